	.target	sm_80

	.elftype	@"ET_EXEC"


//--------------------- .note.nv.tkinfo           --------------------------
	.section	.note.nv.tkinfo,"",@"SHT_NOTE"
	.sectionflags	@"SHF_NOTE_NV_TKINFO"
	.tkinfo
        /*0018*/ 	.word	0x00000002
        /*0030*/ 	.string	""
        /*0030*/ 	.string	"ptxas"
        /*0030*/ 	.string	"Cuda compilation tools, release 13.0, V13.0.88"
        /*0030*/ 	.string	"Build cuda_13.0.r13.0/compiler.36424714_0"
        /*0030*/ 	.string	"-arch sm_80 -m 64 "



//--------------------- .note.nv.cuinfo           --------------------------
	.section	.note.nv.cuinfo,"",@"SHT_NOTE"
	.sectionflags	@"SHF_NOTE_NV_CUINFO"
        /*0018*/ 	.short	0x0002
        /*001a*/ 	.short	0x0050
        /*001c*/ 	.short	0x0082
	.zero		2


//--------------------- .nv.info                  --------------------------
	.section	.nv.info,"",@"SHT_CUDA_INFO"
	.align	4


	//----- nvinfo : EIATTR_REGCOUNT
	.align		4
        /*0000*/ 	.byte	0x04, 0x2f
        /*0002*/ 	.short	(.L_12 - .L_11)
	.align		4
.L_11:
        /*0004*/ 	.word	index@(_ZN7cutlass13device_kernelIN5flash19enable_sm80_to_sm89INS1_16FlashAttnFwdSm80INS1_25CollectiveMainloopFwdSm80ILi8ELi1ELb1EN4cute5tupleIJNS5_1CILi128EEENS7_ILi112EEES8_EEELi128ENS_6half_tEfNS_4arch4Sm80ELb1ELb0ELb0ELb1ELb1ELb1ELb1ELb1EEENS1_21CollectiveEpilogueFwdINS6_IJS8_S8_S9_EEENS6_IJNS7_ILi1EEESH_SH_EEESB_SD_Li256ELb1ELb1ELb1ELb0EEENS1_36VarlenDynamicPersistentTileSchedulerILi128ELi112ELi256ELi256ELb1ELb1ELb0ELb1ELb1ELb1EEEEEEEEEvNT_6ParamsE)
        /*0008*/ 	.word	0x000000ff


	//----- nvinfo : EIATTR_FRAME_SIZE
	.align		4
.L_12:
        /*000c*/ 	.byte	0x04, 0x11
        /*000e*/ 	.short	(.L_14 - .L_13)
	.align		4
.L_13:
        /*0010*/ 	.word	index@($__internal_27_$__cuda_sm70_votesync_ballot)
        /*0014*/ 	.word	0x00000000


	//----- nvinfo : EIATTR_FRAME_SIZE
	.align		4
.L_14:
        /*0018*/ 	.byte	0x04, 0x11
        /*001a*/ 	.short	(.L_16 - .L_15)
	.align		4
.L_15:
        /*001c*/ 	.word	index@($__internal_26_$__cuda_sm70_shflsync_up_p)
        /*0020*/ 	.word	0x00000000


	//----- nvinfo : EIATTR_FRAME_SIZE
	.align		4
.L_16:
        /*0024*/ 	.byte	0x04, 0x11
        /*0026*/ 	.short	(.L_18 - .L_17)
	.align		4
.L_17:
        /*0028*/ 	.word	index@($__internal_25_$__cuda_sm70_shflsync_idx_p)
        /*002c*/ 	.word	0x00000000


	//----- nvinfo : EIATTR_FRAME_SIZE
	.align		4
.L_18:
        /*0030*/ 	.byte	0x04, 0x11
        /*0032*/ 	.short	(.L_20 - .L_19)
	.align		4
.L_19:
        /*0034*/ 	.word	index@($__internal_24_$__cuda_sm70_shflsync_bfly_p)
        /*0038*/ 	.word	0x00000000


	//----- nvinfo : EIATTR_FRAME_SIZE
	.align		4
.L_20:
        /*003c*/ 	.byte	0x04, 0x11
        /*003e*/ 	.short	(.L_22 - .L_21)
	.align		4
.L_21:
        /*0040*/ 	.word	index@(_ZN7cutlass13device_kernelIN5flash19enable_sm80_to_sm89INS1_16FlashAttnFwdSm80INS1_25CollectiveMainloopFwdSm80ILi8ELi1ELb1EN4cute5tupleIJNS5_1CILi128EEENS7_ILi112EEES8_EEELi128ENS_6half_tEfNS_4arch4Sm80ELb1ELb0ELb0ELb1ELb1ELb1ELb1ELb1EEENS1_21CollectiveEpilogueFwdINS6_IJS8_S8_S9_EEENS6_IJNS7_ILi1EEESH_SH_EEESB_SD_Li256ELb1ELb1ELb1ELb0EEENS1_36VarlenDynamicPersistentTileSchedulerILi128ELi112ELi256ELi256ELb1ELb1ELb0ELb1ELb1ELb1EEEEEEEEEvNT_6ParamsE)
        /*0044*/ 	.word	0x00000130


	//----- nvinfo : EIATTR_REGCOUNT
	.align		4
.L_22:
        /*0048*/ 	.byte	0x04, 0x2f
        /*004a*/ 	.short	(.L_24 - .L_23)
	.align		4
.L_23:
        /*004c*/ 	.word	index@(_ZN7cutlass13device_kernelIN5flash19enable_sm80_to_sm89INS1_16FlashAttnFwdSm80INS1_25CollectiveMainloopFwdSm80ILi8ELi1ELb1EN4cute5tupleIJNS5_1CILi128EEENS7_ILi112EEES8_EEELi128ENS_6half_tEfNS_4arch4Sm80ELb1ELb0ELb0ELb1ELb1ELb0ELb1ELb1EEENS1_21CollectiveEpilogueFwdINS6_IJS8_S8_S9_EEENS6_IJNS7_ILi1EEESH_SH_EEESB_SD_Li256ELb1ELb1ELb1ELb0EEENS1_36VarlenDynamicPersistentTileSchedulerILi128ELi112ELi256ELi256ELb1ELb1ELb0ELb1ELb1ELb1EEEEEEEEEvNT_6ParamsE)
        /*0050*/ 	.word	0x000000ff


	//----- nvinfo : EIATTR_FRAME_SIZE
	.align		4
.L_24:
        /*0054*/ 	.byte	0x04, 0x11
        /*0056*/ 	.short	(.L_26 - .L_25)
	.align		4
.L_25:
        /*0058*/ 	.word	index@($__internal_23_$__cuda_sm70_votesync_ballot)
        /*005c*/ 	.word	0x00000000


	//----- nvinfo : EIATTR_FRAME_SIZE
	.align		4
.L_26:
        /*0060*/ 	.byte	0x04, 0x11
        /*0062*/ 	.short	(.L_28 - .L_27)
	.align		4
.L_27:
        /*0064*/ 	.word	index@($__internal_22_$__cuda_sm70_shflsync_up_p)
        /*0068*/ 	.word	0x00000000


	//----- nvinfo : EIATTR_FRAME_SIZE
	.align		4
.L_28:
        /*006c*/ 	.byte	0x04, 0x11
        /*006e*/ 	.short	(.L_30 - .L_29)
	.align		4
.L_29:
        /*0070*/ 	.word	index@($__internal_21_$__cuda_sm70_shflsync_idx_p)
        /*0074*/ 	.word	0x00000000


	//----- nvinfo : EIATTR_FRAME_SIZE
	.align		4
.L_30:
        /*0078*/ 	.byte	0x04, 0x11
        /*007a*/ 	.short	(.L_32 - .L_31)
	.align		4
.L_31:
        /*007c*/ 	.word	index@($__internal_20_$__cuda_sm70_shflsync_bfly_p)
        /*0080*/ 	.word	0x00000000


	//----- nvinfo : EIATTR_FRAME_SIZE
	.align		4
.L_32:
        /*0084*/ 	.byte	0x04, 0x11
        /*0086*/ 	.short	(.L_34 - .L_33)
	.align		4
.L_33:
        /*0088*/ 	.word	index@(_ZN7cutlass13device_kernelIN5flash19enable_sm80_to_sm89INS1_16FlashAttnFwdSm80INS1_25CollectiveMainloopFwdSm80ILi8ELi1ELb1EN4cute5tupleIJNS5_1CILi128EEENS7_ILi112EEES8_EEELi128ENS_6half_tEfNS_4arch4Sm80ELb1ELb0ELb0ELb1ELb1ELb0ELb1ELb1EEENS1_21CollectiveEpilogueFwdINS6_IJS8_S8_S9_EEENS6_IJNS7_ILi1EEESH_SH_EEESB_SD_Li256ELb1ELb1ELb1ELb0EEENS1_36VarlenDynamicPersistentTileSchedulerILi128ELi112ELi256ELi256ELb1ELb1ELb0ELb1ELb1ELb1EEEEEEEEEvNT_6ParamsE)
        /*008c*/ 	.word	0x00000118


	//----- nvinfo : EIATTR_REGCOUNT
	.align		4
.L_34:
        /*0090*/ 	.byte	0x04, 0x2f
        /*0092*/ 	.short	(.L_36 - .L_35)
	.align		4
.L_35:
        /*0094*/ 	.word	index@(_ZN7cutlass13device_kernelIN5flash19enable_sm80_to_sm89INS1_16FlashAttnFwdSm80INS1_25CollectiveMainloopFwdSm80ILi4ELi1ELb0EN4cute5tupleIJNS5_1CILi128EEENS7_ILi64EEES8_EEELi128ENS_6half_tEfNS_4arch4Sm80ELb1ELb0ELb0ELb0ELb1ELb0ELb1ELb1EEENS1_21CollectiveEpilogueFwdINS6_IJS8_S8_S9_EEENS6_IJNS7_ILi1EEESH_SH_EEESB_SD_Li128ELb0ELb1ELb1ELb0EEENS1_30DynamicPersistentTileSchedulerILi128ELi128ELb1ELb1ELb0EEEEEEEEEvNT_6ParamsE)
        /*0098*/ 	.word	0x000000ff


	//----- nvinfo : EIATTR_FRAME_SIZE
	.align		4
.L_36:
        /*009c*/ 	.byte	0x04, 0x11
        /*009e*/ 	.short	(.L_38 - .L_37)
	.align		4
.L_37:
        /*00a0*/ 	.word	index@($__internal_19_$__cuda_sm70_shflsync_idx_p)
        /*00a4*/ 	.word	0x00000000


	//----- nvinfo : EIATTR_FRAME_SIZE
	.align		4
.L_38:
        /*00a8*/ 	.byte	0x04, 0x11
        /*00aa*/ 	.short	(.L_40 - .L_39)
	.align		4
.L_39:
        /*00ac*/ 	.word	index@($__internal_18_$__cuda_sm70_shflsync_bfly_p)
        /*00b0*/ 	.word	0x00000000


	//----- nvinfo : EIATTR_FRAME_SIZE
	.align		4
.L_40:
        /*00b4*/ 	.byte	0x04, 0x11
        /*00b6*/ 	.short	(.L_42 - .L_41)
	.align		4
.L_41:
        /*00b8*/ 	.word	index@(_ZN7cutlass13device_kernelIN5flash19enable_sm80_to_sm89INS1_16FlashAttnFwdSm80INS1_25CollectiveMainloopFwdSm80ILi4ELi1ELb0EN4cute5tupleIJNS5_1CILi128EEENS7_ILi64EEES8_EEELi128ENS_6half_tEfNS_4arch4Sm80ELb1ELb0ELb0ELb0ELb1ELb0ELb1ELb1EEENS1_21CollectiveEpilogueFwdINS6_IJS8_S8_S9_EEENS6_IJNS7_ILi1EEESH_SH_EEESB_SD_Li128ELb0ELb1ELb1ELb0EEENS1_30DynamicPersistentTileSchedulerILi128ELi128ELb1ELb1ELb0EEEEEEEEEvNT_6ParamsE)
        /*00bc*/ 	.word	0x00000110


	//----- nvinfo : EIATTR_REGCOUNT
	.align		4
.L_42:
        /*00c0*/ 	.byte	0x04, 0x2f
        /*00c2*/ 	.short	(.L_44 - .L_43)
	.align		4
.L_43:
        /*00c4*/ 	.word	index@(_ZN7cutlass13device_kernelIN5flash19enable_sm80_to_sm89INS1_16FlashAttnFwdSm80INS1_25CollectiveMainloopFwdSm80ILi8ELi1ELb1EN4cute5tupleIJNS5_1CILi128EEENS7_ILi96EEES8_EEELi128ENS_6half_tEfNS_4arch4Sm80ELb0ELb1ELb0ELb1ELb1ELb1ELb1ELb1EEENS1_21CollectiveEpilogueFwdINS6_IJS8_S8_S9_EEENS6_IJNS7_ILi1EEESH_SH_EEESB_SD_Li256ELb1ELb1ELb1ELb0EEENS1_36VarlenDynamicPersistentTileSchedulerILi128ELi96ELi256ELi256ELb1ELb1ELb0ELb1ELb0ELb1EEEEEEEEEvNT_6ParamsE)
        /*00c8*/ 	.word	0x000000ff


	//----- nvinfo : EIATTR_FRAME_SIZE
	.align		4
.L_44:
        /*00cc*/ 	.byte	0x04, 0x11
        /*00ce*/ 	.short	(.L_46 - .L_45)
	.align		4
.L_45:
        /*00d0*/ 	.word	index@($__internal_17_$__cuda_sm70_votesync_ballot)
        /*00d4*/ 	.word	0x00000000


	//----- nvinfo : EIATTR_FRAME_SIZE
	.align		4
.L_46:
        /*00d8*/ 	.byte	0x04, 0x11
        /*00da*/ 	.short	(.L_48 - .L_47)
	.align		4
.L_47:
        /*00dc*/ 	.word	index@($__internal_16_$__cuda_sm70_shflsync_up_p)
        /*00e0*/ 	.word	0x00000000


	//----- nvinfo : EIATTR_FRAME_SIZE
	.align		4
.L_48:
        /*00e4*/ 	.byte	0x04, 0x11
        /*00e6*/ 	.short	(.L_50 - .L_49)
	.align		4
.L_49:
        /*00e8*/ 	.word	index@($__internal_15_$__cuda_sm70_shflsync_idx_p)
        /*00ec*/ 	.word	0x00000000


	//----- nvinfo : EIATTR_FRAME_SIZE
	.align		4
.L_50:
        /*00f0*/ 	.byte	0x04, 0x11
        /*00f2*/ 	.short	(.L_52 - .L_51)
	.align		4
.L_51:
        /*00f4*/ 	.word	index@($__internal_14_$__cuda_sm70_shflsync_bfly_p)
        /*00f8*/ 	.word	0x00000000


	//----- nvinfo : EIATTR_FRAME_SIZE
	.align		4
.L_52:
        /*00fc*/ 	.byte	0x04, 0x11
        /*00fe*/ 	.short	(.L_54 - .L_53)
	.align		4
.L_53:
        /*0100*/ 	.word	index@(_ZN7cutlass13device_kernelIN5flash19enable_sm80_to_sm89INS1_16FlashAttnFwdSm80INS1_25CollectiveMainloopFwdSm80ILi8ELi1ELb1EN4cute5tupleIJNS5_1CILi128EEENS7_ILi96EEES8_EEELi128ENS_6half_tEfNS_4arch4Sm80ELb0ELb1ELb0ELb1ELb1ELb1ELb1ELb1EEENS1_21CollectiveEpilogueFwdINS6_IJS8_S8_S9_EEENS6_IJNS7_ILi1EEESH_SH_EEESB_SD_Li256ELb1ELb1ELb1ELb0EEENS1_36VarlenDynamicPersistentTileSchedulerILi128ELi96ELi256ELi256ELb1ELb1ELb0ELb1ELb0ELb1EEEEEEEEEvNT_6ParamsE)
        /*0104*/ 	.word	0x00000070


	//----- nvinfo : EIATTR_REGCOUNT
	.align		4
.L_54:
        /*0108*/ 	.byte	0x04, 0x2f
        /*010a*/ 	.short	(.L_56 - .L_55)
	.align		4
.L_55:
        /*010c*/ 	.word	index@(_ZN7cutlass13device_kernelIN5flash19enable_sm80_to_sm89INS1_16FlashAttnFwdSm80INS1_25CollectiveMainloopFwdSm80ILi8ELi1ELb1EN4cute5tupleIJNS5_1CILi128EEENS7_ILi96EEES8_EEELi128ENS_6half_tEfNS_4arch4Sm80ELb0ELb1ELb0ELb1ELb1ELb0ELb1ELb1EEENS1_21CollectiveEpilogueFwdINS6_IJS8_S8_S9_EEENS6_IJNS7_ILi1EEESH_SH_EEESB_SD_Li256ELb1ELb1ELb1ELb0EEENS1_36VarlenDynamicPersistentTileSchedulerILi128ELi96ELi256ELi256ELb1ELb1ELb0ELb1ELb0ELb1EEEEEEEEEvNT_6ParamsE)
        /*0110*/ 	.word	0x000000ff


	//----- nvinfo : EIATTR_FRAME_SIZE
	.align		4
.L_56:
        /*0114*/ 	.byte	0x04, 0x11
        /*0116*/ 	.short	(.L_58 - .L_57)
	.align		4
.L_57:
        /*0118*/ 	.word	index@($__internal_13_$__cuda_sm70_votesync_ballot)
        /*011c*/ 	.word	0x00000000


	//----- nvinfo : EIATTR_FRAME_SIZE
	.align		4
.L_58:
        /*0120*/ 	.byte	0x04, 0x11
        /*0122*/ 	.short	(.L_60 - .L_59)
	.align		4
.L_59:
        /*0124*/ 	.word	index@($__internal_12_$__cuda_sm70_shflsync_up_p)
        /*0128*/ 	.word	0x00000000


	//----- nvinfo : EIATTR_FRAME_SIZE
	.align		4
.L_60:
        /*012c*/ 	.byte	0x04, 0x11
        /*012e*/ 	.short	(.L_62 - .L_61)
	.align		4
.L_61:
        /*0130*/ 	.word	index@($__internal_11_$__cuda_sm70_shflsync_idx_p)
        /*0134*/ 	.word	0x00000000


	//----- nvinfo : EIATTR_FRAME_SIZE
	.align		4
.L_62:
        /*0138*/ 	.byte	0x04, 0x11
        /*013a*/ 	.short	(.L_64 - .L_63)
	.align		4
.L_63:
        /*013c*/ 	.word	index@($__internal_10_$__cuda_sm70_shflsync_bfly_p)
        /*0140*/ 	.word	0x00000000


	//----- nvinfo : EIATTR_FRAME_SIZE
	.align		4
.L_64:
        /*0144*/ 	.byte	0x04, 0x11
        /*0146*/ 	.short	(.L_66 - .L_65)
	.align		4
.L_65:
        /*0148*/ 	.word	index@(_ZN7cutlass13device_kernelIN5flash19enable_sm80_to_sm89INS1_16FlashAttnFwdSm80INS1_25CollectiveMainloopFwdSm80ILi8ELi1ELb1EN4cute5tupleIJNS5_1CILi128EEENS7_ILi96EEES8_EEELi128ENS_6half_tEfNS_4arch4Sm80ELb0ELb1ELb0ELb1ELb1ELb0ELb1ELb1EEENS1_21CollectiveEpilogueFwdINS6_IJS8_S8_S9_EEENS6_IJNS7_ILi1EEESH_SH_EEESB_SD_Li256ELb1ELb1ELb1ELb0EEENS1_36VarlenDynamicPersistentTileSchedulerILi128ELi96ELi256ELi256ELb1ELb1ELb0ELb1ELb0ELb1EEEEEEEEEvNT_6ParamsE)
        /*014c*/ 	.word	0x00000028


	//----- nvinfo : EIATTR_REGCOUNT
	.align		4
.L_66:
        /*0150*/ 	.byte	0x04, 0x2f
        /*0152*/ 	.short	(.L_68 - .L_67)
	.align		4
.L_67:
        /*0154*/ 	.word	index@(_ZN7cutlass13device_kernelIN5flash19enable_sm80_to_sm89INS1_16FlashAttnFwdSm80INS1_25CollectiveMainloopFwdSm80ILi4ELi1ELb0EN4cute5tupleIJNS5_1CILi128EEENS7_ILi48EEES8_EEELi128ENS_6half_tEfNS_4arch4Sm80ELb0ELb1ELb0ELb0ELb1ELb0ELb1ELb1EEENS1_21CollectiveEpilogueFwdINS6_IJS8_S8_S9_EEENS6_IJNS7_ILi1EEESH_SH_EEESB_SD_Li128ELb0ELb1ELb1ELb0EEENS1_19SingleTileSchedulerILb0ELb1ELb1ELi128EEEEEEEEEvNT_6ParamsE)
        /*0158*/ 	.word	0x000000ff


	//----- nvinfo : EIATTR_FRAME_SIZE
	.align		4
.L_68:
        /*015c*/ 	.byte	0x04, 0x11
        /*015e*/ 	.short	(.L_70 - .L_69)
	.align		4
.L_69:
        /*0160*/ 	.word	index@(_ZN7cutlass13device_kernelIN5flash19enable_sm80_to_sm89INS1_16FlashAttnFwdSm80INS1_25CollectiveMainloopFwdSm80ILi4ELi1ELb0EN4cute5tupleIJNS5_1CILi128EEENS7_ILi48EEES8_EEELi128ENS_6half_tEfNS_4arch4Sm80ELb0ELb1ELb0ELb0ELb1ELb0ELb1ELb1EEENS1_21CollectiveEpilogueFwdINS6_IJS8_S8_S9_EEENS6_IJNS7_ILi1EEESH_SH_EEESB_SD_Li128ELb0ELb1ELb1ELb0EEENS1_19SingleTileSchedulerILb0ELb1ELb1ELi128EEEEEEEEEvNT_6ParamsE)
        /*0164*/ 	.word	0x00000070


	//----- nvinfo : EIATTR_REGCOUNT
	.align		4
.L_70:
        /*0168*/ 	.byte	0x04, 0x2f
        /*016a*/ 	.short	(.L_72 - .L_71)
	.align		4
.L_71:
        /*016c*/ 	.word	index@(_ZN7cutlass13device_kernelIN5flash19enable_sm80_to_sm89INS1_16FlashAttnFwdSm80INS1_25CollectiveMainloopFwdSm80ILi8ELi1ELb1EN4cute5tupleIJNS5_1CILi128EEENS7_ILi112EEES8_EEELi128ENS_6half_tEfNS_4arch4Sm80ELb0ELb0ELb0ELb1ELb1ELb1ELb1ELb1EEENS1_21CollectiveEpilogueFwdINS6_IJS8_S8_S9_EEENS6_IJNS7_ILi1EEESH_SH_EEESB_SD_Li256ELb1ELb1ELb1ELb0EEENS1_36VarlenDynamicPersistentTileSchedulerILi128ELi112ELi256ELi256ELb1ELb1ELb0ELb0ELb1ELb1EEEEEEEEEvNT_6ParamsE)
        /*0170*/ 	.word	0x000000ff


	//----- nvinfo : EIATTR_FRAME_SIZE
	.align		4
.L_72:
        /*0174*/ 	.byte	0x04, 0x11
        /*0176*/ 	.short	(.L_74 - .L_73)
	.align		4
.L_73:
        /*0178*/ 	.word	index@($__internal_9_$__cuda_sm70_votesync_ballot)
        /*017c*/ 	.word	0x00000000


	//----- nvinfo : EIATTR_FRAME_SIZE
	.align		4
.L_74:
        /*0180*/ 	.byte	0x04, 0x11
        /*0182*/ 	.short	(.L_76 - .L_75)
	.align		4
.L_75:
        /*0184*/ 	.word	index@($__internal_8_$__cuda_sm70_shflsync_up_p)
        /*0188*/ 	.word	0x00000000


	//----- nvinfo : EIATTR_FRAME_SIZE
	.align		4
.L_76:
        /*018c*/ 	.byte	0x04, 0x11
        /*018e*/ 	.short	(.L_78 - .L_77)
	.align		4
.L_77:
        /*0190*/ 	.word	index@($__internal_7_$__cuda_sm70_shflsync_idx_p)
        /*0194*/ 	.word	0x00000000


	//----- nvinfo : EIATTR_FRAME_SIZE
	.align		4
.L_78:
        /*0198*/ 	.byte	0x04, 0x11
        /*019a*/ 	.short	(.L_80 - .L_79)
	.align		4
.L_79:
        /*019c*/ 	.word	index@($__internal_6_$__cuda_sm70_shflsync_bfly_p)
        /*01a0*/ 	.word	0x00000000


	//----- nvinfo : EIATTR_FRAME_SIZE
	.align		4
.L_80:
        /*01a4*/ 	.byte	0x04, 0x11
        /*01a6*/ 	.short	(.L_82 - .L_81)
	.align		4
.L_81:
        /*01a8*/ 	.word	index@(_ZN7cutlass13device_kernelIN5flash19enable_sm80_to_sm89INS1_16FlashAttnFwdSm80INS1_25CollectiveMainloopFwdSm80ILi8ELi1ELb1EN4cute5tupleIJNS5_1CILi128EEENS7_ILi112EEES8_EEELi128ENS_6half_tEfNS_4arch4Sm80ELb0ELb0ELb0ELb1ELb1ELb1ELb1ELb1EEENS1_21CollectiveEpilogueFwdINS6_IJS8_S8_S9_EEENS6_IJNS7_ILi1EEESH_SH_EEESB_SD_Li256ELb1ELb1ELb1ELb0EEENS1_36VarlenDynamicPersistentTileSchedulerILi128ELi112ELi256ELi256ELb1ELb1ELb0ELb0ELb1ELb1EEEEEEEEEvNT_6ParamsE)
        /*01ac*/ 	.word	0x00000110


	//----- nvinfo : EIATTR_REGCOUNT
	.align		4
.L_82:
        /*01b0*/ 	.byte	0x04, 0x2f
        /*01b2*/ 	.short	(.L_84 - .L_83)
	.align		4
.L_83:
        /*01b4*/ 	.word	index@(_ZN7cutlass13device_kernelIN5flash19enable_sm80_to_sm89INS1_16FlashAttnFwdSm80INS1_25CollectiveMainloopFwdSm80ILi8ELi1ELb1EN4cute5tupleIJNS5_1CILi128EEENS7_ILi112EEES8_EEELi128ENS_6half_tEfNS_4arch4Sm80ELb0ELb0ELb0ELb1ELb1ELb0ELb1ELb1EEENS1_21CollectiveEpilogueFwdINS6_IJS8_S8_S9_EEENS6_IJNS7_ILi1EEESH_SH_EEESB_SD_Li256ELb1ELb1ELb1ELb0EEENS1_36VarlenDynamicPersistentTileSchedulerILi128ELi112ELi256ELi256ELb1ELb1ELb0ELb0ELb1ELb1EEEEEEEEEvNT_6ParamsE)
        /*01b8*/ 	.word	0x000000ff


	//----- nvinfo : EIATTR_FRAME_SIZE
	.align		4
.L_84:
        /*01bc*/ 	.byte	0x04, 0x11
        /*01be*/ 	.short	(.L_86 - .L_85)
	.align		4
.L_85:
        /*01c0*/ 	.word	index@($__internal_5_$__cuda_sm70_votesync_ballot)
        /*01c4*/ 	.word	0x00000000


	//----- nvinfo : EIATTR_FRAME_SIZE
	.align		4
.L_86:
        /*01c8*/ 	.byte	0x04, 0x11
        /*01ca*/ 	.short	(.L_88 - .L_87)
	.align		4
.L_87:
        /*01cc*/ 	.word	index@($__internal_4_$__cuda_sm70_shflsync_up_p)
        /*01d0*/ 	.word	0x00000000


	//----- nvinfo : EIATTR_FRAME_SIZE
	.align		4
.L_88:
        /*01d4*/ 	.byte	0x04, 0x11
        /*01d6*/ 	.short	(.L_90 - .L_89)
	.align		4
.L_89:
        /*01d8*/ 	.word	index@($__internal_3_$__cuda_sm70_shflsync_idx_p)
        /*01dc*/ 	.word	0x00000000


	//----- nvinfo : EIATTR_FRAME_SIZE
	.align		4
.L_90:
        /*01e0*/ 	.byte	0x04, 0x11
        /*01e2*/ 	.short	(.L_92 - .L_91)
	.align		4
.L_91:
        /*01e4*/ 	.word	index@($__internal_2_$__cuda_sm70_shflsync_bfly_p)
        /*01e8*/ 	.word	0x00000000


	//----- nvinfo : EIATTR_FRAME_SIZE
	.align		4
.L_92:
        /*01ec*/ 	.byte	0x04, 0x11
        /*01ee*/ 	.short	(.L_94 - .L_93)
	.align		4
.L_93:
        /*01f0*/ 	.word	index@(_ZN7cutlass13device_kernelIN5flash19enable_sm80_to_sm89INS1_16FlashAttnFwdSm80INS1_25CollectiveMainloopFwdSm80ILi8ELi1ELb1EN4cute5tupleIJNS5_1CILi128EEENS7_ILi112EEES8_EEELi128ENS_6half_tEfNS_4arch4Sm80ELb0ELb0ELb0ELb1ELb1ELb0ELb1ELb1EEENS1_21CollectiveEpilogueFwdINS6_IJS8_S8_S9_EEENS6_IJNS7_ILi1EEESH_SH_EEESB_SD_Li256ELb1ELb1ELb1ELb0EEENS1_36VarlenDynamicPersistentTileSchedulerILi128ELi112ELi256ELi256ELb1ELb1ELb0ELb0ELb1ELb1EEEEEEEEEvNT_6ParamsE)
        /*01f4*/ 	.word	0x000000c0


	//----- nvinfo : EIATTR_REGCOUNT
	.align		4
.L_94:
        /*01f8*/ 	.byte	0x04, 0x2f
        /*01fa*/ 	.short	(.L_96 - .L_95)
	.align		4
.L_95:
        /*01fc*/ 	.word	index@(_ZN7cutlass13device_kernelIN5flash19enable_sm80_to_sm89INS1_16FlashAttnFwdSm80INS1_25CollectiveMainloopFwdSm80ILi4ELi1ELb0EN4cute5tupleIJNS5_1CILi128EEENS7_ILi64EEES8_EEELi128ENS_6half_tEfNS_4arch4Sm80ELb0ELb0ELb0ELb0ELb1ELb0ELb1ELb1EEENS1_21CollectiveEpilogueFwdINS6_IJS8_S8_S9_EEENS6_IJNS7_ILi1EEESH_SH_EEESB_SD_Li128ELb0ELb1ELb1ELb0EEENS1_19SingleTileSchedulerILb0ELb1ELb1ELi128EEEEEEEEEvNT_6ParamsE)
        /*0200*/ 	.word	0x000000ff


	//----- nvinfo : EIATTR_FRAME_SIZE
	.align		4
.L_96:
        /*0204*/ 	.byte	0x04, 0x11
        /*0206*/ 	.short	(.L_98 - .L_97)
	.align		4
.L_97:
        /*0208*/ 	.word	index@(_ZN7cutlass13device_kernelIN5flash19enable_sm80_to_sm89INS1_16FlashAttnFwdSm80INS1_25CollectiveMainloopFwdSm80ILi4ELi1ELb0EN4cute5tupleIJNS5_1CILi128EEENS7_ILi64EEES8_EEELi128ENS_6half_tEfNS_4arch4Sm80ELb0ELb0ELb0ELb0ELb1ELb0ELb1ELb1EEENS1_21CollectiveEpilogueFwdINS6_IJS8_S8_S9_EEENS6_IJNS7_ILi1EEESH_SH_EEESB_SD_Li128ELb0ELb1ELb1ELb0EEENS1_19SingleTileSchedulerILb0ELb1ELb1ELi128EEEEEEEEEvNT_6ParamsE)
        /*020c*/ 	.word	0x00000028


	//----- nvinfo : EIATTR_REGCOUNT
	.align		4
.L_98:
        /*0210*/ 	.byte	0x04, 0x2f
        /*0212*/ 	.short	(.L_100 - .L_99)
	.align		4
.L_99:
        /*0214*/ 	.word	index@(_ZN7cutlass13device_kernelIN5flash19enable_sm80_to_sm89INS1_16FlashAttnFwdSm80INS1_25CollectiveMainloopFwdSm80ILi8ELi1ELb1EN4cute5tupleIJNS5_1CILi128EEES8_S8_EEELi128ENS_6half_tEfNS_4arch4Sm80ELb1ELb0ELb0ELb0ELb1ELb0ELb1ELb1EEENS1_21CollectiveEpilogueFwdIS9_NS6_IJNS7_ILi1EEESF_SF_EEESA_SC_Li256ELb0ELb1ELb1ELb0EEENS1_30DynamicPersistentTileSchedulerILi256ELi256ELb1ELb1ELb0EEEEEEEEEvNT_6ParamsE)
        /*0218*/ 	.word	0x000000ff


	//----- nvinfo : EIATTR_FRAME_SIZE
	.align		4
.L_100:
        /*021c*/ 	.byte	0x04, 0x11
        /*021e*/ 	.short	(.L_102 - .L_101)
	.align		4
.L_101:
        /*0220*/ 	.word	index@($__internal_1_$__cuda_sm70_shflsync_idx_p)
        /*0224*/ 	.word	0x00000000


	//----- nvinfo : EIATTR_FRAME_SIZE
	.align		4
.L_102:
        /*0228*/ 	.byte	0x04, 0x11
        /*022a*/ 	.short	(.L_104 - .L_103)
	.align		4
.L_103:
        /*022c*/ 	.word	index@($__internal_0_$__cuda_sm70_shflsync_bfly_p)
        /*0230*/ 	.word	0x00000000


	//----- nvinfo : EIATTR_FRAME_SIZE
	.align		4
.L_104:
        /*0234*/ 	.byte	0x04, 0x11
        /*0236*/ 	.short	(.L_106 - .L_105)
	.align		4
.L_105:
        /*0238*/ 	.word	index@(_ZN7cutlass13device_kernelIN5flash19enable_sm80_to_sm89INS1_16FlashAttnFwdSm80INS1_25CollectiveMainloopFwdSm80ILi8ELi1ELb1EN4cute5tupleIJNS5_1CILi128EEES8_S8_EEELi128ENS_6half_tEfNS_4arch4Sm80ELb1ELb0ELb0ELb0ELb1ELb0ELb1ELb1EEENS1_21CollectiveEpilogueFwdIS9_NS6_IJNS7_ILi1EEESF_SF_EEESA_SC_Li256ELb0ELb1ELb1ELb0EEENS1_30DynamicPersistentTileSchedulerILi256ELi256ELb1ELb1ELb0EEEEEEEEEvNT_6ParamsE)
        /*023c*/ 	.word	0x000000d8


	//----- nvinfo : EIATTR_REGCOUNT
	.align		4
.L_106:
        /*0240*/ 	.byte	0x04, 0x2f
        /*0242*/ 	.short	(.L_108 - .L_107)
	.align		4
.L_107:
        /*0244*/ 	.word	index@(_ZN7cutlass13device_kernelIN5flash19enable_sm80_to_sm89INS1_16FlashAttnFwdSm80INS1_25CollectiveMainloopFwdSm80ILi8ELi1ELb1EN4cute5tupleIJNS5_1CILi128EEENS7_ILi96EEES8_EEELi128ENS_6half_tEfNS_4arch4Sm80ELb0ELb1ELb0ELb0ELb1ELb0ELb1ELb1EEENS1_21CollectiveEpilogueFwdINS6_IJS8_S8_S9_EEENS6_IJNS7_ILi1EEESH_SH_EEESB_SD_Li256ELb0ELb1ELb1ELb0EEENS1_19SingleTileSchedulerILb0ELb1ELb1ELi128EEEEEEEEEvNT_6ParamsE)
        /*0248*/ 	.word	0x000000fe


	//----- nvinfo : EIATTR_FRAME_SIZE
	.align		4
.L_108:
        /*024c*/ 	.byte	0x04, 0x11
        /*024e*/ 	.short	(.L_110 - .L_109)
	.align		4
.L_109:
        /*0250*/ 	.word	index@(_ZN7cutlass13device_kernelIN5flash19enable_sm80_to_sm89INS1_16FlashAttnFwdSm80INS1_25CollectiveMainloopFwdSm80ILi8ELi1ELb1EN4cute5tupleIJNS5_1CILi128EEENS7_ILi96EEES8_EEELi128ENS_6half_tEfNS_4arch4Sm80ELb0ELb1ELb0ELb0ELb1ELb0ELb1ELb1EEENS1_21CollectiveEpilogueFwdINS6_IJS8_S8_S9_EEENS6_IJNS7_ILi1EEESH_SH_EEESB_SD_Li256ELb0ELb1ELb1ELb0EEENS1_19SingleTileSchedulerILb0ELb1ELb1ELi128EEEEEEEEEvNT_6ParamsE)
        /*0254*/ 	.word	0x00000000


	//----- nvinfo : EIATTR_REGCOUNT
	.align		4
.L_110:
        /*0258*/ 	.byte	0x04, 0x2f
        /*025a*/ 	.short	(.L_112 - .L_111)
	.align		4
.L_111:
        /*025c*/ 	.word	index@(_ZN7cutlass13device_kernelIN5flash19enable_sm80_to_sm89INS1_16FlashAttnFwdSm80INS1_25CollectiveMainloopFwdSm80ILi8ELi1ELb1EN4cute5tupleIJNS5_1CILi128EEES8_S8_EEELi128ENS_6half_tEfNS_4arch4Sm80ELb0ELb0ELb0ELb0ELb1ELb0ELb1ELb1EEENS1_21CollectiveEpilogueFwdIS9_NS6_IJNS7_ILi1EEESF_SF_EEESA_SC_Li256ELb0ELb1ELb1ELb0EEENS1_19SingleTileSchedulerILb0ELb1ELb1ELi128EEEEEEEEEvNT_6ParamsE)
        /*0260*/ 	.word	0x000000fc


	//----- nvinfo : EIATTR_FRAME_SIZE
	.align		4
.L_112:
        /*0264*/ 	.byte	0x04, 0x11
        /*0266*/ 	.short	(.L_114 - .L_113)
	.align		4
.L_113:
        /*0268*/ 	.word	index@(_ZN7cutlass13device_kernelIN5flash19enable_sm80_to_sm89INS1_16FlashAttnFwdSm80INS1_25CollectiveMainloopFwdSm80ILi8ELi1ELb1EN4cute5tupleIJNS5_1CILi128EEES8_S8_EEELi128ENS_6half_tEfNS_4arch4Sm80ELb0ELb0ELb0ELb0ELb1ELb0ELb1ELb1EEENS1_21CollectiveEpilogueFwdIS9_NS6_IJNS7_ILi1EEESF_SF_EEESA_SC_Li256ELb0ELb1ELb1ELb0EEENS1_19SingleTileSchedulerILb0ELb1ELb1ELi128EEEEEEEEEvNT_6ParamsE)
        /*026c*/ 	.word	0x00000000


	//----- nvinfo : EIATTR_MIN_STACK_SIZE
	.align		4
.L_114:
        /*0270*/ 	.byte	0x04, 0x12
        /*0272*/ 	.short	(.L_116 - .L_115)
	.align		4
.L_115:
        /*0274*/ 	.word	index@(_ZN7cutlass13device_kernelIN5flash19enable_sm80_to_sm89INS1_16FlashAttnFwdSm80INS1_25CollectiveMainloopFwdSm80ILi8ELi1ELb1EN4cute5tupleIJNS5_1CILi128EEES8_S8_EEELi128ENS_6half_tEfNS_4arch4Sm80ELb0ELb0ELb0ELb0ELb1ELb0ELb1ELb1EEENS1_21CollectiveEpilogueFwdIS9_NS6_IJNS7_ILi1EEESF_SF_EEESA_SC_Li256ELb0ELb1ELb1ELb0EEENS1_19SingleTileSchedulerILb0ELb1ELb1ELi128EEEEEEEEEvNT_6ParamsE)
        /*0278*/ 	.word	0x00000000


	//----- nvinfo : EIATTR_MIN_STACK_SIZE
	.align		4
.L_116:
        /*027c*/ 	.byte	0x04, 0x12
        /*027e*/ 	.short	(.L_118 - .L_117)
	.align		4
.L_117:
        /*0280*/ 	.word	index@(_ZN7cutlass13device_kernelIN5flash19enable_sm80_to_sm89INS1_16FlashAttnFwdSm80INS1_25CollectiveMainloopFwdSm80ILi8ELi1ELb1EN4cute5tupleIJNS5_1CILi128EEENS7_ILi96EEES8_EEELi128ENS_6half_tEfNS_4arch4Sm80ELb0ELb1ELb0ELb0ELb1ELb0ELb1ELb1EEENS1_21CollectiveEpilogueFwdINS6_IJS8_S8_S9_EEENS6_IJNS7_ILi1EEESH_SH_EEESB_SD_Li256ELb0ELb1ELb1ELb0EEENS1_19SingleTileSchedulerILb0ELb1ELb1ELi128EEEEEEEEEvNT_6ParamsE)
        /*0284*/ 	.word	0x00000000


	//----- nvinfo : EIATTR_MIN_STACK_SIZE
	.align		4
.L_118:
        /*0288*/ 	.byte	0x04, 0x12
        /*028a*/ 	.short	(.L_120 - .L_119)
	.align		4
.L_119:
        /*028c*/ 	.word	index@(_ZN7cutlass13device_kernelIN5flash19enable_sm80_to_sm89INS1_16FlashAttnFwdSm80INS1_25CollectiveMainloopFwdSm80ILi8ELi1ELb1EN4cute5tupleIJNS5_1CILi128EEES8_S8_EEELi128ENS_6half_tEfNS_4arch4Sm80ELb1ELb0ELb0ELb0ELb1ELb0ELb1ELb1EEENS1_21CollectiveEpilogueFwdIS9_NS6_IJNS7_ILi1EEESF_SF_EEESA_SC_Li256ELb0ELb1ELb1ELb0EEENS1_30DynamicPersistentTileSchedulerILi256ELi256ELb1ELb1ELb0EEEEEEEEEvNT_6ParamsE)
        /*0290*/ 	.word	0x000000d8


	//----- nvinfo : EIATTR_MIN_STACK_SIZE
	.align		4
.L_120:
        /*0294*/ 	.byte	0x04, 0x12
        /*0296*/ 	.short	(.L_122 - .L_121)
	.align		4
.L_121:
        /*0298*/ 	.word	index@(_ZN7cutlass13device_kernelIN5flash19enable_sm80_to_sm89INS1_16FlashAttnFwdSm80INS1_25CollectiveMainloopFwdSm80ILi4ELi1ELb0EN4cute5tupleIJNS5_1CILi128EEENS7_ILi64EEES8_EEELi128ENS_6half_tEfNS_4arch4Sm80ELb0ELb0ELb0ELb0ELb1ELb0ELb1ELb1EEENS1_21CollectiveEpilogueFwdINS6_IJS8_S8_S9_EEENS6_IJNS7_ILi1EEESH_SH_EEESB_SD_Li128ELb0ELb1ELb1ELb0EEENS1_19SingleTileSchedulerILb0ELb1ELb1ELi128EEEEEEEEEvNT_6ParamsE)
        /*029c*/ 	.word	0x00000028


	//----- nvinfo : EIATTR_MIN_STACK_SIZE
	.align		4
.L_122:
        /*02a0*/ 	.byte	0x04, 0x12
        /*02a2*/ 	.short	(.L_124 - .L_123)
	.align		4
.L_123:
        /*02a4*/ 	.word	index@(_ZN7cutlass13device_kernelIN5flash19enable_sm80_to_sm89INS1_16FlashAttnFwdSm80INS1_25CollectiveMainloopFwdSm80ILi8ELi1ELb1EN4cute5tupleIJNS5_1CILi128EEENS7_ILi112EEES8_EEELi128ENS_6half_tEfNS_4arch4Sm80ELb0ELb0ELb0ELb1ELb1ELb0ELb1ELb1EEENS1_21CollectiveEpilogueFwdINS6_IJS8_S8_S9_EEENS6_IJNS7_ILi1EEESH_SH_EEESB_SD_Li256ELb1ELb1ELb1ELb0EEENS1_36VarlenDynamicPersistentTileSchedulerILi128ELi112ELi256ELi256ELb1ELb1ELb0ELb0ELb1ELb1EEEEEEEEEvNT_6ParamsE)
        /*02a8*/ 	.word	0x000000c0


	//----- nvinfo : EIATTR_MIN_STACK_SIZE
	.align		4
.L_124:
        /*02ac*/ 	.byte	0x04, 0x12
        /*02ae*/ 	.short	(.L_126 - .L_125)
	.align		4
.L_125:
        /*02b0*/ 	.word	index@(_ZN7cutlass13device_kernelIN5flash19enable_sm80_to_sm89INS1_16FlashAttnFwdSm80INS1_25CollectiveMainloopFwdSm80ILi8ELi1ELb1EN4cute5tupleIJNS5_1CILi128EEENS7_ILi112EEES8_EEELi128ENS_6half_tEfNS_4arch4Sm80ELb0ELb0ELb0ELb1ELb1ELb1ELb1ELb1EEENS1_21CollectiveEpilogueFwdINS6_IJS8_S8_S9_EEENS6_IJNS7_ILi1EEESH_SH_EEESB_SD_Li256ELb1ELb1ELb1ELb0EEENS1_36VarlenDynamicPersistentTileSchedulerILi128ELi112ELi256ELi256ELb1ELb1ELb0ELb0ELb1ELb1EEEEEEEEEvNT_6ParamsE)
        /*02b4*/ 	.word	0x00000110


	//----- nvinfo : EIATTR_MIN_STACK_SIZE
	.align		4
.L_126:
        /*02b8*/ 	.byte	0x04, 0x12
        /*02ba*/ 	.short	(.L_128 - .L_127)
	.align		4
.L_127:
        /*02bc*/ 	.word	index@(_ZN7cutlass13device_kernelIN5flash19enable_sm80_to_sm89INS1_16FlashAttnFwdSm80INS1_25CollectiveMainloopFwdSm80ILi4ELi1ELb0EN4cute5tupleIJNS5_1CILi128EEENS7_ILi48EEES8_EEELi128ENS_6half_tEfNS_4arch4Sm80ELb0ELb1ELb0ELb0ELb1ELb0ELb1ELb1EEENS1_21CollectiveEpilogueFwdINS6_IJS8_S8_S9_EEENS6_IJNS7_ILi1EEESH_SH_EEESB_SD_Li128ELb0ELb1ELb1ELb0EEENS1_19SingleTileSchedulerILb0ELb1ELb1ELi128EEEEEEEEEvNT_6ParamsE)
        /*02c0*/ 	.word	0x00000070


	//----- nvinfo : EIATTR_MIN_STACK_SIZE
	.align		4
.L_128:
        /*02c4*/ 	.byte	0x04, 0x12
        /*02c6*/ 	.short	(.L_130 - .L_129)
	.align		4
.L_129:
        /*02c8*/ 	.word	index@(_ZN7cutlass13device_kernelIN5flash19enable_sm80_to_sm89INS1_16FlashAttnFwdSm80INS1_25CollectiveMainloopFwdSm80ILi8ELi1ELb1EN4cute5tupleIJNS5_1CILi128EEENS7_ILi96EEES8_EEELi128ENS_6half_tEfNS_4arch4Sm80ELb0ELb1ELb0ELb1ELb1ELb0ELb1ELb1EEENS1_21CollectiveEpilogueFwdINS6_IJS8_S8_S9_EEENS6_IJNS7_ILi1EEESH_SH_EEESB_SD_Li256ELb1ELb1ELb1ELb0EEENS1_36VarlenDynamicPersistentTileSchedulerILi128ELi96ELi256ELi256ELb1ELb1ELb0ELb1ELb0ELb1EEEEEEEEEvNT_6ParamsE)
        /*02cc*/ 	.word	0x00000028


	//----- nvinfo : EIATTR_MIN_STACK_SIZE
	.align		4
.L_130:
        /*02d0*/ 	.byte	0x04, 0x12
        /*02d2*/ 	.short	(.L_132 - .L_131)
	.align		4
.L_131:
        /*02d4*/ 	.word	index@(_ZN7cutlass13device_kernelIN5flash19enable_sm80_to_sm89INS1_16FlashAttnFwdSm80INS1_25CollectiveMainloopFwdSm80ILi8ELi1ELb1EN4cute5tupleIJNS5_1CILi128EEENS7_ILi96EEES8_EEELi128ENS_6half_tEfNS_4arch4Sm80ELb0ELb1ELb0ELb1ELb1ELb1ELb1ELb1EEENS1_21CollectiveEpilogueFwdINS6_IJS8_S8_S9_EEENS6_IJNS7_ILi1EEESH_SH_EEESB_SD_Li256ELb1ELb1ELb1ELb0EEENS1_36VarlenDynamicPersistentTileSchedulerILi128ELi96ELi256ELi256ELb1ELb1ELb0ELb1ELb0ELb1EEEEEEEEEvNT_6ParamsE)
        /*02d8*/ 	.word	0x00000070


	//----- nvinfo : EIATTR_MIN_STACK_SIZE
	.align		4
.L_132:
        /*02dc*/ 	.byte	0x04, 0x12
        /*02de*/ 	.short	(.L_134 - .L_133)
	.align		4
.L_133:
        /*02e0*/ 	.word	index@(_ZN7cutlass13device_kernelIN5flash19enable_sm80_to_sm89INS1_16FlashAttnFwdSm80INS1_25CollectiveMainloopFwdSm80ILi4ELi1ELb0EN4cute5tupleIJNS5_1CILi128EEENS7_ILi64EEES8_EEELi128ENS_6half_tEfNS_4arch4Sm80ELb1ELb0ELb0ELb0ELb1ELb0ELb1ELb1EEENS1_21CollectiveEpilogueFwdINS6_IJS8_S8_S9_EEENS6_IJNS7_ILi1EEESH_SH_EEESB_SD_Li128ELb0ELb1ELb1ELb0EEENS1_30DynamicPersistentTileSchedulerILi128ELi128ELb1ELb1ELb0EEEEEEEEEvNT_6ParamsE)
        /*02e4*/ 	.word	0x00000110


	//----- nvinfo : EIATTR_MIN_STACK_SIZE
	.align		4
.L_134:
        /*02e8*/ 	.byte	0x04, 0x12
        /*02ea*/ 	.short	(.L_136 - .L_135)
	.align		4
.L_135:
        /*02ec*/ 	.word	index@(_ZN7cutlass13device_kernelIN5flash19enable_sm80_to_sm89INS1_16FlashAttnFwdSm80INS1_25CollectiveMainloopFwdSm80ILi8ELi1ELb1EN4cute5tupleIJNS5_1CILi128EEENS7_ILi112EEES8_EEELi128ENS_6half_tEfNS_4arch4Sm80ELb1ELb0ELb0ELb1ELb1ELb0ELb1ELb1EEENS1_21CollectiveEpilogueFwdINS6_IJS8_S8_S9_EEENS6_IJNS7_ILi1EEESH_SH_EEESB_SD_Li256ELb1ELb1ELb1ELb0EEENS1_36VarlenDynamicPersistentTileSchedulerILi128ELi112ELi256ELi256ELb1ELb1ELb0ELb1ELb1ELb1EEEEEEEEEvNT_6ParamsE)
        /*02f0*/ 	.word	0x00000118


	//----- nvinfo : EIATTR_MIN_STACK_SIZE
	.align		4
.L_136:
        /*02f4*/ 	.byte	0x04, 0x12
        /*02f6*/ 	.short	(.L_138 - .L_137)
	.align		4
.L_137:
        /*02f8*/ 	.word	index@(_ZN7cutlass13device_kernelIN5flash19enable_sm80_to_sm89INS1_16FlashAttnFwdSm80INS1_25CollectiveMainloopFwdSm80ILi8ELi1ELb1EN4cute5tupleIJNS5_1CILi128EEENS7_ILi112EEES8_EEELi128ENS_6half_tEfNS_4arch4Sm80ELb1ELb0ELb0ELb1ELb1ELb1ELb1ELb1EEENS1_21CollectiveEpilogueFwdINS6_IJS8_S8_S9_EEENS6_IJNS7_ILi1EEESH_SH_EEESB_SD_Li256ELb1ELb1ELb1ELb0EEENS1_36VarlenDynamicPersistentTileSchedulerILi128ELi112ELi256ELi256ELb1ELb1ELb0ELb1ELb1ELb1EEEEEEEEEvNT_6ParamsE)
        /*02fc*/ 	.word	0x00000130
.L_138:


//--------------------- .nv.info._ZN7cutlass13device_kernelIN5flash19enable_sm80_to_sm89INS1_16FlashAttnFwdSm80INS1_25CollectiveMainloopFwdSm80ILi8ELi1ELb1EN4cute5tupleIJNS5_1CILi128EEES8_S8_EEELi128ENS_6half_tEfNS_4arch4Sm80ELb0ELb0ELb0ELb0ELb1ELb0ELb1ELb1EEENS1_21CollectiveEpilogueFwdIS9_NS6_IJNS7_ILi1EEESF_SF_EEESA_SC_Li256ELb0ELb1ELb1ELb0EEENS1_19SingleTileSchedulerILb0ELb1ELb1ELi128EEEEEEEEEvNT_6ParamsE --------------------------
	.section	.nv.info._ZN7cutlass13device_kernelIN5flash19enable_sm80_to_sm89INS1_16FlashAttnFwdSm80INS1_25CollectiveMainloopFwdSm80ILi8ELi1ELb1EN4cute5tupleIJNS5_1CILi128EEES8_S8_EEELi128ENS_6half_tEfNS_4arch4Sm80ELb0ELb0ELb0ELb0ELb1ELb0ELb1ELb1EEENS1_21CollectiveEpilogueFwdIS9_NS6_IJNS7_ILi1EEESF_SF_EEESA_SC_Li256ELb0ELb1ELb1ELb0EEENS1_19SingleTileSchedulerILb0ELb1ELb1ELi128EEEEEEEEEvNT_6ParamsE,"",@"SHT_CUDA_INFO"
	.sectionflags	@""
	.align	4


	//----- nvinfo : EIATTR_CUDA_API_VERSION
	.align		4
        /*0000*/ 	.byte	0x04, 0x37
        /*0002*/ 	.short	(.L_140 - .L_139)
.L_139:
        /*0004*/ 	.word	0x00000082


	//----- nvinfo : EIATTR_SW2861232_WAR
	.align		4
.L_140:
        /*0008*/ 	.byte	0x01, 0x35
	.zero		2


	//----- nvinfo : EIATTR_PARAM_CBANK
	.align		4
        /*000c*/ 	.byte	0x04, 0x0a
        /*000e*/ 	.short	(.L_142 - .L_141)
	.align		4
.L_141:
        /*0010*/ 	.word	index@(.nv.constant0._ZN7cutlass13device_kernelIN5flash19enable_sm80_to_sm89INS1_16FlashAttnFwdSm80INS1_25CollectiveMainloopFwdSm80ILi8ELi1ELb1EN4cute5tupleIJNS5_1CILi128EEES8_S8_EEELi128ENS_6half_tEfNS_4arch4Sm80ELb0ELb0ELb0ELb0ELb1ELb0ELb1ELb1EEENS1_21CollectiveEpilogueFwdIS9_NS6_IJNS7_ILi1EEESF_SF_EEESA_SC_Li256ELb0ELb1ELb1ELb0EEENS1_19SingleTileSchedulerILb0ELb1ELb1ELi128EEEEEEEEEvNT_6ParamsE)
        /*0014*/ 	.short	0x0160
        /*0016*/ 	.short	0x0418


	//----- nvinfo : EIATTR_CBANK_PARAM_SIZE
	.align		4
.L_142:
        /*0018*/ 	.byte	0x03, 0x19
        /*001a*/ 	.short	0x0418


	//----- nvinfo : EIATTR_KPARAM_INFO
	.align		4
        /*001c*/ 	.byte	0x04, 0x17
        /*001e*/ 	.short	(.L_144 - .L_143)
.L_143:
        /*0020*/ 	.word	0x00000000
        /*0024*/ 	.short	0x0000
        /*0026*/ 	.short	0x0000
        /*0028*/ 	.byte	0x00, 0xf0, 0x61, 0x10


	//----- nvinfo : EIATTR_MAXREG_COUNT
	.align		4
.L_144:
        /*002c*/ 	.byte	0x03, 0x1b
        /*002e*/ 	.short	0x00ff


	//----- nvinfo : EIATTR_NUM_BARRIERS
	.align		4
        /*0030*/ 	.byte	0x02, 0x4c
        /*0032*/ 	.byte	0x02
	.zero		1


	//----- nvinfo : EIATTR_MERCURY_ISA_VERSION
	.align		4
        /*0034*/ 	.byte	0x03, 0x5f
        /*0036*/ 	.short	0x0000


	//----- nvinfo : EIATTR_COOP_GROUP_MASK_REGIDS
	.align		4
        /*0038*/ 	.byte	0x04, 0x29
        /*003a*/ 	.short	(.L_146 - .L_145)


	//   ....[0]....
.L_145:
        /*003c*/ 	.word	0xffffffff


	//   ....[1]....
        /*0040*/ 	.word	0xffffffff


	//   ....[2]....
        /*0044*/ 	.word	0xffffffff


	//   ....[3]....
        /*0048*/ 	.word	0xffffffff


	//   ....[4]....
        /*004c*/ 	.word	0xffffffff


	//   ....[5]....
        /*0050*/ 	.word	0xffffffff


	//   ....[6]....
        /*0054*/ 	.word	0xffffffff


	//   ....[7]....
        /*0058*/ 	.word	0xffffffff


	//   ....[8]....
        /*005c*/ 	.word	0xffffffff


	//   ....[9]....
        /*0060*/ 	.word	0xffffffff


	//   ....[10]....
        /*0064*/ 	.word	0xffffffff


	//   ....[11]....
        /*0068*/ 	.word	0xffffffff


	//   ....[12]....
        /*006c*/ 	.word	0xffffffff


	//   ....[13]....
        /*0070*/ 	.word	0xffffffff


	//   ....[14]....
        /*0074*/ 	.word	0xffffffff


	//   ....[15]....
        /*0078*/ 	.word	0xffffffff


	//   ....[16]....
        /*007c*/ 	.word	0xffffffff


	//   ....[17]....
        /*0080*/ 	.word	0xffffffff


	//   ....[18]....
        /*0084*/ 	.word	0xffffffff


	//   ....[19]....
        /*0088*/ 	.word	0xffffffff


	//   ....[20]....
        /*008c*/ 	.word	0xffffffff


	//   ....[21]....
        /*0090*/ 	.word	0xffffffff


	//   ....[22]....
        /*0094*/ 	.word	0xffffffff


	//   ....[23]....
        /*0098*/ 	.word	0xffffffff


	//   ....[24]....
        /*009c*/ 	.word	0xffffffff


	//   ....[25]....
        /*00a0*/ 	.word	0xffffffff


	//   ....[26]....
        /*00a4*/ 	.word	0xffffffff


	//   ....[27]....
        /*00a8*/ 	.word	0xffffffff


	//   ....[28]....
        /*00ac*/ 	.word	0xffffffff


	//   ....[29]....
        /*00b0*/ 	.word	0xffffffff


	//   ....[30]....
        /*00b4*/ 	.word	0xffffffff


	//   ....[31]....
        /*00b8*/ 	.word	0xffffffff


	//   ....[32]....
        /*00bc*/ 	.word	0xffffffff


	//   ....[33]....
        /*00c0*/ 	.word	0xffffffff


	//   ....[34]....
        /*00c4*/ 	.word	0xffffffff


	//   ....[35]....
        /*00c8*/ 	.word	0xffffffff


	//   ....[36]....
        /*00cc*/ 	.word	0xffffffff


	//   ....[37]....
        /*00d0*/ 	.word	0xffffffff


	//   ....[38]....
        /*00d4*/ 	.word	0xffffffff


	//   ....[39]....
        /*00d8*/ 	.word	0xffffffff


	//   ....[40]....
        /*00dc*/ 	.word	0xffffffff


	//   ....[41]....
        /*00e0*/ 	.word	0xffffffff


	//   ....[42]....
        /*00e4*/ 	.word	0xffffffff


	//   ....[43]....
        /*00e8*/ 	.word	0xffffffff


	//   ....[44]....
        /*00ec*/ 	.word	0xffffffff


	//   ....[45]....
        /*00f0*/ 	.word	0xffffffff


	//   ....[46]....
        /*00f4*/ 	.word	0xffffffff


	//   ....[47]....
        /*00f8*/ 	.word	0xffffffff


	//   ....[48]....
        /*00fc*/ 	.word	0xffffffff


	//   ....[49]....
        /*0100*/ 	.word	0xffffffff


	//   ....[50]....
        /*0104*/ 	.word	0xffffffff


	//   ....[51]....
        /*0108*/ 	.word	0xffffffff


	//   ....[52]....
        /*010c*/ 	.word	0xffffffff


	//   ....[53]....
        /*0110*/ 	.word	0xffffffff


	//   ....[54]....
        /*0114*/ 	.word	0xffffffff


	//   ....[55]....
        /*0118*/ 	.word	0xffffffff


	//   ....[56]....
        /*011c*/ 	.word	0xffffffff


	//   ....[57]....
        /*0120*/ 	.word	0xffffffff


	//   ....[58]....
        /*0124*/ 	.word	0xffffffff


	//   ....[59]....
        /*0128*/ 	.word	0xffffffff


	//   ....[60]....
        /*012c*/ 	.word	0xffffffff


	//   ....[61]....
        /*0130*/ 	.word	0xffffffff


	//   ....[62]....
        /*0134*/ 	.word	0xffffffff


	//   ....[63]....
        /*0138*/ 	.word	0xffffffff


	//   ....[64]....
        /*013c*/ 	.word	0xffffffff


	//   ....[65]....
        /*0140*/ 	.word	0xffffffff


	//   ....[66]....
        /*0144*/ 	.word	0xffffffff


	//   ....[67]....
        /*0148*/ 	.word	0xffffffff


	//   ....[68]....
        /*014c*/ 	.word	0xffffffff


	//----- nvinfo : EIATTR_COOP_GROUP_INSTR_OFFSETS
	.align		4
.L_146:
        /*0150*/ 	.byte	0x04, 0x28
        /*0152*/ 	.short	(.L_148 - .L_147)


	//   ....[0]....
.L_147:
        /*0154*/ 	.word	0x00000050


	//   ....[1]....
        /*0158*/ 	.word	0x00000f70


	//   ....[2]....
        /*015c*/ 	.word	0x00000fa0


	//   ....[3]....
        /*0160*/ 	.word	0x00000fc0


	//   ....[4]....
        /*0164*/ 	.word	0x00000ff0


	//   ....[5]....
        /*0168*/ 	.word	0x00001020


	//   ....[6]....
        /*016c*/ 	.word	0x000010f0


	//   ....[7]....
        /*0170*/ 	.word	0x00001120


	//   ....[8]....
        /*0174*/ 	.word	0x00001190


	//   ....[9]....
        /*0178*/ 	.word	0x00001330


	//   ....[10]....
        /*017c*/ 	.word	0x00001370


	//   ....[11]....
        /*0180*/ 	.word	0x000013a0


	//   ....[12]....
        /*0184*/ 	.word	0x000013d0


	//   ....[13]....
        /*0188*/ 	.word	0x000013e0


	//   ....[14]....
        /*018c*/ 	.word	0x000013f0


	//   ....[15]....
        /*0190*/ 	.word	0x00001400


	//   ....[16]....
        /*0194*/ 	.word	0x00001410


	//   ....[17]....
        /*0198*/ 	.word	0x00001b30


	//   ....[18]....
        /*019c*/ 	.word	0x00001b50


	//   ....[19]....
        /*01a0*/ 	.word	0x00001b60


	//   ....[20]....
        /*01a4*/ 	.word	0x00001b80


	//   ....[21]....
        /*01a8*/ 	.word	0x00001b90


	//   ....[22]....
        /*01ac*/ 	.word	0x00001bb0


	//   ....[23]....
        /*01b0*/ 	.word	0x00001bc0


	//   ....[24]....
        /*01b4*/ 	.word	0x00001bf0


	//   ....[25]....
        /*01b8*/ 	.word	0x00002b50


	//   ....[26]....
        /*01bc*/ 	.word	0x00002b70


	//   ....[27]....
        /*01c0*/ 	.word	0x00002b80


	//   ....[28]....
        /*01c4*/ 	.word	0x00002b90


	//   ....[29]....
        /*01c8*/ 	.word	0x00002ba0


	//   ....[30]....
        /*01cc*/ 	.word	0x00002bb0


	//   ....[31]....
        /*01d0*/ 	.word	0x00002bc0


	//   ....[32]....
        /*01d4*/ 	.word	0x00002be0


	//   ....[33]....
        /*01d8*/ 	.word	0x00003860


	//   ....[34]....
        /*01dc*/ 	.word	0x00003910


	//   ....[35]....
        /*01e0*/ 	.word	0x00003920


	//   ....[36]....
        /*01e4*/ 	.word	0x00003950


	//   ....[37]....
        /*01e8*/ 	.word	0x00005550


	//   ....[38]....
        /*01ec*/ 	.word	0x00005560


	//   ....[39]....
        /*01f0*/ 	.word	0x00005570


	//   ....[40]....
        /*01f4*/ 	.word	0x00005580


	//   ....[41]....
        /*01f8*/ 	.word	0x00005590


	//   ....[42]....
        /*01fc*/ 	.word	0x000055a0


	//   ....[43]....
        /*0200*/ 	.word	0x000055b0


	//   ....[44]....
        /*0204*/ 	.word	0x000055e0


	//   ....[45]....
        /*0208*/ 	.word	0x00005970


	//   ....[46]....
        /*020c*/ 	.word	0x00005990


	//   ....[47]....
        /*0210*/ 	.word	0x000059a0


	//   ....[48]....
        /*0214*/ 	.word	0x000059c0


	//   ....[49]....
        /*0218*/ 	.word	0x000059e0


	//   ....[50]....
        /*021c*/ 	.word	0x00005a10


	//   ....[51]....
        /*0220*/ 	.word	0x00005a80


	//   ....[52]....
        /*0224*/ 	.word	0x00005ab0


	//   ....[53]....
        /*0228*/ 	.word	0x00006b50


	//   ....[54]....
        /*022c*/ 	.word	0x00006b60


	//   ....[55]....
        /*0230*/ 	.word	0x00006b90


	//   ....[56]....
        /*0234*/ 	.word	0x00006ba0


	//   ....[57]....
        /*0238*/ 	.word	0x00008a50


	//   ....[58]....
        /*023c*/ 	.word	0x00008a80


	//   ....[59]....
        /*0240*/ 	.word	0x00008ac0


	//   ....[60]....
        /*0244*/ 	.word	0x00008ad0


	//   ....[61]....
        /*0248*/ 	.word	0x000095e0


	//   ....[62]....
        /*024c*/ 	.word	0x00009620


	//   ....[63]....
        /*0250*/ 	.word	0x00009650


	//   ....[64]....
        /*0254*/ 	.word	0x00009670


	//   ....[65]....
        /*0258*/ 	.word	0x000096e0


	//   ....[66]....
        /*025c*/ 	.word	0x00009700


	//   ....[67]....
        /*0260*/ 	.word	0x00009d40


	//   ....[68]....
        /*0264*/ 	.word	0x00009d50


	//----- nvinfo : EIATTR_EXIT_INSTR_OFFSETS
	.align		4
.L_148:
        /*0268*/ 	.byte	0x04, 0x1c
        /*026a*/ 	.short	(.L_150 - .L_149)


	//   ....[0]....
.L_149:
        /*026c*/ 	.word	0x000001b0


	//   ....[1]....
        /*0270*/ 	.word	0x00009d60


	//   ....[2]....
        /*0274*/ 	.word	0x0000a300


	//   ....[3]....
        /*0278*/ 	.word	0x0000a350


	//   ....[4]....
        /*027c*/ 	.word	0x0000a380


	//   ....[5]....
        /*0280*/ 	.word	0x0000a3e0


	//   ....[6]....
        /*0284*/ 	.word	0x0000a670


	//----- nvinfo : EIATTR_CTAIDZ_USED
	.align		4
.L_150:
        /*0288*/ 	.byte	0x01, 0x04
	.zero		2


	//----- nvinfo : EIATTR_MAX_THREADS
	.align		4
        /*028c*/ 	.byte	0x04, 0x05
        /*028e*/ 	.short	(.L_152 - .L_151)
.L_151:
        /*0290*/ 	.word	0x00000100
        /*0294*/ 	.word	0x00000001
        /*0298*/ 	.word	0x00000001


	//----- nvinfo : EIATTR_CRS_STACK_SIZE
	.align		4
.L_152:
        /*029c*/ 	.byte	0x04, 0x1e
        /*029e*/ 	.short	(.L_154 - .L_153)
.L_153:
        /*02a0*/ 	.word	0x00000000
.L_154:


//--------------------- .nv.info._ZN7cutlass13device_kernelIN5flash19enable_sm80_to_sm89INS1_16FlashAttnFwdSm80INS1_25CollectiveMainloopFwdSm80ILi8ELi1ELb1EN4cute5tupleIJNS5_1CILi128EEENS7_ILi96EEES8_EEELi128ENS_6half_tEfNS_4arch4Sm80ELb0ELb1ELb0ELb0ELb1ELb0ELb1ELb1EEENS1_21CollectiveEpilogueFwdINS6_IJS8_S8_S9_EEENS6_IJNS7_ILi1EEESH_SH_EEESB_SD_Li256ELb0ELb1ELb1ELb0EEENS1_19SingleTileSchedulerILb0ELb1ELb1ELi128EEEEEEEEEvNT_6ParamsE --------------------------
	.section	.nv.info._ZN7cutlass13device_kernelIN5flash19enable_sm80_to_sm89INS1_16FlashAttnFwdSm80INS1_25CollectiveMainloopFwdSm80ILi8ELi1ELb1EN4cute5tupleIJNS5_1CILi128EEENS7_ILi96EEES8_EEELi128ENS_6half_tEfNS_4arch4Sm80ELb0ELb1ELb0ELb0ELb1ELb0ELb1ELb1EEENS1_21CollectiveEpilogueFwdINS6_IJS8_S8_S9_EEENS6_IJNS7_ILi1EEESH_SH_EEESB_SD_Li256ELb0ELb1ELb1ELb0EEENS1_19SingleTileSchedulerILb0ELb1ELb1ELi128EEEEEEEEEvNT_6ParamsE,"",@"SHT_CUDA_INFO"
	.sectionflags	@""
	.align	4


	//----- nvinfo : EIATTR_CUDA_API_VERSION
	.align		4
        /*0000*/ 	.byte	0x04, 0x37
        /*0002*/ 	.short	(.L_156 - .L_155)
.L_155:
        /*0004*/ 	.word	0x00000082


	//----- nvinfo : EIATTR_SW2861232_WAR
	.align		4
.L_156:
        /*0008*/ 	.byte	0x01, 0x35
	.zero		2


	//----- nvinfo : EIATTR_PARAM_CBANK
	.align		4
        /*000c*/ 	.byte	0x04, 0x0a
        /*000e*/ 	.short	(.L_158 - .L_157)
	.align		4
.L_157:
        /*0010*/ 	.word	index@(.nv.constant0._ZN7cutlass13device_kernelIN5flash19enable_sm80_to_sm89INS1_16FlashAttnFwdSm80INS1_25CollectiveMainloopFwdSm80ILi8ELi1ELb1EN4cute5tupleIJNS5_1CILi128EEENS7_ILi96EEES8_EEELi128ENS_6half_tEfNS_4arch4Sm80ELb0ELb1ELb0ELb0ELb1ELb0ELb1ELb1EEENS1_21CollectiveEpilogueFwdINS6_IJS8_S8_S9_EEENS6_IJNS7_ILi1EEESH_SH_EEESB_SD_Li256ELb0ELb1ELb1ELb0EEENS1_19SingleTileSchedulerILb0ELb1ELb1ELi128EEEEEEEEEvNT_6ParamsE)
        /*0014*/ 	.short	0x0160
        /*0016*/ 	.short	0x0418


	//----- nvinfo : EIATTR_CBANK_PARAM_SIZE
	.align		4
.L_158:
        /*0018*/ 	.byte	0x03, 0x19
        /*001a*/ 	.short	0x0418


	//----- nvinfo : EIATTR_KPARAM_INFO
	.align		4
        /*001c*/ 	.byte	0x04, 0x17
        /*001e*/ 	.short	(.L_160 - .L_159)
.L_159:
        /*0020*/ 	.word	0x00000000
        /*0024*/ 	.short	0x0000
        /*0026*/ 	.short	0x0000
        /*0028*/ 	.byte	0x00, 0xf0, 0x61, 0x10


	//----- nvinfo : EIATTR_MAXREG_COUNT
	.align		4
.L_160:
        /*002c*/ 	.byte	0x03, 0x1b
        /*002e*/ 	.short	0x00ff


	//----- nvinfo : EIATTR_NUM_BARRIERS
	.align		4
        /*0030*/ 	.byte	0x02, 0x4c
        /*0032*/ 	.byte	0x02
	.zero		1


	//----- nvinfo : EIATTR_MERCURY_ISA_VERSION
	.align		4
        /*0034*/ 	.byte	0x03, 0x5f
        /*0036*/ 	.short	0x0000


	//----- nvinfo : EIATTR_COOP_GROUP_MASK_REGIDS
	.align		4
        /*0038*/ 	.byte	0x04, 0x29
        /*003a*/ 	.short	(.L_162 - .L_161)


	//   ....[0]....
.L_161:
        /*003c*/ 	.word	0xffffffff


	//   ....[1]....
        /*0040*/ 	.word	0xffffffff


	//   ....[2]....
        /*0044*/ 	.word	0xffffffff


	//   ....[3]....
        /*0048*/ 	.word	0xffffffff


	//   ....[4]....
        /*004c*/ 	.word	0xffffffff


	//   ....[5]....
        /*0050*/ 	.word	0xffffffff


	//   ....[6]....
        /*0054*/ 	.word	0xffffffff


	//   ....[7]....
        /*0058*/ 	.word	0xffffffff


	//   ....[8]....
        /*005c*/ 	.word	0xffffffff


	//   ....[9]....
        /*0060*/ 	.word	0xffffffff


	//   ....[10]....
        /*0064*/ 	.word	0xffffffff


	//   ....[11]....
        /*0068*/ 	.word	0xffffffff


	//   ....[12]....
        /*006c*/ 	.word	0xffffffff


	//   ....[13]....
        /*0070*/ 	.word	0xffffffff


	//   ....[14]....
        /*0074*/ 	.word	0xffffffff


	//   ....[15]....
        /*0078*/ 	.word	0xffffffff


	//   ....[16]....
        /*007c*/ 	.word	0xffffffff


	//   ....[17]....
        /*0080*/ 	.word	0xffffffff


	//   ....[18]....
        /*0084*/ 	.word	0xffffffff


	//   ....[19]....
        /*0088*/ 	.word	0xffffffff


	//   ....[20]....
        /*008c*/ 	.word	0xffffffff


	//   ....[21]....
        /*0090*/ 	.word	0xffffffff


	//   ....[22]....
        /*0094*/ 	.word	0xffffffff


	//   ....[23]....
        /*0098*/ 	.word	0xffffffff


	//   ....[24]....
        /*009c*/ 	.word	0xffffffff


	//   ....[25]....
        /*00a0*/ 	.word	0xffffffff


	//   ....[26]....
        /*00a4*/ 	.word	0xffffffff


	//   ....[27]....
        /*00a8*/ 	.word	0xffffffff


	//   ....[28]....
        /*00ac*/ 	.word	0xffffffff


	//   ....[29]....
        /*00b0*/ 	.word	0xffffffff


	//   ....[30]....
        /*00b4*/ 	.word	0xffffffff


	//   ....[31]....
        /*00b8*/ 	.word	0xffffffff


	//   ....[32]....
        /*00bc*/ 	.word	0xffffffff


	//   ....[33]....
        /*00c0*/ 	.word	0xffffffff


	//   ....[34]....
        /*00c4*/ 	.word	0xffffffff


	//   ....[35]....
        /*00c8*/ 	.word	0xffffffff


	//   ....[36]....
        /*00cc*/ 	.word	0xffffffff


	//   ....[37]....
        /*00d0*/ 	.word	0xffffffff


	//   ....[38]....
        /*00d4*/ 	.word	0xffffffff


	//   ....[39]....
        /*00d8*/ 	.word	0xffffffff


	//   ....[40]....
        /*00dc*/ 	.word	0xffffffff


	//   ....[41]....
        /*00e0*/ 	.word	0xffffffff


	//   ....[42]....
        /*00e4*/ 	.word	0xffffffff


	//   ....[43]....
        /*00e8*/ 	.word	0xffffffff


	//   ....[44]....
        /*00ec*/ 	.word	0xffffffff


	//   ....[45]....
        /*00f0*/ 	.word	0xffffffff


	//   ....[46]....
        /*00f4*/ 	.word	0xffffffff


	//   ....[47]....
        /*00f8*/ 	.word	0xffffffff


	//   ....[48]....
        /*00fc*/ 	.word	0xffffffff


	//   ....[49]....
        /*0100*/ 	.word	0xffffffff


	//   ....[50]....
        /*0104*/ 	.word	0xffffffff


	//   ....[51]....
        /*0108*/ 	.word	0xffffffff


	//   ....[52]....
        /*010c*/ 	.word	0xffffffff


	//   ....[53]....
        /*0110*/ 	.word	0xffffffff


	//   ....[54]....
        /*0114*/ 	.word	0xffffffff


	//   ....[55]....
        /*0118*/ 	.word	0xffffffff


	//   ....[56]....
        /*011c*/ 	.word	0xffffffff


	//   ....[57]....
        /*0120*/ 	.word	0xffffffff


	//   ....[58]....
        /*0124*/ 	.word	0xffffffff


	//   ....[59]....
        /*0128*/ 	.word	0xffffffff


	//   ....[60]....
        /*012c*/ 	.word	0xffffffff


	//   ....[61]....
        /*0130*/ 	.word	0xffffffff


	//   ....[62]....
        /*0134*/ 	.word	0xffffffff


	//   ....[63]....
        /*0138*/ 	.word	0xffffffff


	//   ....[64]....
        /*013c*/ 	.word	0xffffffff


	//   ....[65]....
        /*0140*/ 	.word	0xffffffff


	//   ....[66]....
        /*0144*/ 	.word	0xffffffff


	//   ....[67]....
        /*0148*/ 	.word	0xffffffff


	//   ....[68]....
        /*014c*/ 	.word	0xffffffff


	//   ....[69]....
        /*0150*/ 	.word	0xffffffff


	//   ....[70]....
        /*0154*/ 	.word	0xffffffff


	//   ....[71]....
        /*0158*/ 	.word	0xffffffff


	//   ....[72]....
        /*015c*/ 	.word	0xffffffff


	//   ....[73]....
        /*0160*/ 	.word	0xffffffff


	//   ....[74]....
        /*0164*/ 	.word	0xffffffff


	//   ....[75]....
        /*0168*/ 	.word	0xffffffff


	//   ....[76]....
        /*016c*/ 	.word	0xffffffff


	//   ....[77]....
        /*0170*/ 	.word	0xffffffff


	//   ....[78]....
        /*0174*/ 	.word	0xffffffff


	//   ....[79]....
        /*0178*/ 	.word	0xffffffff


	//   ....[80]....
        /*017c*/ 	.word	0xffffffff


	//   ....[81]....
        /*0180*/ 	.word	0xffffffff


	//   ....[82]....
        /*0184*/ 	.word	0xffffffff


	//   ....[83]....
        /*0188*/ 	.word	0xffffffff


	//   ....[84]....
        /*018c*/ 	.word	0xffffffff


	//   ....[85]....
        /*0190*/ 	.word	0xffffffff


	//   ....[86]....
        /*0194*/ 	.word	0xffffffff


	//   ....[87]....
        /*0198*/ 	.word	0xffffffff


	//   ....[88]....
        /*019c*/ 	.word	0xffffffff


	//   ....[89]....
        /*01a0*/ 	.word	0xffffffff


	//   ....[90]....
        /*01a4*/ 	.word	0xffffffff


	//   ....[91]....
        /*01a8*/ 	.word	0xffffffff


	//   ....[92]....
        /*01ac*/ 	.word	0xffffffff


	//   ....[93]....
        /*01b0*/ 	.word	0xffffffff


	//   ....[94]....
        /*01b4*/ 	.word	0xffffffff


	//   ....[95]....
        /*01b8*/ 	.word	0xffffffff


	//   ....[96]....
        /*01bc*/ 	.word	0xffffffff


	//----- nvinfo : EIATTR_COOP_GROUP_INSTR_OFFSETS
	.align		4
.L_162:
        /*01c0*/ 	.byte	0x04, 0x28
        /*01c2*/ 	.short	(.L_164 - .L_163)


	//   ....[0]....
.L_163:
        /*01c4*/ 	.word	0x00000050


	//   ....[1]....
        /*01c8*/ 	.word	0x000012f0


	//   ....[2]....
        /*01cc*/ 	.word	0x00001330


	//   ....[3]....
        /*01d0*/ 	.word	0x00001360


	//   ....[4]....
        /*01d4*/ 	.word	0x00001390


	//   ....[5]....
        /*01d8*/ 	.word	0x00001630


	//   ....[6]....
        /*01dc*/ 	.word	0x00001650


	//   ....[7]....
        /*01e0*/ 	.word	0x00001660


	//   ....[8]....
        /*01e4*/ 	.word	0x00001670


	//   ....[9]....
        /*01e8*/ 	.word	0x00001850


	//   ....[10]....
        /*01ec*/ 	.word	0x00001880


	//   ....[11]....
        /*01f0*/ 	.word	0x000018b0


	//   ....[12]....
        /*01f4*/ 	.word	0x000018c0


	//   ....[13]....
        /*01f8*/ 	.word	0x000018d0


	//   ....[14]....
        /*01fc*/ 	.word	0x000018e0


	//   ....[15]....
        /*0200*/ 	.word	0x00001ec0


	//   ....[16]....
        /*0204*/ 	.word	0x00001ef0


	//   ....[17]....
        /*0208*/ 	.word	0x00001f00


	//   ....[18]....
        /*020c*/ 	.word	0x00001f20


	//   ....[19]....
        /*0210*/ 	.word	0x00001f30


	//   ....[20]....
        /*0214*/ 	.word	0x00001f50


	//   ....[21]....
        /*0218*/ 	.word	0x00002bb0


	//   ....[22]....
        /*021c*/ 	.word	0x00002bd0


	//   ....[23]....
        /*0220*/ 	.word	0x00002be0


	//   ....[24]....
        /*0224*/ 	.word	0x00002bf0


	//   ....[25]....
        /*0228*/ 	.word	0x00002c00


	//   ....[26]....
        /*022c*/ 	.word	0x00002c10


	//   ....[27]....
        /*0230*/ 	.word	0x00002f50


	//   ....[28]....
        /*0234*/ 	.word	0x00003170


	//   ....[29]....
        /*0238*/ 	.word	0x00004200


	//   ....[30]....
        /*023c*/ 	.word	0x000042b0


	//   ....[31]....
        /*0240*/ 	.word	0x000046b0


	//   ....[32]....
        /*0244*/ 	.word	0x00004710


	//   ....[33]....
        /*0248*/ 	.word	0x00005c80


	//   ....[34]....
        /*024c*/ 	.word	0x00005c90


	//   ....[35]....
        /*0250*/ 	.word	0x00005ca0


	//   ....[36]....
        /*0254*/ 	.word	0x00005cb0


	//   ....[37]....
        /*0258*/ 	.word	0x00005cc0


	//   ....[38]....
        /*025c*/ 	.word	0x00005cd0


	//   ....[39]....
        /*0260*/ 	.word	0x00006840


	//   ....[40]....
        /*0264*/ 	.word	0x00006860


	//   ....[41]....
        /*0268*/ 	.word	0x00006880


	//   ....[42]....
        /*026c*/ 	.word	0x00006890


	//   ....[43]....
        /*0270*/ 	.word	0x000068a0


	//   ....[44]....
        /*0274*/ 	.word	0x000068b0


	//   ....[45]....
        /*0278*/ 	.word	0x00006a90


	//   ....[46]....
        /*027c*/ 	.word	0x00006d60


	//   ....[47]....
        /*0280*/ 	.word	0x00007cd0


	//   ....[48]....
        /*0284*/ 	.word	0x00007f00


	//   ....[49]....
        /*0288*/ 	.word	0x000080d0


	//   ....[50]....
        /*028c*/ 	.word	0x000081c0


	//   ....[51]....
        /*0290*/ 	.word	0x00009e10


	//   ....[52]....
        /*0294*/ 	.word	0x00009e30


	//   ....[53]....
        /*0298*/ 	.word	0x00009e50


	//   ....[54]....
        /*029c*/ 	.word	0x00009e60


	//   ....[55]....
        /*02a0*/ 	.word	0x00009e70


	//   ....[56]....
        /*02a4*/ 	.word	0x00009e80


	//   ....[57]....
        /*02a8*/ 	.word	0x0000a9f0


	//   ....[58]....
        /*02ac*/ 	.word	0x0000aa10


	//   ....[59]....
        /*02b0*/ 	.word	0x0000aa30


	//   ....[60]....
        /*02b4*/ 	.word	0x0000aa40


	//   ....[61]....
        /*02b8*/ 	.word	0x0000aa50


	//   ....[62]....
        /*02bc*/ 	.word	0x0000aa60


	//   ....[63]....
        /*02c0*/ 	.word	0x0000aee0


	//   ....[64]....
        /*02c4*/ 	.word	0x0000af00


	//   ....[65]....
        /*02c8*/ 	.word	0x0000af30


	//   ....[66]....
        /*02cc*/ 	.word	0x0000af40


	//   ....[67]....
        /*02d0*/ 	.word	0x0000ca40


	//   ....[68]....
        /*02d4*/ 	.word	0x0000ca80


	//   ....[69]....
        /*02d8*/ 	.word	0x0000caa0


	//   ....[70]....
        /*02dc*/ 	.word	0x0000cac0


	//   ....[71]....
        /*02e0*/ 	.word	0x0000cae0


	//   ....[72]....
        /*02e4*/ 	.word	0x0000cb00


	//   ....[73]....
        /*02e8*/ 	.word	0x0000d5c0


	//   ....[74]....
        /*02ec*/ 	.word	0x0000d5d0


	//   ....[75]....
        /*02f0*/ 	.word	0x0000d5e0


	//   ....[76]....
        /*02f4*/ 	.word	0x0000d5f0


	//   ....[77]....
        /*02f8*/ 	.word	0x0000d600


	//   ....[78]....
        /*02fc*/ 	.word	0x0000d610


	//   ....[79]....
        /*0300*/ 	.word	0x0000d820


	//   ....[80]....
        /*0304*/ 	.word	0x0000dc10


	//   ....[81]....
        /*0308*/ 	.word	0x0000e9d0


	//   ....[82]....
        /*030c*/ 	.word	0x0000ec40


	//   ....[83]....
        /*0310*/ 	.word	0x0000ede0


	//   ....[84]....
        /*0314*/ 	.word	0x0000eef0


	//   ....[85]....
        /*0318*/ 	.word	0x000106c0


	//   ....[86]....
        /*031c*/ 	.word	0x000106f0


	//   ....[87]....
        /*0320*/ 	.word	0x00010730


	//   ....[88]....
        /*0324*/ 	.word	0x00010740


	//   ....[89]....
        /*0328*/ 	.word	0x00011250


	//   ....[90]....
        /*032c*/ 	.word	0x00011290


	//   ....[91]....
        /*0330*/ 	.word	0x000112b0


	//   ....[92]....
        /*0334*/ 	.word	0x000112e0


	//   ....[93]....
        /*0338*/ 	.word	0x00011350


	//   ....[94]....
        /*033c*/ 	.word	0x000113c0


	//   ....[95]....
        /*0340*/ 	.word	0x000119d0


	//   ....[96]....
        /*0344*/ 	.word	0x000119e0


	//----- nvinfo : EIATTR_EXIT_INSTR_OFFSETS
	.align		4
.L_164:
        /*0348*/ 	.byte	0x04, 0x1c
        /*034a*/ 	.short	(.L_166 - .L_165)


	//   ....[0]....
.L_165:
        /*034c*/ 	.word	0x000001b0


	//   ....[1]....
        /*0350*/ 	.word	0x000119f0


	//   ....[2]....
        /*0354*/ 	.word	0x00011f90


	//   ....[3]....
        /*0358*/ 	.word	0x00011fe0


	//   ....[4]....
        /*035c*/ 	.word	0x00012010


	//   ....[5]....
        /*0360*/ 	.word	0x00012070


	//   ....[6]....
        /*0364*/ 	.word	0x00012300


	//----- nvinfo : EIATTR_CTAIDZ_USED
	.align		4
.L_166:
        /*0368*/ 	.byte	0x01, 0x04
	.zero		2


	//----- nvinfo : EIATTR_MAX_THREADS
	.align		4
        /*036c*/ 	.byte	0x04, 0x05
        /*036e*/ 	.short	(.L_168 - .L_167)
.L_167:
        /*0370*/ 	.word	0x00000100
        /*0374*/ 	.word	0x00000001
        /*0378*/ 	.word	0x00000001


	//----- nvinfo : EIATTR_CRS_STACK_SIZE
	.align		4
.L_168:
        /*037c*/ 	.byte	0x04, 0x1e
        /*037e*/ 	.short	(.L_170 - .L_169)
.L_169:
        /*0380*/ 	.word	0x00000000
.L_170:


//--------------------- .nv.info._ZN7cutlass13device_kernelIN5flash19enable_sm80_to_sm89INS1_16FlashAttnFwdSm80INS1_25CollectiveMainloopFwdSm80ILi8ELi1ELb1EN4cute5tupleIJNS5_1CILi128EEES8_S8_EEELi128ENS_6half_tEfNS_4arch4Sm80ELb1ELb0ELb0ELb0ELb1ELb0ELb1ELb1EEENS1_21CollectiveEpilogueFwdIS9_NS6_IJNS7_ILi1EEESF_SF_EEESA_SC_Li256ELb0ELb1ELb1ELb0EEENS1_30DynamicPersistentTileSchedulerILi256ELi256ELb1ELb1ELb0EEEEEEEEEvNT_6ParamsE --------------------------
	.section	.nv.info._ZN7cutlass13device_kernelIN5flash19enable_sm80_to_sm89INS1_16FlashAttnFwdSm80INS1_25CollectiveMainloopFwdSm80ILi8ELi1ELb1EN4cute5tupleIJNS5_1CILi128EEES8_S8_EEELi128ENS_6half_tEfNS_4arch4Sm80ELb1ELb0ELb0ELb0ELb1ELb0ELb1ELb1EEENS1_21CollectiveEpilogueFwdIS9_NS6_IJNS7_ILi1EEESF_SF_EEESA_SC_Li256ELb0ELb1ELb1ELb0EEENS1_30DynamicPersistentTileSchedulerILi256ELi256ELb1ELb1ELb0EEEEEEEEEvNT_6ParamsE,"",@"SHT_CUDA_INFO"
	.sectionflags	@""
	.align	4


	//----- nvinfo : EIATTR_CUDA_API_VERSION
	.align		4
        /*0000*/ 	.byte	0x04, 0x37
        /*0002*/ 	.short	(.L_172 - .L_171)
.L_171:
        /*0004*/ 	.word	0x00000082


	//----- nvinfo : EIATTR_SW2861232_WAR
	.align		4
.L_172:
        /*0008*/ 	.byte	0x01, 0x35
	.zero		2


	//----- nvinfo : EIATTR_PARAM_CBANK
	.align		4
        /*000c*/ 	.byte	0x04, 0x0a
        /*000e*/ 	.short	(.L_174 - .L_173)
	.align		4
.L_173:
        /*0010*/ 	.word	index@(.nv.constant0._ZN7cutlass13device_kernelIN5flash19enable_sm80_to_sm89INS1_16FlashAttnFwdSm80INS1_25CollectiveMainloopFwdSm80ILi8ELi1ELb1EN4cute5tupleIJNS5_1CILi128EEES8_S8_EEELi128ENS_6half_tEfNS_4arch4Sm80ELb1ELb0ELb0ELb0ELb1ELb0ELb1ELb1EEENS1_21CollectiveEpilogueFwdIS9_NS6_IJNS7_ILi1EEESF_SF_EEESA_SC_Li256ELb0ELb1ELb1ELb0EEENS1_30DynamicPersistentTileSchedulerILi256ELi256ELb1ELb1ELb0EEEEEEEEEvNT_6ParamsE)
        /*0014*/ 	.short	0x0160
        /*0016*/ 	.short	0x0428


	//----- nvinfo : EIATTR_CBANK_PARAM_SIZE
	.align		4
.L_174:
        /*0018*/ 	.byte	0x03, 0x19
        /*001a*/ 	.short	0x0428


	//----- nvinfo : EIATTR_KPARAM_INFO
	.align		4
        /*001c*/ 	.byte	0x04, 0x17
        /*001e*/ 	.short	(.L_176 - .L_175)
.L_175:
        /*0020*/ 	.word	0x00000000
        /*0024*/ 	.short	0x0000
        /*0026*/ 	.short	0x0000
        /*0028*/ 	.byte	0x00, 0xf0, 0xa1, 0x10


	//----- nvinfo : EIATTR_MAXREG_COUNT
	.align		4
.L_176:
        /*002c*/ 	.byte	0x03, 0x1b
        /*002e*/ 	.short	0x00ff


	//----- nvinfo : EIATTR_NUM_BARRIERS
	.align		4
        /*0030*/ 	.byte	0x02, 0x4c
        /*0032*/ 	.byte	0x06
	.zero		1


	//----- nvinfo : EIATTR_ANNOTATIONS
	.align		4
        /*0034*/ 	.byte	0x04, 0x55
        /*0036*/ 	.short	(.L_178 - .L_177)


	//   ....[0]....
.L_177:
        /*0038*/ 	.word	0x00000001
        /*003c*/ 	.byte	0x70, 0x00, 0x00, 0x00, 0x01, 0x00, 0x00, 0x00, 0x40, 0x05, 0x00, 0x00, 0x01, 0x00, 0x00, 0x00
        /* <DEDUP_REMOVED lines=64> */
        /*044c*/ 	.byte	0x00, 0x29, 0x01, 0x00, 0x01, 0x00, 0x00, 0x00, 0x50, 0x29, 0x01, 0x00


	//----- nvinfo : EIATTR_MERCURY_ISA_VERSION
	.align		4
.L_178:
        /*0458*/ 	.byte	0x03, 0x5f
        /*045a*/ 	.short	0x0000


	//----- nvinfo : EIATTR_INT_WARP_WIDE_INSTR_OFFSETS
	.align		4
        /*045c*/ 	.byte	0x04, 0x31
        /*045e*/ 	.short	(.L_180 - .L_179)


	//   ....[0]....
.L_179:
        /*0460*/ 	.word	0x0000e6f0


	//   ....[1]....
        /*0464*/ 	.word	0x0000e770


	//----- nvinfo : EIATTR_COOP_GROUP_MASK_REGIDS
	.align		4
.L_180:
        /*0468*/ 	.byte	0x04, 0x29
        /*046a*/ 	.short	(.L_182 - .L_181)


	//   ....[0]....
.L_181:
        /*046c*/ 	.word	0xffffffff


	//   ....[1]....
        /*0470*/ 	.word	0xffffffff


	//   ....[2]....
        /*0474*/ 	.word	0xffffffff


	//   ....[3]....
        /*0478*/ 	.word	0xffffffff


	//   ....[4]....
        /*047c*/ 	.word	0xffffffff


	//   ....[5]....
        /*0480*/ 	.word	0xffffffff


	//   ....[6]....
        /*0484*/ 	.word	0xffffffff


	//   ....[7]....
        /*0488*/ 	.word	0xffffffff


	//   ....[8]....
        /*048c*/ 	.word	0xffffffff


	//   ....[9]....
        /*0490*/ 	.word	0xffffffff


	//   ....[10]....
        /*0494*/ 	.word	0xffffffff


	//   ....[11]....
        /*0498*/ 	.word	0xffffffff


	//   ....[12]....
        /*049c*/ 	.word	0xffffffff


	//   ....[13]....
        /*04a0*/ 	.word	0xffffffff


	//   ....[14]....
        /*04a4*/ 	.word	0xffffffff


	//   ....[15]....
        /*04a8*/ 	.word	0xffffffff


	//   ....[16]....
        /*04ac*/ 	.word	0xffffffff


	//   ....[17]....
        /*04b0*/ 	.word	0xffffffff


	//   ....[18]....
        /*04b4*/ 	.word	0xffffffff


	//   ....[19]....
        /*04b8*/ 	.word	0xffffffff


	//   ....[20]....
        /*04bc*/ 	.word	0xffffffff


	//   ....[21]....
        /*04c0*/ 	.word	0xffffffff


	//   ....[22]....
        /*04c4*/ 	.word	0xffffffff


	//   ....[23]....
        /*04c8*/ 	.word	0xffffffff


	//   ....[24]....
        /*04cc*/ 	.word	0xffffffff


	//   ....[25]....
        /*04d0*/ 	.word	0xffffffff


	//   ....[26]....
        /*04d4*/ 	.word	0xffffffff


	//   ....[27]....
        /*04d8*/ 	.word	0xffffffff


	//   ....[28]....
        /*04dc*/ 	.word	0xffffffff


	//   ....[29]....
        /*04e0*/ 	.word	0xffffffff


	//   ....[30]....
        /*04e4*/ 	.word	0xffffffff


	//   ....[31]....
        /*04e8*/ 	.word	0xffffffff


	//   ....[32]....
        /*04ec*/ 	.word	0xffffffff


	//   ....[33]....
        /*04f0*/ 	.word	0xffffffff


	//   ....[34]....
        /*04f4*/ 	.word	0xffffffff


	//   ....[35]....
        /*04f8*/ 	.word	0xffffffff


	//   ....[36]....
        /*04fc*/ 	.word	0xffffffff


	//   ....[37]....
        /*0500*/ 	.word	0xffffffff


	//   ....[38]....
        /*0504*/ 	.word	0xffffffff


	//   ....[39]....
        /*0508*/ 	.word	0xffffffff


	//   ....[40]....
        /*050c*/ 	.word	0xffffffff


	//   ....[41]....
        /*0510*/ 	.word	0xffffffff


	//   ....[42]....
        /*0514*/ 	.word	0xffffffff


	//   ....[43]....
        /*0518*/ 	.word	0xffffffff


	//   ....[44]....
        /*051c*/ 	.word	0xffffffff


	//   ....[45]....
        /*0520*/ 	.word	0xffffffff


	//   ....[46]....
        /*0524*/ 	.word	0xffffffff


	//   ....[47]....
        /*0528*/ 	.word	0xffffffff


	//   ....[48]....
        /*052c*/ 	.word	0xffffffff


	//   ....[49]....
        /*0530*/ 	.word	0xffffffff


	//   ....[50]....
        /*0534*/ 	.word	0xffffffff


	//   ....[51]....
        /*0538*/ 	.word	0xffffffff


	//   ....[52]....
        /*053c*/ 	.word	0xffffffff


	//   ....[53]....
        /*0540*/ 	.word	0xffffffff


	//   ....[54]....
        /*0544*/ 	.word	0xffffffff


	//   ....[55]....
        /*0548*/ 	.word	0xffffffff


	//   ....[56]....
        /*054c*/ 	.word	0xffffffff


	//   ....[57]....
        /*0550*/ 	.word	0xffffffff


	//   ....[58]....
        /*0554*/ 	.word	0xffffffff


	//   ....[59]....
        /*0558*/ 	.word	0xffffffff


	//   ....[60]....
        /*055c*/ 	.word	0xffffffff


	//   ....[61]....
        /*0560*/ 	.word	0xffffffff


	//   ....[62]....
        /*0564*/ 	.word	0xffffffff


	//   ....[63]....
        /*0568*/ 	.word	0xffffffff


	//   ....[64]....
        /*056c*/ 	.word	0xffffffff


	//   ....[65]....
        /*0570*/ 	.word	0xffffffff


	//   ....[66]....
        /*0574*/ 	.word	0xffffffff


	//   ....[67]....
        /*0578*/ 	.word	0xffffffff


	//   ....[68]....
        /*057c*/ 	.word	0xffffffff


	//   ....[69]....
        /*0580*/ 	.word	0xffffffff


	//   ....[70]....
        /*0584*/ 	.word	0xffffffff


	//   ....[71]....
        /*0588*/ 	.word	0xffffffff


	//   ....[72]....
        /*058c*/ 	.word	0xffffffff


	//   ....[73]....
        /*0590*/ 	.word	0xffffffff


	//   ....[74]....
        /*0594*/ 	.word	0xffffffff


	//   ....[75]....
        /*0598*/ 	.word	0xffffffff


	//   ....[76]....
        /*059c*/ 	.word	0xffffffff


	//   ....[77]....
        /*05a0*/ 	.word	0xffffffff


	//   ....[78]....
        /*05a4*/ 	.word	0xffffffff


	//   ....[79]....
        /*05a8*/ 	.word	0xffffffff


	//   ....[80]....
        /*05ac*/ 	.word	0xffffffff


	//   ....[81]....
        /*05b0*/ 	.word	0xffffffff


	//   ....[82]....
        /*05b4*/ 	.word	0xffffffff


	//   ....[83]....
        /*05b8*/ 	.word	0xffffffff


	//   ....[84]....
        /*05bc*/ 	.word	0xffffffff


	//   ....[85]....
        /*05c0*/ 	.word	0xffffffff


	//   ....[86]....
        /*05c4*/ 	.word	0xffffffff


	//   ....[87]....
        /*05c8*/ 	.word	0xffffffff


	//   ....[88]....
        /*05cc*/ 	.word	0xffffffff


	//   ....[89]....
        /*05d0*/ 	.word	0xffffffff


	//   ....[90]....
        /*05d4*/ 	.word	0xffffffff


	//   ....[91]....
        /*05d8*/ 	.word	0xffffffff


	//   ....[92]....
        /*05dc*/ 	.word	0xffffffff


	//   ....[93]....
        /*05e0*/ 	.word	0xffffffff


	//   ....[94]....
        /*05e4*/ 	.word	0xffffffff


	//   ....[95]....
        /*05e8*/ 	.word	0xffffffff


	//   ....[96]....
        /*05ec*/ 	.word	0xffffffff


	//   ....[97]....
        /*05f0*/ 	.word	0xffffffff


	//   ....[98]....
        /*05f4*/ 	.word	0xffffffff


	//   ....[99]....
        /*05f8*/ 	.word	0xffffffff


	//   ....[100]....
        /*05fc*/ 	.word	0xffffffff


	//   ....[101]....
        /*0600*/ 	.word	0xffffffff


	//   ....[102]....
        /*0604*/ 	.word	0xffffffff


	//   ....[103]....
        /*0608*/ 	.word	0xffffffff


	//   ....[104]....
        /*060c*/ 	.word	0xffffffff


	//   ....[105]....
        /*0610*/ 	.word	0xffffffff


	//   ....[106]....
        /*0614*/ 	.word	0xffffffff


	//   ....[107]....
        /*0618*/ 	.word	0xffffffff


	//   ....[108]....
        /*061c*/ 	.word	0xffffffff


	//   ....[109]....
        /*0620*/ 	.word	0xffffffff


	//   ....[110]....
        /*0624*/ 	.word	0xffffffff


	//   ....[111]....
        /*0628*/ 	.word	0xffffffff


	//   ....[112]....
        /*062c*/ 	.word	0xffffffff


	//   ....[113]....
        /*0630*/ 	.word	0xffffffff


	//   ....[114]....
        /*0634*/ 	.word	0xffffffff


	//   ....[115]....
        /*0638*/ 	.word	0xffffffff


	//   ....[116]....
        /*063c*/ 	.word	0xffffffff


	//   ....[117]....
        /*0640*/ 	.word	0xffffffff


	//   ....[118]....
        /*0644*/ 	.word	0xffffffff


	//   ....[119]....
        /*0648*/ 	.word	0xffffffff


	//   ....[120]....
        /*064c*/ 	.word	0xffffffff


	//   ....[121]....
        /*0650*/ 	.word	0xffffffff


	//   ....[122]....
        /*0654*/ 	.word	0xffffffff


	//   ....[123]....
        /*0658*/ 	.word	0xffffffff


	//   ....[124]....
        /*065c*/ 	.word	0xffffffff


	//   ....[125]....
        /*0660*/ 	.word	0xffffffff


	//   ....[126]....
        /*0664*/ 	.word	0xffffffff


	//   ....[127]....
        /*0668*/ 	.word	0xffffffff


	//   ....[128]....
        /*066c*/ 	.word	0xffffffff


	//   ....[129]....
        /*0670*/ 	.word	0xffffffff


	//   ....[130]....
        /*0674*/ 	.word	0xffffffff


	//   ....[131]....
        /*0678*/ 	.word	0xffffffff


	//   ....[132]....
        /*067c*/ 	.word	0xffffffff


	//   ....[133]....
        /*0680*/ 	.word	0xffffffff


	//   ....[134]....
        /*0684*/ 	.word	0xffffffff


	//   ....[135]....
        /*0688*/ 	.word	0xffffffff


	//   ....[136]....
        /*068c*/ 	.word	0xffffffff


	//   ....[137]....
        /*0690*/ 	.word	0xffffffff


	//   ....[138]....
        /*0694*/ 	.word	0xffffffff


	//   ....[139]....
        /*0698*/ 	.word	0xffffffff


	//   ....[140]....
        /*069c*/ 	.word	0xffffffff


	//   ....[141]....
        /*06a0*/ 	.word	0xffffffff


	//   ....[142]....
        /*06a4*/ 	.word	0xffffffff


	//   ....[143]....
        /*06a8*/ 	.word	0xffffffff


	//   ....[144]....
        /*06ac*/ 	.word	0xffffffff


	//   ....[145]....
        /*06b0*/ 	.word	0xffffffff


	//   ....[146]....
        /*06b4*/ 	.word	0xffffffff


	//   ....[147]....
        /*06b8*/ 	.word	0xffffffff


	//   ....[148]....
        /*06bc*/ 	.word	0xffffffff


	//----- nvinfo : EIATTR_COOP_GROUP_INSTR_OFFSETS
	.align		4
.L_182:
        /*06c0*/ 	.byte	0x04, 0x28
        /*06c2*/ 	.short	(.L_184 - .L_183)


	//   ....[0]....
.L_183:
        /*06c4*/ 	.word	0x00000050


	//   ....[1]....
        /*06c8*/ 	.word	0x000018b0


	//   ....[2]....
        /*06cc*/ 	.word	0x000018f0


	//   ....[3]....
        /*06d0*/ 	.word	0x00001910


	//   ....[4]....
        /*06d4*/ 	.word	0x00001930


	//   ....[5]....
        /*06d8*/ 	.word	0x00001940


	//   ....[6]....
        /*06dc*/ 	.word	0x00001950


	//   ....[7]....
        /*06e0*/ 	.word	0x00001990


	//   ....[8]....
        /*06e4*/ 	.word	0x000019b0


	//   ....[9]....
        /*06e8*/ 	.word	0x00001bf0


	//   ....[10]....
        /*06ec*/ 	.word	0x00001c10


	//   ....[11]....
        /*06f0*/ 	.word	0x00001c20


	//   ....[12]....
        /*06f4*/ 	.word	0x00001c50


	//   ....[13]....
        /*06f8*/ 	.word	0x00001c60


	//   ....[14]....
        /*06fc*/ 	.word	0x00001ca0


	//   ....[15]....
        /*0700*/ 	.word	0x00001ce0


	//   ....[16]....
        /*0704*/ 	.word	0x00001d10


	//   ....[17]....
        /*0708*/ 	.word	0x00002370


	//   ....[18]....
        /*070c*/ 	.word	0x00002390


	//   ....[19]....
        /*0710*/ 	.word	0x000023a0


	//   ....[20]....
        /*0714*/ 	.word	0x000023c0


	//   ....[21]....
        /*0718*/ 	.word	0x000023d0


	//   ....[22]....
        /*071c*/ 	.word	0x000023f0


	//   ....[23]....
        /*0720*/ 	.word	0x00002410


	//   ....[24]....
        /*0724*/ 	.word	0x00002430


	//   ....[25]....
        /*0728*/ 	.word	0x00003370


	//   ....[26]....
        /*072c*/ 	.word	0x00003390


	//   ....[27]....
        /*0730*/ 	.word	0x000033c0


	//   ....[28]....
        /*0734*/ 	.word	0x000033d0


	//   ....[29]....
        /*0738*/ 	.word	0x000033e0


	//   ....[30]....
        /*073c*/ 	.word	0x000033f0


	//   ....[31]....
        /*0740*/ 	.word	0x00003400


	//   ....[32]....
        /*0744*/ 	.word	0x00003540


	//   ....[33]....
        /*0748*/ 	.word	0x00003750


	//   ....[34]....
        /*074c*/ 	.word	0x00003b90


	//   ....[35]....
        /*0750*/ 	.word	0x00004390


	//   ....[36]....
        /*0754*/ 	.word	0x000043b0


	//   ....[37]....
        /*0758*/ 	.word	0x000043d0


	//   ....[38]....
        /*075c*/ 	.word	0x000043f0


	//   ....[39]....
        /*0760*/ 	.word	0x00006300


	//   ....[40]....
        /*0764*/ 	.word	0x00006320


	//   ....[41]....
        /*0768*/ 	.word	0x00006390


	//   ....[42]....
        /*076c*/ 	.word	0x000063d0


	//   ....[43]....
        /*0770*/ 	.word	0x000063e0


	//   ....[44]....
        /*0774*/ 	.word	0x000063f0


	//   ....[45]....
        /*0778*/ 	.word	0x00006460


	//   ....[46]....
        /*077c*/ 	.word	0x00006470


	//   ....[47]....
        /*0780*/ 	.word	0x00007480


	//   ....[48]....
        /*0784*/ 	.word	0x000074a0


	//   ....[49]....
        /*0788*/ 	.word	0x00007510


	//   ....[50]....
        /*078c*/ 	.word	0x00007550


	//   ....[51]....
        /*0790*/ 	.word	0x00007560


	//   ....[52]....
        /*0794*/ 	.word	0x00007570


	//   ....[53]....
        /*0798*/ 	.word	0x000075e0


	//   ....[54]....
        /*079c*/ 	.word	0x000075f0


	//   ....[55]....
        /*07a0*/ 	.word	0x00007850


	//   ....[56]....
        /*07a4*/ 	.word	0x00007c80


	//   ....[57]....
        /*07a8*/ 	.word	0x000082a0


	//   ....[58]....
        /*07ac*/ 	.word	0x000082c0


	//   ....[59]....
        /*07b0*/ 	.word	0x000084e0


	//   ....[60]....
        /*07b4*/ 	.word	0x00008500


	//   ....[61]....
        /*07b8*/ 	.word	0x0000a830


	//   ....[62]....
        /*07bc*/ 	.word	0x0000a850


	//   ....[63]....
        /*07c0*/ 	.word	0x0000a890


	//   ....[64]....
        /*07c4*/ 	.word	0x0000a8d0


	//   ....[65]....
        /*07c8*/ 	.word	0x0000a900


	//   ....[66]....
        /*07cc*/ 	.word	0x0000a920


	//   ....[67]....
        /*07d0*/ 	.word	0x0000a950


	//   ....[68]....
        /*07d4*/ 	.word	0x0000a970


	//   ....[69]....
        /*07d8*/ 	.word	0x0000b940


	//   ....[70]....
        /*07dc*/ 	.word	0x0000b960


	//   ....[71]....
        /*07e0*/ 	.word	0x0000b990


	//   ....[72]....
        /*07e4*/ 	.word	0x0000ba10


	//   ....[73]....
        /*07e8*/ 	.word	0x0000ba80


	//   ....[74]....
        /*07ec*/ 	.word	0x0000baa0


	//   ....[75]....
        /*07f0*/ 	.word	0x0000bac0


	//   ....[76]....
        /*07f4*/ 	.word	0x0000bad0


	//   ....[77]....
        /*07f8*/ 	.word	0x0000c020


	//   ....[78]....
        /*07fc*/ 	.word	0x0000c040


	//   ....[79]....
        /*0800*/ 	.word	0x0000c060


	//   ....[80]....
        /*0804*/ 	.word	0x0000c080


	//   ....[81]....
        /*0808*/ 	.word	0x0000e0b0


	//   ....[82]....
        /*080c*/ 	.word	0x0000e0f0


	//   ....[83]....
        /*0810*/ 	.word	0x0000e110


	//   ....[84]....
        /*0814*/ 	.word	0x0000e130


	//   ....[85]....
        /*0818*/ 	.word	0x0000e8c0


	//   ....[86]....
        /*081c*/ 	.word	0x0000ef00


	//   ....[87]....
        /*0820*/ 	.word	0x0000ef20


	//   ....[88]....
        /*0824*/ 	.word	0x0000ef40


	//   ....[89]....
        /*0828*/ 	.word	0x0000ef50


	//   ....[90]....
        /*082c*/ 	.word	0x0000f050


	//   ....[91]....
        /*0830*/ 	.word	0x0000f070


	//   ....[92]....
        /*0834*/ 	.word	0x0000f490


	//   ....[93]....
        /*0838*/ 	.word	0x0000f4a0


	//   ....[94]....
        /*083c*/ 	.word	0x0000fc30


	//   ....[95]....
        /*0840*/ 	.word	0x0000fd20


	//   ....[96]....
        /*0844*/ 	.word	0x0000fd90


	//   ....[97]....
        /*0848*/ 	.word	0x0000feb0


	//   ....[98]....
        /*084c*/ 	.word	0x0000ff10


	//   ....[99]....
        /*0850*/ 	.word	0x00010050


	//   ....[100]....
        /*0854*/ 	.word	0x000100b0


	//   ....[101]....
        /*0858*/ 	.word	0x000101f0


	//   ....[102]....
        /*085c*/ 	.word	0x00010250


	//   ....[103]....
        /*0860*/ 	.word	0x000102c0


	//   ....[104]....
        /*0864*/ 	.word	0x00010330


	//   ....[105]....
        /*0868*/ 	.word	0x00010b70


	//   ....[106]....
        /*086c*/ 	.word	0x00010bc0


	//   ....[107]....
        /*0870*/ 	.word	0x00010c10


	//   ....[108]....
        /*0874*/ 	.word	0x00010c60


	//   ....[109]....
        /*0878*/ 	.word	0x00010cd0


	//   ....[110]....
        /*087c*/ 	.word	0x00010d40


	//   ....[111]....
        /*0880*/ 	.word	0x00010e60


	//   ....[112]....
        /*0884*/ 	.word	0x00010ec0


	//   ....[113]....
        /*0888*/ 	.word	0x00011000


	//   ....[114]....
        /*088c*/ 	.word	0x00011060


	//   ....[115]....
        /*0890*/ 	.word	0x000111a0


	//   ....[116]....
        /*0894*/ 	.word	0x00011200


	//   ....[117]....
        /*0898*/ 	.word	0x00011270


	//   ....[118]....
        /*089c*/ 	.word	0x000112e0


	//   ....[119]....
        /*08a0*/ 	.word	0x00011400


	//   ....[120]....
        /*08a4*/ 	.word	0x00011460


	//   ....[121]....
        /*08a8*/ 	.word	0x000115a0


	//   ....[122]....
        /*08ac*/ 	.word	0x00011600


	//   ....[123]....
        /*08b0*/ 	.word	0x00011740


	//   ....[124]....
        /*08b4*/ 	.word	0x000117a0


	//   ....[125]....
        /*08b8*/ 	.word	0x00011810


	//   ....[126]....
        /*08bc*/ 	.word	0x00011880


	//   ....[127]....
        /*08c0*/ 	.word	0x000120c0


	//   ....[128]....
        /*08c4*/ 	.word	0x00012100


	//   ....[129]....
        /*08c8*/ 	.word	0x00012150


	//   ....[130]....
        /*08cc*/ 	.word	0x00012190


	//   ....[131]....
        /*08d0*/ 	.word	0x000121f0


	//   ....[132]....
        /*08d4*/ 	.word	0x00012260


	//   ....[133]....
        /*08d8*/ 	.word	0x000122d0


	//   ....[134]....
        /*08dc*/ 	.word	0x000123e0


	//   ....[135]....
        /*08e0*/ 	.word	0x00012440


	//   ....[136]....
        /*08e4*/ 	.word	0x00012550


	//   ....[137]....
        /*08e8*/ 	.word	0x000125b0


	//   ....[138]....
        /*08ec*/ 	.word	0x000126c0


	//   ....[139]....
        /*08f0*/ 	.word	0x00012720


	//   ....[140]....
        /*08f4*/ 	.word	0x00012770


	//   ....[141]....
        /*08f8*/ 	.word	0x000127b0


	//   ....[142]....
        /*08fc*/ 	.word	0x00012800


	//   ....[143]....
        /*0900*/ 	.word	0x00012840


	//   ....[144]....
        /*0904*/ 	.word	0x00012890


	//   ....[145]....
        /*0908*/ 	.word	0x000128f0


	//   ....[146]....
        /*090c*/ 	.word	0x00012940


	//   ....[147]....
        /*0910*/ 	.word	0x000129a0


	//   ....[148]....
        /*0914*/ 	.word	0x00012a10


	//----- nvinfo : EIATTR_EXIT_INSTR_OFFSETS
	.align		4
.L_184:
        /*0918*/ 	.byte	0x04, 0x1c
        /*091a*/ 	.short	(.L_186 - .L_185)


	//   ....[0]....
.L_185:
        /*091c*/ 	.word	0x000000a0


	//   ....[1]....
        /*0920*/ 	.word	0x0000fcd0


	//----- nvinfo : EIATTR_MAX_THREADS
	.align		4
.L_186:
        /*0924*/ 	.byte	0x04, 0x05
        /*0926*/ 	.short	(.L_188 - .L_187)
.L_187:
        /*0928*/ 	.word	0x00000100
        /*092c*/ 	.word	0x00000001
        /*0930*/ 	.word	0x00000001


	//----- nvinfo : EIATTR_CRS_STACK_SIZE
	.align		4
.L_188:
        /*0934*/ 	.byte	0x04, 0x1e
        /*0936*/ 	.short	(.L_190 - .L_189)
.L_189:
        /*0938*/ 	.word	0x00000000
.L_190:


//--------------------- .nv.info._ZN7cutlass13device_kernelIN5flash19enable_sm80_to_sm89INS1_16FlashAttnFwdSm80INS1_25CollectiveMainloopFwdSm80ILi4ELi1ELb0EN4cute5tupleIJNS5_1CILi128EEENS7_ILi64EEES8_EEELi128ENS_6half_tEfNS_4arch4Sm80ELb0ELb0ELb0ELb0ELb1ELb0ELb1ELb1EEENS1_21CollectiveEpilogueFwdINS6_IJS8_S8_S9_EEENS6_IJNS7_ILi1EEESH_SH_EEESB_SD_Li128ELb0ELb1ELb1ELb0EEENS1_19SingleTileSchedulerILb0ELb1ELb1ELi128EEEEEEEEEvNT_6ParamsE --------------------------
	.section	.nv.info._ZN7cutlass13device_kernelIN5flash19enable_sm80_to_sm89INS1_16FlashAttnFwdSm80INS1_25CollectiveMainloopFwdSm80ILi4ELi1ELb0EN4cute5tupleIJNS5_1CILi128EEENS7_ILi64EEES8_EEELi128ENS_6half_tEfNS_4arch4Sm80ELb0ELb0ELb0ELb0ELb1ELb0ELb1ELb1EEENS1_21CollectiveEpilogueFwdINS6_IJS8_S8_S9_EEENS6_IJNS7_ILi1EEESH_SH_EEESB_SD_Li128ELb0ELb1ELb1ELb0EEENS1_19SingleTileSchedulerILb0ELb1ELb1ELi128EEEEEEEEEvNT_6ParamsE,"",@"SHT_CUDA_INFO"
	.sectionflags	@""
	.align	4


	//----- nvinfo : EIATTR_CUDA_API_VERSION
	.align		4
        /*0000*/ 	.byte	0x04, 0x37
        /*0002*/ 	.short	(.L_192 - .L_191)
.L_191:
        /*0004*/ 	.word	0x00000082


	//----- nvinfo : EIATTR_SW2861232_WAR
	.align		4
.L_192:
        /*0008*/ 	.byte	0x01, 0x35
	.zero		2


	//----- nvinfo : EIATTR_PARAM_CBANK
	.align		4
        /*000c*/ 	.byte	0x04, 0x0a
        /*000e*/ 	.short	(.L_194 - .L_193)
	.align		4
.L_193:
        /*0010*/ 	.word	index@(.nv.constant0._ZN7cutlass13device_kernelIN5flash19enable_sm80_to_sm89INS1_16FlashAttnFwdSm80INS1_25CollectiveMainloopFwdSm80ILi4ELi1ELb0EN4cute5tupleIJNS5_1CILi128EEENS7_ILi64EEES8_EEELi128ENS_6half_tEfNS_4arch4Sm80ELb0ELb0ELb0ELb0ELb1ELb0ELb1ELb1EEENS1_21CollectiveEpilogueFwdINS6_IJS8_S8_S9_EEENS6_IJNS7_ILi1EEESH_SH_EEESB_SD_Li128ELb0ELb1ELb1ELb0EEENS1_19SingleTileSchedulerILb0ELb1ELb1ELi128EEEEEEEEEvNT_6ParamsE)
        /*0014*/ 	.short	0x0160
        /*0016*/ 	.short	0x0418


	//----- nvinfo : EIATTR_CBANK_PARAM_SIZE
	.align		4
.L_194:
        /*0018*/ 	.byte	0x03, 0x19
        /*001a*/ 	.short	0x0418


	//----- nvinfo : EIATTR_KPARAM_INFO
	.align		4
        /*001c*/ 	.byte	0x04, 0x17
        /*001e*/ 	.short	(.L_196 - .L_195)
.L_195:
        /*0020*/ 	.word	0x00000000
        /*0024*/ 	.short	0x0000
        /*0026*/ 	.short	0x0000
        /*0028*/ 	.byte	0x00, 0xf0, 0x61, 0x10


	//----- nvinfo : EIATTR_MAXREG_COUNT
	.align		4
.L_196:
        /*002c*/ 	.byte	0x03, 0x1b
        /*002e*/ 	.short	0x00ff


	//----- nvinfo : EIATTR_NUM_BARRIERS
	.align		4
        /*0030*/ 	.byte	0x02, 0x4c
        /*0032*/ 	.byte	0x02
	.zero		1


	//----- nvinfo : EIATTR_ANNOTATIONS
	.align		4
        /*0034*/ 	.byte	0x04, 0x55
        /*0036*/ 	.short	(.L_198 - .L_197)


	//   ....[0]....
.L_197:
        /* <DEDUP_REMOVED lines=16> */


	//----- nvinfo : EIATTR_MERCURY_ISA_VERSION
	.align		4
.L_198:
        /*0128*/ 	.byte	0x03, 0x5f
        /*012a*/ 	.short	0x0000


	//----- nvinfo : EIATTR_COOP_GROUP_MASK_REGIDS
	.align		4
        /*012c*/ 	.byte	0x04, 0x29
        /*012e*/ 	.short	(.L_200 - .L_199)


	//   ....[0]....
.L_199:
        /*0130*/ 	.word	0xffffffff


	//   ....[1]....
        /*0134*/ 	.word	0xffffffff


	//   ....[2]....
        /*0138*/ 	.word	0xffffffff


	//   ....[3]....
        /*013c*/ 	.word	0xffffffff


	//   ....[4]....
        /*0140*/ 	.word	0xffffffff


	//   ....[5]....
        /*0144*/ 	.word	0xffffffff


	//   ....[6]....
        /*0148*/ 	.word	0xffffffff


	//   ....[7]....
        /*014c*/ 	.word	0xffffffff


	//   ....[8]....
        /*0150*/ 	.word	0xffffffff


	//   ....[9]....
        /*0154*/ 	.word	0xffffffff


	//   ....[10]....
        /*0158*/ 	.word	0xffffffff


	//   ....[11]....
        /*015c*/ 	.word	0xffffffff


	//   ....[12]....
        /*0160*/ 	.word	0xffffffff


	//   ....[13]....
        /*0164*/ 	.word	0xffffffff


	//   ....[14]....
        /*0168*/ 	.word	0xffffffff


	//   ....[15]....
        /*016c*/ 	.word	0xffffffff


	//   ....[16]....
        /*0170*/ 	.word	0xffffffff


	//   ....[17]....
        /*0174*/ 	.word	0xffffffff


	//   ....[18]....
        /*0178*/ 	.word	0xffffffff


	//   ....[19]....
        /*017c*/ 	.word	0xffffffff


	//   ....[20]....
        /*0180*/ 	.word	0xffffffff


	//   ....[21]....
        /*0184*/ 	.word	0xffffffff


	//   ....[22]....
        /*0188*/ 	.word	0xffffffff


	//   ....[23]....
        /*018c*/ 	.word	0xffffffff


	//   ....[24]....
        /*0190*/ 	.word	0xffffffff


	//   ....[25]....
        /*0194*/ 	.word	0xffffffff


	//   ....[26]....
        /*0198*/ 	.word	0xffffffff


	//   ....[27]....
        /*019c*/ 	.word	0xffffffff


	//   ....[28]....
        /*01a0*/ 	.word	0xffffffff


	//   ....[29]....
        /*01a4*/ 	.word	0xffffffff


	//   ....[30]....
        /*01a8*/ 	.word	0xffffffff


	//   ....[31]....
        /*01ac*/ 	.word	0xffffffff


	//   ....[32]....
        /*01b0*/ 	.word	0xffffffff


	//   ....[33]....
        /*01b4*/ 	.word	0xffffffff


	//   ....[34]....
        /*01b8*/ 	.word	0xffffffff


	//   ....[35]....
        /*01bc*/ 	.word	0xffffffff


	//   ....[36]....
        /*01c0*/ 	.word	0xffffffff


	//   ....[37]....
        /*01c4*/ 	.word	0xffffffff


	//   ....[38]....
        /*01c8*/ 	.word	0xffffffff


	//   ....[39]....
        /*01cc*/ 	.word	0xffffffff


	//   ....[40]....
        /*01d0*/ 	.word	0xffffffff


	//   ....[41]....
        /*01d4*/ 	.word	0xffffffff


	//   ....[42]....
        /*01d8*/ 	.word	0xffffffff


	//   ....[43]....
        /*01dc*/ 	.word	0xffffffff


	//   ....[44]....
        /*01e0*/ 	.word	0xffffffff


	//   ....[45]....
        /*01e4*/ 	.word	0xffffffff


	//   ....[46]....
        /*01e8*/ 	.word	0xffffffff


	//   ....[47]....
        /*01ec*/ 	.word	0xffffffff


	//   ....[48]....
        /*01f0*/ 	.word	0xffffffff


	//   ....[49]....
        /*01f4*/ 	.word	0xffffffff


	//   ....[50]....
        /*01f8*/ 	.word	0xffffffff


	//   ....[51]....
        /*01fc*/ 	.word	0xffffffff


	//   ....[52]....
        /*0200*/ 	.word	0xffffffff


	//   ....[53]....
        /*0204*/ 	.word	0xffffffff


	//   ....[54]....
        /*0208*/ 	.word	0xffffffff


	//   ....[55]....
        /*020c*/ 	.word	0xffffffff


	//   ....[56]....
        /*0210*/ 	.word	0xffffffff


	//   ....[57]....
        /*0214*/ 	.word	0xffffffff


	//   ....[58]....
        /*0218*/ 	.word	0xffffffff


	//   ....[59]....
        /*021c*/ 	.word	0xffffffff


	//   ....[60]....
        /*0220*/ 	.word	0xffffffff


	//   ....[61]....
        /*0224*/ 	.word	0xffffffff


	//   ....[62]....
        /*0228*/ 	.word	0xffffffff


	//   ....[63]....
        /*022c*/ 	.word	0xffffffff


	//   ....[64]....
        /*0230*/ 	.word	0xffffffff


	//   ....[65]....
        /*0234*/ 	.word	0xffffffff


	//   ....[66]....
        /*0238*/ 	.word	0xffffffff


	//   ....[67]....
        /*023c*/ 	.word	0xffffffff


	//   ....[68]....
        /*0240*/ 	.word	0xffffffff


	//   ....[69]....
        /*0244*/ 	.word	0xffffffff


	//   ....[70]....
        /*0248*/ 	.word	0xffffffff


	//   ....[71]....
        /*024c*/ 	.word	0xffffffff


	//   ....[72]....
        /*0250*/ 	.word	0xffffffff


	//   ....[73]....
        /*0254*/ 	.word	0xffffffff


	//   ....[74]....
        /*0258*/ 	.word	0xffffffff


	//   ....[75]....
        /*025c*/ 	.word	0xffffffff


	//   ....[76]....
        /*0260*/ 	.word	0xffffffff


	//   ....[77]....
        /*0264*/ 	.word	0xffffffff


	//   ....[78]....
        /*0268*/ 	.word	0xffffffff


	//   ....[79]....
        /*026c*/ 	.word	0xffffffff


	//   ....[80]....
        /*0270*/ 	.word	0xffffffff


	//   ....[81]....
        /*0274*/ 	.word	0xffffffff


	//   ....[82]....
        /*0278*/ 	.word	0xffffffff


	//   ....[83]....
        /*027c*/ 	.word	0xffffffff


	//   ....[84]....
        /*0280*/ 	.word	0xffffffff


	//   ....[85]....
        /*0284*/ 	.word	0xffffffff


	//   ....[86]....
        /*0288*/ 	.word	0xffffffff


	//   ....[87]....
        /*028c*/ 	.word	0xffffffff


	//   ....[88]....
        /*0290*/ 	.word	0xffffffff


	//   ....[89]....
        /*0294*/ 	.word	0xffffffff


	//   ....[90]....
        /*0298*/ 	.word	0xffffffff


	//   ....[91]....
        /*029c*/ 	.word	0xffffffff


	//   ....[92]....
        /*02a0*/ 	.word	0xffffffff


	//   ....[93]....
        /*02a4*/ 	.word	0xffffffff


	//   ....[94]....
        /*02a8*/ 	.word	0xffffffff


	//   ....[95]....
        /*02ac*/ 	.word	0xffffffff


	//   ....[96]....
        /*02b0*/ 	.word	0xffffffff


	//----- nvinfo : EIATTR_COOP_GROUP_INSTR_OFFSETS
	.align		4
.L_200:
        /*02b4*/ 	.byte	0x04, 0x28
        /*02b6*/ 	.short	(.L_202 - .L_201)


	//   ....[0]....
.L_201:
        /*02b8*/ 	.word	0x00000060


	//   ....[1]....
        /*02bc*/ 	.word	0x00000eb0


	//   ....[2]....
        /*02c0*/ 	.word	0x00000ee0


	//   ....[3]....
        /*02c4*/ 	.word	0x00001060


	//   ....[4]....
        /*02c8*/ 	.word	0x00001090


	//   ....[5]....
        /*02cc*/ 	.word	0x00001160


	//   ....[6]....
        /*02d0*/ 	.word	0x00001190


	//   ....[7]....
        /*02d4*/ 	.word	0x00001260


	//   ....[8]....
        /*02d8*/ 	.word	0x00001290


	//   ....[9]....
        /*02dc*/ 	.word	0x00001360


	//   ....[10]....
        /*02e0*/ 	.word	0x00001390


	//   ....[11]....
        /*02e4*/ 	.word	0x00001460


	//   ....[12]....
        /*02e8*/ 	.word	0x00001490


	//   ....[13]....
        /*02ec*/ 	.word	0x00001560


	//   ....[14]....
        /*02f0*/ 	.word	0x00001590


	//   ....[15]....
        /*02f4*/ 	.word	0x00001650


	//   ....[16]....
        /*02f8*/ 	.word	0x00001690


	//   ....[17]....
        /*02fc*/ 	.word	0x00001b10


	//   ....[18]....
        /*0300*/ 	.word	0x00001b30


	//   ....[19]....
        /*0304*/ 	.word	0x00001b60


	//   ....[20]....
        /*0308*/ 	.word	0x00001b90


	//   ....[21]....
        /*030c*/ 	.word	0x00001ba0


	//   ....[22]....
        /*0310*/ 	.word	0x00001bb0


	//   ....[23]....
        /*0314*/ 	.word	0x00001bc0


	//   ....[24]....
        /*0318*/ 	.word	0x00001bd0


	//   ....[25]....
        /*031c*/ 	.word	0x00001f00


	//   ....[26]....
        /*0320*/ 	.word	0x00001f30


	//   ....[27]....
        /*0324*/ 	.word	0x00001f50


	//   ....[28]....
        /*0328*/ 	.word	0x00001f80


	//   ....[29]....
        /*032c*/ 	.word	0x00001fb0


	//   ....[30]....
        /*0330*/ 	.word	0x00001fe0


	//   ....[31]....
        /*0334*/ 	.word	0x00002010


	//   ....[32]....
        /*0338*/ 	.word	0x00002050


	//   ....[33]....
        /*033c*/ 	.word	0x00003100


	//   ....[34]....
        /*0340*/ 	.word	0x00003120


	//   ....[35]....
        /*0344*/ 	.word	0x00003130


	//   ....[36]....
        /*0348*/ 	.word	0x00003140


	//   ....[37]....
        /*034c*/ 	.word	0x00003150


	//   ....[38]....
        /*0350*/ 	.word	0x00003160


	//   ....[39]....
        /*0354*/ 	.word	0x00003170


	//   ....[40]....
        /*0358*/ 	.word	0x00003190


	//   ....[41]....
        /*035c*/ 	.word	0x00003a50


	//   ....[42]....
        /*0360*/ 	.word	0x00003b50


	//   ....[43]....
        /*0364*/ 	.word	0x00003ed0


	//   ....[44]....
        /*0368*/ 	.word	0x00003f80


	//   ....[45]....
        /*036c*/ 	.word	0x00004160


	//   ....[46]....
        /*0370*/ 	.word	0x00004240


	//   ....[47]....
        /*0374*/ 	.word	0x00004320


	//   ....[48]....
        /*0378*/ 	.word	0x00004460


	//   ....[49]....
        /*037c*/ 	.word	0x00005ba0


	//   ....[50]....
        /*0380*/ 	.word	0x00005bb0


	//   ....[51]....
        /*0384*/ 	.word	0x00005bc0


	//   ....[52]....
        /*0388*/ 	.word	0x00005bd0


	//   ....[53]....
        /*038c*/ 	.word	0x00005be0


	//   ....[54]....
        /*0390*/ 	.word	0x00005bf0


	//   ....[55]....
        /*0394*/ 	.word	0x00005c00


	//   ....[56]....
        /*0398*/ 	.word	0x00005c30


	//   ....[57]....
        /*039c*/ 	.word	0x00005f40


	//   ....[58]....
        /*03a0*/ 	.word	0x00005f90


	//   ....[59]....
        /*03a4*/ 	.word	0x00005fb0


	//   ....[60]....
        /*03a8*/ 	.word	0x00005fe0


	//   ....[61]....
        /*03ac*/ 	.word	0x00006070


	//   ....[62]....
        /*03b0*/ 	.word	0x00006090


	//   ....[63]....
        /*03b4*/ 	.word	0x000060a0


	//   ....[64]....
        /*03b8*/ 	.word	0x000060b0


	//   ....[65]....
        /*03bc*/ 	.word	0x00006e90


	//   ....[66]....
        /*03c0*/ 	.word	0x00006fd0


	//   ....[67]....
        /*03c4*/ 	.word	0x00007090


	//   ....[68]....
        /*03c8*/ 	.word	0x000070e0


	//   ....[69]....
        /*03cc*/ 	.word	0x00007120


	//   ....[70]....
        /*03d0*/ 	.word	0x00007190


	//   ....[71]....
        /*03d4*/ 	.word	0x000071c0


	//   ....[72]....
        /*03d8*/ 	.word	0x000071f0


	//   ....[73]....
        /*03dc*/ 	.word	0x00009580


	//   ....[74]....
        /*03e0*/ 	.word	0x00009590


	//   ....[75]....
        /*03e4*/ 	.word	0x000095a0


	//   ....[76]....
        /*03e8*/ 	.word	0x000095b0


	//   ....[77]....
        /*03ec*/ 	.word	0x000095e0


	//   ....[78]....
        /*03f0*/ 	.word	0x00009600


	//   ....[79]....
        /*03f4*/ 	.word	0x00009620


	//   ....[80]....
        /*03f8*/ 	.word	0x00009650


	//   ....[81]....
        /*03fc*/ 	.word	0x0000a720


	//   ....[82]....
        /*0400*/ 	.word	0x0000a750


	//   ....[83]....
        /*0404*/ 	.word	0x0000a780


	//   ....[84]....
        /*0408*/ 	.word	0x0000a7b0


	//   ....[85]....
        /*040c*/ 	.word	0x0000a7f0


	//   ....[86]....
        /*0410*/ 	.word	0x0000a820


	//   ....[87]....
        /*0414*/ 	.word	0x0000a840


	//   ....[88]....
        /*0418*/ 	.word	0x0000a850


	//   ....[89]....
        /*041c*/ 	.word	0x0000a8d0


	//   ....[90]....
        /*0420*/ 	.word	0x0000a8f0


	//   ....[91]....
        /*0424*/ 	.word	0x0000af00


	//   ....[92]....
        /*0428*/ 	.word	0x0000af20


	//   ....[93]....
        /*042c*/ 	.word	0x0000b520


	//   ....[94]....
        /*0430*/ 	.word	0x0000b540


	//   ....[95]....
        /*0434*/ 	.word	0x0000bb40


	//   ....[96]....
        /*0438*/ 	.word	0x0000bb50


	//----- nvinfo : EIATTR_EXIT_INSTR_OFFSETS
	.align		4
.L_202:
        /*043c*/ 	.byte	0x04, 0x1c
        /*043e*/ 	.short	(.L_204 - .L_203)


	//   ....[0]....
.L_203:
        /*0440*/ 	.word	0x000001c0


	//   ....[1]....
        /*0444*/ 	.word	0x0000bb60


	//   ....[2]....
        /*0448*/ 	.word	0x0000c100


	//   ....[3]....
        /*044c*/ 	.word	0x0000c150


	//   ....[4]....
        /*0450*/ 	.word	0x0000c180


	//   ....[5]....
        /*0454*/ 	.word	0x0000c1e0


	//   ....[6]....
        /*0458*/ 	.word	0x0000c470


	//----- nvinfo : EIATTR_CTAIDZ_USED
	.align		4
.L_204:
        /*045c*/ 	.byte	0x01, 0x04
	.zero		2


	//----- nvinfo : EIATTR_MAX_THREADS
	.align		4
        /*0460*/ 	.byte	0x04, 0x05
        /*0462*/ 	.short	(.L_206 - .L_205)
.L_205:
        /*0464*/ 	.word	0x00000080
        /*0468*/ 	.word	0x00000001
        /*046c*/ 	.word	0x00000001


	//----- nvinfo : EIATTR_CRS_STACK_SIZE
	.align		4
.L_206:
        /*0470*/ 	.byte	0x04, 0x1e
        /*0472*/ 	.short	(.L_208 - .L_207)
.L_207:
        /*0474*/ 	.word	0x00000000
.L_208:


//--------------------- .nv.info._ZN7cutlass13device_kernelIN5flash19enable_sm80_to_sm89INS1_16FlashAttnFwdSm80INS1_25CollectiveMainloopFwdSm80ILi8ELi1ELb1EN4cute5tupleIJNS5_1CILi128EEENS7_ILi112EEES8_EEELi128ENS_6half_tEfNS_4arch4Sm80ELb0ELb0ELb0ELb1ELb1ELb0ELb1ELb1EEENS1_21CollectiveEpilogueFwdINS6_IJS8_S8_S9_EEENS6_IJNS7_ILi1EEESH_SH_EEESB_SD_Li256ELb1ELb1ELb1ELb0EEENS1_36VarlenDynamicPersistentTileSchedulerILi128ELi112ELi256ELi256ELb1ELb1ELb0ELb0ELb1ELb1EEEEEEEEEvNT_6ParamsE --------------------------
	.section	.nv.info._ZN7cutlass13device_kernelIN5flash19enable_sm80_to_sm89INS1_16FlashAttnFwdSm80INS1_25CollectiveMainloopFwdSm80ILi8ELi1ELb1EN4cute5tupleIJNS5_1CILi128EEENS7_ILi112EEES8_EEELi128ENS_6half_tEfNS_4arch4Sm80ELb0ELb0ELb0ELb1ELb1ELb0ELb1ELb1EEENS1_21CollectiveEpilogueFwdINS6_IJS8_S8_S9_EEENS6_IJNS7_ILi1EEESH_SH_EEESB_SD_Li256ELb1ELb1ELb1ELb0EEENS1_36VarlenDynamicPersistentTileSchedulerILi128ELi112ELi256ELi256ELb1ELb1ELb0ELb0ELb1ELb1EEEEEEEEEvNT_6ParamsE,"",@"SHT_CUDA_INFO"
	.sectionflags	@""
	.align	4


	//----- nvinfo : EIATTR_CUDA_API_VERSION
	.align		4
        /*0000*/ 	.byte	0x04, 0x37
        /*0002*/ 	.short	(.L_210 - .L_209)
.L_209:
        /*0004*/ 	.word	0x00000082


	//----- nvinfo : EIATTR_SW2861232_WAR
	.align		4
.L_210:
        /*0008*/ 	.byte	0x01, 0x35
	.zero		2


	//----- nvinfo : EIATTR_PARAM_CBANK
	.align		4
        /*000c*/ 	.byte	0x04, 0x0a
        /*000e*/ 	.short	(.L_212 - .L_211)
	.align		4
.L_211:
        /*0010*/ 	.word	index@(.nv.constant0._ZN7cutlass13device_kernelIN5flash19enable_sm80_to_sm89INS1_16FlashAttnFwdSm80INS1_25CollectiveMainloopFwdSm80ILi8ELi1ELb1EN4cute5tupleIJNS5_1CILi128EEENS7_ILi112EEES8_EEELi128ENS_6half_tEfNS_4arch4Sm80ELb0ELb0ELb0ELb1ELb1ELb0ELb1ELb1EEENS1_21CollectiveEpilogueFwdINS6_IJS8_S8_S9_EEENS6_IJNS7_ILi1EEESH_SH_EEESB_SD_Li256ELb1ELb1ELb1ELb0EEENS1_36VarlenDynamicPersistentTileSchedulerILi128ELi112ELi256ELi256ELb1ELb1ELb0ELb0ELb1ELb1EEEEEEEEEvNT_6ParamsE)
        /*0014*/ 	.short	0x0160
        /*0016*/ 	.short	0x0438


	//----- nvinfo : EIATTR_CBANK_PARAM_SIZE
	.align		4
.L_212:
        /*0018*/ 	.byte	0x03, 0x19
        /*001a*/ 	.short	0x0438


	//----- nvinfo : EIATTR_KPARAM_INFO
	.align		4
        /*001c*/ 	.byte	0x04, 0x17
        /*001e*/ 	.short	(.L_214 - .L_213)
.L_213:
        /*0020*/ 	.word	0x00000000
        /*0024*/ 	.short	0x0000
        /*0026*/ 	.short	0x0000
        /*0028*/ 	.byte	0x00, 0xf0, 0xe1, 0x10


	//----- nvinfo : EIATTR_MAXREG_COUNT
	.align		4
.L_214:
        /*002c*/ 	.byte	0x03, 0x1b
        /*002e*/ 	.short	0x00ff


	//----- nvinfo : EIATTR_NUM_BARRIERS
	.align		4
        /*0030*/ 	.byte	0x02, 0x4c
        /*0032*/ 	.byte	0x06
	.zero		1


	//----- nvinfo : EIATTR_ANNOTATIONS
	.align		4
        /*0034*/ 	.byte	0x04, 0x55
        /*0036*/ 	.short	(.L_216 - .L_215)


	//   ....[0]....
.L_215:
        /* <DEDUP_REMOVED lines=68> */
        /*046c*/ 	.byte	0x50, 0xc4, 0x00, 0x00


	//----- nvinfo : EIATTR_MERCURY_ISA_VERSION
	.align		4
.L_216:
        /*0470*/ 	.byte	0x03, 0x5f
        /*0472*/ 	.short	0x0000


	//----- nvinfo : EIATTR_INT_WARP_WIDE_INSTR_OFFSETS
	.align		4
        /*0474*/ 	.byte	0x04, 0x31
        /*0476*/ 	.short	(.L_218 - .L_217)


	//   ....[0]....
.L_217:
        /*0478*/ 	.word	0x0000a090


	//   ....[1]....
        /*047c*/ 	.word	0x0000a110


	//----- nvinfo : EIATTR_COOP_GROUP_MASK_REGIDS
	.align		4
.L_218:
        /*0480*/ 	.byte	0x04, 0x29
        /*0482*/ 	.short	(.L_220 - .L_219)


	//   ....[0]....
.L_219:
        /*0484*/ 	.word	0xffffffff


	//   ....[1]....
        /*0488*/ 	.word	0xffffffff


	//   ....[2]....
        /*048c*/ 	.word	0xffffffff


	//   ....[3]....
        /*0490*/ 	.word	0xffffffff


	//   ....[4]....
        /*0494*/ 	.word	0xffffffff


	//   ....[5]....
        /*0498*/ 	.word	0xffffffff


	//   ....[6]....
        /*049c*/ 	.word	0xffffffff


	//   ....[7]....
        /*04a0*/ 	.word	0xffffffff


	//   ....[8]....
        /*04a4*/ 	.word	0xffffffff


	//   ....[9]....
        /*04a8*/ 	.word	0xffffffff


	//   ....[10]....
        /*04ac*/ 	.word	0xffffffff


	//   ....[11]....
        /*04b0*/ 	.word	0xffffffff


	//   ....[12]....
        /*04b4*/ 	.word	0xffffffff


	//   ....[13]....
        /*04b8*/ 	.word	0xffffffff


	//   ....[14]....
        /*04bc*/ 	.word	0xffffffff


	//   ....[15]....
        /*04c0*/ 	.word	0xffffffff


	//   ....[16]....
        /*04c4*/ 	.word	0xffffffff


	//   ....[17]....
        /*04c8*/ 	.word	0xffffffff


	//   ....[18]....
        /*04cc*/ 	.word	0xffffffff


	//   ....[19]....
        /*04d0*/ 	.word	0xffffffff


	//   ....[20]....
        /*04d4*/ 	.word	0xffffffff


	//   ....[21]....
        /*04d8*/ 	.word	0xffffffff


	//   ....[22]....
        /*04dc*/ 	.word	0xffffffff


	//   ....[23]....
        /*04e0*/ 	.word	0xffffffff


	//   ....[24]....
        /*04e4*/ 	.word	0xffffffff


	//   ....[25]....
        /*04e8*/ 	.word	0xffffffff


	//   ....[26]....
        /*04ec*/ 	.word	0xffffffff


	//   ....[27]....
        /*04f0*/ 	.word	0xffffffff


	//   ....[28]....
        /*04f4*/ 	.word	0xffffffff


	//   ....[29]....
        /*04f8*/ 	.word	0xffffffff


	//   ....[30]....
        /*04fc*/ 	.word	0xffffffff


	//   ....[31]....
        /*0500*/ 	.word	0xffffffff


	//   ....[32]....
        /*0504*/ 	.word	0xffffffff


	//   ....[33]....
        /*0508*/ 	.word	0xffffffff


	//   ....[34]....
        /*050c*/ 	.word	0xffffffff


	//   ....[35]....
        /*0510*/ 	.word	0xffffffff


	//   ....[36]....
        /*0514*/ 	.word	0xffffffff


	//   ....[37]....
        /*0518*/ 	.word	0xffffffff


	//   ....[38]....
        /*051c*/ 	.word	0xffffffff


	//   ....[39]....
        /*0520*/ 	.word	0xffffffff


	//   ....[40]....
        /*0524*/ 	.word	0xffffffff


	//   ....[41]....
        /*0528*/ 	.word	0xffffffff


	//   ....[42]....
        /*052c*/ 	.word	0xffffffff


	//   ....[43]....
        /*0530*/ 	.word	0xffffffff


	//   ....[44]....
        /*0534*/ 	.word	0xffffffff


	//   ....[45]....
        /*0538*/ 	.word	0xffffffff


	//   ....[46]....
        /*053c*/ 	.word	0xffffffff


	//   ....[47]....
        /*0540*/ 	.word	0xffffffff


	//   ....[48]....
        /*0544*/ 	.word	0xffffffff


	//   ....[49]....
        /*0548*/ 	.word	0xffffffff


	//   ....[50]....
        /*054c*/ 	.word	0xffffffff


	//   ....[51]....
        /*0550*/ 	.word	0xffffffff


	//   ....[52]....
        /*0554*/ 	.word	0xffffffff


	//   ....[53]....
        /*0558*/ 	.word	0xffffffff


	//   ....[54]....
        /*055c*/ 	.word	0xffffffff


	//   ....[55]....
        /*0560*/ 	.word	0xffffffff


	//   ....[56]....
        /*0564*/ 	.word	0xffffffff


	//   ....[57]....
        /*0568*/ 	.word	0xffffffff


	//   ....[58]....
        /*056c*/ 	.word	0xffffffff


	//   ....[59]....
        /*0570*/ 	.word	0xffffffff


	//   ....[60]....
        /*0574*/ 	.word	0xffffffff


	//   ....[61]....
        /*0578*/ 	.word	0xffffffff


	//   ....[62]....
        /*057c*/ 	.word	0xffffffff


	//   ....[63]....
        /*0580*/ 	.word	0xffffffff


	//   ....[64]....
        /*0584*/ 	.word	0xffffffff


	//   ....[65]....
        /*0588*/ 	.word	0xffffffff


	//   ....[66]....
        /*058c*/ 	.word	0xffffffff


	//   ....[67]....
        /*0590*/ 	.word	0xffffffff


	//   ....[68]....
        /*0594*/ 	.word	0xffffffff


	//   ....[69]....
        /*0598*/ 	.word	0xffffffff


	//   ....[70]....
        /*059c*/ 	.word	0xffffffff


	//   ....[71]....
        /*05a0*/ 	.word	0xffffffff


	//   ....[72]....
        /*05a4*/ 	.word	0xffffffff


	//   ....[73]....
        /*05a8*/ 	.word	0xffffffff


	//   ....[74]....
        /*05ac*/ 	.word	0xffffffff


	//   ....[75]....
        /*05b0*/ 	.word	0xffffffff


	//   ....[76]....
        /*05b4*/ 	.word	0xffffffff


	//   ....[77]....
        /*05b8*/ 	.word	0xffffffff


	//   ....[78]....
        /*05bc*/ 	.word	0xffffffff


	//   ....[79]....
        /*05c0*/ 	.word	0xffffffff


	//   ....[80]....
        /*05c4*/ 	.word	0xffffffff


	//   ....[81]....
        /*05c8*/ 	.word	0xffffffff


	//   ....[82]....
        /*05cc*/ 	.word	0xffffffff


	//   ....[83]....
        /*05d0*/ 	.word	0xffffffff


	//   ....[84]....
        /*05d4*/ 	.word	0xffffffff


	//   ....[85]....
        /*05d8*/ 	.word	0xffffffff


	//   ....[86]....
        /*05dc*/ 	.word	0xffffffff


	//   ....[87]....
        /*05e0*/ 	.word	0xffffffff


	//   ....[88]....
        /*05e4*/ 	.word	0xffffffff


	//   ....[89]....
        /*05e8*/ 	.word	0xffffffff


	//   ....[90]....
        /*05ec*/ 	.word	0xffffffff


	//   ....[91]....
        /*05f0*/ 	.word	0xffffffff


	//   ....[92]....
        /*05f4*/ 	.word	0xffffffff


	//   ....[93]....
        /*05f8*/ 	.word	0xffffffff


	//   ....[94]....
        /*05fc*/ 	.word	0xffffffff


	//   ....[95]....
        /*0600*/ 	.word	0xffffffff


	//   ....[96]....
        /*0604*/ 	.word	0xffffffff


	//   ....[97]....
        /*0608*/ 	.word	0xffffffff


	//   ....[98]....
        /*060c*/ 	.word	0xffffffff


	//   ....[99]....
        /*0610*/ 	.word	0xffffffff


	//   ....[100]....
        /*0614*/ 	.word	0xffffffff


	//   ....[101]....
        /*0618*/ 	.word	0xffffffff


	//   ....[102]....
        /*061c*/ 	.word	0xffffffff


	//   ....[103]....
        /*0620*/ 	.word	0xffffffff


	//   ....[104]....
        /*0624*/ 	.word	0xffffffff


	//   ....[105]....
        /*0628*/ 	.word	0xffffffff


	//   ....[106]....
        /*062c*/ 	.word	0xffffffff


	//   ....[107]....
        /*0630*/ 	.word	0xffffffff


	//   ....[108]....
        /*0634*/ 	.word	0xffffffff


	//   ....[109]....
        /*0638*/ 	.word	0xffffffff


	//   ....[110]....
        /*063c*/ 	.word	0xffffffff


	//   ....[111]....
        /*0640*/ 	.word	0xffffffff


	//   ....[112]....
        /*0644*/ 	.word	0xffffffff


	//   ....[113]....
        /*0648*/ 	.word	0xffffffff


	//   ....[114]....
        /*064c*/ 	.word	0xffffffff


	//   ....[115]....
        /*0650*/ 	.word	0xffffffff


	//   ....[116]....
        /*0654*/ 	.word	0xffffffff


	//   ....[117]....
        /*0658*/ 	.word	0xffffffff


	//   ....[118]....
        /*065c*/ 	.word	0xffffffff


	//   ....[119]....
        /*0660*/ 	.word	0xffffffff


	//   ....[120]....
        /*0664*/ 	.word	0xffffffff


	//   ....[121]....
        /*0668*/ 	.word	0xffffffff


	//   ....[122]....
        /*066c*/ 	.word	0xffffffff


	//   ....[123]....
        /*0670*/ 	.word	0xffffffff


	//   ....[124]....
        /*0674*/ 	.word	0xffffffff


	//   ....[125]....
        /*0678*/ 	.word	0xffffffff


	//   ....[126]....
        /*067c*/ 	.word	0xffffffff


	//   ....[127]....
        /*0680*/ 	.word	0xffffffff


	//   ....[128]....
        /*0684*/ 	.word	0xffffffff


	//   ....[129]....
        /*0688*/ 	.word	0xffffffff


	//   ....[130]....
        /*068c*/ 	.word	0xffffffff


	//   ....[131]....
        /*0690*/ 	.word	0xffffffff


	//   ....[132]....
        /*0694*/ 	.word	0xffffffff


	//   ....[133]....
        /*0698*/ 	.word	0xffffffff


	//   ....[134]....
        /*069c*/ 	.word	0xffffffff


	//   ....[135]....
        /*06a0*/ 	.word	0xffffffff


	//   ....[136]....
        /*06a4*/ 	.word	0xffffffff


	//   ....[137]....
        /*06a8*/ 	.word	0xffffffff


	//   ....[138]....
        /*06ac*/ 	.word	0xffffffff


	//   ....[139]....
        /*06b0*/ 	.word	0xffffffff


	//   ....[140]....
        /*06b4*/ 	.word	0xffffffff


	//   ....[141]....
        /*06b8*/ 	.word	0xffffffff


	//   ....[142]....
        /*06bc*/ 	.word	0xffffffff


	//   ....[143]....
        /*06c0*/ 	.word	0xffffffff


	//   ....[144]....
        /*06c4*/ 	.word	0xffffffff


	//   ....[145]....
        /*06c8*/ 	.word	0xffffffff


	//   ....[146]....
        /*06cc*/ 	.word	0xffffffff


	//   ....[147]....
        /*06d0*/ 	.word	0xffffffff


	//   ....[148]....
        /*06d4*/ 	.word	0xffffffff


	//   ....[149]....
        /*06d8*/ 	.word	0xffffffff


	//   ....[150]....
        /*06dc*/ 	.word	0xffffffff


	//   ....[151]....
        /*06e0*/ 	.word	0xffffffff


	//   ....[152]....
        /*06e4*/ 	.word	0xffffffff


	//   ....[153]....
        /*06e8*/ 	.word	0xffffffff


	//   ....[154]....
        /*06ec*/ 	.word	0xffffffff


	//   ....[155]....
        /*06f0*/ 	.word	0xffffffff


	//   ....[156]....
        /*06f4*/ 	.word	0xffffffff


	//   ....[157]....
        /*06f8*/ 	.word	0xffffffff


	//   ....[158]....
        /*06fc*/ 	.word	0xffffffff


	//   ....[159]....
        /*0700*/ 	.word	0xffffffff


	//   ....[160]....
        /*0704*/ 	.word	0xffffffff


	//   ....[161]....
        /*0708*/ 	.word	0xffffffff


	//   ....[162]....
        /*070c*/ 	.word	0xffffffff


	//   ....[163]....
        /*0710*/ 	.word	0xffffffff


	//   ....[164]....
        /*0714*/ 	.word	0xffffffff


	//   ....[165]....
        /*0718*/ 	.word	0xffffffff


	//   ....[166]....
        /*071c*/ 	.word	0xffffffff


	//   ....[167]....
        /*0720*/ 	.word	0xffffffff


	//   ....[168]....
        /*0724*/ 	.word	0xffffffff


	//   ....[169]....
        /*0728*/ 	.word	0xffffffff


	//   ....[170]....
        /*072c*/ 	.word	0xffffffff


	//   ....[171]....
        /*0730*/ 	.word	0xffffffff


	//   ....[172]....
        /*0734*/ 	.word	0xffffffff


	//   ....[173]....
        /*0738*/ 	.word	0xffffffff


	//   ....[174]....
        /*073c*/ 	.word	0xffffffff


	//   ....[175]....
        /*0740*/ 	.word	0xffffffff


	//   ....[176]....
        /*0744*/ 	.word	0xffffffff


	//   ....[177]....
        /*0748*/ 	.word	0xffffffff


	//   ....[178]....
        /*074c*/ 	.word	0xffffffff


	//   ....[179]....
        /*0750*/ 	.word	0xffffffff


	//   ....[180]....
        /*0754*/ 	.word	0xffffffff


	//   ....[181]....
        /*0758*/ 	.word	0xffffffff


	//   ....[182]....
        /*075c*/ 	.word	0xffffffff


	//   ....[183]....
        /*0760*/ 	.word	0xffffffff


	//   ....[184]....
        /*0764*/ 	.word	0xffffffff


	//   ....[185]....
        /*0768*/ 	.word	0xffffffff


	//   ....[186]....
        /*076c*/ 	.word	0xffffffff


	//   ....[187]....
        /*0770*/ 	.word	0xffffffff


	//   ....[188]....
        /*0774*/ 	.word	0xffffffff


	//   ....[189]....
        /*0778*/ 	.word	0xffffffff


	//   ....[190]....
        /*077c*/ 	.word	0xffffffff


	//   ....[191]....
        /*0780*/ 	.word	0xffffffff


	//   ....[192]....
        /*0784*/ 	.word	0xffffffff


	//   ....[193]....
        /*0788*/ 	.word	0xffffffff


	//   ....[194]....
        /*078c*/ 	.word	0xffffffff


	//   ....[195]....
        /*0790*/ 	.word	0xffffffff


	//   ....[196]....
        /*0794*/ 	.word	0xffffffff


	//   ....[197]....
        /*0798*/ 	.word	0xffffffff


	//   ....[198]....
        /*079c*/ 	.word	0xffffffff


	//   ....[199]....
        /*07a0*/ 	.word	0xffffffff


	//----- nvinfo : EIATTR_COOP_GROUP_INSTR_OFFSETS
	.align		4
.L_220:
        /*07a4*/ 	.byte	0x04, 0x28
        /*07a6*/ 	.short	(.L_222 - .L_221)


	//   ....[0]....
.L_221:
        /*07a8*/ 	.word	0x00000050


	//   ....[1]....
        /*07ac*/ 	.word	0x000001e0


	//   ....[2]....
        /*07b0*/ 	.word	0x00000210


	//   ....[3]....
        /*07b4*/ 	.word	0x00000240


	//   ....[4]....
        /*07b8*/ 	.word	0x00000270


	//   ....[5]....
        /*07bc*/ 	.word	0x000002a0


	//   ....[6]....
        /*07c0*/ 	.word	0x000002d0


	//   ....[7]....
        /*07c4*/ 	.word	0x00000440


	//   ....[8]....
        /*07c8*/ 	.word	0x00000480


	//   ....[9]....
        /*07cc*/ 	.word	0x000004b0


	//   ....[10]....
        /*07d0*/ 	.word	0x000004e0


	//   ....[11]....
        /*07d4*/ 	.word	0x00000510


	//   ....[12]....
        /*07d8*/ 	.word	0x00000540


	//   ....[13]....
        /*07dc*/ 	.word	0x000005d0


	//   ....[14]....
        /*07e0*/ 	.word	0x00000600


	//   ....[15]....
        /*07e4*/ 	.word	0x00000620


	//   ....[16]....
        /*07e8*/ 	.word	0x00000680


	//   ....[17]....
        /*07ec*/ 	.word	0x00002450


	//   ....[18]....
        /*07f0*/ 	.word	0x00002480


	//   ....[19]....
        /*07f4*/ 	.word	0x000024b0


	//   ....[20]....
        /*07f8*/ 	.word	0x000024e0


	//   ....[21]....
        /*07fc*/ 	.word	0x00002530


	//   ....[22]....
        /*0800*/ 	.word	0x000025f0


	//   ....[23]....
        /*0804*/ 	.word	0x000026e0


	//   ....[24]....
        /*0808*/ 	.word	0x000026f0


	//   ....[25]....
        /*080c*/ 	.word	0x000027f0


	//   ....[26]....
        /*0810*/ 	.word	0x00002820


	//   ....[27]....
        /*0814*/ 	.word	0x00002850


	//   ....[28]....
        /*0818*/ 	.word	0x00002880


	//   ....[29]....
        /*081c*/ 	.word	0x00002900


	//   ....[30]....
        /*0820*/ 	.word	0x00002930


	//   ....[31]....
        /*0824*/ 	.word	0x00002950


	//   ....[32]....
        /*0828*/ 	.word	0x000029f0


	//   ....[33]....
        /*082c*/ 	.word	0x00002b40


	//   ....[34]....
        /*0830*/ 	.word	0x00002bc0


	//   ....[35]....
        /*0834*/ 	.word	0x00002bd0


	//   ....[36]....
        /*0838*/ 	.word	0x00002be0


	//   ....[37]....
        /*083c*/ 	.word	0x00002bf0


	//   ....[38]....
        /*0840*/ 	.word	0x00002c80


	//   ....[39]....
        /*0844*/ 	.word	0x00002fd0


	//   ....[40]....
        /*0848*/ 	.word	0x00002fe0


	//   ....[41]....
        /*084c*/ 	.word	0x00003d50


	//   ....[42]....
        /*0850*/ 	.word	0x00003d70


	//   ....[43]....
        /*0854*/ 	.word	0x00003e80


	//   ....[44]....
        /*0858*/ 	.word	0x00003e90


	//   ....[45]....
        /*085c*/ 	.word	0x00003fb0


	//   ....[46]....
        /*0860*/ 	.word	0x00003fd0


	//   ....[47]....
        /*0864*/ 	.word	0x000040e0


	//   ....[48]....
        /*0868*/ 	.word	0x000040f0


	//   ....[49]....
        /*086c*/ 	.word	0x00004ab0


	//   ....[50]....
        /*0870*/ 	.word	0x00004ae0


	//   ....[51]....
        /*0874*/ 	.word	0x00004af0


	//   ....[52]....
        /*0878*/ 	.word	0x00004b20


	//   ....[53]....
        /*087c*/ 	.word	0x00006500


	//   ....[54]....
        /*0880*/ 	.word	0x00006510


	//   ....[55]....
        /*0884*/ 	.word	0x000065f0


	//   ....[56]....
        /*0888*/ 	.word	0x00006610


	//   ....[57]....
        /*088c*/ 	.word	0x00006660


	//   ....[58]....
        /*0890*/ 	.word	0x00006680


	//   ....[59]....
        /*0894*/ 	.word	0x000067a0


	//   ....[60]....
        /*0898*/ 	.word	0x000067b0


	//   ....[61]....
        /*089c*/ 	.word	0x00007530


	//   ....[62]....
        /*08a0*/ 	.word	0x00007550


	//   ....[63]....
        /*08a4*/ 	.word	0x00007690


	//   ....[64]....
        /*08a8*/ 	.word	0x000076a0


	//   ....[65]....
        /*08ac*/ 	.word	0x000077f0


	//   ....[66]....
        /*08b0*/ 	.word	0x00007810


	//   ....[67]....
        /*08b4*/ 	.word	0x00007950


	//   ....[68]....
        /*08b8*/ 	.word	0x00007960


	//   ....[69]....
        /*08bc*/ 	.word	0x00007e30


	//   ....[70]....
        /*08c0*/ 	.word	0x00007e60


	//   ....[71]....
        /*08c4*/ 	.word	0x00007e80


	//   ....[72]....
        /*08c8*/ 	.word	0x00007ea0


	//   ....[73]....
        /*08cc*/ 	.word	0x00009a80


	//   ....[74]....
        /*08d0*/ 	.word	0x00009a90


	//   ....[75]....
        /*08d4*/ 	.word	0x00009ac0


	//   ....[76]....
        /*08d8*/ 	.word	0x00009ad0


	//   ....[77]....
        /*08dc*/ 	.word	0x0000ab50


	//   ....[78]....
        /*08e0*/ 	.word	0x0000ab60


	//   ....[79]....
        /*08e4*/ 	.word	0x0000ab80


	//   ....[80]....
        /*08e8*/ 	.word	0x0000ab90


	//   ....[81]....
        /*08ec*/ 	.word	0x0000aec0


	//   ....[82]....
        /*08f0*/ 	.word	0x0000aee0


	//   ....[83]....
        /*08f4*/ 	.word	0x0000aff0


	//   ....[84]....
        /*08f8*/ 	.word	0x0000b000


	//   ....[85]....
        /*08fc*/ 	.word	0x0000b110


	//   ....[86]....
        /*0900*/ 	.word	0x0000b130


	//   ....[87]....
        /*0904*/ 	.word	0x0000b240


	//   ....[88]....
        /*0908*/ 	.word	0x0000b250


	//   ....[89]....
        /*090c*/ 	.word	0x0000b550


	//   ....[90]....
        /*0910*/ 	.word	0x0000b570


	//   ....[91]....
        /*0914*/ 	.word	0x0000bbc0


	//   ....[92]....
        /*0918*/ 	.word	0x0000bbd0


	//   ....[93]....
        /*091c*/ 	.word	0x0000c940


	//   ....[94]....
        /*0920*/ 	.word	0x0000c960


	//   ....[95]....
        /*0924*/ 	.word	0x0000ca80


	//   ....[96]....
        /*0928*/ 	.word	0x0000ca90


	//   ....[97]....
        /*092c*/ 	.word	0x0000cba0


	//   ....[98]....
        /*0930*/ 	.word	0x0000cbc0


	//   ....[99]....
        /*0934*/ 	.word	0x0000ccd0


	//   ....[100]....
        /*0938*/ 	.word	0x0000cce0


	//   ....[101]....
        /*093c*/ 	.word	0x0000ce80


	//   ....[102]....
        /*0940*/ 	.word	0x0000cea0


	//   ....[103]....
        /*0944*/ 	.word	0x0000cfc0


	//   ....[104]....
        /*0948*/ 	.word	0x0000d000


	//   ....[105]....
        /*094c*/ 	.word	0x0000d030


	//   ....[106]....
        /*0950*/ 	.word	0x0000d060


	//   ....[107]....
        /*0954*/ 	.word	0x0000d090


	//   ....[108]....
        /*0958*/ 	.word	0x0000d0c0


	//   ....[109]....
        /*095c*/ 	.word	0x0000d210


	//   ....[110]....
        /*0960*/ 	.word	0x0000d250


	//   ....[111]....
        /*0964*/ 	.word	0x0000d280


	//   ....[112]....
        /*0968*/ 	.word	0x0000d2b0


	//   ....[113]....
        /*096c*/ 	.word	0x0000d2e0


	//   ....[114]....
        /*0970*/ 	.word	0x0000d310


	//   ....[115]....
        /*0974*/ 	.word	0x0000d3a0


	//   ....[116]....
        /*0978*/ 	.word	0x0000d3d0


	//   ....[117]....
        /*097c*/ 	.word	0x0000d3e0


	//   ....[118]....
        /*0980*/ 	.word	0x0000d440


	//   ....[119]....
        /*0984*/ 	.word	0x0000d970


	//   ....[120]....
        /*0988*/ 	.word	0x0000d9d0


	//   ....[121]....
        /*098c*/ 	.word	0x0000da20


	//   ....[122]....
        /*0990*/ 	.word	0x0000da70


	//   ....[123]....
        /*0994*/ 	.word	0x0000dac0


	//   ....[124]....
        /*0998*/ 	.word	0x0000db30


	//   ....[125]....
        /*099c*/ 	.word	0x0000db80


	//   ....[126]....
        /*09a0*/ 	.word	0x0000dbe0


	//   ....[127]....
        /*09a4*/ 	.word	0x0000dc50


	//   ....[128]....
        /*09a8*/ 	.word	0x0000dcb0


	//   ....[129]....
        /*09ac*/ 	.word	0x0000dd20


	//   ....[130]....
        /*09b0*/ 	.word	0x0000dd80


	//   ....[131]....
        /*09b4*/ 	.word	0x0000ddf0


	//   ....[132]....
        /*09b8*/ 	.word	0x0000de60


	//   ....[133]....
        /*09bc*/ 	.word	0x0000ded0


	//   ....[134]....
        /*09c0*/ 	.word	0x0000df30


	//   ....[135]....
        /*09c4*/ 	.word	0x0000dfa0


	//   ....[136]....
        /*09c8*/ 	.word	0x0000e010


	//   ....[137]....
        /*09cc*/ 	.word	0x0000e080


	//   ....[138]....
        /*09d0*/ 	.word	0x0000e0e0


	//   ....[139]....
        /*09d4*/ 	.word	0x0000e140


	//   ....[140]....
        /*09d8*/ 	.word	0x0000e190


	//   ....[141]....
        /*09dc*/ 	.word	0x0000e1e0


	//   ....[142]....
        /*09e0*/ 	.word	0x0000e230


	//   ....[143]....
        /*09e4*/ 	.word	0x0000e2a0


	//   ....[144]....
        /*09e8*/ 	.word	0x0000e310


	//   ....[145]....
        /*09ec*/ 	.word	0x0000e370


	//   ....[146]....
        /*09f0*/ 	.word	0x0000e3e0


	//   ....[147]....
        /*09f4*/ 	.word	0x0000e450


	//   ....[148]....
        /*09f8*/ 	.word	0x0000e4c0


	//   ....[149]....
        /*09fc*/ 	.word	0x0000e520


	//   ....[150]....
        /*0a00*/ 	.word	0x0000e590


	//   ....[151]....
        /*0a04*/ 	.word	0x0000e600


	//   ....[152]....
        /*0a08*/ 	.word	0x0000e670


	//   ....[153]....
        /*0a0c*/ 	.word	0x0000e6d0


	//   ....[154]....
        /*0a10*/ 	.word	0x0000e720


	//   ....[155]....
        /*0a14*/ 	.word	0x0000e760


	//   ....[156]....
        /*0a18*/ 	.word	0x0000e7b0


	//   ....[157]....
        /*0a1c*/ 	.word	0x0000e7f0


	//   ....[158]....
        /*0a20*/ 	.word	0x0000e840


	//   ....[159]....
        /*0a24*/ 	.word	0x0000e880


	//   ....[160]....
        /*0a28*/ 	.word	0x0000e8d0


	//   ....[161]....
        /*0a2c*/ 	.word	0x0000e920


	//   ....[162]....
        /*0a30*/ 	.word	0x0000e990


	//   ....[163]....
        /*0a34*/ 	.word	0x0000ea00


	//   ....[164]....
        /*0a38*/ 	.word	0x0000ea70


	//   ....[165]....
        /*0a3c*/ 	.word	0x0000ead0


	//   ....[166]....
        /*0a40*/ 	.word	0x0000eb40


	//   ....[167]....
        /*0a44*/ 	.word	0x0000ebb0


	//   ....[168]....
        /*0a48*/ 	.word	0x0000ec20


	//   ....[169]....
        /*0a4c*/ 	.word	0x0000ec80


	//   ....[170]....
        /*0a50*/ 	.word	0x0000ecf0


	//   ....[171]....
        /*0a54*/ 	.word	0x0000ed60


	//   ....[172]....
        /*0a58*/ 	.word	0x0000edd0


	//   ....[173]....
        /*0a5c*/ 	.word	0x0000ee30


	//   ....[174]....
        /*0a60*/ 	.word	0x0000eea0


	//   ....[175]....
        /*0a64*/ 	.word	0x0000ef10


	//   ....[176]....
        /*0a68*/ 	.word	0x0000ef80


	//   ....[177]....
        /*0a6c*/ 	.word	0x0000efe0


	//   ....[178]....
        /*0a70*/ 	.word	0x0000f050


	//   ....[179]....
        /*0a74*/ 	.word	0x0000f0c0


	//   ....[180]....
        /*0a78*/ 	.word	0x0000f130


	//   ....[181]....
        /*0a7c*/ 	.word	0x0000f190


	//   ....[182]....
        /*0a80*/ 	.word	0x0000f200


	//   ....[183]....
        /*0a84*/ 	.word	0x0000f270


	//   ....[184]....
        /*0a88*/ 	.word	0x0000f2c0


	//   ....[185]....
        /*0a8c*/ 	.word	0x0000f300


	//   ....[186]....
        /*0a90*/ 	.word	0x0000f350


	//   ....[187]....
        /*0a94*/ 	.word	0x0000f3a0


	//   ....[188]....
        /*0a98*/ 	.word	0x0000f3f0


	//   ....[189]....
        /*0a9c*/ 	.word	0x0000f460


	//   ....[190]....
        /*0aa0*/ 	.word	0x0000f4b0


	//   ....[191]....
        /*0aa4*/ 	.word	0x0000f500


	//   ....[192]....
        /*0aa8*/ 	.word	0x0000f550


	//   ....[193]....
        /*0aac*/ 	.word	0x0000f5a0


	//   ....[194]....
        /*0ab0*/ 	.word	0x0000f5f0


	//   ....[195]....
        /*0ab4*/ 	.word	0x0000f660


	//   ....[196]....
        /*0ab8*/ 	.word	0x0000f6b0


	//   ....[197]....
        /*0abc*/ 	.word	0x0000f710


	//   ....[198]....
        /*0ac0*/ 	.word	0x0000f770


	//   ....[199]....
        /*0ac4*/ 	.word	0x0000f7e0


	//----- nvinfo : EIATTR_EXIT_INSTR_OFFSETS
	.align		4
.L_222:
        /*0ac8*/ 	.byte	0x04, 0x1c
        /*0aca*/ 	.short	(.L_224 - .L_223)


	//   ....[0]....
.L_223:
        /*0acc*/ 	.word	0x00000b40


	//   ....[1]....
        /*0ad0*/ 	.word	0x0000d930


	//----- nvinfo : EIATTR_MAX_THREADS
	.align		4
.L_224:
        /*0ad4*/ 	.byte	0x04, 0x05
        /*0ad6*/ 	.short	(.L_226 - .L_225)
.L_225:
        /*0ad8*/ 	.word	0x00000100
        /*0adc*/ 	.word	0x00000001
        /*0ae0*/ 	.word	0x00000001


	//----- nvinfo : EIATTR_CRS_STACK_SIZE
	.align		4
.L_226:
        /*0ae4*/ 	.byte	0x04, 0x1e
        /*0ae6*/ 	.short	(.L_228 - .L_227)
.L_227:
        /*0ae8*/ 	.word	0x00000000
.L_228:


//--------------------- .nv.info._ZN7cutlass13device_kernelIN5flash19enable_sm80_to_sm89INS1_16FlashAttnFwdSm80INS1_25CollectiveMainloopFwdSm80ILi8ELi1ELb1EN4cute5tupleIJNS5_1CILi128EEENS7_ILi112EEES8_EEELi128ENS_6half_tEfNS_4arch4Sm80ELb0ELb0ELb0ELb1ELb1ELb1ELb1ELb1EEENS1_21CollectiveEpilogueFwdINS6_IJS8_S8_S9_EEENS6_IJNS7_ILi1EEESH_SH_EEESB_SD_Li256ELb1ELb1ELb1ELb0EEENS1_36VarlenDynamicPersistentTileSchedulerILi128ELi112ELi256ELi256ELb1ELb1ELb0ELb0ELb1ELb1EEEEEEEEEvNT_6ParamsE --------------------------
	.section	.nv.info._ZN7cutlass13device_kernelIN5flash19enable_sm80_to_sm89INS1_16FlashAttnFwdSm80INS1_25CollectiveMainloopFwdSm80ILi8ELi1ELb1EN4cute5tupleIJNS5_1CILi128EEENS7_ILi112EEES8_EEELi128ENS_6half_tEfNS_4arch4Sm80ELb0ELb0ELb0ELb1ELb1ELb1ELb1ELb1EEENS1_21CollectiveEpilogueFwdINS6_IJS8_S8_S9_EEENS6_IJNS7_ILi1EEESH_SH_EEESB_SD_Li256ELb1ELb1ELb1ELb0EEENS1_36VarlenDynamicPersistentTileSchedulerILi128ELi112ELi256ELi256ELb1ELb1ELb0ELb0ELb1ELb1EEEEEEEEEvNT_6ParamsE,"",@"SHT_CUDA_INFO"
	.sectionflags	@""
	.align	4


	//----- nvinfo : EIATTR_CUDA_API_VERSION
	.align		4
        /*0000*/ 	.byte	0x04, 0x37
        /*0002*/ 	.short	(.L_230 - .L_229)
.L_229:
        /*0004*/ 	.word	0x00000082


	//----- nvinfo : EIATTR_SW2861232_WAR
	.align		4
.L_230:
        /*0008*/ 	.byte	0x01, 0x35
	.zero		2


	//----- nvinfo : EIATTR_PARAM_CBANK
	.align		4
        /*000c*/ 	.byte	0x04, 0x0a
        /*000e*/ 	.short	(.L_232 - .L_231)
	.align		4
.L_231:
        /*0010*/ 	.word	index@(.nv.constant0._ZN7cutlass13device_kernelIN5flash19enable_sm80_to_sm89INS1_16FlashAttnFwdSm80INS1_25CollectiveMainloopFwdSm80ILi8ELi1ELb1EN4cute5tupleIJNS5_1CILi128EEENS7_ILi112EEES8_EEELi128ENS_6half_tEfNS_4arch4Sm80ELb0ELb0ELb0ELb1ELb1ELb1ELb1ELb1EEENS1_21CollectiveEpilogueFwdINS6_IJS8_S8_S9_EEENS6_IJNS7_ILi1EEESH_SH_EEESB_SD_Li256ELb1ELb1ELb1ELb0EEENS1_36VarlenDynamicPersistentTileSchedulerILi128ELi112ELi256ELi256ELb1ELb1ELb0ELb0ELb1ELb1EEEEEEEEEvNT_6ParamsE)
        /*0014*/ 	.short	0x0160
        /*0016*/ 	.short	0x0438


	//----- nvinfo : EIATTR_CBANK_PARAM_SIZE
	.align		4
.L_232:
        /*0018*/ 	.byte	0x03, 0x19
        /*001a*/ 	.short	0x0438


	//----- nvinfo : EIATTR_KPARAM_INFO
	.align		4
        /*001c*/ 	.byte	0x04, 0x17
        /*001e*/ 	.short	(.L_234 - .L_233)
.L_233:
        /*0020*/ 	.word	0x00000000
        /*0024*/ 	.short	0x0000
        /*0026*/ 	.short	0x0000
        /*0028*/ 	.byte	0x00, 0xf0, 0xe1, 0x10


	//----- nvinfo : EIATTR_MAXREG_COUNT
	.align		4
.L_234:
        /*002c*/ 	.byte	0x03, 0x1b
        /*002e*/ 	.short	0x00ff


	//----- nvinfo : EIATTR_NUM_BARRIERS
	.align		4
        /*0030*/ 	.byte	0x02, 0x4c
        /*0032*/ 	.byte	0x06
	.zero		1


	//----- nvinfo : EIATTR_ANNOTATIONS
	.align		4
        /*0034*/ 	.byte	0x04, 0x55
        /*0036*/ 	.short	(.L_236 - .L_235)


	//   ....[0]....
.L_235:
        /* <DEDUP_REMOVED lines=109> */


	//----- nvinfo : EIATTR_MERCURY_ISA_VERSION
	.align		4
.L_236:
        /*06f0*/ 	.byte	0x03, 0x5f
        /*06f2*/ 	.short	0x0000


	//----- nvinfo : EIATTR_INT_WARP_WIDE_INSTR_OFFSETS
	.align		4
        /*06f4*/ 	.byte	0x04, 0x31
        /*06f6*/ 	.short	(.L_238 - .L_237)


	//   ....[0]....
.L_237:
        /*06f8*/ 	.word	0x00015110


	//   ....[1]....
        /*06fc*/ 	.word	0x00015190


	//----- nvinfo : EIATTR_COOP_GROUP_MASK_REGIDS
	.align		4
.L_238:
        /*0700*/ 	.byte	0x04, 0x29
        /*0702*/ 	.short	(.L_240 - .L_239)


	//   ....[0]....
.L_239:
        /*0704*/ 	.word	0xffffffff


	//   ....[1]....
        /*0708*/ 	.word	0xffffffff


	//   ....[2]....
        /*070c*/ 	.word	0xffffffff


	//   ....[3]....
        /*0710*/ 	.word	0xffffffff


	//   ....[4]....
        /*0714*/ 	.word	0xffffffff


	//   ....[5]....
        /*0718*/ 	.word	0xffffffff


	//   ....[6]....
        /*071c*/ 	.word	0xffffffff


	//   ....[7]....
        /*0720*/ 	.word	0xffffffff


	//   ....[8]....
        /*0724*/ 	.word	0xffffffff


	//   ....[9]....
        /*0728*/ 	.word	0xffffffff


	//   ....[10]....
        /*072c*/ 	.word	0xffffffff


	//   ....[11]....
        /*0730*/ 	.word	0xffffffff


	//   ....[12]....
        /*0734*/ 	.word	0xffffffff


	//   ....[13]....
        /*0738*/ 	.word	0xffffffff


	//   ....[14]....
        /*073c*/ 	.word	0xffffffff


	//   ....[15]....
        /*0740*/ 	.word	0xffffffff


	//   ....[16]....
        /*0744*/ 	.word	0xffffffff


	//   ....[17]....
        /*0748*/ 	.word	0xffffffff


	//   ....[18]....
        /*074c*/ 	.word	0xffffffff


	//   ....[19]....
        /*0750*/ 	.word	0xffffffff


	//   ....[20]....
        /*0754*/ 	.word	0xffffffff


	//   ....[21]....
        /*0758*/ 	.word	0xffffffff


	//   ....[22]....
        /*075c*/ 	.word	0xffffffff


	//   ....[23]....
        /*0760*/ 	.word	0xffffffff


	//   ....[24]....
        /*0764*/ 	.word	0xffffffff


	//   ....[25]....
        /*0768*/ 	.word	0xffffffff


	//   ....[26]....
        /*076c*/ 	.word	0xffffffff


	//   ....[27]....
        /*0770*/ 	.word	0xffffffff


	//   ....[28]....
        /*0774*/ 	.word	0xffffffff


	//   ....[29]....
        /*0778*/ 	.word	0xffffffff


	//   ....[30]....
        /*077c*/ 	.word	0xffffffff


	//   ....[31]....
        /*0780*/ 	.word	0xffffffff


	//   ....[32]....
        /*0784*/ 	.word	0xffffffff


	//   ....[33]....
        /*0788*/ 	.word	0xffffffff


	//   ....[34]....
        /*078c*/ 	.word	0xffffffff


	//   ....[35]....
        /*0790*/ 	.word	0xffffffff


	//   ....[36]....
        /*0794*/ 	.word	0xffffffff


	//   ....[37]....
        /*0798*/ 	.word	0xffffffff


	//   ....[38]....
        /*079c*/ 	.word	0xffffffff


	//   ....[39]....
        /*07a0*/ 	.word	0xffffffff


	//   ....[40]....
        /*07a4*/ 	.word	0xffffffff


	//   ....[41]....
        /*07a8*/ 	.word	0xffffffff


	//   ....[42]....
        /*07ac*/ 	.word	0xffffffff


	//   ....[43]....
        /*07b0*/ 	.word	0xffffffff


	//   ....[44]....
        /*07b4*/ 	.word	0xffffffff


	//   ....[45]....
        /*07b8*/ 	.word	0xffffffff


	//   ....[46]....
        /*07bc*/ 	.word	0xffffffff


	//   ....[47]....
        /*07c0*/ 	.word	0xffffffff


	//   ....[48]....
        /*07c4*/ 	.word	0xffffffff


	//   ....[49]....
        /*07c8*/ 	.word	0xffffffff


	//   ....[50]....
        /*07cc*/ 	.word	0xffffffff


	//   ....[51]....
        /*07d0*/ 	.word	0xffffffff


	//   ....[52]....
        /*07d4*/ 	.word	0xffffffff


	//   ....[53]....
        /*07d8*/ 	.word	0xffffffff


	//   ....[54]....
        /*07dc*/ 	.word	0xffffffff


	//   ....[55]....
        /*07e0*/ 	.word	0xffffffff


	//   ....[56]....
        /*07e4*/ 	.word	0xffffffff


	//   ....[57]....
        /*07e8*/ 	.word	0xffffffff


	//   ....[58]....
        /*07ec*/ 	.word	0xffffffff


	//   ....[59]....
        /*07f0*/ 	.word	0xffffffff


	//   ....[60]....
        /*07f4*/ 	.word	0xffffffff


	//   ....[61]....
        /*07f8*/ 	.word	0xffffffff


	//   ....[62]....
        /*07fc*/ 	.word	0xffffffff


	//   ....[63]....
        /*0800*/ 	.word	0xffffffff


	//   ....[64]....
        /*0804*/ 	.word	0xffffffff


	//   ....[65]....
        /*0808*/ 	.word	0xffffffff


	//   ....[66]....
        /*080c*/ 	.word	0xffffffff


	//   ....[67]....
        /*0810*/ 	.word	0xffffffff


	//   ....[68]....
        /*0814*/ 	.word	0xffffffff


	//   ....[69]....
        /*0818*/ 	.word	0xffffffff


	//   ....[70]....
        /*081c*/ 	.word	0xffffffff


	//   ....[71]....
        /*0820*/ 	.word	0xffffffff


	//   ....[72]....
        /*0824*/ 	.word	0xffffffff


	//   ....[73]....
        /*0828*/ 	.word	0xffffffff


	//   ....[74]....
        /*082c*/ 	.word	0xffffffff


	//   ....[75]....
        /*0830*/ 	.word	0xffffffff


	//   ....[76]....
        /*0834*/ 	.word	0xffffffff


	//   ....[77]....
        /*0838*/ 	.word	0xffffffff


	//   ....[78]....
        /*083c*/ 	.word	0xffffffff


	//   ....[79]....
        /*0840*/ 	.word	0xffffffff


	//   ....[80]....
        /*0844*/ 	.word	0xffffffff


	//   ....[81]....
        /*0848*/ 	.word	0xffffffff


	//   ....[82]....
        /*084c*/ 	.word	0xffffffff


	//   ....[83]....
        /*0850*/ 	.word	0xffffffff


	//   ....[84]....
        /*0854*/ 	.word	0xffffffff


	//   ....[85]....
        /*0858*/ 	.word	0xffffffff


	//   ....[86]....
        /*085c*/ 	.word	0xffffffff


	//   ....[87]....
        /*0860*/ 	.word	0xffffffff


	//   ....[88]....
        /*0864*/ 	.word	0xffffffff


	//   ....[89]....
        /*0868*/ 	.word	0xffffffff


	//   ....[90]....
        /*086c*/ 	.word	0xffffffff


	//   ....[91]....
        /*0870*/ 	.word	0xffffffff


	//   ....[92]....
        /*0874*/ 	.word	0xffffffff


	//   ....[93]....
        /*0878*/ 	.word	0xffffffff


	//   ....[94]....
        /*087c*/ 	.word	0xffffffff


	//   ....[95]....
        /*0880*/ 	.word	0xffffffff


	//   ....[96]....
        /*0884*/ 	.word	0xffffffff


	//   ....[97]....
        /*0888*/ 	.word	0xffffffff


	//   ....[98]....
        /*088c*/ 	.word	0xffffffff


	//   ....[99]....
        /*0890*/ 	.word	0xffffffff


	//   ....[100]....
        /*0894*/ 	.word	0xffffffff


	//   ....[101]....
        /*0898*/ 	.word	0xffffffff


	//   ....[102]....
        /*089c*/ 	.word	0xffffffff


	//   ....[103]....
        /*08a0*/ 	.word	0xffffffff


	//   ....[104]....
        /*08a4*/ 	.word	0xffffffff


	//   ....[105]....
        /*08a8*/ 	.word	0xffffffff


	//   ....[106]....
        /*08ac*/ 	.word	0xffffffff


	//   ....[107]....
        /*08b0*/ 	.word	0xffffffff


	//   ....[108]....
        /*08b4*/ 	.word	0xffffffff


	//   ....[109]....
        /*08b8*/ 	.word	0xffffffff


	//   ....[110]....
        /*08bc*/ 	.word	0xffffffff


	//   ....[111]....
        /*08c0*/ 	.word	0xffffffff


	//   ....[112]....
        /*08c4*/ 	.word	0xffffffff


	//   ....[113]....
        /*08c8*/ 	.word	0xffffffff


	//   ....[114]....
        /*08cc*/ 	.word	0xffffffff


	//   ....[115]....
        /*08d0*/ 	.word	0xffffffff


	//   ....[116]....
        /*08d4*/ 	.word	0xffffffff


	//   ....[117]....
        /*08d8*/ 	.word	0xffffffff


	//   ....[118]....
        /*08dc*/ 	.word	0xffffffff


	//   ....[119]....
        /*08e0*/ 	.word	0xffffffff


	//   ....[120]....
        /*08e4*/ 	.word	0xffffffff


	//   ....[121]....
        /*08e8*/ 	.word	0xffffffff


	//   ....[122]....
        /*08ec*/ 	.word	0xffffffff


	//   ....[123]....
        /*08f0*/ 	.word	0xffffffff


	//   ....[124]....
        /*08f4*/ 	.word	0xffffffff


	//   ....[125]....
        /*08f8*/ 	.word	0xffffffff


	//   ....[126]....
        /*08fc*/ 	.word	0xffffffff


	//   ....[127]....
        /*0900*/ 	.word	0xffffffff


	//   ....[128]....
        /*0904*/ 	.word	0xffffffff


	//   ....[129]....
        /*0908*/ 	.word	0xffffffff


	//   ....[130]....
        /*090c*/ 	.word	0xffffffff


	//   ....[131]....
        /*0910*/ 	.word	0xffffffff


	//   ....[132]....
        /*0914*/ 	.word	0xffffffff


	//   ....[133]....
        /*0918*/ 	.word	0xffffffff


	//   ....[134]....
        /*091c*/ 	.word	0xffffffff


	//   ....[135]....
        /*0920*/ 	.word	0xffffffff


	//   ....[136]....
        /*0924*/ 	.word	0xffffffff


	//   ....[137]....
        /*0928*/ 	.word	0xffffffff


	//   ....[138]....
        /*092c*/ 	.word	0xffffffff


	//   ....[139]....
        /*0930*/ 	.word	0xffffffff


	//   ....[140]....
        /*0934*/ 	.word	0xffffffff


	//   ....[141]....
        /*0938*/ 	.word	0xffffffff


	//   ....[142]....
        /*093c*/ 	.word	0xffffffff


	//   ....[143]....
        /*0940*/ 	.word	0xffffffff


	//   ....[144]....
        /*0944*/ 	.word	0xffffffff


	//   ....[145]....
        /*0948*/ 	.word	0xffffffff


	//   ....[146]....
        /*094c*/ 	.word	0xffffffff


	//   ....[147]....
        /*0950*/ 	.word	0xffffffff


	//   ....[148]....
        /*0954*/ 	.word	0xffffffff


	//   ....[149]....
        /*0958*/ 	.word	0xffffffff


	//   ....[150]....
        /*095c*/ 	.word	0xffffffff


	//   ....[151]....
        /*0960*/ 	.word	0xffffffff


	//   ....[152]....
        /*0964*/ 	.word	0xffffffff


	//   ....[153]....
        /*0968*/ 	.word	0xffffffff


	//   ....[154]....
        /*096c*/ 	.word	0xffffffff


	//   ....[155]....
        /*0970*/ 	.word	0xffffffff


	//   ....[156]....
        /*0974*/ 	.word	0xffffffff


	//   ....[157]....
        /*0978*/ 	.word	0xffffffff


	//   ....[158]....
        /*097c*/ 	.word	0xffffffff


	//   ....[159]....
        /*0980*/ 	.word	0xffffffff


	//   ....[160]....
        /*0984*/ 	.word	0xffffffff


	//   ....[161]....
        /*0988*/ 	.word	0xffffffff


	//   ....[162]....
        /*098c*/ 	.word	0xffffffff


	//   ....[163]....
        /*0990*/ 	.word	0xffffffff


	//   ....[164]....
        /*0994*/ 	.word	0xffffffff


	//   ....[165]....
        /*0998*/ 	.word	0xffffffff


	//   ....[166]....
        /*099c*/ 	.word	0xffffffff


	//   ....[167]....
        /*09a0*/ 	.word	0xffffffff


	//   ....[168]....
        /*09a4*/ 	.word	0xffffffff


	//   ....[169]....
        /*09a8*/ 	.word	0xffffffff


	//   ....[170]....
        /*09ac*/ 	.word	0xffffffff


	//   ....[171]....
        /*09b0*/ 	.word	0xffffffff


	//   ....[172]....
        /*09b4*/ 	.word	0xffffffff


	//   ....[173]....
        /*09b8*/ 	.word	0xffffffff


	//   ....[174]....
        /*09bc*/ 	.word	0xffffffff


	//   ....[175]....
        /*09c0*/ 	.word	0xffffffff


	//   ....[176]....
        /*09c4*/ 	.word	0xffffffff


	//   ....[177]....
        /*09c8*/ 	.word	0xffffffff


	//   ....[178]....
        /*09cc*/ 	.word	0xffffffff


	//   ....[179]....
        /*09d0*/ 	.word	0xffffffff


	//   ....[180]....
        /*09d4*/ 	.word	0xffffffff


	//   ....[181]....
        /*09d8*/ 	.word	0xffffffff


	//   ....[182]....
        /*09dc*/ 	.word	0xffffffff


	//   ....[183]....
        /*09e0*/ 	.word	0xffffffff


	//   ....[184]....
        /*09e4*/ 	.word	0xffffffff


	//   ....[185]....
        /*09e8*/ 	.word	0xffffffff


	//   ....[186]....
        /*09ec*/ 	.word	0xffffffff


	//   ....[187]....
        /*09f0*/ 	.word	0xffffffff


	//   ....[188]....
        /*09f4*/ 	.word	0xffffffff


	//   ....[189]....
        /*09f8*/ 	.word	0xffffffff


	//   ....[190]....
        /*09fc*/ 	.word	0xffffffff


	//   ....[191]....
        /*0a00*/ 	.word	0xffffffff


	//   ....[192]....
        /*0a04*/ 	.word	0xffffffff


	//   ....[193]....
        /*0a08*/ 	.word	0xffffffff


	//   ....[194]....
        /*0a0c*/ 	.word	0xffffffff


	//   ....[195]....
        /*0a10*/ 	.word	0xffffffff


	//   ....[196]....
        /*0a14*/ 	.word	0xffffffff


	//   ....[197]....
        /*0a18*/ 	.word	0xffffffff


	//   ....[198]....
        /*0a1c*/ 	.word	0xffffffff


	//   ....[199]....
        /*0a20*/ 	.word	0xffffffff


	//   ....[200]....
        /*0a24*/ 	.word	0xffffffff


	//   ....[201]....
        /*0a28*/ 	.word	0xffffffff


	//   ....[202]....
        /*0a2c*/ 	.word	0xffffffff


	//   ....[203]....
        /*0a30*/ 	.word	0xffffffff


	//   ....[204]....
        /*0a34*/ 	.word	0xffffffff


	//   ....[205]....
        /*0a38*/ 	.word	0xffffffff


	//   ....[206]....
        /*0a3c*/ 	.word	0xffffffff


	//   ....[207]....
        /*0a40*/ 	.word	0xffffffff


	//   ....[208]....
        /*0a44*/ 	.word	0xffffffff


	//   ....[209]....
        /*0a48*/ 	.word	0xffffffff


	//   ....[210]....
        /*0a4c*/ 	.word	0xffffffff


	//   ....[211]....
        /*0a50*/ 	.word	0xffffffff


	//   ....[212]....
        /*0a54*/ 	.word	0xffffffff


	//   ....[213]....
        /*0a58*/ 	.word	0xffffffff


	//   ....[214]....
        /*0a5c*/ 	.word	0xffffffff


	//   ....[215]....
        /*0a60*/ 	.word	0xffffffff


	//   ....[216]....
        /*0a64*/ 	.word	0xffffffff


	//   ....[217]....
        /*0a68*/ 	.word	0xffffffff


	//   ....[218]....
        /*0a6c*/ 	.word	0xffffffff


	//   ....[219]....
        /*0a70*/ 	.word	0xffffffff


	//   ....[220]....
        /*0a74*/ 	.word	0xffffffff


	//   ....[221]....
        /*0a78*/ 	.word	0xffffffff


	//   ....[222]....
        /*0a7c*/ 	.word	0xffffffff


	//   ....[223]....
        /*0a80*/ 	.word	0xffffffff


	//   ....[224]....
        /*0a84*/ 	.word	0xffffffff


	//   ....[225]....
        /*0a88*/ 	.word	0xffffffff


	//   ....[226]....
        /*0a8c*/ 	.word	0xffffffff


	//   ....[227]....
        /*0a90*/ 	.word	0xffffffff


	//   ....[228]....
        /*0a94*/ 	.word	0xffffffff


	//   ....[229]....
        /*0a98*/ 	.word	0xffffffff


	//   ....[230]....
        /*0a9c*/ 	.word	0xffffffff


	//   ....[231]....
        /*0aa0*/ 	.word	0xffffffff


	//   ....[232]....
        /*0aa4*/ 	.word	0xffffffff


	//   ....[233]....
        /*0aa8*/ 	.word	0xffffffff


	//   ....[234]....
        /*0aac*/ 	.word	0xffffffff


	//   ....[235]....
        /*0ab0*/ 	.word	0xffffffff


	//   ....[236]....
        /*0ab4*/ 	.word	0xffffffff


	//   ....[237]....
        /*0ab8*/ 	.word	0xffffffff


	//   ....[238]....
        /*0abc*/ 	.word	0xffffffff


	//   ....[239]....
        /*0ac0*/ 	.word	0xffffffff


	//----- nvinfo : EIATTR_COOP_GROUP_INSTR_OFFSETS
	.align		4
.L_240:
        /*0ac4*/ 	.byte	0x04, 0x28
        /*0ac6*/ 	.short	(.L_242 - .L_241)


	//   ....[0]....
.L_241:
        /*0ac8*/ 	.word	0x00000050


	//   ....[1]....
        /*0acc*/ 	.word	0x00000200


	//   ....[2]....
        /*0ad0*/ 	.word	0x00000230


	//   ....[3]....
        /*0ad4*/ 	.word	0x00000260


	//   ....[4]....
        /*0ad8*/ 	.word	0x00000290


	//   ....[5]....
        /*0adc*/ 	.word	0x000002c0


	//   ....[6]....
        /*0ae0*/ 	.word	0x000002f0


	//   ....[7]....
        /*0ae4*/ 	.word	0x00000460


	//   ....[8]....
        /*0ae8*/ 	.word	0x000004a0


	//   ....[9]....
        /*0aec*/ 	.word	0x000004d0


	//   ....[10]....
        /*0af0*/ 	.word	0x00000500


	//   ....[11]....
        /*0af4*/ 	.word	0x00000530


	//   ....[12]....
        /*0af8*/ 	.word	0x00000560


	//   ....[13]....
        /*0afc*/ 	.word	0x000005f0


	//   ....[14]....
        /*0b00*/ 	.word	0x00000620


	//   ....[15]....
        /*0b04*/ 	.word	0x00000640


	//   ....[16]....
        /*0b08*/ 	.word	0x000006a0


	//   ....[17]....
        /*0b0c*/ 	.word	0x00003eb0


	//   ....[18]....
        /*0b10*/ 	.word	0x00003f00


	//   ....[19]....
        /*0b14*/ 	.word	0x000046e0


	//   ....[20]....
        /*0b18*/ 	.word	0x00004710


	//   ....[21]....
        /*0b1c*/ 	.word	0x00004e60


	//   ....[22]....
        /*0b20*/ 	.word	0x00004e80


	//   ....[23]....
        /*0b24*/ 	.word	0x000055d0


	//   ....[24]....
        /*0b28*/ 	.word	0x000055e0


	//   ....[25]....
        /*0b2c*/ 	.word	0x00005e40


	//   ....[26]....
        /*0b30*/ 	.word	0x00005e80


	//   ....[27]....
        /*0b34*/ 	.word	0x00006c70


	//   ....[28]....
        /*0b38*/ 	.word	0x00006ca0


	//   ....[29]....
        /*0b3c*/ 	.word	0x00007490


	//   ....[30]....
        /*0b40*/ 	.word	0x000074c0


	//   ....[31]....
        /*0b44*/ 	.word	0x00007cb0


	//   ....[32]....
        /*0b48*/ 	.word	0x00007cd0


	//   ....[33]....
        /*0b4c*/ 	.word	0x000084e0


	//   ....[34]....
        /*0b50*/ 	.word	0x00008510


	//   ....[35]....
        /*0b54*/ 	.word	0x00008620


	//   ....[36]....
        /*0b58*/ 	.word	0x00008650


	//   ....[37]....
        /*0b5c*/ 	.word	0x00008720


	//   ....[38]....
        /*0b60*/ 	.word	0x00008750


	//   ....[39]....
        /*0b64*/ 	.word	0x00008820


	//   ....[40]....
        /*0b68*/ 	.word	0x00008840


	//   ....[41]....
        /*0b6c*/ 	.word	0x00008d00


	//   ....[42]....
        /*0b70*/ 	.word	0x00008d20


	//   ....[43]....
        /*0b74*/ 	.word	0x00008ea0


	//   ....[44]....
        /*0b78*/ 	.word	0x00008ec0


	//   ....[45]....
        /*0b7c*/ 	.word	0x00008f90


	//   ....[46]....
        /*0b80*/ 	.word	0x00008fb0


	//   ....[47]....
        /*0b84*/ 	.word	0x00009080


	//   ....[48]....
        /*0b88*/ 	.word	0x000090a0


	//   ....[49]....
        /*0b8c*/ 	.word	0x00009e30


	//   ....[50]....
        /*0b90*/ 	.word	0x00009e50


	//   ....[51]....
        /*0b94*/ 	.word	0x00009e80


	//   ....[52]....
        /*0b98*/ 	.word	0x00009eb0


	//   ....[53]....
        /*0b9c*/ 	.word	0x00009f80


	//   ....[54]....
        /*0ba0*/ 	.word	0x0000a020


	//   ....[55]....
        /*0ba4*/ 	.word	0x0000a030


	//   ....[56]....
        /*0ba8*/ 	.word	0x0000a070


	//   ....[57]....
        /*0bac*/ 	.word	0x0000a1d0


	//   ....[58]....
        /*0bb0*/ 	.word	0x0000a1f0


	//   ....[59]....
        /*0bb4*/ 	.word	0x0000a250


	//   ....[60]....
        /*0bb8*/ 	.word	0x0000a290


	//   ....[61]....
        /*0bbc*/ 	.word	0x0000a2a0


	//   ....[62]....
        /*0bc0*/ 	.word	0x0000a2c0


	//   ....[63]....
        /*0bc4*/ 	.word	0x0000a450


	//   ....[64]....
        /*0bc8*/ 	.word	0x0000a460


	//   ....[65]....
        /*0bcc*/ 	.word	0x0000a650


	//   ....[66]....
        /*0bd0*/ 	.word	0x0000a690


	//   ....[67]....
        /*0bd4*/ 	.word	0x0000a6a0


	//   ....[68]....
        /*0bd8*/ 	.word	0x0000a6b0


	//   ....[69]....
        /*0bdc*/ 	.word	0x0000bf60


	//   ....[70]....
        /*0be0*/ 	.word	0x0000bfa0


	//   ....[71]....
        /*0be4*/ 	.word	0x0000bfc0


	//   ....[72]....
        /*0be8*/ 	.word	0x0000bfd0


	//   ....[73]....
        /*0bec*/ 	.word	0x0000dda0


	//   ....[74]....
        /*0bf0*/ 	.word	0x0000ddd0


	//   ....[75]....
        /*0bf4*/ 	.word	0x0000ddf0


	//   ....[76]....
        /*0bf8*/ 	.word	0x0000de00


	//   ....[77]....
        /*0bfc*/ 	.word	0x0000dec0


	//   ....[78]....
        /*0c00*/ 	.word	0x0000ded0


	//   ....[79]....
        /*0c04*/ 	.word	0x0000e0d0


	//   ....[80]....
        /*0c08*/ 	.word	0x0000e0e0


	//   ....[81]....
        /*0c0c*/ 	.word	0x0000ee60


	//   ....[82]....
        /*0c10*/ 	.word	0x0000ee80


	//   ....[83]....
        /*0c14*/ 	.word	0x0000ef70


	//   ....[84]....
        /*0c18*/ 	.word	0x0000ef80


	//   ....[85]....
        /*0c1c*/ 	.word	0x0000f070


	//   ....[86]....
        /*0c20*/ 	.word	0x0000f090


	//   ....[87]....
        /*0c24*/ 	.word	0x0000f180


	//   ....[88]....
        /*0c28*/ 	.word	0x0000f190


	//   ....[89]....
        /*0c2c*/ 	.word	0x0000fb40


	//   ....[90]....
        /*0c30*/ 	.word	0x0000fb70


	//   ....[91]....
        /*0c34*/ 	.word	0x0000fb80


	//   ....[92]....
        /*0c38*/ 	.word	0x0000fbb0


	//   ....[93]....
        /*0c3c*/ 	.word	0x000115f0


	//   ....[94]....
        /*0c40*/ 	.word	0x00011600


	//   ....[95]....
        /*0c44*/ 	.word	0x00011640


	//   ....[96]....
        /*0c48*/ 	.word	0x000116e0


	//   ....[97]....
        /*0c4c*/ 	.word	0x00011730


	//   ....[98]....
        /*0c50*/ 	.word	0x00011750


	//   ....[99]....
        /*0c54*/ 	.word	0x00011850


	//   ....[100]....
        /*0c58*/ 	.word	0x00011860


	//   ....[101]....
        /*0c5c*/ 	.word	0x000125f0


	//   ....[102]....
        /*0c60*/ 	.word	0x00012610


	//   ....[103]....
        /*0c64*/ 	.word	0x00012740


	//   ....[104]....
        /*0c68*/ 	.word	0x00012750


	//   ....[105]....
        /*0c6c*/ 	.word	0x00012880


	//   ....[106]....
        /*0c70*/ 	.word	0x000128a0


	//   ....[107]....
        /*0c74*/ 	.word	0x000129d0


	//   ....[108]....
        /*0c78*/ 	.word	0x000129e0


	//   ....[109]....
        /*0c7c*/ 	.word	0x00012eb0


	//   ....[110]....
        /*0c80*/ 	.word	0x00012ee0


	//   ....[111]....
        /*0c84*/ 	.word	0x00012f00


	//   ....[112]....
        /*0c88*/ 	.word	0x00012f20


	//   ....[113]....
        /*0c8c*/ 	.word	0x00014b00


	//   ....[114]....
        /*0c90*/ 	.word	0x00014b10


	//   ....[115]....
        /*0c94*/ 	.word	0x00014b40


	//   ....[116]....
        /*0c98*/ 	.word	0x00014b50


	//   ....[117]....
        /*0c9c*/ 	.word	0x00015c00


	//   ....[118]....
        /*0ca0*/ 	.word	0x00015c10


	//   ....[119]....
        /*0ca4*/ 	.word	0x00015c30


	//   ....[120]....
        /*0ca8*/ 	.word	0x00015c50


	//   ....[121]....
        /*0cac*/ 	.word	0x00015f80


	//   ....[122]....
        /*0cb0*/ 	.word	0x00015fa0


	//   ....[123]....
        /*0cb4*/ 	.word	0x00016080


	//   ....[124]....
        /*0cb8*/ 	.word	0x00016090


	//   ....[125]....
        /*0cbc*/ 	.word	0x00016180


	//   ....[126]....
        /*0cc0*/ 	.word	0x000161a0


	//   ....[127]....
        /*0cc4*/ 	.word	0x00016290


	//   ....[128]....
        /*0cc8*/ 	.word	0x000162a0


	//   ....[129]....
        /*0ccc*/ 	.word	0x00016590


	//   ....[130]....
        /*0cd0*/ 	.word	0x000165b0


	//   ....[131]....
        /*0cd4*/ 	.word	0x00016bf0


	//   ....[132]....
        /*0cd8*/ 	.word	0x00016c00


	//   ....[133]....
        /*0cdc*/ 	.word	0x00017a00


	//   ....[134]....
        /*0ce0*/ 	.word	0x00017a20


	//   ....[135]....
        /*0ce4*/ 	.word	0x00017b10


	//   ....[136]....
        /*0ce8*/ 	.word	0x00017b20


	//   ....[137]....
        /*0cec*/ 	.word	0x00017c10


	//   ....[138]....
        /*0cf0*/ 	.word	0x00017c30


	//   ....[139]....
        /*0cf4*/ 	.word	0x00017d20


	//   ....[140]....
        /*0cf8*/ 	.word	0x00017d30


	//   ....[141]....
        /*0cfc*/ 	.word	0x00017ed0


	//   ....[142]....
        /*0d00*/ 	.word	0x00017ef0


	//   ....[143]....
        /*0d04*/ 	.word	0x00018020


	//   ....[144]....
        /*0d08*/ 	.word	0x00018060


	//   ....[145]....
        /*0d0c*/ 	.word	0x00018090


	//   ....[146]....
        /*0d10*/ 	.word	0x000180c0


	//   ....[147]....
        /*0d14*/ 	.word	0x000180f0


	//   ....[148]....
        /*0d18*/ 	.word	0x00018120


	//   ....[149]....
        /*0d1c*/ 	.word	0x00018290


	//   ....[150]....
        /*0d20*/ 	.word	0x000182d0


	//   ....[151]....
        /*0d24*/ 	.word	0x00018300


	//   ....[152]....
        /*0d28*/ 	.word	0x00018330


	//   ....[153]....
        /*0d2c*/ 	.word	0x00018360


	//   ....[154]....
        /*0d30*/ 	.word	0x00018390


	//   ....[155]....
        /*0d34*/ 	.word	0x00018420


	//   ....[156]....
        /*0d38*/ 	.word	0x00018450


	//   ....[157]....
        /*0d3c*/ 	.word	0x00018460


	//   ....[158]....
        /*0d40*/ 	.word	0x000184c0


	//   ....[159]....
        /*0d44*/ 	.word	0x00018a90


	//   ....[160]....
        /*0d48*/ 	.word	0x00018ae0


	//   ....[161]....
        /*0d4c*/ 	.word	0x00018b40


	//   ....[162]....
        /*0d50*/ 	.word	0x00018ba0


	//   ....[163]....
        /*0d54*/ 	.word	0x00018c00


	//   ....[164]....
        /*0d58*/ 	.word	0x00018c70


	//   ....[165]....
        /*0d5c*/ 	.word	0x00018cc0


	//   ....[166]....
        /*0d60*/ 	.word	0x00018d20


	//   ....[167]....
        /*0d64*/ 	.word	0x00018d90


	//   ....[168]....
        /*0d68*/ 	.word	0x00018df0


	//   ....[169]....
        /*0d6c*/ 	.word	0x00018e60


	//   ....[170]....
        /*0d70*/ 	.word	0x00018ec0


	//   ....[171]....
        /*0d74*/ 	.word	0x00018f30


	//   ....[172]....
        /*0d78*/ 	.word	0x00018fa0


	//   ....[173]....
        /*0d7c*/ 	.word	0x00019010


	//   ....[174]....
        /*0d80*/ 	.word	0x00019070


	//   ....[175]....
        /*0d84*/ 	.word	0x000190e0


	//   ....[176]....
        /*0d88*/ 	.word	0x00019150


	//   ....[177]....
        /*0d8c*/ 	.word	0x000191c0


	//   ....[178]....
        /*0d90*/ 	.word	0x00019220


	//   ....[179]....
        /*0d94*/ 	.word	0x00019280


	//   ....[180]....
        /*0d98*/ 	.word	0x000192e0


	//   ....[181]....
        /*0d9c*/ 	.word	0x00019330


	//   ....[182]....
        /*0da0*/ 	.word	0x00019380


	//   ....[183]....
        /*0da4*/ 	.word	0x000193f0


	//   ....[184]....
        /*0da8*/ 	.word	0x00019460


	//   ....[185]....
        /*0dac*/ 	.word	0x000194c0


	//   ....[186]....
        /*0db0*/ 	.word	0x00019530


	//   ....[187]....
        /*0db4*/ 	.word	0x000195a0


	//   ....[188]....
        /*0db8*/ 	.word	0x00019610


	//   ....[189]....
        /*0dbc*/ 	.word	0x00019670


	//   ....[190]....
        /*0dc0*/ 	.word	0x000196e0


	//   ....[191]....
        /*0dc4*/ 	.word	0x00019750


	//   ....[192]....
        /*0dc8*/ 	.word	0x000197c0


	//   ....[193]....
        /*0dcc*/ 	.word	0x00019820


	//   ....[194]....
        /*0dd0*/ 	.word	0x00019870


	//   ....[195]....
        /*0dd4*/ 	.word	0x000198c0


	//   ....[196]....
        /*0dd8*/ 	.word	0x00019910


	//   ....[197]....
        /*0ddc*/ 	.word	0x00019950


	//   ....[198]....
        /*0de0*/ 	.word	0x000199b0


	//   ....[199]....
        /*0de4*/ 	.word	0x000199f0


	//   ....[200]....
        /*0de8*/ 	.word	0x00019a40


	//   ....[201]....
        /*0dec*/ 	.word	0x00019a80


	//   ....[202]....
        /*0df0*/ 	.word	0x00019af0


	//   ....[203]....
        /*0df4*/ 	.word	0x00019b60


	//   ....[204]....
        /*0df8*/ 	.word	0x00019bd0


	//   ....[205]....
        /*0dfc*/ 	.word	0x00019c30


	//   ....[206]....
        /*0e00*/ 	.word	0x00019ca0


	//   ....[207]....
        /*0e04*/ 	.word	0x00019d10


	//   ....[208]....
        /*0e08*/ 	.word	0x00019d80


	//   ....[209]....
        /*0e0c*/ 	.word	0x00019de0


	//   ....[210]....
        /*0e10*/ 	.word	0x00019e50


	//   ....[211]....
        /*0e14*/ 	.word	0x00019ec0


	//   ....[212]....
        /*0e18*/ 	.word	0x00019f30


	//   ....[213]....
        /*0e1c*/ 	.word	0x00019f90


	//   ....[214]....
        /*0e20*/ 	.word	0x0001a000


	//   ....[215]....
        /*0e24*/ 	.word	0x0001a070


	//   ....[216]....
        /*0e28*/ 	.word	0x0001a0e0


	//   ....[217]....
        /*0e2c*/ 	.word	0x0001a140


	//   ....[218]....
        /*0e30*/ 	.word	0x0001a1b0


	//   ....[219]....
        /*0e34*/ 	.word	0x0001a220


	//   ....[220]....
        /*0e38*/ 	.word	0x0001a290


	//   ....[221]....
        /*0e3c*/ 	.word	0x0001a2f0


	//   ....[222]....
        /*0e40*/ 	.word	0x0001a360


	//   ....[223]....
        /*0e44*/ 	.word	0x0001a3d0


	//   ....[224]....
        /*0e48*/ 	.word	0x0001a420


	//   ....[225]....
        /*0e4c*/ 	.word	0x0001a460


	//   ....[226]....
        /*0e50*/ 	.word	0x0001a4b0


	//   ....[227]....
        /*0e54*/ 	.word	0x0001a500


	//   ....[228]....
        /*0e58*/ 	.word	0x0001a550


	//   ....[229]....
        /*0e5c*/ 	.word	0x0001a5c0


	//   ....[230]....
        /*0e60*/ 	.word	0x0001a610


	//   ....[231]....
        /*0e64*/ 	.word	0x0001a650


	//   ....[232]....
        /*0e68*/ 	.word	0x0001a6a0


	//   ....[233]....
        /*0e6c*/ 	.word	0x0001a6f0


	//   ....[234]....
        /*0e70*/ 	.word	0x0001a740


	//   ....[235]....
        /*0e74*/ 	.word	0x0001a7b0


	//   ....[236]....
        /*0e78*/ 	.word	0x0001a800


	//   ....[237]....
        /*0e7c*/ 	.word	0x0001a870


	//   ....[238]....
        /*0e80*/ 	.word	0x0001a8d0


	//   ....[239]....
        /*0e84*/ 	.word	0x0001a940


	//----- nvinfo : EIATTR_EXIT_INSTR_OFFSETS
	.align		4
.L_242:
        /*0e88*/ 	.byte	0x04, 0x1c
        /*0e8a*/ 	.short	(.L_244 - .L_243)


	//   ....[0]....
.L_243:
        /*0e8c*/ 	.word	0x00000c10


	//   ....[1]....
        /*0e90*/ 	.word	0x00018a60


	//----- nvinfo : EIATTR_MAX_THREADS
	.align		4
.L_244:
        /*0e94*/ 	.byte	0x04, 0x05
        /*0e96*/ 	.short	(.L_246 - .L_245)
.L_245:
        /*0e98*/ 	.word	0x00000100
        /*0e9c*/ 	.word	0x00000001
        /*0ea0*/ 	.word	0x00000001


	//----- nvinfo : EIATTR_CRS_STACK_SIZE
	.align		4
.L_246:
        /*0ea4*/ 	.byte	0x04, 0x1e
        /*0ea6*/ 	.short	(.L_248 - .L_247)
.L_247:
        /*0ea8*/ 	.word	0x00000000
.L_248:


//--------------------- .nv.info._ZN7cutlass13device_kernelIN5flash19enable_sm80_to_sm89INS1_16FlashAttnFwdSm80INS1_25CollectiveMainloopFwdSm80ILi4ELi1ELb0EN4cute5tupleIJNS5_1CILi128EEENS7_ILi48EEES8_EEELi128ENS_6half_tEfNS_4arch4Sm80ELb0ELb1ELb0ELb0ELb1ELb0ELb1ELb1EEENS1_21CollectiveEpilogueFwdINS6_IJS8_S8_S9_EEENS6_IJNS7_ILi1EEESH_SH_EEESB_SD_Li128ELb0ELb1ELb1ELb0EEENS1_19SingleTileSchedulerILb0ELb1ELb1ELi128EEEEEEEEEvNT_6ParamsE --------------------------
	.section	.nv.info._ZN7cutlass13device_kernelIN5flash19enable_sm80_to_sm89INS1_16FlashAttnFwdSm80INS1_25CollectiveMainloopFwdSm80ILi4ELi1ELb0EN4cute5tupleIJNS5_1CILi128EEENS7_ILi48EEES8_EEELi128ENS_6half_tEfNS_4arch4Sm80ELb0ELb1ELb0ELb0ELb1ELb0ELb1ELb1EEENS1_21CollectiveEpilogueFwdINS6_IJS8_S8_S9_EEENS6_IJNS7_ILi1EEESH_SH_EEESB_SD_Li128ELb0ELb1ELb1ELb0EEENS1_19SingleTileSchedulerILb0ELb1ELb1ELi128EEEEEEEEEvNT_6ParamsE,"",@"SHT_CUDA_INFO"
	.sectionflags	@""
	.align	4


	//----- nvinfo : EIATTR_CUDA_API_VERSION
	.align		4
        /*0000*/ 	.byte	0x04, 0x37
        /*0002*/ 	.short	(.L_250 - .L_249)
.L_249:
        /*0004*/ 	.word	0x00000082


	//----- nvinfo : EIATTR_SW2861232_WAR
	.align		4
.L_250:
        /*0008*/ 	.byte	0x01, 0x35
	.zero		2


	//----- nvinfo : EIATTR_PARAM_CBANK
	.align		4
        /*000c*/ 	.byte	0x04, 0x0a
        /*000e*/ 	.short	(.L_252 - .L_251)
	.align		4
.L_251:
        /*0010*/ 	.word	index@(.nv.constant0._ZN7cutlass13device_kernelIN5flash19enable_sm80_to_sm89INS1_16FlashAttnFwdSm80INS1_25CollectiveMainloopFwdSm80ILi4ELi1ELb0EN4cute5tupleIJNS5_1CILi128EEENS7_ILi48EEES8_EEELi128ENS_6half_tEfNS_4arch4Sm80ELb0ELb1ELb0ELb0ELb1ELb0ELb1ELb1EEENS1_21CollectiveEpilogueFwdINS6_IJS8_S8_S9_EEENS6_IJNS7_ILi1EEESH_SH_EEESB_SD_Li128ELb0ELb1ELb1ELb0EEENS1_19SingleTileSchedulerILb0ELb1ELb1ELi128EEEEEEEEEvNT_6ParamsE)
        /*0014*/ 	.short	0x0160
        /*0016*/ 	.short	0x0418


	//----- nvinfo : EIATTR_CBANK_PARAM_SIZE
	.align		4
.L_252:
        /*0018*/ 	.byte	0x03, 0x19
        /*001a*/ 	.short	0x0418


	//----- nvinfo : EIATTR_KPARAM_INFO
	.align		4
        /*001c*/ 	.byte	0x04, 0x17
        /*001e*/ 	.short	(.L_254 - .L_253)
.L_253:
        /*0020*/ 	.word	0x00000000
        /*0024*/ 	.short	0x0000
        /*0026*/ 	.short	0x0000
        /*0028*/ 	.byte	0x00, 0xf0, 0x61, 0x10


	//----- nvinfo : EIATTR_MAXREG_COUNT
	.align		4
.L_254:
        /*002c*/ 	.byte	0x03, 0x1b
        /*002e*/ 	.short	0x00ff


	//----- nvinfo : EIATTR_NUM_BARRIERS
	.align		4
        /*0030*/ 	.byte	0x02, 0x4c
        /*0032*/ 	.byte	0x02
	.zero		1


	//----- nvinfo : EIATTR_ANNOTATIONS
	.align		4
        /*0034*/ 	.byte	0x04, 0x55
        /*0036*/ 	.short	(.L_256 - .L_255)


	//   ....[0]....
.L_255:
        /* <DEDUP_REMOVED lines=45> */


	//----- nvinfo : EIATTR_MERCURY_ISA_VERSION
	.align		4
.L_256:
        /*02f8*/ 	.byte	0x03, 0x5f
        /*02fa*/ 	.short	0x0000


	//----- nvinfo : EIATTR_COOP_GROUP_MASK_REGIDS
	.align		4
        /*02fc*/ 	.byte	0x04, 0x29
        /*02fe*/ 	.short	(.L_258 - .L_257)


	//   ....[0]....
.L_257:
        /*0300*/ 	.word	0xffffffff


	//   ....[1]....
        /*0304*/ 	.word	0xffffffff


	//   ....[2]....
        /*0308*/ 	.word	0xffffffff


	//   ....[3]....
        /*030c*/ 	.word	0xffffffff


	//   ....[4]....
        /*0310*/ 	.word	0xffffffff


	//   ....[5]....
        /*0314*/ 	.word	0xffffffff


	//   ....[6]....
        /*0318*/ 	.word	0xffffffff


	//   ....[7]....
        /*031c*/ 	.word	0xffffffff


	//   ....[8]....
        /*0320*/ 	.word	0xffffffff


	//   ....[9]....
        /*0324*/ 	.word	0xffffffff


	//   ....[10]....
        /*0328*/ 	.word	0xffffffff


	//   ....[11]....
        /*032c*/ 	.word	0xffffffff


	//   ....[12]....
        /*0330*/ 	.word	0xffffffff


	//   ....[13]....
        /*0334*/ 	.word	0xffffffff


	//   ....[14]....
        /*0338*/ 	.word	0xffffffff


	//   ....[15]....
        /*033c*/ 	.word	0xffffffff


	//   ....[16]....
        /*0340*/ 	.word	0xffffffff


	//   ....[17]....
        /*0344*/ 	.word	0xffffffff


	//   ....[18]....
        /*0348*/ 	.word	0xffffffff


	//   ....[19]....
        /*034c*/ 	.word	0xffffffff


	//   ....[20]....
        /*0350*/ 	.word	0xffffffff


	//   ....[21]....
        /*0354*/ 	.word	0xffffffff


	//   ....[22]....
        /*0358*/ 	.word	0xffffffff


	//   ....[23]....
        /*035c*/ 	.word	0xffffffff


	//   ....[24]....
        /*0360*/ 	.word	0xffffffff


	//   ....[25]....
        /*0364*/ 	.word	0xffffffff


	//   ....[26]....
        /*0368*/ 	.word	0xffffffff


	//   ....[27]....
        /*036c*/ 	.word	0xffffffff


	//   ....[28]....
        /*0370*/ 	.word	0xffffffff


	//   ....[29]....
        /*0374*/ 	.word	0xffffffff


	//   ....[30]....
        /*0378*/ 	.word	0xffffffff


	//   ....[31]....
        /*037c*/ 	.word	0xffffffff


	//   ....[32]....
        /*0380*/ 	.word	0xffffffff


	//   ....[33]....
        /*0384*/ 	.word	0xffffffff


	//   ....[34]....
        /*0388*/ 	.word	0xffffffff


	//   ....[35]....
        /*038c*/ 	.word	0xffffffff


	//   ....[36]....
        /*0390*/ 	.word	0xffffffff


	//   ....[37]....
        /*0394*/ 	.word	0xffffffff


	//   ....[38]....
        /*0398*/ 	.word	0xffffffff


	//   ....[39]....
        /*039c*/ 	.word	0xffffffff


	//   ....[40]....
        /*03a0*/ 	.word	0xffffffff


	//   ....[41]....
        /*03a4*/ 	.word	0xffffffff


	//   ....[42]....
        /*03a8*/ 	.word	0xffffffff


	//   ....[43]....
        /*03ac*/ 	.word	0xffffffff


	//   ....[44]....
        /*03b0*/ 	.word	0xffffffff


	//   ....[45]....
        /*03b4*/ 	.word	0xffffffff


	//   ....[46]....
        /*03b8*/ 	.word	0xffffffff


	//   ....[47]....
        /*03bc*/ 	.word	0xffffffff


	//   ....[48]....
        /*03c0*/ 	.word	0xffffffff


	//   ....[49]....
        /*03c4*/ 	.word	0xffffffff


	//   ....[50]....
        /*03c8*/ 	.word	0xffffffff


	//   ....[51]....
        /*03cc*/ 	.word	0xffffffff


	//   ....[52]....
        /*03d0*/ 	.word	0xffffffff


	//   ....[53]....
        /*03d4*/ 	.word	0xffffffff


	//   ....[54]....
        /*03d8*/ 	.word	0xffffffff


	//   ....[55]....
        /*03dc*/ 	.word	0xffffffff


	//   ....[56]....
        /*03e0*/ 	.word	0xffffffff


	//   ....[57]....
        /*03e4*/ 	.word	0xffffffff


	//   ....[58]....
        /*03e8*/ 	.word	0xffffffff


	//   ....[59]....
        /*03ec*/ 	.word	0xffffffff


	//   ....[60]....
        /*03f0*/ 	.word	0xffffffff


	//   ....[61]....
        /*03f4*/ 	.word	0xffffffff


	//   ....[62]....
        /*03f8*/ 	.word	0xffffffff


	//   ....[63]....
        /*03fc*/ 	.word	0xffffffff


	//   ....[64]....
        /*0400*/ 	.word	0xffffffff


	//   ....[65]....
        /*0404*/ 	.word	0xffffffff


	//   ....[66]....
        /*0408*/ 	.word	0xffffffff


	//   ....[67]....
        /*040c*/ 	.word	0xffffffff


	//   ....[68]....
        /*0410*/ 	.word	0xffffffff


	//   ....[69]....
        /*0414*/ 	.word	0xffffffff


	//   ....[70]....
        /*0418*/ 	.word	0xffffffff


	//   ....[71]....
        /*041c*/ 	.word	0xffffffff


	//   ....[72]....
        /*0420*/ 	.word	0xffffffff


	//   ....[73]....
        /*0424*/ 	.word	0xffffffff


	//   ....[74]....
        /*0428*/ 	.word	0xffffffff


	//   ....[75]....
        /*042c*/ 	.word	0xffffffff


	//   ....[76]....
        /*0430*/ 	.word	0xffffffff


	//   ....[77]....
        /*0434*/ 	.word	0xffffffff


	//   ....[78]....
        /*0438*/ 	.word	0xffffffff


	//   ....[79]....
        /*043c*/ 	.word	0xffffffff


	//   ....[80]....
        /*0440*/ 	.word	0xffffffff


	//   ....[81]....
        /*0444*/ 	.word	0xffffffff


	//   ....[82]....
        /*0448*/ 	.word	0xffffffff


	//   ....[83]....
        /*044c*/ 	.word	0xffffffff


	//   ....[84]....
        /*0450*/ 	.word	0xffffffff


	//   ....[85]....
        /*0454*/ 	.word	0xffffffff


	//   ....[86]....
        /*0458*/ 	.word	0xffffffff


	//   ....[87]....
        /*045c*/ 	.word	0xffffffff


	//   ....[88]....
        /*0460*/ 	.word	0xffffffff


	//   ....[89]....
        /*0464*/ 	.word	0xffffffff


	//   ....[90]....
        /*0468*/ 	.word	0xffffffff


	//   ....[91]....
        /*046c*/ 	.word	0xffffffff


	//   ....[92]....
        /*0470*/ 	.word	0xffffffff


	//   ....[93]....
        /*0474*/ 	.word	0xffffffff


	//   ....[94]....
        /*0478*/ 	.word	0xffffffff


	//   ....[95]....
        /*047c*/ 	.word	0xffffffff


	//   ....[96]....
        /*0480*/ 	.word	0xffffffff


	//   ....[97]....
        /*0484*/ 	.word	0xffffffff


	//   ....[98]....
        /*0488*/ 	.word	0xffffffff


	//   ....[99]....
        /*048c*/ 	.word	0xffffffff


	//   ....[100]....
        /*0490*/ 	.word	0xffffffff


	//   ....[101]....
        /*0494*/ 	.word	0xffffffff


	//   ....[102]....
        /*0498*/ 	.word	0xffffffff


	//   ....[103]....
        /*049c*/ 	.word	0xffffffff


	//   ....[104]....
        /*04a0*/ 	.word	0xffffffff


	//   ....[105]....
        /*04a4*/ 	.word	0xffffffff


	//   ....[106]....
        /*04a8*/ 	.word	0xffffffff


	//   ....[107]....
        /*04ac*/ 	.word	0xffffffff


	//   ....[108]....
        /*04b0*/ 	.word	0xffffffff


	//   ....[109]....
        /*04b4*/ 	.word	0xffffffff


	//   ....[110]....
        /*04b8*/ 	.word	0xffffffff


	//   ....[111]....
        /*04bc*/ 	.word	0xffffffff


	//   ....[112]....
        /*04c0*/ 	.word	0xffffffff


	//   ....[113]....
        /*04c4*/ 	.word	0xffffffff


	//   ....[114]....
        /*04c8*/ 	.word	0xffffffff


	//   ....[115]....
        /*04cc*/ 	.word	0xffffffff


	//   ....[116]....
        /*04d0*/ 	.word	0xffffffff


	//   ....[117]....
        /*04d4*/ 	.word	0xffffffff


	//   ....[118]....
        /*04d8*/ 	.word	0xffffffff


	//   ....[119]....
        /*04dc*/ 	.word	0xffffffff


	//   ....[120]....
        /*04e0*/ 	.word	0xffffffff


	//   ....[121]....
        /*04e4*/ 	.word	0xffffffff


	//   ....[122]....
        /*04e8*/ 	.word	0xffffffff


	//   ....[123]....
        /*04ec*/ 	.word	0xffffffff


	//   ....[124]....
        /*04f0*/ 	.word	0xffffffff


	//   ....[125]....
        /*04f4*/ 	.word	0xffffffff


	//   ....[126]....
        /*04f8*/ 	.word	0xffffffff


	//   ....[127]....
        /*04fc*/ 	.word	0xffffffff


	//   ....[128]....
        /*0500*/ 	.word	0xffffffff


	//   ....[129]....
        /*0504*/ 	.word	0xffffffff


	//   ....[130]....
        /*0508*/ 	.word	0xffffffff


	//   ....[131]....
        /*050c*/ 	.word	0xffffffff


	//   ....[132]....
        /*0510*/ 	.word	0xffffffff


	//   ....[133]....
        /*0514*/ 	.word	0xffffffff


	//   ....[134]....
        /*0518*/ 	.word	0xffffffff


	//   ....[135]....
        /*051c*/ 	.word	0xffffffff


	//   ....[136]....
        /*0520*/ 	.word	0xffffffff


	//   ....[137]....
        /*0524*/ 	.word	0xffffffff


	//   ....[138]....
        /*0528*/ 	.word	0xffffffff


	//----- nvinfo : EIATTR_COOP_GROUP_INSTR_OFFSETS
	.align		4
.L_258:
        /*052c*/ 	.byte	0x04, 0x28
        /*052e*/ 	.short	(.L_260 - .L_259)


	//   ....[0]....
.L_259:
        /*0530*/ 	.word	0x00000060


	//   ....[1]....
        /*0534*/ 	.word	0x00001440


	//   ....[2]....
        /*0538*/ 	.word	0x00001470


	//   ....[3]....
        /*053c*/ 	.word	0x00001630


	//   ....[4]....
        /*0540*/ 	.word	0x00001660


	//   ....[5]....
        /*0544*/ 	.word	0x00001730


	//   ....[6]....
        /*0548*/ 	.word	0x00001760


	//   ....[7]....
        /*054c*/ 	.word	0x00001830


	//   ....[8]....
        /*0550*/ 	.word	0x00001860


	//   ....[9]....
        /*0554*/ 	.word	0x00001930


	//   ....[10]....
        /*0558*/ 	.word	0x00001960


	//   ....[11]....
        /*055c*/ 	.word	0x00001a30


	//   ....[12]....
        /*0560*/ 	.word	0x00001a60


	//   ....[13]....
        /*0564*/ 	.word	0x00001b30


	//   ....[14]....
        /*0568*/ 	.word	0x00001b60


	//   ....[15]....
        /*056c*/ 	.word	0x00001c40


	//   ....[16]....
        /*0570*/ 	.word	0x00001c90


	//   ....[17]....
        /*0574*/ 	.word	0x00002190


	//   ....[18]....
        /*0578*/ 	.word	0x000021b0


	//   ....[19]....
        /*057c*/ 	.word	0x000021d0


	//   ....[20]....
        /*0580*/ 	.word	0x000021e0


	//   ....[21]....
        /*0584*/ 	.word	0x000021f0


	//   ....[22]....
        /*0588*/ 	.word	0x00002200


	//   ....[23]....
        /*058c*/ 	.word	0x00002670


	//   ....[24]....
        /*0590*/ 	.word	0x000026a0


	//   ....[25]....
        /*0594*/ 	.word	0x000026e0


	//   ....[26]....
        /*0598*/ 	.word	0x00002710


	//   ....[27]....
        /*059c*/ 	.word	0x00002730


	//   ....[28]....
        /*05a0*/ 	.word	0x00002740


	//   ....[29]....
        /*05a4*/ 	.word	0x00003350


	//   ....[30]....
        /*05a8*/ 	.word	0x00003370


	//   ....[31]....
        /*05ac*/ 	.word	0x00003380


	//   ....[32]....
        /*05b0*/ 	.word	0x00003390


	//   ....[33]....
        /*05b4*/ 	.word	0x000033a0


	//   ....[34]....
        /*05b8*/ 	.word	0x000033b0


	//   ....[35]....
        /*05bc*/ 	.word	0x00003790


	//   ....[36]....
        /*05c0*/ 	.word	0x000039e0


	//   ....[37]....
        /*05c4*/ 	.word	0x00003bb0


	//   ....[38]....
        /*05c8*/ 	.word	0x000041a0


	//   ....[39]....
        /*05cc*/ 	.word	0x00004d30


	//   ....[40]....
        /*05d0*/ 	.word	0x00004d70


	//   ....[41]....
        /*05d4*/ 	.word	0x00004ef0


	//   ....[42]....
        /*05d8*/ 	.word	0x00004f20


	//   ....[43]....
        /*05dc*/ 	.word	0x00005360


	//   ....[44]....
        /*05e0*/ 	.word	0x00005460


	//   ....[45]....
        /*05e4*/ 	.word	0x000054f0


	//   ....[46]....
        /*05e8*/ 	.word	0x00005600


	//   ....[47]....
        /*05ec*/ 	.word	0x00007760


	//   ....[48]....
        /*05f0*/ 	.word	0x00007770


	//   ....[49]....
        /*05f4*/ 	.word	0x00007780


	//   ....[50]....
        /*05f8*/ 	.word	0x00007790


	//   ....[51]....
        /*05fc*/ 	.word	0x000077a0


	//   ....[52]....
        /*0600*/ 	.word	0x000077b0


	//   ....[53]....
        /*0604*/ 	.word	0x00008310


	//   ....[54]....
        /*0608*/ 	.word	0x00008320


	//   ....[55]....
        /*060c*/ 	.word	0x00008330


	//   ....[56]....
        /*0610*/ 	.word	0x00008340


	//   ....[57]....
        /*0614*/ 	.word	0x00008350


	//   ....[58]....
        /*0618*/ 	.word	0x00008360


	//   ....[59]....
        /*061c*/ 	.word	0x00008580


	//   ....[60]....
        /*0620*/ 	.word	0x000087b0


	//   ....[61]....
        /*0624*/ 	.word	0x000089b0


	//   ....[62]....
        /*0628*/ 	.word	0x000092b0


	//   ....[63]....
        /*062c*/ 	.word	0x00009b10


	//   ....[64]....
        /*0630*/ 	.word	0x00009b70


	//   ....[65]....
        /*0634*/ 	.word	0x00009c90


	//   ....[66]....
        /*0638*/ 	.word	0x00009d00


	//   ....[67]....
        /*063c*/ 	.word	0x00009e40


	//   ....[68]....
        /*0640*/ 	.word	0x00009f70


	//   ....[69]....
        /*0644*/ 	.word	0x0000a2f0


	//   ....[70]....
        /*0648*/ 	.word	0x0000a370


	//   ....[71]....
        /*064c*/ 	.word	0x0000c770


	//   ....[72]....
        /*0650*/ 	.word	0x0000c780


	//   ....[73]....
        /*0654*/ 	.word	0x0000c790


	//   ....[74]....
        /*0658*/ 	.word	0x0000c7a0


	//   ....[75]....
        /*065c*/ 	.word	0x0000c7b0


	//   ....[76]....
        /*0660*/ 	.word	0x0000c7c0


	//   ....[77]....
        /*0664*/ 	.word	0x0000d320


	//   ....[78]....
        /*0668*/ 	.word	0x0000d330


	//   ....[79]....
        /*066c*/ 	.word	0x0000d340


	//   ....[80]....
        /*0670*/ 	.word	0x0000d350


	//   ....[81]....
        /*0674*/ 	.word	0x0000d360


	//   ....[82]....
        /*0678*/ 	.word	0x0000d370


	//   ....[83]....
        /*067c*/ 	.word	0x0000d6c0


	//   ....[84]....
        /*0680*/ 	.word	0x0000d780


	//   ....[85]....
        /*0684*/ 	.word	0x0000d7a0


	//   ....[86]....
        /*0688*/ 	.word	0x0000d7e0


	//   ....[87]....
        /*068c*/ 	.word	0x0000d830


	//   ....[88]....
        /*0690*/ 	.word	0x0000d870


	//   ....[89]....
        /*0694*/ 	.word	0x0000d930


	//   ....[90]....
        /*0698*/ 	.word	0x0000dce0


	//   ....[91]....
        /*069c*/ 	.word	0x0000f710


	//   ....[92]....
        /*06a0*/ 	.word	0x0000f720


	//   ....[93]....
        /*06a4*/ 	.word	0x0000f730


	//   ....[94]....
        /*06a8*/ 	.word	0x0000f740


	//   ....[95]....
        /*06ac*/ 	.word	0x0000f790


	//   ....[96]....
        /*06b0*/ 	.word	0x0000f8f0


	//   ....[97]....
        /*06b4*/ 	.word	0x00010310


	//   ....[98]....
        /*06b8*/ 	.word	0x00010320


	//   ....[99]....
        /*06bc*/ 	.word	0x00010330


	//   ....[100]....
        /*06c0*/ 	.word	0x00010340


	//   ....[101]....
        /*06c4*/ 	.word	0x00010350


	//   ....[102]....
        /*06c8*/ 	.word	0x00010360


	//   ....[103]....
        /*06cc*/ 	.word	0x00010580


	//   ....[104]....
        /*06d0*/ 	.word	0x00010790


	//   ....[105]....
        /*06d4*/ 	.word	0x00010b00


	//   ....[106]....
        /*06d8*/ 	.word	0x00011430


	//   ....[107]....
        /*06dc*/ 	.word	0x00011be0


	//   ....[108]....
        /*06e0*/ 	.word	0x00011c30


	//   ....[109]....
        /*06e4*/ 	.word	0x00011d50


	//   ....[110]....
        /*06e8*/ 	.word	0x00011da0


	//   ....[111]....
        /*06ec*/ 	.word	0x00011e10


	//   ....[112]....
        /*06f0*/ 	.word	0x00011ff0


	//   ....[113]....
        /*06f4*/ 	.word	0x00012410


	//   ....[114]....
        /*06f8*/ 	.word	0x00012490


	//   ....[115]....
        /*06fc*/ 	.word	0x00014090


	//   ....[116]....
        /*0700*/ 	.word	0x000140a0


	//   ....[117]....
        /*0704*/ 	.word	0x000140b0


	//   ....[118]....
        /*0708*/ 	.word	0x000140c0


	//   ....[119]....
        /*070c*/ 	.word	0x000140f0


	//   ....[120]....
        /*0710*/ 	.word	0x00014110


	//   ....[121]....
        /*0714*/ 	.word	0x00014130


	//   ....[122]....
        /*0718*/ 	.word	0x00014140


	//   ....[123]....
        /*071c*/ 	.word	0x000151c0


	//   ....[124]....
        /*0720*/ 	.word	0x000151f0


	//   ....[125]....
        /*0724*/ 	.word	0x00015220


	//   ....[126]....
        /*0728*/ 	.word	0x00015250


	//   ....[127]....
        /*072c*/ 	.word	0x00015290


	//   ....[128]....
        /*0730*/ 	.word	0x000152c0


	//   ....[129]....
        /*0734*/ 	.word	0x000152e0


	//   ....[130]....
        /*0738*/ 	.word	0x000152f0


	//   ....[131]....
        /*073c*/ 	.word	0x00015310


	//   ....[132]....
        /*0740*/ 	.word	0x00015320


	//   ....[133]....
        /*0744*/ 	.word	0x000159d0


	//   ....[134]....
        /*0748*/ 	.word	0x000159f0


	//   ....[135]....
        /*074c*/ 	.word	0x00015ff0


	//   ....[136]....
        /*0750*/ 	.word	0x00016010


	//   ....[137]....
        /*0754*/ 	.word	0x00016610


	//   ....[138]....
        /*0758*/ 	.word	0x00016620


	//----- nvinfo : EIATTR_EXIT_INSTR_OFFSETS
	.align		4
.L_260:
        /*075c*/ 	.byte	0x04, 0x1c
        /*075e*/ 	.short	(.L_262 - .L_261)


	//   ....[0]....
.L_261:
        /*0760*/ 	.word	0x000001c0


	//   ....[1]....
        /*0764*/ 	.word	0x00016630


	//   ....[2]....
        /*0768*/ 	.word	0x00016bd0


	//   ....[3]....
        /*076c*/ 	.word	0x00016c20


	//   ....[4]....
        /*0770*/ 	.word	0x00016c50


	//   ....[5]....
        /*0774*/ 	.word	0x00016cb0


	//   ....[6]....
        /*0778*/ 	.word	0x00016f40


	//----- nvinfo : EIATTR_CTAIDZ_USED
	.align		4
.L_262:
        /*077c*/ 	.byte	0x01, 0x04
	.zero		2


	//----- nvinfo : EIATTR_MAX_THREADS
	.align		4
        /*0780*/ 	.byte	0x04, 0x05
        /*0782*/ 	.short	(.L_264 - .L_263)
.L_263:
        /*0784*/ 	.word	0x00000080
        /*0788*/ 	.word	0x00000001
        /*078c*/ 	.word	0x00000001


	//----- nvinfo : EIATTR_CRS_STACK_SIZE
	.align		4
.L_264:
        /*0790*/ 	.byte	0x04, 0x1e
        /*0792*/ 	.short	(.L_266 - .L_265)
.L_265:
        /*0794*/ 	.word	0x00000000
.L_266:


//--------------------- .nv.info._ZN7cutlass13device_kernelIN5flash19enable_sm80_to_sm89INS1_16FlashAttnFwdSm80INS1_25CollectiveMainloopFwdSm80ILi8ELi1ELb1EN4cute5tupleIJNS5_1CILi128EEENS7_ILi96EEES8_EEELi128ENS_6half_tEfNS_4arch4Sm80ELb0ELb1ELb0ELb1ELb1ELb0ELb1ELb1EEENS1_21CollectiveEpilogueFwdINS6_IJS8_S8_S9_EEENS6_IJNS7_ILi1EEESH_SH_EEESB_SD_Li256ELb1ELb1ELb1ELb0EEENS1_36VarlenDynamicPersistentTileSchedulerILi128ELi96ELi256ELi256ELb1ELb1ELb0ELb1ELb0ELb1EEEEEEEEEvNT_6ParamsE --------------------------
	.section	.nv.info._ZN7cutlass13device_kernelIN5flash19enable_sm80_to_sm89INS1_16FlashAttnFwdSm80INS1_25CollectiveMainloopFwdSm80ILi8ELi1ELb1EN4cute5tupleIJNS5_1CILi128EEENS7_ILi96EEES8_EEELi128ENS_6half_tEfNS_4arch4Sm80ELb0ELb1ELb0ELb1ELb1ELb0ELb1ELb1EEENS1_21CollectiveEpilogueFwdINS6_IJS8_S8_S9_EEENS6_IJNS7_ILi1EEESH_SH_EEESB_SD_Li256ELb1ELb1ELb1ELb0EEENS1_36VarlenDynamicPersistentTileSchedulerILi128ELi96ELi256ELi256ELb1ELb1ELb0ELb1ELb0ELb1EEEEEEEEEvNT_6ParamsE,"",@"SHT_CUDA_INFO"
	.sectionflags	@""
	.align	4


	//----- nvinfo : EIATTR_CUDA_API_VERSION
	.align		4
        /*0000*/ 	.byte	0x04, 0x37
        /*0002*/ 	.short	(.L_268 - .L_267)
.L_267:
        /*0004*/ 	.word	0x00000082


	//----- nvinfo : EIATTR_SW2861232_WAR
	.align		4
.L_268:
        /*0008*/ 	.byte	0x01, 0x35
	.zero		2


	//----- nvinfo : EIATTR_PARAM_CBANK
	.align		4
        /*000c*/ 	.byte	0x04, 0x0a
        /*000e*/ 	.short	(.L_270 - .L_269)
	.align		4
.L_269:
        /*0010*/ 	.word	index@(.nv.constant0._ZN7cutlass13device_kernelIN5flash19enable_sm80_to_sm89INS1_16FlashAttnFwdSm80INS1_25CollectiveMainloopFwdSm80ILi8ELi1ELb1EN4cute5tupleIJNS5_1CILi128EEENS7_ILi96EEES8_EEELi128ENS_6half_tEfNS_4arch4Sm80ELb0ELb1ELb0ELb1ELb1ELb0ELb1ELb1EEENS1_21CollectiveEpilogueFwdINS6_IJS8_S8_S9_EEENS6_IJNS7_ILi1EEESH_SH_EEESB_SD_Li256ELb1ELb1ELb1ELb0EEENS1_36VarlenDynamicPersistentTileSchedulerILi128ELi96ELi256ELi256ELb1ELb1ELb0ELb1ELb0ELb1EEEEEEEEEvNT_6ParamsE)
        /*0014*/ 	.short	0x0160
        /*0016*/ 	.short	0x0438


	//----- nvinfo : EIATTR_CBANK_PARAM_SIZE
	.align		4
.L_270:
        /*0018*/ 	.byte	0x03, 0x19
        /*001a*/ 	.short	0x0438


	//----- nvinfo : EIATTR_KPARAM_INFO
	.align		4
        /*001c*/ 	.byte	0x04, 0x17
        /*001e*/ 	.short	(.L_272 - .L_271)
.L_271:
        /*0020*/ 	.word	0x00000000
        /*0024*/ 	.short	0x0000
        /*0026*/ 	.short	0x0000
        /*0028*/ 	.byte	0x00, 0xf0, 0xe1, 0x10


	//----- nvinfo : EIATTR_MAXREG_COUNT
	.align		4
.L_272:
        /*002c*/ 	.byte	0x03, 0x1b
        /*002e*/ 	.short	0x00ff


	//----- nvinfo : EIATTR_NUM_BARRIERS
	.align		4
        /*0030*/ 	.byte	0x02, 0x4c
        /*0032*/ 	.byte	0x06
	.zero		1


	//----- nvinfo : EIATTR_ANNOTATIONS
	.align		4
        /*0034*/ 	.byte	0x04, 0x55
        /*0036*/ 	.short	(.L_274 - .L_273)


	//   ....[0]....
.L_273:
        /* <DEDUP_REMOVED lines=11> */


	//----- nvinfo : EIATTR_MERCURY_ISA_VERSION
	.align		4
.L_274:
        /*00d8*/ 	.byte	0x03, 0x5f
        /*00da*/ 	.short	0x0000


	//----- nvinfo : EIATTR_INT_WARP_WIDE_INSTR_OFFSETS
	.align		4
        /*00dc*/ 	.byte	0x04, 0x31
        /*00de*/ 	.short	(.L_276 - .L_275)


	//   ....[0]....
.L_275:
        /*00e0*/ 	.word	0x000127c0


	//   ....[1]....
        /*00e4*/ 	.word	0x00012840


	//----- nvinfo : EIATTR_COOP_GROUP_MASK_REGIDS
	.align		4
.L_276:
        /*00e8*/ 	.byte	0x04, 0x29
        /*00ea*/ 	.short	(.L_278 - .L_277)


	//   ....[0]....
.L_277:
        /*00ec*/ 	.word	0xffffffff


	//   ....[1]....
        /*00f0*/ 	.word	0xffffffff


	//   ....[2]....
        /*00f4*/ 	.word	0xffffffff


	//   ....[3]....
        /*00f8*/ 	.word	0xffffffff


	//   ....[4]....
        /*00fc*/ 	.word	0xffffffff


	//   ....[5]....
        /*0100*/ 	.word	0xffffffff


	//   ....[6]....
        /*0104*/ 	.word	0xffffffff


	//   ....[7]....
        /*0108*/ 	.word	0xffffffff


	//   ....[8]....
        /*010c*/ 	.word	0xffffffff


	//   ....[9]....
        /*0110*/ 	.word	0xffffffff


	//   ....[10]....
        /*0114*/ 	.word	0xffffffff


	//   ....[11]....
        /*0118*/ 	.word	0xffffffff


	//   ....[12]....
        /*011c*/ 	.word	0xffffffff


	//   ....[13]....
        /*0120*/ 	.word	0xffffffff


	//   ....[14]....
        /*0124*/ 	.word	0xffffffff


	//   ....[15]....
        /*0128*/ 	.word	0xffffffff


	//   ....[16]....
        /*012c*/ 	.word	0xffffffff


	//   ....[17]....
        /*0130*/ 	.word	0xffffffff


	//   ....[18]....
        /*0134*/ 	.word	0xffffffff


	//   ....[19]....
        /*0138*/ 	.word	0xffffffff


	//   ....[20]....
        /*013c*/ 	.word	0xffffffff


	//   ....[21]....
        /*0140*/ 	.word	0xffffffff


	//   ....[22]....
        /*0144*/ 	.word	0xffffffff


	//   ....[23]....
        /*0148*/ 	.word	0xffffffff


	//   ....[24]....
        /*014c*/ 	.word	0xffffffff


	//   ....[25]....
        /*0150*/ 	.word	0xffffffff


	//   ....[26]....
        /*0154*/ 	.word	0xffffffff


	//   ....[27]....
        /*0158*/ 	.word	0xffffffff


	//   ....[28]....
        /*015c*/ 	.word	0xffffffff


	//   ....[29]....
        /*0160*/ 	.word	0xffffffff


	//   ....[30]....
        /*0164*/ 	.word	0xffffffff


	//   ....[31]....
        /*0168*/ 	.word	0xffffffff


	//   ....[32]....
        /*016c*/ 	.word	0xffffffff


	//   ....[33]....
        /*0170*/ 	.word	0xffffffff


	//   ....[34]....
        /*0174*/ 	.word	0xffffffff


	//   ....[35]....
        /*0178*/ 	.word	0xffffffff


	//   ....[36]....
        /*017c*/ 	.word	0xffffffff


	//   ....[37]....
        /*0180*/ 	.word	0xffffffff


	//   ....[38]....
        /*0184*/ 	.word	0xffffffff


	//   ....[39]....
        /*0188*/ 	.word	0xffffffff


	//   ....[40]....
        /*018c*/ 	.word	0xffffffff


	//   ....[41]....
        /*0190*/ 	.word	0xffffffff


	//   ....[42]....
        /*0194*/ 	.word	0xffffffff


	//   ....[43]....
        /*0198*/ 	.word	0xffffffff


	//   ....[44]....
        /*019c*/ 	.word	0xffffffff


	//   ....[45]....
        /*01a0*/ 	.word	0xffffffff


	//   ....[46]....
        /*01a4*/ 	.word	0xffffffff


	//   ....[47]....
        /*01a8*/ 	.word	0xffffffff


	//   ....[48]....
        /*01ac*/ 	.word	0xffffffff


	//   ....[49]....
        /*01b0*/ 	.word	0xffffffff


	//   ....[50]....
        /*01b4*/ 	.word	0xffffffff


	//   ....[51]....
        /*01b8*/ 	.word	0xffffffff


	//   ....[52]....
        /*01bc*/ 	.word	0xffffffff


	//   ....[53]....
        /*01c0*/ 	.word	0xffffffff


	//   ....[54]....
        /*01c4*/ 	.word	0xffffffff


	//   ....[55]....
        /*01c8*/ 	.word	0xffffffff


	//   ....[56]....
        /*01cc*/ 	.word	0xffffffff


	//   ....[57]....
        /*01d0*/ 	.word	0xffffffff


	//   ....[58]....
        /*01d4*/ 	.word	0xffffffff


	//   ....[59]....
        /*01d8*/ 	.word	0xffffffff


	//   ....[60]....
        /*01dc*/ 	.word	0xffffffff


	//   ....[61]....
        /*01e0*/ 	.word	0xffffffff


	//   ....[62]....
        /*01e4*/ 	.word	0xffffffff


	//   ....[63]....
        /*01e8*/ 	.word	0xffffffff


	//   ....[64]....
        /*01ec*/ 	.word	0xffffffff


	//   ....[65]....
        /*01f0*/ 	.word	0xffffffff


	//   ....[66]....
        /*01f4*/ 	.word	0xffffffff


	//   ....[67]....
        /*01f8*/ 	.word	0xffffffff


	//   ....[68]....
        /*01fc*/ 	.word	0xffffffff


	//   ....[69]....
        /*0200*/ 	.word	0xffffffff


	//   ....[70]....
        /*0204*/ 	.word	0xffffffff


	//   ....[71]....
        /*0208*/ 	.word	0xffffffff


	//   ....[72]....
        /*020c*/ 	.word	0xffffffff


	//   ....[73]....
        /*0210*/ 	.word	0xffffffff


	//   ....[74]....
        /*0214*/ 	.word	0xffffffff


	//   ....[75]....
        /*0218*/ 	.word	0xffffffff


	//   ....[76]....
        /*021c*/ 	.word	0xffffffff


	//   ....[77]....
        /*0220*/ 	.word	0xffffffff


	//   ....[78]....
        /*0224*/ 	.word	0xffffffff


	//   ....[79]....
        /*0228*/ 	.word	0xffffffff


	//   ....[80]....
        /*022c*/ 	.word	0xffffffff


	//   ....[81]....
        /*0230*/ 	.word	0xffffffff


	//   ....[82]....
        /*0234*/ 	.word	0xffffffff


	//   ....[83]....
        /*0238*/ 	.word	0xffffffff


	//   ....[84]....
        /*023c*/ 	.word	0xffffffff


	//   ....[85]....
        /*0240*/ 	.word	0xffffffff


	//   ....[86]....
        /*0244*/ 	.word	0xffffffff


	//   ....[87]....
        /*0248*/ 	.word	0xffffffff


	//   ....[88]....
        /*024c*/ 	.word	0xffffffff


	//   ....[89]....
        /*0250*/ 	.word	0xffffffff


	//   ....[90]....
        /*0254*/ 	.word	0xffffffff


	//   ....[91]....
        /*0258*/ 	.word	0xffffffff


	//   ....[92]....
        /*025c*/ 	.word	0xffffffff


	//   ....[93]....
        /*0260*/ 	.word	0xffffffff


	//   ....[94]....
        /*0264*/ 	.word	0xffffffff


	//   ....[95]....
        /*0268*/ 	.word	0xffffffff


	//   ....[96]....
        /*026c*/ 	.word	0xffffffff


	//   ....[97]....
        /*0270*/ 	.word	0xffffffff


	//   ....[98]....
        /*0274*/ 	.word	0xffffffff


	//   ....[99]....
        /*0278*/ 	.word	0xffffffff


	//   ....[100]....
        /*027c*/ 	.word	0xffffffff


	//   ....[101]....
        /*0280*/ 	.word	0xffffffff


	//   ....[102]....
        /*0284*/ 	.word	0xffffffff


	//   ....[103]....
        /*0288*/ 	.word	0xffffffff


	//   ....[104]....
        /*028c*/ 	.word	0xffffffff


	//   ....[105]....
        /*0290*/ 	.word	0xffffffff


	//   ....[106]....
        /*0294*/ 	.word	0xffffffff


	//   ....[107]....
        /*0298*/ 	.word	0xffffffff


	//   ....[108]....
        /*029c*/ 	.word	0xffffffff


	//   ....[109]....
        /*02a0*/ 	.word	0xffffffff


	//   ....[110]....
        /*02a4*/ 	.word	0xffffffff


	//   ....[111]....
        /*02a8*/ 	.word	0xffffffff


	//   ....[112]....
        /*02ac*/ 	.word	0xffffffff


	//   ....[113]....
        /*02b0*/ 	.word	0xffffffff


	//   ....[114]....
        /*02b4*/ 	.word	0xffffffff


	//   ....[115]....
        /*02b8*/ 	.word	0xffffffff


	//   ....[116]....
        /*02bc*/ 	.word	0xffffffff


	//   ....[117]....
        /*02c0*/ 	.word	0xffffffff


	//   ....[118]....
        /*02c4*/ 	.word	0xffffffff


	//   ....[119]....
        /*02c8*/ 	.word	0xffffffff


	//   ....[120]....
        /*02cc*/ 	.word	0xffffffff


	//   ....[121]....
        /*02d0*/ 	.word	0xffffffff


	//   ....[122]....
        /*02d4*/ 	.word	0xffffffff


	//   ....[123]....
        /*02d8*/ 	.word	0xffffffff


	//   ....[124]....
        /*02dc*/ 	.word	0xffffffff


	//   ....[125]....
        /*02e0*/ 	.word	0xffffffff


	//   ....[126]....
        /*02e4*/ 	.word	0xffffffff


	//   ....[127]....
        /*02e8*/ 	.word	0xffffffff


	//   ....[128]....
        /*02ec*/ 	.word	0xffffffff


	//   ....[129]....
        /*02f0*/ 	.word	0xffffffff


	//   ....[130]....
        /*02f4*/ 	.word	0xffffffff


	//   ....[131]....
        /*02f8*/ 	.word	0xffffffff


	//   ....[132]....
        /*02fc*/ 	.word	0xffffffff


	//   ....[133]....
        /*0300*/ 	.word	0xffffffff


	//   ....[134]....
        /*0304*/ 	.word	0xffffffff


	//   ....[135]....
        /*0308*/ 	.word	0xffffffff


	//   ....[136]....
        /*030c*/ 	.word	0xffffffff


	//   ....[137]....
        /*0310*/ 	.word	0xffffffff


	//   ....[138]....
        /*0314*/ 	.word	0xffffffff


	//   ....[139]....
        /*0318*/ 	.word	0xffffffff


	//   ....[140]....
        /*031c*/ 	.word	0xffffffff


	//   ....[141]....
        /*0320*/ 	.word	0xffffffff


	//   ....[142]....
        /*0324*/ 	.word	0xffffffff


	//   ....[143]....
        /*0328*/ 	.word	0xffffffff


	//   ....[144]....
        /*032c*/ 	.word	0xffffffff


	//   ....[145]....
        /*0330*/ 	.word	0xffffffff


	//   ....[146]....
        /*0334*/ 	.word	0xffffffff


	//   ....[147]....
        /*0338*/ 	.word	0xffffffff


	//   ....[148]....
        /*033c*/ 	.word	0xffffffff


	//   ....[149]....
        /*0340*/ 	.word	0xffffffff


	//   ....[150]....
        /*0344*/ 	.word	0xffffffff


	//   ....[151]....
        /*0348*/ 	.word	0xffffffff


	//   ....[152]....
        /*034c*/ 	.word	0xffffffff


	//   ....[153]....
        /*0350*/ 	.word	0xffffffff


	//   ....[154]....
        /*0354*/ 	.word	0xffffffff


	//   ....[155]....
        /*0358*/ 	.word	0xffffffff


	//   ....[156]....
        /*035c*/ 	.word	0xffffffff


	//   ....[157]....
        /*0360*/ 	.word	0xffffffff


	//   ....[158]....
        /*0364*/ 	.word	0xffffffff


	//   ....[159]....
        /*0368*/ 	.word	0xffffffff


	//   ....[160]....
        /*036c*/ 	.word	0xffffffff


	//   ....[161]....
        /*0370*/ 	.word	0xffffffff


	//   ....[162]....
        /*0374*/ 	.word	0xffffffff


	//   ....[163]....
        /*0378*/ 	.word	0xffffffff


	//   ....[164]....
        /*037c*/ 	.word	0xffffffff


	//   ....[165]....
        /*0380*/ 	.word	0xffffffff


	//   ....[166]....
        /*0384*/ 	.word	0xffffffff


	//   ....[167]....
        /*0388*/ 	.word	0xffffffff


	//   ....[168]....
        /*038c*/ 	.word	0xffffffff


	//   ....[169]....
        /*0390*/ 	.word	0xffffffff


	//   ....[170]....
        /*0394*/ 	.word	0xffffffff


	//   ....[171]....
        /*0398*/ 	.word	0xffffffff


	//   ....[172]....
        /*039c*/ 	.word	0xffffffff


	//   ....[173]....
        /*03a0*/ 	.word	0xffffffff


	//   ....[174]....
        /*03a4*/ 	.word	0xffffffff


	//   ....[175]....
        /*03a8*/ 	.word	0xffffffff


	//   ....[176]....
        /*03ac*/ 	.word	0xffffffff


	//   ....[177]....
        /*03b0*/ 	.word	0xffffffff


	//   ....[178]....
        /*03b4*/ 	.word	0xffffffff


	//   ....[179]....
        /*03b8*/ 	.word	0xffffffff


	//   ....[180]....
        /*03bc*/ 	.word	0xffffffff


	//   ....[181]....
        /*03c0*/ 	.word	0xffffffff


	//   ....[182]....
        /*03c4*/ 	.word	0xffffffff


	//   ....[183]....
        /*03c8*/ 	.word	0xffffffff


	//   ....[184]....
        /*03cc*/ 	.word	0xffffffff


	//   ....[185]....
        /*03d0*/ 	.word	0xffffffff


	//   ....[186]....
        /*03d4*/ 	.word	0xffffffff


	//   ....[187]....
        /*03d8*/ 	.word	0xffffffff


	//   ....[188]....
        /*03dc*/ 	.word	0xffffffff


	//   ....[189]....
        /*03e0*/ 	.word	0xffffffff


	//   ....[190]....
        /*03e4*/ 	.word	0xffffffff


	//   ....[191]....
        /*03e8*/ 	.word	0xffffffff


	//   ....[192]....
        /*03ec*/ 	.word	0xffffffff


	//   ....[193]....
        /*03f0*/ 	.word	0xffffffff


	//   ....[194]....
        /*03f4*/ 	.word	0xffffffff


	//   ....[195]....
        /*03f8*/ 	.word	0xffffffff


	//   ....[196]....
        /*03fc*/ 	.word	0xffffffff


	//   ....[197]....
        /*0400*/ 	.word	0xffffffff


	//   ....[198]....
        /*0404*/ 	.word	0xffffffff


	//   ....[199]....
        /*0408*/ 	.word	0xffffffff


	//   ....[200]....
        /*040c*/ 	.word	0xffffffff


	//   ....[201]....
        /*0410*/ 	.word	0xffffffff


	//   ....[202]....
        /*0414*/ 	.word	0xffffffff


	//   ....[203]....
        /*0418*/ 	.word	0xffffffff


	//   ....[204]....
        /*041c*/ 	.word	0xffffffff


	//   ....[205]....
        /*0420*/ 	.word	0xffffffff


	//   ....[206]....
        /*0424*/ 	.word	0xffffffff


	//   ....[207]....
        /*0428*/ 	.word	0xffffffff


	//   ....[208]....
        /*042c*/ 	.word	0xffffffff


	//   ....[209]....
        /*0430*/ 	.word	0xffffffff


	//   ....[210]....
        /*0434*/ 	.word	0xffffffff


	//   ....[211]....
        /*0438*/ 	.word	0xffffffff


	//   ....[212]....
        /*043c*/ 	.word	0xffffffff


	//   ....[213]....
        /*0440*/ 	.word	0xffffffff


	//   ....[214]....
        /*0444*/ 	.word	0xffffffff


	//   ....[215]....
        /*0448*/ 	.word	0xffffffff


	//   ....[216]....
        /*044c*/ 	.word	0xffffffff


	//   ....[217]....
        /*0450*/ 	.word	0xffffffff


	//   ....[218]....
        /*0454*/ 	.word	0xffffffff


	//   ....[219]....
        /*0458*/ 	.word	0xffffffff


	//   ....[220]....
        /*045c*/ 	.word	0xffffffff


	//   ....[221]....
        /*0460*/ 	.word	0xffffffff


	//   ....[222]....
        /*0464*/ 	.word	0xffffffff


	//   ....[223]....
        /*0468*/ 	.word	0xffffffff


	//   ....[224]....
        /*046c*/ 	.word	0xffffffff


	//   ....[225]....
        /*0470*/ 	.word	0xffffffff


	//   ....[226]....
        /*0474*/ 	.word	0xffffffff


	//   ....[227]....
        /*0478*/ 	.word	0xffffffff


	//   ....[228]....
        /*047c*/ 	.word	0xffffffff


	//   ....[229]....
        /*0480*/ 	.word	0xffffffff


	//   ....[230]....
        /*0484*/ 	.word	0xffffffff


	//   ....[231]....
        /*0488*/ 	.word	0xffffffff


	//   ....[232]....
        /*048c*/ 	.word	0xffffffff


	//   ....[233]....
        /*0490*/ 	.word	0xffffffff


	//   ....[234]....
        /*0494*/ 	.word	0xffffffff


	//   ....[235]....
        /*0498*/ 	.word	0xffffffff


	//   ....[236]....
        /*049c*/ 	.word	0xffffffff


	//   ....[237]....
        /*04a0*/ 	.word	0xffffffff


	//   ....[238]....
        /*04a4*/ 	.word	0xffffffff


	//   ....[239]....
        /*04a8*/ 	.word	0xffffffff


	//   ....[240]....
        /*04ac*/ 	.word	0xffffffff


	//   ....[241]....
        /*04b0*/ 	.word	0xffffffff


	//   ....[242]....
        /*04b4*/ 	.word	0xffffffff


	//   ....[243]....
        /*04b8*/ 	.word	0xffffffff


	//   ....[244]....
        /*04bc*/ 	.word	0xffffffff


	//   ....[245]....
        /*04c0*/ 	.word	0xffffffff


	//   ....[246]....
        /*04c4*/ 	.word	0xffffffff


	//   ....[247]....
        /*04c8*/ 	.word	0xffffffff


	//   ....[248]....
        /*04cc*/ 	.word	0xffffffff


	//   ....[249]....
        /*04d0*/ 	.word	0xffffffff


	//   ....[250]....
        /*04d4*/ 	.word	0xffffffff


	//   ....[251]....
        /*04d8*/ 	.word	0xffffffff


	//   ....[252]....
        /*04dc*/ 	.word	0xffffffff


	//   ....[253]....
        /*04e0*/ 	.word	0xffffffff


	//   ....[254]....
        /*04e4*/ 	.word	0xffffffff


	//   ....[255]....
        /*04e8*/ 	.word	0xffffffff


	//   ....[0]....
        /*04ec*/ 	.word	0xffffffff


	//   ....[1]....
        /*04f0*/ 	.word	0xffffffff


	//----- nvinfo : EIATTR_COOP_GROUP_INSTR_OFFSETS
	.align		4
.L_278:
        /*04f4*/ 	.byte	0x04, 0x28
        /*04f6*/ 	.short	(.L_280 - .L_279)


	//   ....[0]....
.L_279:
        /*04f8*/ 	.word	0x00000050


	//   ....[1]....
        /*04fc*/ 	.word	0x000001e0


	//   ....[2]....
        /*0500*/ 	.word	0x00000210


	//   ....[3]....
        /*0504*/ 	.word	0x00000240


	//   ....[4]....
        /*0508*/ 	.word	0x00000270


	//   ....[5]....
        /*050c*/ 	.word	0x000002a0


	//   ....[6]....
        /*0510*/ 	.word	0x000002d0


	//   ....[7]....
        /*0514*/ 	.word	0x00000430


	//   ....[8]....
        /*0518*/ 	.word	0x00000470


	//   ....[9]....
        /*051c*/ 	.word	0x000004a0


	//   ....[10]....
        /*0520*/ 	.word	0x000004d0


	//   ....[11]....
        /*0524*/ 	.word	0x00000500


	//   ....[12]....
        /*0528*/ 	.word	0x00000530


	//   ....[13]....
        /*052c*/ 	.word	0x000005c0


	//   ....[14]....
        /*0530*/ 	.word	0x00000600


	//   ....[15]....
        /*0534*/ 	.word	0x00000620


	//   ....[16]....
        /*0538*/ 	.word	0x00000680


	//   ....[17]....
        /*053c*/ 	.word	0x00002830


	//   ....[18]....
        /*0540*/ 	.word	0x00002860


	//   ....[19]....
        /*0544*/ 	.word	0x000028a0


	//   ....[20]....
        /*0548*/ 	.word	0x000028e0


	//   ....[21]....
        /*054c*/ 	.word	0x00002af0


	//   ....[22]....
        /*0550*/ 	.word	0x00002b10


	//   ....[23]....
        /*0554*/ 	.word	0x00002b60


	//   ....[24]....
        /*0558*/ 	.word	0x00002bc0


	//   ....[25]....
        /*055c*/ 	.word	0x00002cf0


	//   ....[26]....
        /*0560*/ 	.word	0x00002d20


	//   ....[27]....
        /*0564*/ 	.word	0x00002d60


	//   ....[28]....
        /*0568*/ 	.word	0x00002d90


	//   ....[29]....
        /*056c*/ 	.word	0x00002e20


	//   ....[30]....
        /*0570*/ 	.word	0x00002e60


	//   ....[31]....
        /*0574*/ 	.word	0x00003220


	//   ....[32]....
        /*0578*/ 	.word	0x00003230


	//   ....[33]....
        /*057c*/ 	.word	0x00003240


	//   ....[34]....
        /*0580*/ 	.word	0x00003250


	//   ....[35]....
        /*0584*/ 	.word	0x00003260


	//   ....[36]....
        /*0588*/ 	.word	0x00003280


	//   ....[37]....
        /*058c*/ 	.word	0x00003f80


	//   ....[38]....
        /*0590*/ 	.word	0x00003fa0


	//   ....[39]....
        /*0594*/ 	.word	0x00003fc0


	//   ....[40]....
        /*0598*/ 	.word	0x00003fd0


	//   ....[41]....
        /*059c*/ 	.word	0x00003fe0


	//   ....[42]....
        /*05a0*/ 	.word	0x000040c0


	//   ....[43]....
        /*05a4*/ 	.word	0x000042f0


	//   ....[44]....
        /*05a8*/ 	.word	0x00004ce0


	//   ....[45]....
        /*05ac*/ 	.word	0x00005710


	//   ....[46]....
        /*05b0*/ 	.word	0x00005740


	//   ....[47]....
        /*05b4*/ 	.word	0x00005750


	//   ....[48]....
        /*05b8*/ 	.word	0x00005780


	//   ....[49]....
        /*05bc*/ 	.word	0x00007020


	//   ....[50]....
        /*05c0*/ 	.word	0x00007040


	//   ....[51]....
        /*05c4*/ 	.word	0x00007100


	//   ....[52]....
        /*05c8*/ 	.word	0x00007110


	//   ....[53]....
        /*05cc*/ 	.word	0x00007180


	//   ....[54]....
        /*05d0*/ 	.word	0x000071a0


	//   ....[55]....
        /*05d4*/ 	.word	0x00007dd0


	//   ....[56]....
        /*05d8*/ 	.word	0x00007df0


	//   ....[57]....
        /*05dc*/ 	.word	0x00007eb0


	//   ....[58]....
        /*05e0*/ 	.word	0x00007ec0


	//   ....[59]....
        /*05e4*/ 	.word	0x00007f30


	//   ....[60]....
        /*05e8*/ 	.word	0x00007f50


	//   ....[61]....
        /*05ec*/ 	.word	0x00008130


	//   ....[62]....
        /*05f0*/ 	.word	0x00008b70


	//   ....[63]....
        /*05f4*/ 	.word	0x000095f0


	//   ....[64]....
        /*05f8*/ 	.word	0x00009620


	//   ....[65]....
        /*05fc*/ 	.word	0x00009630


	//   ....[66]....
        /*0600*/ 	.word	0x00009660


	//   ....[67]....
        /*0604*/ 	.word	0x0000b3f0


	//   ....[68]....
        /*0608*/ 	.word	0x0000b410


	//   ....[69]....
        /*060c*/ 	.word	0x0000b4d0


	//   ....[70]....
        /*0610*/ 	.word	0x0000b4e0


	//   ....[71]....
        /*0614*/ 	.word	0x0000b550


	//   ....[72]....
        /*0618*/ 	.word	0x0000b570


	//   ....[73]....
        /*061c*/ 	.word	0x0000c1a0


	//   ....[74]....
        /*0620*/ 	.word	0x0000c1c0


	//   ....[75]....
        /*0624*/ 	.word	0x0000c280


	//   ....[76]....
        /*0628*/ 	.word	0x0000c290


	//   ....[77]....
        /*062c*/ 	.word	0x0000c300


	//   ....[78]....
        /*0630*/ 	.word	0x0000c320


	//   ....[79]....
        /*0634*/ 	.word	0x0000c760


	//   ....[80]....
        /*0638*/ 	.word	0x0000c790


	//   ....[81]....
        /*063c*/ 	.word	0x0000c7a0


	//   ....[82]....
        /*0640*/ 	.word	0x0000c7d0


	//   ....[83]....
        /*0644*/ 	.word	0x0000e330


	//   ....[84]....
        /*0648*/ 	.word	0x0000e340


	//   ....[85]....
        /*064c*/ 	.word	0x0000e390


	//   ....[86]....
        /*0650*/ 	.word	0x0000e3d0


	//   ....[87]....
        /*0654*/ 	.word	0x0000e430


	//   ....[88]....
        /*0658*/ 	.word	0x0000e460


	//   ....[89]....
        /*065c*/ 	.word	0x0000f050


	//   ....[90]....
        /*0660*/ 	.word	0x0000f070


	//   ....[91]....
        /*0664*/ 	.word	0x0000f120


	//   ....[92]....
        /*0668*/ 	.word	0x0000f140


	//   ....[93]....
        /*066c*/ 	.word	0x0000f150


	//   ....[94]....
        /*0670*/ 	.word	0x0000f1c0


	//   ....[95]....
        /*0674*/ 	.word	0x0000f360


	//   ....[96]....
        /*0678*/ 	.word	0x0000fda0


	//   ....[97]....
        /*067c*/ 	.word	0x00010820


	//   ....[98]....
        /*0680*/ 	.word	0x00010850


	//   ....[99]....
        /*0684*/ 	.word	0x00010860


	//   ....[100]....
        /*0688*/ 	.word	0x00010890


	//   ....[101]....
        /*068c*/ 	.word	0x000121a0


	//   ....[102]....
        /*0690*/ 	.word	0x000121d0


	//   ....[103]....
        /*0694*/ 	.word	0x000121e0


	//   ....[104]....
        /*0698*/ 	.word	0x00012210


	//   ....[105]....
        /*069c*/ 	.word	0x00013220


	//   ....[106]....
        /*06a0*/ 	.word	0x00013250


	//   ....[107]....
        /*06a4*/ 	.word	0x00013260


	//   ....[108]....
        /*06a8*/ 	.word	0x00013270


	//   ....[109]....
        /*06ac*/ 	.word	0x000135a0


	//   ....[110]....
        /*06b0*/ 	.word	0x000135c0


	//   ....[111]....
        /*06b4*/ 	.word	0x000136d0


	//   ....[112]....
        /*06b8*/ 	.word	0x000136e0


	//   ....[113]....
        /*06bc*/ 	.word	0x000137f0


	//   ....[114]....
        /*06c0*/ 	.word	0x00013810


	//   ....[115]....
        /*06c4*/ 	.word	0x00013920


	//   ....[116]....
        /*06c8*/ 	.word	0x00013930


	//   ....[117]....
        /*06cc*/ 	.word	0x00013c30


	//   ....[118]....
        /*06d0*/ 	.word	0x00013c50


	//   ....[119]....
        /*06d4*/ 	.word	0x00014360


	//   ....[120]....
        /*06d8*/ 	.word	0x00014370


	//   ....[121]....
        /*06dc*/ 	.word	0x000151b0


	//   ....[122]....
        /*06e0*/ 	.word	0x000151d0


	//   ....[123]....
        /*06e4*/ 	.word	0x000152f0


	//   ....[124]....
        /*06e8*/ 	.word	0x00015300


	//   ....[125]....
        /*06ec*/ 	.word	0x00015410


	//   ....[126]....
        /*06f0*/ 	.word	0x00015430


	//   ....[127]....
        /*06f4*/ 	.word	0x00015540


	//   ....[128]....
        /*06f8*/ 	.word	0x00015550


	//   ....[129]....
        /*06fc*/ 	.word	0x00015700


	//   ....[130]....
        /*0700*/ 	.word	0x00015720


	//   ....[131]....
        /*0704*/ 	.word	0x00015840


	//   ....[132]....
        /*0708*/ 	.word	0x00015880


	//   ....[133]....
        /*070c*/ 	.word	0x000158b0


	//   ....[134]....
        /*0710*/ 	.word	0x000158e0


	//   ....[135]....
        /*0714*/ 	.word	0x00015910


	//   ....[136]....
        /*0718*/ 	.word	0x00015940


	//   ....[137]....
        /*071c*/ 	.word	0x00015a90


	//   ....[138]....
        /*0720*/ 	.word	0x00015ad0


	//   ....[139]....
        /*0724*/ 	.word	0x00015b00


	//   ....[140]....
        /*0728*/ 	.word	0x00015b30


	//   ....[141]....
        /*072c*/ 	.word	0x00015b60


	//   ....[142]....
        /*0730*/ 	.word	0x00015b90


	//   ....[143]....
        /*0734*/ 	.word	0x00015c20


	//   ....[144]....
        /*0738*/ 	.word	0x00015c60


	//   ....[145]....
        /*073c*/ 	.word	0x00015c70


	//   ....[146]....
        /*0740*/ 	.word	0x00015cd0


	//   ....[147]....
        /*0744*/ 	.word	0x00016680


	//   ....[148]....
        /*0748*/ 	.word	0x000166e0


	//   ....[149]....
        /*074c*/ 	.word	0x00016730


	//   ....[150]....
        /*0750*/ 	.word	0x00016780


	//   ....[151]....
        /*0754*/ 	.word	0x000167d0


	//   ....[152]....
        /*0758*/ 	.word	0x00016840


	//   ....[153]....
        /*075c*/ 	.word	0x00016890


	//   ....[154]....
        /*0760*/ 	.word	0x00016900


	//   ....[155]....
        /*0764*/ 	.word	0x00016970


	//   ....[156]....
        /*0768*/ 	.word	0x000169e0


	//   ....[157]....
        /*076c*/ 	.word	0x00016a50


	//   ....[158]....
        /*0770*/ 	.word	0x00016ac0


	//   ....[159]....
        /*0774*/ 	.word	0x00016be0


	//   ....[160]....
        /*0778*/ 	.word	0x00016c40


	//   ....[161]....
        /*077c*/ 	.word	0x00016d80


	//   ....[162]....
        /*0780*/ 	.word	0x00016de0


	//   ....[163]....
        /*0784*/ 	.word	0x00016e50


	//   ....[164]....
        /*0788*/ 	.word	0x00016ec0


	//   ....[165]....
        /*078c*/ 	.word	0x00016f20


	//   ....[166]....
        /*0790*/ 	.word	0x00016f70


	//   ....[167]....
        /*0794*/ 	.word	0x00016fc0


	//   ....[168]....
        /*0798*/ 	.word	0x00017010


	//   ....[169]....
        /*079c*/ 	.word	0x00017080


	//   ....[170]....
        /*07a0*/ 	.word	0x000170f0


	//   ....[171]....
        /*07a4*/ 	.word	0x00017210


	//   ....[172]....
        /*07a8*/ 	.word	0x00017270


	//   ....[173]....
        /*07ac*/ 	.word	0x000173b0


	//   ....[174]....
        /*07b0*/ 	.word	0x00017410


	//   ....[175]....
        /*07b4*/ 	.word	0x00017480


	//   ....[176]....
        /*07b8*/ 	.word	0x000174f0


	//   ....[177]....
        /*07bc*/ 	.word	0x00017610


	//   ....[178]....
        /*07c0*/ 	.word	0x00017670


	//   ....[179]....
        /*07c4*/ 	.word	0x000177b0


	//   ....[180]....
        /*07c8*/ 	.word	0x00017810


	//   ....[181]....
        /*07cc*/ 	.word	0x00017880


	//   ....[182]....
        /*07d0*/ 	.word	0x000178f0


	//   ....[183]....
        /*07d4*/ 	.word	0x00017940


	//   ....[184]....
        /*07d8*/ 	.word	0x00017990


	//   ....[185]....
        /*07dc*/ 	.word	0x000179e0


	//   ....[186]....
        /*07e0*/ 	.word	0x00017a20


	//   ....[187]....
        /*07e4*/ 	.word	0x00017a80


	//   ....[188]....
        /*07e8*/ 	.word	0x00017af0


	//   ....[189]....
        /*07ec*/ 	.word	0x00017c10


	//   ....[190]....
        /*07f0*/ 	.word	0x00017c70


	//   ....[191]....
        /*07f4*/ 	.word	0x00017db0


	//   ....[192]....
        /*07f8*/ 	.word	0x00017e10


	//   ....[193]....
        /*07fc*/ 	.word	0x00017e80


	//   ....[194]....
        /*0800*/ 	.word	0x00017ef0


	//   ....[195]....
        /*0804*/ 	.word	0x00018010


	//   ....[196]....
        /*0808*/ 	.word	0x00018070


	//   ....[197]....
        /*080c*/ 	.word	0x000181b0


	//   ....[198]....
        /*0810*/ 	.word	0x00018210


	//   ....[199]....
        /*0814*/ 	.word	0x00018260


	//   ....[200]....
        /*0818*/ 	.word	0x000182b0


	//   ....[201]....
        /*081c*/ 	.word	0x00018300


	//   ....[202]....
        /*0820*/ 	.word	0x00018340


	//   ....[203]....
        /*0824*/ 	.word	0x000183a0


	//   ....[204]....
        /*0828*/ 	.word	0x00018410


	//   ....[205]....
        /*082c*/ 	.word	0x00018480


	//   ....[206]....
        /*0830*/ 	.word	0x00018590


	//   ....[207]....
        /*0834*/ 	.word	0x000185f0


	//   ....[208]....
        /*0838*/ 	.word	0x00018700


	//   ....[209]....
        /*083c*/ 	.word	0x00018760


	//   ....[210]....
        /*0840*/ 	.word	0x000187d0


	//   ....[211]....
        /*0844*/ 	.word	0x00018840


	//   ....[212]....
        /*0848*/ 	.word	0x00018890


	//   ....[213]....
        /*084c*/ 	.word	0x000188d0


	//   ....[214]....
        /*0850*/ 	.word	0x00018920


	//   ....[215]....
        /*0854*/ 	.word	0x00018970


	//   ....[216]....
        /*0858*/ 	.word	0x000189c0


	//   ....[217]....
        /*085c*/ 	.word	0x00018a10


	//   ....[218]....
        /*0860*/ 	.word	0x00018a60


	//   ....[219]....
        /*0864*/ 	.word	0x00018ab0


	//   ....[220]....
        /*0868*/ 	.word	0x00018b20


	//   ....[221]....
        /*086c*/ 	.word	0x00018b90


	//   ....[222]....
        /*0870*/ 	.word	0x00018c00


	//   ....[223]....
        /*0874*/ 	.word	0x00018c60


	//   ....[224]....
        /*0878*/ 	.word	0x00018cd0


	//   ....[225]....
        /*087c*/ 	.word	0x00018d40


	//   ....[226]....
        /*0880*/ 	.word	0x00018db0


	//   ....[227]....
        /*0884*/ 	.word	0x00018e10


	//   ....[228]....
        /*0888*/ 	.word	0x00018e80


	//   ....[229]....
        /*088c*/ 	.word	0x00018ef0


	//   ....[230]....
        /*0890*/ 	.word	0x00018f60


	//   ....[231]....
        /*0894*/ 	.word	0x00018fc0


	//   ....[232]....
        /*0898*/ 	.word	0x00019030


	//   ....[233]....
        /*089c*/ 	.word	0x000190a0


	//   ....[234]....
        /*08a0*/ 	.word	0x00019110


	//   ....[235]....
        /*08a4*/ 	.word	0x00019170


	//   ....[236]....
        /*08a8*/ 	.word	0x000191e0


	//   ....[237]....
        /*08ac*/ 	.word	0x00019250


	//   ....[238]....
        /*08b0*/ 	.word	0x000192c0


	//   ....[239]....
        /*08b4*/ 	.word	0x00019320


	//   ....[240]....
        /*08b8*/ 	.word	0x00019390


	//   ....[241]....
        /*08bc*/ 	.word	0x00019400


	//   ....[242]....
        /*08c0*/ 	.word	0x00019450


	//   ....[243]....
        /*08c4*/ 	.word	0x00019490


	//   ....[244]....
        /*08c8*/ 	.word	0x000194e0


	//   ....[245]....
        /*08cc*/ 	.word	0x00019530


	//   ....[246]....
        /*08d0*/ 	.word	0x00019580


	//   ....[247]....
        /*08d4*/ 	.word	0x000195f0


	//   ....[248]....
        /*08d8*/ 	.word	0x00019640


	//   ....[249]....
        /*08dc*/ 	.word	0x00019690


	//   ....[250]....
        /*08e0*/ 	.word	0x000196e0


	//   ....[251]....
        /*08e4*/ 	.word	0x00019730


	//   ....[252]....
        /*08e8*/ 	.word	0x00019780


	//   ....[253]....
        /*08ec*/ 	.word	0x000197f0


	//   ....[254]....
        /*08f0*/ 	.word	0x00019840


	//   ....[255]....
        /*08f4*/ 	.word	0x000198b0


	//   ....[0]....
        /*08f8*/ 	.word	0x00019910


	//   ....[1]....
        /*08fc*/ 	.word	0x00019980


	//----- nvinfo : EIATTR_EXIT_INSTR_OFFSETS
	.align		4
.L_280:
        /*0900*/ 	.byte	0x04, 0x1c
        /*0902*/ 	.short	(.L_282 - .L_281)


	//   ....[0]....
.L_281:
        /*0904*/ 	.word	0x00000fe0


	//   ....[1]....
        /*0908*/ 	.word	0x00016640


	//----- nvinfo : EIATTR_MAX_THREADS
	.align		4
.L_282:
        /*090c*/ 	.byte	0x04, 0x05
        /*090e*/ 	.short	(.L_284 - .L_283)
.L_283:
        /*0910*/ 	.word	0x00000100
        /*0914*/ 	.word	0x00000001
        /*0918*/ 	.word	0x00000001


	//----- nvinfo : EIATTR_CRS_STACK_SIZE
	.align		4
.L_284:
        /*091c*/ 	.byte	0x04, 0x1e
        /*091e*/ 	.short	(.L_286 - .L_285)
.L_285:
        /*0920*/ 	.word	0x00000000
.L_286:


//--------------------- .nv.info._ZN7cutlass13device_kernelIN5flash19enable_sm80_to_sm89INS1_16FlashAttnFwdSm80INS1_25CollectiveMainloopFwdSm80ILi8ELi1ELb1EN4cute5tupleIJNS5_1CILi128EEENS7_ILi96EEES8_EEELi128ENS_6half_tEfNS_4arch4Sm80ELb0ELb1ELb0ELb1ELb1ELb1ELb1ELb1EEENS1_21CollectiveEpilogueFwdINS6_IJS8_S8_S9_EEENS6_IJNS7_ILi1EEESH_SH_EEESB_SD_Li256ELb1ELb1ELb1ELb0EEENS1_36VarlenDynamicPersistentTileSchedulerILi128ELi96ELi256ELi256ELb1ELb1ELb0ELb1ELb0ELb1EEEEEEEEEvNT_6ParamsE --------------------------
	.section	.nv.info._ZN7cutlass13device_kernelIN5flash19enable_sm80_to_sm89INS1_16FlashAttnFwdSm80INS1_25CollectiveMainloopFwdSm80ILi8ELi1ELb1EN4cute5tupleIJNS5_1CILi128EEENS7_ILi96EEES8_EEELi128ENS_6half_tEfNS_4arch4Sm80ELb0ELb1ELb0ELb1ELb1ELb1ELb1ELb1EEENS1_21CollectiveEpilogueFwdINS6_IJS8_S8_S9_EEENS6_IJNS7_ILi1EEESH_SH_EEESB_SD_Li256ELb1ELb1ELb1ELb0EEENS1_36VarlenDynamicPersistentTileSchedulerILi128ELi96ELi256ELi256ELb1ELb1ELb0ELb1ELb0ELb1EEEEEEEEEvNT_6ParamsE,"",@"SHT_CUDA_INFO"
	.sectionflags	@""
	.align	4


	//----- nvinfo : EIATTR_CUDA_API_VERSION
	.align		4
        /*0000*/ 	.byte	0x04, 0x37
        /*0002*/ 	.short	(.L_288 - .L_287)
.L_287:
        /*0004*/ 	.word	0x00000082


	//----- nvinfo : EIATTR_SW2861232_WAR
	.align		4
.L_288:
        /*0008*/ 	.byte	0x01, 0x35
	.zero		2


	//----- nvinfo : EIATTR_PARAM_CBANK
	.align		4
        /*000c*/ 	.byte	0x04, 0x0a
        /*000e*/ 	.short	(.L_290 - .L_289)
	.align		4
.L_289:
        /*0010*/ 	.word	index@(.nv.constant0._ZN7cutlass13device_kernelIN5flash19enable_sm80_to_sm89INS1_16FlashAttnFwdSm80INS1_25CollectiveMainloopFwdSm80ILi8ELi1ELb1EN4cute5tupleIJNS5_1CILi128EEENS7_ILi96EEES8_EEELi128ENS_6half_tEfNS_4arch4Sm80ELb0ELb1ELb0ELb1ELb1ELb1ELb1ELb1EEENS1_21CollectiveEpilogueFwdINS6_IJS8_S8_S9_EEENS6_IJNS7_ILi1EEESH_SH_EEESB_SD_Li256ELb1ELb1ELb1ELb0EEENS1_36VarlenDynamicPersistentTileSchedulerILi128ELi96ELi256ELi256ELb1ELb1ELb0ELb1ELb0ELb1EEEEEEEEEvNT_6ParamsE)
        /*0014*/ 	.short	0x0160
        /*0016*/ 	.short	0x0438


	//----- nvinfo : EIATTR_CBANK_PARAM_SIZE
	.align		4
.L_290:
        /*0018*/ 	.byte	0x03, 0x19
        /*001a*/ 	.short	0x0438


	//----- nvinfo : EIATTR_KPARAM_INFO
	.align		4
        /*001c*/ 	.byte	0x04, 0x17
        /*001e*/ 	.short	(.L_292 - .L_291)
.L_291:
        /*0020*/ 	.word	0x00000000
        /*0024*/ 	.short	0x0000
        /*0026*/ 	.short	0x0000
        /*0028*/ 	.byte	0x00, 0xf0, 0xe1, 0x10


	//----- nvinfo : EIATTR_MAXREG_COUNT
	.align		4
.L_292:
        /*002c*/ 	.byte	0x03, 0x1b
        /*002e*/ 	.short	0x00ff


	//----- nvinfo : EIATTR_NUM_BARRIERS
	.align		4
        /*0030*/ 	.byte	0x02, 0x4c
        /*0032*/ 	.byte	0x06
	.zero		1


	//----- nvinfo : EIATTR_ANNOTATIONS
	.align		4
        /*0034*/ 	.byte	0x04, 0x55
        /*0036*/ 	.short	(.L_294 - .L_293)


	//   ....[0]....
.L_293:
        /* <DEDUP_REMOVED lines=60> */


	//----- nvinfo : EIATTR_MERCURY_ISA_VERSION
	.align		4
.L_294:
        /*03e0*/ 	.byte	0x03, 0x5f
        /*03e2*/ 	.short	0x0000


	//----- nvinfo : EIATTR_INT_WARP_WIDE_INSTR_OFFSETS
	.align		4
        /*03e4*/ 	.byte	0x04, 0x31
        /*03e6*/ 	.short	(.L_296 - .L_295)


	//   ....[0]....
.L_295:
        /*03e8*/ 	.word	0x0001d580


	//   ....[1]....
        /*03ec*/ 	.word	0x0001d600


	//----- nvinfo : EIATTR_COOP_GROUP_MASK_REGIDS
	.align		4
.L_296:
        /*03f0*/ 	.byte	0x04, 0x29
        /*03f2*/ 	.short	(.L_298 - .L_297)


	//   ....[0]....
.L_297:
        /*03f4*/ 	.word	0xffffffff


	//   ....[1]....
        /*03f8*/ 	.word	0xffffffff


	//   ....[2]....
        /*03fc*/ 	.word	0xffffffff


	//   ....[3]....
        /*0400*/ 	.word	0xffffffff


	//   ....[4]....
        /*0404*/ 	.word	0xffffffff


	//   ....[5]....
        /*0408*/ 	.word	0xffffffff


	//   ....[6]....
        /*040c*/ 	.word	0xffffffff


	//   ....[7]....
        /*0410*/ 	.word	0xffffffff


	//   ....[8]....
        /*0414*/ 	.word	0xffffffff


	//   ....[9]....
        /*0418*/ 	.word	0xffffffff


	//   ....[10]....
        /*041c*/ 	.word	0xffffffff


	//   ....[11]....
        /*0420*/ 	.word	0xffffffff


	//   ....[12]....
        /*0424*/ 	.word	0xffffffff


	//   ....[13]....
        /*0428*/ 	.word	0xffffffff


	//   ....[14]....
        /*042c*/ 	.word	0xffffffff


	//   ....[15]....
        /*0430*/ 	.word	0xffffffff


	//   ....[16]....
        /*0434*/ 	.word	0xffffffff


	//   ....[17]....
        /*0438*/ 	.word	0xffffffff


	//   ....[18]....
        /*043c*/ 	.word	0xffffffff


	//   ....[19]....
        /*0440*/ 	.word	0xffffffff


	//   ....[20]....
        /*0444*/ 	.word	0xffffffff


	//   ....[21]....
        /*0448*/ 	.word	0xffffffff


	//   ....[22]....
        /*044c*/ 	.word	0xffffffff


	//   ....[23]....
        /*0450*/ 	.word	0xffffffff


	//   ....[24]....
        /*0454*/ 	.word	0xffffffff


	//   ....[25]....
        /*0458*/ 	.word	0xffffffff


	//   ....[26]....
        /*045c*/ 	.word	0xffffffff


	//   ....[27]....
        /*0460*/ 	.word	0xffffffff


	//   ....[28]....
        /*0464*/ 	.word	0xffffffff


	//   ....[29]....
        /*0468*/ 	.word	0xffffffff


	//   ....[30]....
        /*046c*/ 	.word	0xffffffff


	//   ....[31]....
        /*0470*/ 	.word	0xffffffff


	//   ....[32]....
        /*0474*/ 	.word	0xffffffff


	//   ....[33]....
        /*0478*/ 	.word	0xffffffff


	//   ....[34]....
        /*047c*/ 	.word	0xffffffff


	//   ....[35]....
        /*0480*/ 	.word	0xffffffff


	//   ....[36]....
        /*0484*/ 	.word	0xffffffff


	//   ....[37]....
        /*0488*/ 	.word	0xffffffff


	//   ....[38]....
        /*048c*/ 	.word	0xffffffff


	//   ....[39]....
        /*0490*/ 	.word	0xffffffff


	//   ....[40]....
        /*0494*/ 	.word	0xffffffff


	//   ....[41]....
        /*0498*/ 	.word	0xffffffff


	//   ....[42]....
        /*049c*/ 	.word	0xffffffff


	//   ....[43]....
        /*04a0*/ 	.word	0xffffffff


	//   ....[44]....
        /*04a4*/ 	.word	0xffffffff


	//   ....[45]....
        /*04a8*/ 	.word	0xffffffff


	//   ....[46]....
        /*04ac*/ 	.word	0xffffffff


	//   ....[47]....
        /*04b0*/ 	.word	0xffffffff


	//   ....[48]....
        /*04b4*/ 	.word	0xffffffff


	//   ....[49]....
        /*04b8*/ 	.word	0xffffffff


	//   ....[50]....
        /*04bc*/ 	.word	0xffffffff


	//   ....[51]....
        /*04c0*/ 	.word	0xffffffff


	//   ....[52]....
        /*04c4*/ 	.word	0xffffffff


	//   ....[53]....
        /*04c8*/ 	.word	0xffffffff


	//   ....[54]....
        /*04cc*/ 	.word	0xffffffff


	//   ....[55]....
        /*04d0*/ 	.word	0xffffffff


	//   ....[56]....
        /*04d4*/ 	.word	0xffffffff


	//   ....[57]....
        /*04d8*/ 	.word	0xffffffff


	//   ....[58]....
        /*04dc*/ 	.word	0xffffffff


	//   ....[59]....
        /*04e0*/ 	.word	0xffffffff


	//   ....[60]....
        /*04e4*/ 	.word	0xffffffff


	//   ....[61]....
        /*04e8*/ 	.word	0xffffffff


	//   ....[62]....
        /*04ec*/ 	.word	0xffffffff


	//   ....[63]....
        /*04f0*/ 	.word	0xffffffff


	//   ....[64]....
        /*04f4*/ 	.word	0xffffffff


	//   ....[65]....
        /*04f8*/ 	.word	0xffffffff


	//   ....[66]....
        /*04fc*/ 	.word	0xffffffff


	//   ....[67]....
        /*0500*/ 	.word	0xffffffff


	//   ....[68]....
        /*0504*/ 	.word	0xffffffff


	//   ....[69]....
        /*0508*/ 	.word	0xffffffff


	//   ....[70]....
        /*050c*/ 	.word	0xffffffff


	//   ....[71]....
        /*0510*/ 	.word	0xffffffff


	//   ....[72]....
        /*0514*/ 	.word	0xffffffff


	//   ....[73]....
        /*0518*/ 	.word	0xffffffff


	//   ....[74]....
        /*051c*/ 	.word	0xffffffff


	//   ....[75]....
        /*0520*/ 	.word	0xffffffff


	//   ....[76]....
        /*0524*/ 	.word	0xffffffff


	//   ....[77]....
        /*0528*/ 	.word	0xffffffff


	//   ....[78]....
        /*052c*/ 	.word	0xffffffff


	//   ....[79]....
        /*0530*/ 	.word	0xffffffff


	//   ....[80]....
        /*0534*/ 	.word	0xffffffff


	//   ....[81]....
        /*0538*/ 	.word	0xffffffff


	//   ....[82]....
        /*053c*/ 	.word	0xffffffff


	//   ....[83]....
        /*0540*/ 	.word	0xffffffff


	//   ....[84]....
        /*0544*/ 	.word	0xffffffff


	//   ....[85]....
        /*0548*/ 	.word	0xffffffff


	//   ....[86]....
        /*054c*/ 	.word	0xffffffff


	//   ....[87]....
        /*0550*/ 	.word	0xffffffff


	//   ....[88]....
        /*0554*/ 	.word	0xffffffff


	//   ....[89]....
        /*0558*/ 	.word	0xffffffff


	//   ....[90]....
        /*055c*/ 	.word	0xffffffff


	//   ....[91]....
        /*0560*/ 	.word	0xffffffff


	//   ....[92]....
        /*0564*/ 	.word	0xffffffff


	//   ....[93]....
        /*0568*/ 	.word	0xffffffff


	//   ....[94]....
        /*056c*/ 	.word	0xffffffff


	//   ....[95]....
        /*0570*/ 	.word	0xffffffff


	//   ....[96]....
        /*0574*/ 	.word	0xffffffff


	//   ....[97]....
        /*0578*/ 	.word	0xffffffff


	//   ....[98]....
        /*057c*/ 	.word	0xffffffff


	//   ....[99]....
        /*0580*/ 	.word	0xffffffff


	//   ....[100]....
        /*0584*/ 	.word	0xffffffff


	//   ....[101]....
        /*0588*/ 	.word	0xffffffff


	//   ....[102]....
        /*058c*/ 	.word	0xffffffff


	//   ....[103]....
        /*0590*/ 	.word	0xffffffff


	//   ....[104]....
        /*0594*/ 	.word	0xffffffff


	//   ....[105]....
        /*0598*/ 	.word	0xffffffff


	//   ....[106]....
        /*059c*/ 	.word	0xffffffff


	//   ....[107]....
        /*05a0*/ 	.word	0xffffffff


	//   ....[108]....
        /*05a4*/ 	.word	0xffffffff


	//   ....[109]....
        /*05a8*/ 	.word	0xffffffff


	//   ....[110]....
        /*05ac*/ 	.word	0xffffffff


	//   ....[111]....
        /*05b0*/ 	.word	0xffffffff


	//   ....[112]....
        /*05b4*/ 	.word	0xffffffff


	//   ....[113]....
        /*05b8*/ 	.word	0xffffffff


	//   ....[114]....
        /*05bc*/ 	.word	0xffffffff


	//   ....[115]....
        /*05c0*/ 	.word	0xffffffff


	//   ....[116]....
        /*05c4*/ 	.word	0xffffffff


	//   ....[117]....
        /*05c8*/ 	.word	0xffffffff


	//   ....[118]....
        /*05cc*/ 	.word	0xffffffff


	//   ....[119]....
        /*05d0*/ 	.word	0xffffffff


	//   ....[120]....
        /*05d4*/ 	.word	0xffffffff


	//   ....[121]....
        /*05d8*/ 	.word	0xffffffff


	//   ....[122]....
        /*05dc*/ 	.word	0xffffffff


	//   ....[123]....
        /*05e0*/ 	.word	0xffffffff


	//   ....[124]....
        /*05e4*/ 	.word	0xffffffff


	//   ....[125]....
        /*05e8*/ 	.word	0xffffffff


	//   ....[126]....
        /*05ec*/ 	.word	0xffffffff


	//   ....[127]....
        /*05f0*/ 	.word	0xffffffff


	//   ....[128]....
        /*05f4*/ 	.word	0xffffffff


	//   ....[129]....
        /*05f8*/ 	.word	0xffffffff


	//   ....[130]....
        /*05fc*/ 	.word	0xffffffff


	//   ....[131]....
        /*0600*/ 	.word	0xffffffff


	//   ....[132]....
        /*0604*/ 	.word	0xffffffff


	//   ....[133]....
        /*0608*/ 	.word	0xffffffff


	//   ....[134]....
        /*060c*/ 	.word	0xffffffff


	//   ....[135]....
        /*0610*/ 	.word	0xffffffff


	//   ....[136]....
        /*0614*/ 	.word	0xffffffff


	//   ....[137]....
        /*0618*/ 	.word	0xffffffff


	//   ....[138]....
        /*061c*/ 	.word	0xffffffff


	//   ....[139]....
        /*0620*/ 	.word	0xffffffff


	//   ....[140]....
        /*0624*/ 	.word	0xffffffff


	//   ....[141]....
        /*0628*/ 	.word	0xffffffff


	//   ....[142]....
        /*062c*/ 	.word	0xffffffff


	//   ....[143]....
        /*0630*/ 	.word	0xffffffff


	//   ....[144]....
        /*0634*/ 	.word	0xffffffff


	//   ....[145]....
        /*0638*/ 	.word	0xffffffff


	//   ....[146]....
        /*063c*/ 	.word	0xffffffff


	//   ....[147]....
        /*0640*/ 	.word	0xffffffff


	//   ....[148]....
        /*0644*/ 	.word	0xffffffff


	//   ....[149]....
        /*0648*/ 	.word	0xffffffff


	//   ....[150]....
        /*064c*/ 	.word	0xffffffff


	//   ....[151]....
        /*0650*/ 	.word	0xffffffff


	//   ....[152]....
        /*0654*/ 	.word	0xffffffff


	//   ....[153]....
        /*0658*/ 	.word	0xffffffff


	//   ....[154]....
        /*065c*/ 	.word	0xffffffff


	//   ....[155]....
        /*0660*/ 	.word	0xffffffff


	//   ....[156]....
        /*0664*/ 	.word	0xffffffff


	//   ....[157]....
        /*0668*/ 	.word	0xffffffff


	//   ....[158]....
        /*066c*/ 	.word	0xffffffff


	//   ....[159]....
        /*0670*/ 	.word	0xffffffff


	//   ....[160]....
        /*0674*/ 	.word	0xffffffff


	//   ....[161]....
        /*0678*/ 	.word	0xffffffff


	//   ....[162]....
        /*067c*/ 	.word	0xffffffff


	//   ....[163]....
        /*0680*/ 	.word	0xffffffff


	//   ....[164]....
        /*0684*/ 	.word	0xffffffff


	//   ....[165]....
        /*0688*/ 	.word	0xffffffff


	//   ....[166]....
        /*068c*/ 	.word	0xffffffff


	//   ....[167]....
        /*0690*/ 	.word	0xffffffff


	//   ....[168]....
        /*0694*/ 	.word	0xffffffff


	//   ....[169]....
        /*0698*/ 	.word	0xffffffff


	//   ....[170]....
        /*069c*/ 	.word	0xffffffff


	//   ....[171]....
        /*06a0*/ 	.word	0xffffffff


	//   ....[172]....
        /*06a4*/ 	.word	0xffffffff


	//   ....[173]....
        /*06a8*/ 	.word	0xffffffff


	//   ....[174]....
        /*06ac*/ 	.word	0xffffffff


	//   ....[175]....
        /*06b0*/ 	.word	0xffffffff


	//   ....[176]....
        /*06b4*/ 	.word	0xffffffff


	//   ....[177]....
        /*06b8*/ 	.word	0xffffffff


	//   ....[178]....
        /*06bc*/ 	.word	0xffffffff


	//   ....[179]....
        /*06c0*/ 	.word	0xffffffff


	//   ....[180]....
        /*06c4*/ 	.word	0xffffffff


	//   ....[181]....
        /*06c8*/ 	.word	0xffffffff


	//   ....[182]....
        /*06cc*/ 	.word	0xffffffff


	//   ....[183]....
        /*06d0*/ 	.word	0xffffffff


	//   ....[184]....
        /*06d4*/ 	.word	0xffffffff


	//   ....[185]....
        /*06d8*/ 	.word	0xffffffff


	//   ....[186]....
        /*06dc*/ 	.word	0xffffffff


	//   ....[187]....
        /*06e0*/ 	.word	0xffffffff


	//   ....[188]....
        /*06e4*/ 	.word	0xffffffff


	//   ....[189]....
        /*06e8*/ 	.word	0xffffffff


	//   ....[190]....
        /*06ec*/ 	.word	0xffffffff


	//   ....[191]....
        /*06f0*/ 	.word	0xffffffff


	//   ....[192]....
        /*06f4*/ 	.word	0xffffffff


	//   ....[193]....
        /*06f8*/ 	.word	0xffffffff


	//   ....[194]....
        /*06fc*/ 	.word	0xffffffff


	//   ....[195]....
        /*0700*/ 	.word	0xffffffff


	//   ....[196]....
        /*0704*/ 	.word	0xffffffff


	//   ....[197]....
        /*0708*/ 	.word	0xffffffff


	//   ....[198]....
        /*070c*/ 	.word	0xffffffff


	//   ....[199]....
        /*0710*/ 	.word	0xffffffff


	//   ....[200]....
        /*0714*/ 	.word	0xffffffff


	//   ....[201]....
        /*0718*/ 	.word	0xffffffff


	//   ....[202]....
        /*071c*/ 	.word	0xffffffff


	//   ....[203]....
        /*0720*/ 	.word	0xffffffff


	//   ....[204]....
        /*0724*/ 	.word	0xffffffff


	//   ....[205]....
        /*0728*/ 	.word	0xffffffff


	//   ....[206]....
        /*072c*/ 	.word	0xffffffff


	//   ....[207]....
        /*0730*/ 	.word	0xffffffff


	//   ....[208]....
        /*0734*/ 	.word	0xffffffff


	//   ....[209]....
        /*0738*/ 	.word	0xffffffff


	//   ....[210]....
        /*073c*/ 	.word	0xffffffff


	//   ....[211]....
        /*0740*/ 	.word	0xffffffff


	//   ....[212]....
        /*0744*/ 	.word	0xffffffff


	//   ....[213]....
        /*0748*/ 	.word	0xffffffff


	//   ....[214]....
        /*074c*/ 	.word	0xffffffff


	//   ....[215]....
        /*0750*/ 	.word	0xffffffff


	//   ....[216]....
        /*0754*/ 	.word	0xffffffff


	//   ....[217]....
        /*0758*/ 	.word	0xffffffff


	//   ....[218]....
        /*075c*/ 	.word	0xffffffff


	//   ....[219]....
        /*0760*/ 	.word	0xffffffff


	//   ....[220]....
        /*0764*/ 	.word	0xffffffff


	//   ....[221]....
        /*0768*/ 	.word	0xffffffff


	//   ....[222]....
        /*076c*/ 	.word	0xffffffff


	//   ....[223]....
        /*0770*/ 	.word	0xffffffff


	//   ....[224]....
        /*0774*/ 	.word	0xffffffff


	//   ....[225]....
        /*0778*/ 	.word	0xffffffff


	//   ....[226]....
        /*077c*/ 	.word	0xffffffff


	//   ....[227]....
        /*0780*/ 	.word	0xffffffff


	//   ....[228]....
        /*0784*/ 	.word	0xffffffff


	//   ....[229]....
        /*0788*/ 	.word	0xffffffff


	//   ....[230]....
        /*078c*/ 	.word	0xffffffff


	//   ....[231]....
        /*0790*/ 	.word	0xffffffff


	//   ....[232]....
        /*0794*/ 	.word	0xffffffff


	//   ....[233]....
        /*0798*/ 	.word	0xffffffff


	//   ....[234]....
        /*079c*/ 	.word	0xffffffff


	//   ....[235]....
        /*07a0*/ 	.word	0xffffffff


	//   ....[236]....
        /*07a4*/ 	.word	0xffffffff


	//   ....[237]....
        /*07a8*/ 	.word	0xffffffff


	//   ....[238]....
        /*07ac*/ 	.word	0xffffffff


	//   ....[239]....
        /*07b0*/ 	.word	0xffffffff


	//   ....[240]....
        /*07b4*/ 	.word	0xffffffff


	//   ....[241]....
        /*07b8*/ 	.word	0xffffffff


	//   ....[242]....
        /*07bc*/ 	.word	0xffffffff


	//   ....[243]....
        /*07c0*/ 	.word	0xffffffff


	//   ....[244]....
        /*07c4*/ 	.word	0xffffffff


	//   ....[245]....
        /*07c8*/ 	.word	0xffffffff


	//   ....[246]....
        /*07cc*/ 	.word	0xffffffff


	//   ....[247]....
        /*07d0*/ 	.word	0xffffffff


	//   ....[248]....
        /*07d4*/ 	.word	0xffffffff


	//   ....[249]....
        /*07d8*/ 	.word	0xffffffff


	//   ....[250]....
        /*07dc*/ 	.word	0xffffffff


	//   ....[251]....
        /*07e0*/ 	.word	0xffffffff


	//   ....[252]....
        /*07e4*/ 	.word	0xffffffff


	//   ....[253]....
        /*07e8*/ 	.word	0xffffffff


	//   ....[254]....
        /*07ec*/ 	.word	0xffffffff


	//   ....[255]....
        /*07f0*/ 	.word	0xffffffff


	//   ....[0]....
        /*07f4*/ 	.word	0xffffffff


	//   ....[1]....
        /*07f8*/ 	.word	0xffffffff


	//   ....[2]....
        /*07fc*/ 	.word	0xffffffff


	//   ....[3]....
        /*0800*/ 	.word	0xffffffff


	//   ....[4]....
        /*0804*/ 	.word	0xffffffff


	//   ....[5]....
        /*0808*/ 	.word	0xffffffff


	//   ....[6]....
        /*080c*/ 	.word	0xffffffff


	//   ....[7]....
        /*0810*/ 	.word	0xffffffff


	//   ....[8]....
        /*0814*/ 	.word	0xffffffff


	//   ....[9]....
        /*0818*/ 	.word	0xffffffff


	//   ....[10]....
        /*081c*/ 	.word	0xffffffff


	//   ....[11]....
        /*0820*/ 	.word	0xffffffff


	//   ....[12]....
        /*0824*/ 	.word	0xffffffff


	//   ....[13]....
        /*0828*/ 	.word	0xffffffff


	//   ....[14]....
        /*082c*/ 	.word	0xffffffff


	//   ....[15]....
        /*0830*/ 	.word	0xffffffff


	//   ....[16]....
        /*0834*/ 	.word	0xffffffff


	//   ....[17]....
        /*0838*/ 	.word	0xffffffff


	//   ....[18]....
        /*083c*/ 	.word	0xffffffff


	//   ....[19]....
        /*0840*/ 	.word	0xffffffff


	//   ....[20]....
        /*0844*/ 	.word	0xffffffff


	//   ....[21]....
        /*0848*/ 	.word	0xffffffff


	//   ....[22]....
        /*084c*/ 	.word	0xffffffff


	//   ....[23]....
        /*0850*/ 	.word	0xffffffff


	//   ....[24]....
        /*0854*/ 	.word	0xffffffff


	//   ....[25]....
        /*0858*/ 	.word	0xffffffff


	//   ....[26]....
        /*085c*/ 	.word	0xffffffff


	//   ....[27]....
        /*0860*/ 	.word	0xffffffff


	//   ....[28]....
        /*0864*/ 	.word	0xffffffff


	//   ....[29]....
        /*0868*/ 	.word	0xffffffff


	//   ....[30]....
        /*086c*/ 	.word	0xffffffff


	//   ....[31]....
        /*0870*/ 	.word	0xffffffff


	//   ....[32]....
        /*0874*/ 	.word	0xffffffff


	//   ....[33]....
        /*0878*/ 	.word	0xffffffff


	//   ....[34]....
        /*087c*/ 	.word	0xffffffff


	//   ....[35]....
        /*0880*/ 	.word	0xffffffff


	//   ....[36]....
        /*0884*/ 	.word	0xffffffff


	//   ....[37]....
        /*0888*/ 	.word	0xffffffff


	//   ....[38]....
        /*088c*/ 	.word	0xffffffff


	//   ....[39]....
        /*0890*/ 	.word	0xffffffff


	//   ....[40]....
        /*0894*/ 	.word	0xffffffff


	//   ....[41]....
        /*0898*/ 	.word	0xffffffff


	//   ....[42]....
        /*089c*/ 	.word	0xffffffff


	//   ....[43]....
        /*08a0*/ 	.word	0xffffffff


	//   ....[44]....
        /*08a4*/ 	.word	0xffffffff


	//   ....[45]....
        /*08a8*/ 	.word	0xffffffff


	//   ....[46]....
        /*08ac*/ 	.word	0xffffffff


	//   ....[47]....
        /*08b0*/ 	.word	0xffffffff


	//   ....[48]....
        /*08b4*/ 	.word	0xffffffff


	//   ....[49]....
        /*08b8*/ 	.word	0xffffffff


	//   ....[50]....
        /*08bc*/ 	.word	0xffffffff


	//   ....[51]....
        /*08c0*/ 	.word	0xffffffff


	//   ....[52]....
        /*08c4*/ 	.word	0xffffffff


	//   ....[53]....
        /*08c8*/ 	.word	0xffffffff


	//   ....[54]....
        /*08cc*/ 	.word	0xffffffff


	//   ....[55]....
        /*08d0*/ 	.word	0xffffffff


	//   ....[56]....
        /*08d4*/ 	.word	0xffffffff


	//   ....[57]....
        /*08d8*/ 	.word	0xffffffff


	//----- nvinfo : EIATTR_COOP_GROUP_INSTR_OFFSETS
	.align		4
.L_298:
        /*08dc*/ 	.byte	0x04, 0x28
        /*08de*/ 	.short	(.L_300 - .L_299)


	//   ....[0]....
.L_299:
        /*08e0*/ 	.word	0x00000050


	//   ....[1]....
        /*08e4*/ 	.word	0x00000200


	//   ....[2]....
        /*08e8*/ 	.word	0x00000230


	//   ....[3]....
        /*08ec*/ 	.word	0x00000260


	//   ....[4]....
        /*08f0*/ 	.word	0x00000290


	//   ....[5]....
        /*08f4*/ 	.word	0x000002c0


	//   ....[6]....
        /*08f8*/ 	.word	0x000002f0


	//   ....[7]....
        /*08fc*/ 	.word	0x00000450


	//   ....[8]....
        /*0900*/ 	.word	0x00000490


	//   ....[9]....
        /*0904*/ 	.word	0x000004c0


	//   ....[10]....
        /*0908*/ 	.word	0x000004f0


	//   ....[11]....
        /*090c*/ 	.word	0x00000520


	//   ....[12]....
        /*0910*/ 	.word	0x00000550


	//   ....[13]....
        /*0914*/ 	.word	0x000005e0


	//   ....[14]....
        /*0918*/ 	.word	0x00000630


	//   ....[15]....
        /*091c*/ 	.word	0x00000650


	//   ....[16]....
        /*0920*/ 	.word	0x000006b0


	//   ....[17]....
        /*0924*/ 	.word	0x00003e80


	//   ....[18]....
        /*0928*/ 	.word	0x00003ed0


	//   ....[19]....
        /*092c*/ 	.word	0x000046a0


	//   ....[20]....
        /*0930*/ 	.word	0x000046c0


	//   ....[21]....
        /*0934*/ 	.word	0x00004e10


	//   ....[22]....
        /*0938*/ 	.word	0x00004e20


	//   ....[23]....
        /*093c*/ 	.word	0x00005630


	//   ....[24]....
        /*0940*/ 	.word	0x00005650


	//   ....[25]....
        /*0944*/ 	.word	0x000062c0


	//   ....[26]....
        /*0948*/ 	.word	0x000062f0


	//   ....[27]....
        /*094c*/ 	.word	0x00006ae0


	//   ....[28]....
        /*0950*/ 	.word	0x00006b00


	//   ....[29]....
        /*0954*/ 	.word	0x00007310


	//   ....[30]....
        /*0958*/ 	.word	0x00007340


	//   ....[31]....
        /*095c*/ 	.word	0x00007450


	//   ....[32]....
        /*0960*/ 	.word	0x00007480


	//   ....[33]....
        /*0964*/ 	.word	0x00007550


	//   ....[34]....
        /*0968*/ 	.word	0x00007570


	//   ....[35]....
        /*096c*/ 	.word	0x00007940


	//   ....[36]....
        /*0970*/ 	.word	0x00007960


	//   ....[37]....
        /*0974*/ 	.word	0x00007b20


	//   ....[38]....
        /*0978*/ 	.word	0x00007b50


	//   ....[39]....
        /*097c*/ 	.word	0x00007c20


	//   ....[40]....
        /*0980*/ 	.word	0x00007c50


	//   ....[41]....
        /*0984*/ 	.word	0x00008cb0


	//   ....[42]....
        /*0988*/ 	.word	0x00008ce0


	//   ....[43]....
        /*098c*/ 	.word	0x00008d00


	//   ....[44]....
        /*0990*/ 	.word	0x00008d20


	//   ....[45]....
        /*0994*/ 	.word	0x00008d40


	//   ....[46]....
        /*0998*/ 	.word	0x00008d60


	//   ....[47]....
        /*099c*/ 	.word	0x00008e90


	//   ....[48]....
        /*09a0*/ 	.word	0x00008ef0


	//   ....[49]....
        /*09a4*/ 	.word	0x00008f50


	//   ....[50]....
        /*09a8*/ 	.word	0x00008f70


	//   ....[51]....
        /*09ac*/ 	.word	0x000090e0


	//   ....[52]....
        /*09b0*/ 	.word	0x000090f0


	//   ....[53]....
        /*09b4*/ 	.word	0x00009190


	//   ....[54]....
        /*09b8*/ 	.word	0x000091a0


	//   ....[55]....
        /*09bc*/ 	.word	0x00009460


	//   ....[56]....
        /*09c0*/ 	.word	0x000094d0


	//   ....[57]....
        /*09c4*/ 	.word	0x00009520


	//   ....[58]....
        /*09c8*/ 	.word	0x00009540


	//   ....[59]....
        /*09cc*/ 	.word	0x000096e0


	//   ....[60]....
        /*09d0*/ 	.word	0x000097a0


	//   ....[61]....
        /*09d4*/ 	.word	0x000097e0


	//   ....[62]....
        /*09d8*/ 	.word	0x00009810


	//   ....[63]....
        /*09dc*/ 	.word	0x000099e0


	//   ....[64]....
        /*09e0*/ 	.word	0x00009aa0


	//   ....[65]....
        /*09e4*/ 	.word	0x00009ae0


	//   ....[66]....
        /*09e8*/ 	.word	0x00009b20


	//   ....[67]....
        /*09ec*/ 	.word	0x00009d00


	//   ....[68]....
        /*09f0*/ 	.word	0x00009dc0


	//   ....[69]....
        /*09f4*/ 	.word	0x00009e00


	//   ....[70]....
        /*09f8*/ 	.word	0x00009e30


	//   ....[71]....
        /*09fc*/ 	.word	0x0000b9d0


	//   ....[72]....
        /*0a00*/ 	.word	0x0000b9f0


	//   ....[73]....
        /*0a04*/ 	.word	0x0000ba10


	//   ....[74]....
        /*0a08*/ 	.word	0x0000ba30


	//   ....[75]....
        /*0a0c*/ 	.word	0x0000baf0


	//   ....[76]....
        /*0a10*/ 	.word	0x0000bb10


	//   ....[77]....
        /*0a14*/ 	.word	0x0000bb30


	//   ....[78]....
        /*0a18*/ 	.word	0x0000bb50


	//   ....[79]....
        /*0a1c*/ 	.word	0x0000bd50


	//   ....[80]....
        /*0a20*/ 	.word	0x0000bd90


	//   ....[81]....
        /*0a24*/ 	.word	0x0000bda0


	//   ....[82]....
        /*0a28*/ 	.word	0x0000bdb0


	//   ....[83]....
        /*0a2c*/ 	.word	0x0000bf20


	//   ....[84]....
        /*0a30*/ 	.word	0x0000bf40


	//   ....[85]....
        /*0a34*/ 	.word	0x0000bf60


	//   ....[86]....
        /*0a38*/ 	.word	0x0000bf80


	//   ....[87]....
        /*0a3c*/ 	.word	0x0000df20


	//   ....[88]....
        /*0a40*/ 	.word	0x0000df90


	//   ....[89]....
        /*0a44*/ 	.word	0x0000dfc0


	//   ....[90]....
        /*0a48*/ 	.word	0x0000dfe0


	//   ....[91]....
        /*0a4c*/ 	.word	0x0000e240


	//   ....[92]....
        /*0a50*/ 	.word	0x0000e260


	//   ....[93]....
        /*0a54*/ 	.word	0x0000ed80


	//   ....[94]....
        /*0a58*/ 	.word	0x0000eda0


	//   ....[95]....
        /*0a5c*/ 	.word	0x0000edd0


	//   ....[96]....
        /*0a60*/ 	.word	0x0000ede0


	//   ....[97]....
        /*0a64*/ 	.word	0x0000eec0


	//   ....[98]....
        /*0a68*/ 	.word	0x0000eee0


	//   ....[99]....
        /*0a6c*/ 	.word	0x0000f110


	//   ....[100]....
        /*0a70*/ 	.word	0x0000fb10


	//   ....[101]....
        /*0a74*/ 	.word	0x00010550


	//   ....[102]....
        /*0a78*/ 	.word	0x00010580


	//   ....[103]....
        /*0a7c*/ 	.word	0x00010590


	//   ....[104]....
        /*0a80*/ 	.word	0x000105c0


	//   ....[105]....
        /*0a84*/ 	.word	0x00011e90


	//   ....[106]....
        /*0a88*/ 	.word	0x00011eb0


	//   ....[107]....
        /*0a8c*/ 	.word	0x00011ee0


	//   ....[108]....
        /*0a90*/ 	.word	0x00011f70


	//   ....[109]....
        /*0a94*/ 	.word	0x00011f80


	//   ....[110]....
        /*0a98*/ 	.word	0x00011f90


	//   ....[111]....
        /*0a9c*/ 	.word	0x00012c20


	//   ....[112]....
        /*0aa0*/ 	.word	0x00012c40


	//   ....[113]....
        /*0aa4*/ 	.word	0x00012c70


	//   ....[114]....
        /*0aa8*/ 	.word	0x00012d00


	//   ....[115]....
        /*0aac*/ 	.word	0x00012d10


	//   ....[116]....
        /*0ab0*/ 	.word	0x00012d20


	//   ....[117]....
        /*0ab4*/ 	.word	0x00012f80


	//   ....[118]....
        /*0ab8*/ 	.word	0x000139d0


	//   ....[119]....
        /*0abc*/ 	.word	0x00014470


	//   ....[120]....
        /*0ac0*/ 	.word	0x000144a0


	//   ....[121]....
        /*0ac4*/ 	.word	0x000144c0


	//   ....[122]....
        /*0ac8*/ 	.word	0x000144e0


	//   ....[123]....
        /*0acc*/ 	.word	0x00016270


	//   ....[124]....
        /*0ad0*/ 	.word	0x00016290


	//   ....[125]....
        /*0ad4*/ 	.word	0x000162c0


	//   ....[126]....
        /*0ad8*/ 	.word	0x00016350


	//   ....[127]....
        /*0adc*/ 	.word	0x00016360


	//   ....[128]....
        /*0ae0*/ 	.word	0x00016370


	//   ....[129]....
        /*0ae4*/ 	.word	0x00017000


	//   ....[130]....
        /*0ae8*/ 	.word	0x00017020


	//   ....[131]....
        /*0aec*/ 	.word	0x00017050


	//   ....[132]....
        /*0af0*/ 	.word	0x000170e0


	//   ....[133]....
        /*0af4*/ 	.word	0x000170f0


	//   ....[134]....
        /*0af8*/ 	.word	0x00017100


	//   ....[135]....
        /*0afc*/ 	.word	0x000175a0


	//   ....[136]....
        /*0b00*/ 	.word	0x000175d0


	//   ....[137]....
        /*0b04*/ 	.word	0x000175f0


	//   ....[138]....
        /*0b08*/ 	.word	0x00017610


	//   ....[139]....
        /*0b0c*/ 	.word	0x000190f0


	//   ....[140]....
        /*0b10*/ 	.word	0x00019100


	//   ....[141]....
        /*0b14*/ 	.word	0x00019150


	//   ....[142]....
        /*0b18*/ 	.word	0x00019190


	//   ....[143]....
        /*0b1c*/ 	.word	0x000191f0


	//   ....[144]....
        /*0b20*/ 	.word	0x00019210


	//   ....[145]....
        /*0b24*/ 	.word	0x00019e10


	//   ....[146]....
        /*0b28*/ 	.word	0x00019e30


	//   ....[147]....
        /*0b2c*/ 	.word	0x00019e40


	//   ....[148]....
        /*0b30*/ 	.word	0x00019ec0


	//   ....[149]....
        /*0b34*/ 	.word	0x00019ed0


	//   ....[150]....
        /*0b38*/ 	.word	0x00019ee0


	//   ....[151]....
        /*0b3c*/ 	.word	0x0001a0d0


	//   ....[152]....
        /*0b40*/ 	.word	0x0001ab20


	//   ....[153]....
        /*0b44*/ 	.word	0x0001b5c0


	//   ....[154]....
        /*0b48*/ 	.word	0x0001b5f0


	//   ....[155]....
        /*0b4c*/ 	.word	0x0001b610


	//   ....[156]....
        /*0b50*/ 	.word	0x0001b630


	//   ....[157]....
        /*0b54*/ 	.word	0x0001cf50


	//   ....[158]....
        /*0b58*/ 	.word	0x0001cf80


	//   ....[159]....
        /*0b5c*/ 	.word	0x0001cf90


	//   ....[160]....
        /*0b60*/ 	.word	0x0001cfc0


	//   ....[161]....
        /*0b64*/ 	.word	0x0001e040


	//   ....[162]....
        /*0b68*/ 	.word	0x0001e050


	//   ....[163]....
        /*0b6c*/ 	.word	0x0001e070


	//   ....[164]....
        /*0b70*/ 	.word	0x0001e090


	//   ....[165]....
        /*0b74*/ 	.word	0x0001e3c0


	//   ....[166]....
        /*0b78*/ 	.word	0x0001e3e0


	//   ....[167]....
        /*0b7c*/ 	.word	0x0001e4c0


	//   ....[168]....
        /*0b80*/ 	.word	0x0001e4d0


	//   ....[169]....
        /*0b84*/ 	.word	0x0001e5c0


	//   ....[170]....
        /*0b88*/ 	.word	0x0001e5e0


	//   ....[171]....
        /*0b8c*/ 	.word	0x0001e6d0


	//   ....[172]....
        /*0b90*/ 	.word	0x0001e6e0


	//   ....[173]....
        /*0b94*/ 	.word	0x0001e9d0


	//   ....[174]....
        /*0b98*/ 	.word	0x0001e9f0


	//   ....[175]....
        /*0b9c*/ 	.word	0x0001f110


	//   ....[176]....
        /*0ba0*/ 	.word	0x0001f120


	//   ....[177]....
        /*0ba4*/ 	.word	0x0001ffd0


	//   ....[178]....
        /*0ba8*/ 	.word	0x0001fff0


	//   ....[179]....
        /*0bac*/ 	.word	0x000200e0


	//   ....[180]....
        /*0bb0*/ 	.word	0x000200f0


	//   ....[181]....
        /*0bb4*/ 	.word	0x000201e0


	//   ....[182]....
        /*0bb8*/ 	.word	0x00020200


	//   ....[183]....
        /*0bbc*/ 	.word	0x000202f0


	//   ....[184]....
        /*0bc0*/ 	.word	0x00020300


	//   ....[185]....
        /*0bc4*/ 	.word	0x000204b0


	//   ....[186]....
        /*0bc8*/ 	.word	0x000204d0


	//   ....[187]....
        /*0bcc*/ 	.word	0x00020600


	//   ....[188]....
        /*0bd0*/ 	.word	0x00020640


	//   ....[189]....
        /*0bd4*/ 	.word	0x00020670


	//   ....[190]....
        /*0bd8*/ 	.word	0x000206a0


	//   ....[191]....
        /*0bdc*/ 	.word	0x000206d0


	//   ....[192]....
        /*0be0*/ 	.word	0x00020700


	//   ....[193]....
        /*0be4*/ 	.word	0x00020870


	//   ....[194]....
        /*0be8*/ 	.word	0x000208b0


	//   ....[195]....
        /*0bec*/ 	.word	0x000208e0


	//   ....[196]....
        /*0bf0*/ 	.word	0x00020910


	//   ....[197]....
        /*0bf4*/ 	.word	0x00020940


	//   ....[198]....
        /*0bf8*/ 	.word	0x00020970


	//   ....[199]....
        /*0bfc*/ 	.word	0x00020a00


	//   ....[200]....
        /*0c00*/ 	.word	0x00020a60


	//   ....[201]....
        /*0c04*/ 	.word	0x00020a70


	//   ....[202]....
        /*0c08*/ 	.word	0x00020ad0


	//   ....[203]....
        /*0c0c*/ 	.word	0x00021520


	//   ....[204]....
        /*0c10*/ 	.word	0x00021570


	//   ....[205]....
        /*0c14*/ 	.word	0x000215d0


	//   ....[206]....
        /*0c18*/ 	.word	0x00021630


	//   ....[207]....
        /*0c1c*/ 	.word	0x00021690


	//   ....[208]....
        /*0c20*/ 	.word	0x00021700


	//   ....[209]....
        /*0c24*/ 	.word	0x00021750


	//   ....[210]....
        /*0c28*/ 	.word	0x000217b0


	//   ....[211]....
        /*0c2c*/ 	.word	0x00021820


	//   ....[212]....
        /*0c30*/ 	.word	0x00021890


	//   ....[213]....
        /*0c34*/ 	.word	0x00021900


	//   ....[214]....
        /*0c38*/ 	.word	0x00021970


	//   ....[215]....
        /*0c3c*/ 	.word	0x00021a90


	//   ....[216]....
        /*0c40*/ 	.word	0x00021af0


	//   ....[217]....
        /*0c44*/ 	.word	0x00021c30


	//   ....[218]....
        /*0c48*/ 	.word	0x00021c90


	//   ....[219]....
        /*0c4c*/ 	.word	0x00021d00


	//   ....[220]....
        /*0c50*/ 	.word	0x00021d70


	//   ....[221]....
        /*0c54*/ 	.word	0x00021dd0


	//   ....[222]....
        /*0c58*/ 	.word	0x00021e30


	//   ....[223]....
        /*0c5c*/ 	.word	0x00021e80


	//   ....[224]....
        /*0c60*/ 	.word	0x00021ec0


	//   ....[225]....
        /*0c64*/ 	.word	0x00021f30


	//   ....[226]....
        /*0c68*/ 	.word	0x00021fa0


	//   ....[227]....
        /*0c6c*/ 	.word	0x000220c0


	//   ....[228]....
        /*0c70*/ 	.word	0x00022120


	//   ....[229]....
        /*0c74*/ 	.word	0x00022260


	//   ....[230]....
        /*0c78*/ 	.word	0x000222c0


	//   ....[231]....
        /*0c7c*/ 	.word	0x00022320


	//   ....[232]....
        /*0c80*/ 	.word	0x00022390


	//   ....[233]....
        /*0c84*/ 	.word	0x000224b0


	//   ....[234]....
        /*0c88*/ 	.word	0x00022510


	//   ....[235]....
        /*0c8c*/ 	.word	0x00022650


	//   ....[236]....
        /*0c90*/ 	.word	0x000226b0


	//   ....[237]....
        /*0c94*/ 	.word	0x00022710


	//   ....[238]....
        /*0c98*/ 	.word	0x00022770


	//   ....[239]....
        /*0c9c*/ 	.word	0x000227b0


	//   ....[240]....
        /*0ca0*/ 	.word	0x00022800


	//   ....[241]....
        /*0ca4*/ 	.word	0x00022850


	//   ....[242]....
        /*0ca8*/ 	.word	0x00022890


	//   ....[243]....
        /*0cac*/ 	.word	0x00022900


	//   ....[244]....
        /*0cb0*/ 	.word	0x00022970


	//   ....[245]....
        /*0cb4*/ 	.word	0x00022a90


	//   ....[246]....
        /*0cb8*/ 	.word	0x00022af0


	//   ....[247]....
        /*0cbc*/ 	.word	0x00022c30


	//   ....[248]....
        /*0cc0*/ 	.word	0x00022c90


	//   ....[249]....
        /*0cc4*/ 	.word	0x00022cf0


	//   ....[250]....
        /*0cc8*/ 	.word	0x00022d60


	//   ....[251]....
        /*0ccc*/ 	.word	0x00022e80


	//   ....[252]....
        /*0cd0*/ 	.word	0x00022ee0


	//   ....[253]....
        /*0cd4*/ 	.word	0x00023020


	//   ....[254]....
        /*0cd8*/ 	.word	0x00023080


	//   ....[255]....
        /*0cdc*/ 	.word	0x000230c0


	//   ....[0]....
        /*0ce0*/ 	.word	0x00023110


	//   ....[1]....
        /*0ce4*/ 	.word	0x00023160


	//   ....[2]....
        /*0ce8*/ 	.word	0x000231a0


	//   ....[3]....
        /*0cec*/ 	.word	0x00023210


	//   ....[4]....
        /*0cf0*/ 	.word	0x00023270


	//   ....[5]....
        /*0cf4*/ 	.word	0x000232e0


	//   ....[6]....
        /*0cf8*/ 	.word	0x000233c0


	//   ....[7]....
        /*0cfc*/ 	.word	0x00023420


	//   ....[8]....
        /*0d00*/ 	.word	0x00023500


	//   ....[9]....
        /*0d04*/ 	.word	0x00023560


	//   ....[10]....
        /*0d08*/ 	.word	0x000235c0


	//   ....[11]....
        /*0d0c*/ 	.word	0x00023620


	//   ....[12]....
        /*0d10*/ 	.word	0x00023660


	//   ....[13]....
        /*0d14*/ 	.word	0x000236b0


	//   ....[14]....
        /*0d18*/ 	.word	0x00023700


	//   ....[15]....
        /*0d1c*/ 	.word	0x00023740


	//   ....[16]....
        /*0d20*/ 	.word	0x000237a0


	//   ....[17]....
        /*0d24*/ 	.word	0x00023800


	//   ....[18]....
        /*0d28*/ 	.word	0x00023850


	//   ....[19]....
        /*0d2c*/ 	.word	0x00023890


	//   ....[20]....
        /*0d30*/ 	.word	0x00023900


	//   ....[21]....
        /*0d34*/ 	.word	0x00023970


	//   ....[22]....
        /*0d38*/ 	.word	0x000239e0


	//   ....[23]....
        /*0d3c*/ 	.word	0x00023a40


	//   ....[24]....
        /*0d40*/ 	.word	0x00023ab0


	//   ....[25]....
        /*0d44*/ 	.word	0x00023b20


	//   ....[26]....
        /*0d48*/ 	.word	0x00023b90


	//   ....[27]....
        /*0d4c*/ 	.word	0x00023bf0


	//   ....[28]....
        /*0d50*/ 	.word	0x00023c50


	//   ....[29]....
        /*0d54*/ 	.word	0x00023cc0


	//   ....[30]....
        /*0d58*/ 	.word	0x00023d30


	//   ....[31]....
        /*0d5c*/ 	.word	0x00023d90


	//   ....[32]....
        /*0d60*/ 	.word	0x00023e00


	//   ....[33]....
        /*0d64*/ 	.word	0x00023e70


	//   ....[34]....
        /*0d68*/ 	.word	0x00023ee0


	//   ....[35]....
        /*0d6c*/ 	.word	0x00023f40


	//   ....[36]....
        /*0d70*/ 	.word	0x00023fb0


	//   ....[37]....
        /*0d74*/ 	.word	0x00024020


	//   ....[38]....
        /*0d78*/ 	.word	0x00024090


	//   ....[39]....
        /*0d7c*/ 	.word	0x000240f0


	//   ....[40]....
        /*0d80*/ 	.word	0x00024160


	//   ....[41]....
        /*0d84*/ 	.word	0x000241d0


	//   ....[42]....
        /*0d88*/ 	.word	0x00024220


	//   ....[43]....
        /*0d8c*/ 	.word	0x00024260


	//   ....[44]....
        /*0d90*/ 	.word	0x000242b0


	//   ....[45]....
        /*0d94*/ 	.word	0x00024300


	//   ....[46]....
        /*0d98*/ 	.word	0x00024350


	//   ....[47]....
        /*0d9c*/ 	.word	0x000243c0


	//   ....[48]....
        /*0da0*/ 	.word	0x00024410


	//   ....[49]....
        /*0da4*/ 	.word	0x00024450


	//   ....[50]....
        /*0da8*/ 	.word	0x000244a0


	//   ....[51]....
        /*0dac*/ 	.word	0x000244f0


	//   ....[52]....
        /*0db0*/ 	.word	0x00024540


	//   ....[53]....
        /*0db4*/ 	.word	0x000245b0


	//   ....[54]....
        /*0db8*/ 	.word	0x00024600


	//   ....[55]....
        /*0dbc*/ 	.word	0x00024660


	//   ....[56]....
        /*0dc0*/ 	.word	0x000246c0


	//   ....[57]....
        /*0dc4*/ 	.word	0x00024730


	//----- nvinfo : EIATTR_EXIT_INSTR_OFFSETS
	.align		4
.L_300:
        /*0dc8*/ 	.byte	0x04, 0x1c
        /*0dca*/ 	.short	(.L_302 - .L_301)


	//   ....[0]....
.L_301:
        /*0dcc*/ 	.word	0x000010d0


	//   ....[1]....
        /*0dd0*/ 	.word	0x000214f0


	//----- nvinfo : EIATTR_MAX_THREADS
	.align		4
.L_302:
        /*0dd4*/ 	.byte	0x04, 0x05
        /*0dd6*/ 	.short	(.L_304 - .L_303)
.L_303:
        /*0dd8*/ 	.word	0x00000100
        /*0ddc*/ 	.word	0x00000001
        /*0de0*/ 	.word	0x00000001


	//----- nvinfo : EIATTR_CRS_STACK_SIZE
	.align		4
.L_304:
        /*0de4*/ 	.byte	0x04, 0x1e
        /*0de6*/ 	.short	(.L_306 - .L_305)
.L_305:
        /*0de8*/ 	.word	0x00000000
.L_306:


//--------------------- .nv.info._ZN7cutlass13device_kernelIN5flash19enable_sm80_to_sm89INS1_16FlashAttnFwdSm80INS1_25CollectiveMainloopFwdSm80ILi4ELi1ELb0EN4cute5tupleIJNS5_1CILi128EEENS7_ILi64EEES8_EEELi128ENS_6half_tEfNS_4arch4Sm80ELb1ELb0ELb0ELb0ELb1ELb0ELb1ELb1EEENS1_21CollectiveEpilogueFwdINS6_IJS8_S8_S9_EEENS6_IJNS7_ILi1EEESH_SH_EEESB_SD_Li128ELb0ELb1ELb1ELb0EEENS1_30DynamicPersistentTileSchedulerILi128ELi128ELb1ELb1ELb0EEEEEEEEEvNT_6ParamsE --------------------------
	.section	.nv.info._ZN7cutlass13device_kernelIN5flash19enable_sm80_to_sm89INS1_16FlashAttnFwdSm80INS1_25CollectiveMainloopFwdSm80ILi4ELi1ELb0EN4cute5tupleIJNS5_1CILi128EEENS7_ILi64EEES8_EEELi128ENS_6half_tEfNS_4arch4Sm80ELb1ELb0ELb0ELb0ELb1ELb0ELb1ELb1EEENS1_21CollectiveEpilogueFwdINS6_IJS8_S8_S9_EEENS6_IJNS7_ILi1EEESH_SH_EEESB_SD_Li128ELb0ELb1ELb1ELb0EEENS1_30DynamicPersistentTileSchedulerILi128ELi128ELb1ELb1ELb0EEEEEEEEEvNT_6ParamsE,"",@"SHT_CUDA_INFO"
	.sectionflags	@""
	.align	4


	//----- nvinfo : EIATTR_CUDA_API_VERSION
	.align		4
        /*0000*/ 	.byte	0x04, 0x37
        /*0002*/ 	.short	(.L_308 - .L_307)
.L_307:
        /*0004*/ 	.word	0x00000082


	//----- nvinfo : EIATTR_SW2861232_WAR
	.align		4
.L_308:
        /*0008*/ 	.byte	0x01, 0x35
	.zero		2


	//----- nvinfo : EIATTR_PARAM_CBANK
	.align		4
        /*000c*/ 	.byte	0x04, 0x0a
        /*000e*/ 	.short	(.L_310 - .L_309)
	.align		4
.L_309:
        /*0010*/ 	.word	index@(.nv.constant0._ZN7cutlass13device_kernelIN5flash19enable_sm80_to_sm89INS1_16FlashAttnFwdSm80INS1_25CollectiveMainloopFwdSm80ILi4ELi1ELb0EN4cute5tupleIJNS5_1CILi128EEENS7_ILi64EEES8_EEELi128ENS_6half_tEfNS_4arch4Sm80ELb1ELb0ELb0ELb0ELb1ELb0ELb1ELb1EEENS1_21CollectiveEpilogueFwdINS6_IJS8_S8_S9_EEENS6_IJNS7_ILi1EEESH_SH_EEESB_SD_Li128ELb0ELb1ELb1ELb0EEENS1_30DynamicPersistentTileSchedulerILi128ELi128ELb1ELb1ELb0EEEEEEEEEvNT_6ParamsE)
        /*0014*/ 	.short	0x0160
        /*0016*/ 	.short	0x0428


	//----- nvinfo : EIATTR_CBANK_PARAM_SIZE
	.align		4
.L_310:
        /*0018*/ 	.byte	0x03, 0x19
        /*001a*/ 	.short	0x0428


	//----- nvinfo : EIATTR_KPARAM_INFO
	.align		4
        /*001c*/ 	.byte	0x04, 0x17
        /*001e*/ 	.short	(.L_312 - .L_311)
.L_311:
        /*0020*/ 	.word	0x00000000
        /*0024*/ 	.short	0x0000
        /*0026*/ 	.short	0x0000
        /*0028*/ 	.byte	0x00, 0xf0, 0xa1, 0x10


	//----- nvinfo : EIATTR_MAXREG_COUNT
	.align		4
.L_312:
        /*002c*/ 	.byte	0x03, 0x1b
        /*002e*/ 	.short	0x00ff


	//----- nvinfo : EIATTR_NUM_BARRIERS
	.align		4
        /*0030*/ 	.byte	0x02, 0x4c
        /*0032*/ 	.byte	0x06
	.zero		1


	//----- nvinfo : EIATTR_ANNOTATIONS
	.align		4
        /*0034*/ 	.byte	0x04, 0x55
        /*0036*/ 	.short	(.L_314 - .L_313)


	//   ....[0]....
.L_313:
        /* <DEDUP_REMOVED lines=158> */


	//----- nvinfo : EIATTR_MERCURY_ISA_VERSION
	.align		4
.L_314:
        /*0a08*/ 	.byte	0x03, 0x5f
        /*0a0a*/ 	.short	0x0000


	//----- nvinfo : EIATTR_INT_WARP_WIDE_INSTR_OFFSETS
	.align		4
        /*0a0c*/ 	.byte	0x04, 0x31
        /*0a0e*/ 	.short	(.L_316 - .L_315)


	//   ....[0]....
.L_315:
        /*0a10*/ 	.word	0x00010660


	//   ....[1]....
        /*0a14*/ 	.word	0x000106e0


	//----- nvinfo : EIATTR_COOP_GROUP_MASK_REGIDS
	.align		4
.L_316:
        /*0a18*/ 	.byte	0x04, 0x29
        /*0a1a*/ 	.short	(.L_318 - .L_317)


	//   ....[0]....
.L_317:
        /*0a1c*/ 	.word	0xffffffff


	//   ....[1]....
        /*0a20*/ 	.word	0xffffffff


	//   ....[2]....
        /*0a24*/ 	.word	0xffffffff


	//   ....[3]....
        /*0a28*/ 	.word	0xffffffff


	//   ....[4]....
        /*0a2c*/ 	.word	0xffffffff


	//   ....[5]....
        /*0a30*/ 	.word	0xffffffff


	//   ....[6]....
        /*0a34*/ 	.word	0xffffffff


	//   ....[7]....
        /*0a38*/ 	.word	0xffffffff


	//   ....[8]....
        /*0a3c*/ 	.word	0xffffffff


	//   ....[9]....
        /*0a40*/ 	.word	0xffffffff


	//   ....[10]....
        /*0a44*/ 	.word	0xffffffff


	//   ....[11]....
        /*0a48*/ 	.word	0xffffffff


	//   ....[12]....
        /*0a4c*/ 	.word	0xffffffff


	//   ....[13]....
        /*0a50*/ 	.word	0xffffffff


	//   ....[14]....
        /*0a54*/ 	.word	0xffffffff


	//   ....[15]....
        /*0a58*/ 	.word	0xffffffff


	//   ....[16]....
        /*0a5c*/ 	.word	0xffffffff


	//   ....[17]....
        /*0a60*/ 	.word	0xffffffff


	//   ....[18]....
        /*0a64*/ 	.word	0xffffffff


	//   ....[19]....
        /*0a68*/ 	.word	0xffffffff


	//   ....[20]....
        /*0a6c*/ 	.word	0xffffffff


	//   ....[21]....
        /*0a70*/ 	.word	0xffffffff


	//   ....[22]....
        /*0a74*/ 	.word	0xffffffff


	//   ....[23]....
        /*0a78*/ 	.word	0xffffffff


	//   ....[24]....
        /*0a7c*/ 	.word	0xffffffff


	//   ....[25]....
        /*0a80*/ 	.word	0xffffffff


	//   ....[26]....
        /*0a84*/ 	.word	0xffffffff


	//   ....[27]....
        /*0a88*/ 	.word	0xffffffff


	//   ....[28]....
        /*0a8c*/ 	.word	0xffffffff


	//   ....[29]....
        /*0a90*/ 	.word	0xffffffff


	//   ....[30]....
        /*0a94*/ 	.word	0xffffffff


	//   ....[31]....
        /*0a98*/ 	.word	0xffffffff


	//   ....[32]....
        /*0a9c*/ 	.word	0xffffffff


	//   ....[33]....
        /*0aa0*/ 	.word	0xffffffff


	//   ....[34]....
        /*0aa4*/ 	.word	0xffffffff


	//   ....[35]....
        /*0aa8*/ 	.word	0xffffffff


	//   ....[36]....
        /*0aac*/ 	.word	0xffffffff


	//   ....[37]....
        /*0ab0*/ 	.word	0xffffffff


	//   ....[38]....
        /*0ab4*/ 	.word	0xffffffff


	//   ....[39]....
        /*0ab8*/ 	.word	0xffffffff


	//   ....[40]....
        /*0abc*/ 	.word	0xffffffff


	//   ....[41]....
        /*0ac0*/ 	.word	0xffffffff


	//   ....[42]....
        /*0ac4*/ 	.word	0xffffffff


	//   ....[43]....
        /*0ac8*/ 	.word	0xffffffff


	//   ....[44]....
        /*0acc*/ 	.word	0xffffffff


	//   ....[45]....
        /*0ad0*/ 	.word	0xffffffff


	//   ....[46]....
        /*0ad4*/ 	.word	0xffffffff


	//   ....[47]....
        /*0ad8*/ 	.word	0xffffffff


	//   ....[48]....
        /*0adc*/ 	.word	0xffffffff


	//   ....[49]....
        /*0ae0*/ 	.word	0xffffffff


	//   ....[50]....
        /*0ae4*/ 	.word	0xffffffff


	//   ....[51]....
        /*0ae8*/ 	.word	0xffffffff


	//   ....[52]....
        /*0aec*/ 	.word	0xffffffff


	//   ....[53]....
        /*0af0*/ 	.word	0xffffffff


	//   ....[54]....
        /*0af4*/ 	.word	0xffffffff


	//   ....[55]....
        /*0af8*/ 	.word	0xffffffff


	//   ....[56]....
        /*0afc*/ 	.word	0xffffffff


	//   ....[57]....
        /*0b00*/ 	.word	0xffffffff


	//   ....[58]....
        /*0b04*/ 	.word	0xffffffff


	//   ....[59]....
        /*0b08*/ 	.word	0xffffffff


	//   ....[60]....
        /*0b0c*/ 	.word	0xffffffff


	//   ....[61]....
        /*0b10*/ 	.word	0xffffffff


	//   ....[62]....
        /*0b14*/ 	.word	0xffffffff


	//   ....[63]....
        /*0b18*/ 	.word	0xffffffff


	//   ....[64]....
        /*0b1c*/ 	.word	0xffffffff


	//   ....[65]....
        /*0b20*/ 	.word	0xffffffff


	//   ....[66]....
        /*0b24*/ 	.word	0xffffffff


	//   ....[67]....
        /*0b28*/ 	.word	0xffffffff


	//   ....[68]....
        /*0b2c*/ 	.word	0xffffffff


	//   ....[69]....
        /*0b30*/ 	.word	0xffffffff


	//   ....[70]....
        /*0b34*/ 	.word	0xffffffff


	//   ....[71]....
        /*0b38*/ 	.word	0xffffffff


	//   ....[72]....
        /*0b3c*/ 	.word	0xffffffff


	//   ....[73]....
        /*0b40*/ 	.word	0xffffffff


	//   ....[74]....
        /*0b44*/ 	.word	0xffffffff


	//   ....[75]....
        /*0b48*/ 	.word	0xffffffff


	//   ....[76]....
        /*0b4c*/ 	.word	0xffffffff


	//   ....[77]....
        /*0b50*/ 	.word	0xffffffff


	//   ....[78]....
        /*0b54*/ 	.word	0xffffffff


	//   ....[79]....
        /*0b58*/ 	.word	0xffffffff


	//   ....[80]....
        /*0b5c*/ 	.word	0xffffffff


	//   ....[81]....
        /*0b60*/ 	.word	0xffffffff


	//   ....[82]....
        /*0b64*/ 	.word	0xffffffff


	//   ....[83]....
        /*0b68*/ 	.word	0xffffffff


	//   ....[84]....
        /*0b6c*/ 	.word	0xffffffff


	//   ....[85]....
        /*0b70*/ 	.word	0xffffffff


	//   ....[86]....
        /*0b74*/ 	.word	0xffffffff


	//   ....[87]....
        /*0b78*/ 	.word	0xffffffff


	//   ....[88]....
        /*0b7c*/ 	.word	0xffffffff


	//   ....[89]....
        /*0b80*/ 	.word	0xffffffff


	//   ....[90]....
        /*0b84*/ 	.word	0xffffffff


	//   ....[91]....
        /*0b88*/ 	.word	0xffffffff


	//   ....[92]....
        /*0b8c*/ 	.word	0xffffffff


	//   ....[93]....
        /*0b90*/ 	.word	0xffffffff


	//   ....[94]....
        /*0b94*/ 	.word	0xffffffff


	//   ....[95]....
        /*0b98*/ 	.word	0xffffffff


	//   ....[96]....
        /*0b9c*/ 	.word	0xffffffff


	//   ....[97]....
        /*0ba0*/ 	.word	0xffffffff


	//   ....[98]....
        /*0ba4*/ 	.word	0xffffffff


	//   ....[99]....
        /*0ba8*/ 	.word	0xffffffff


	//   ....[100]....
        /*0bac*/ 	.word	0xffffffff


	//   ....[101]....
        /*0bb0*/ 	.word	0xffffffff


	//   ....[102]....
        /*0bb4*/ 	.word	0xffffffff


	//   ....[103]....
        /*0bb8*/ 	.word	0xffffffff


	//   ....[104]....
        /*0bbc*/ 	.word	0xffffffff


	//   ....[105]....
        /*0bc0*/ 	.word	0xffffffff


	//   ....[106]....
        /*0bc4*/ 	.word	0xffffffff


	//   ....[107]....
        /*0bc8*/ 	.word	0xffffffff


	//   ....[108]....
        /*0bcc*/ 	.word	0xffffffff


	//   ....[109]....
        /*0bd0*/ 	.word	0xffffffff


	//   ....[110]....
        /*0bd4*/ 	.word	0xffffffff


	//   ....[111]....
        /*0bd8*/ 	.word	0xffffffff


	//   ....[112]....
        /*0bdc*/ 	.word	0xffffffff


	//   ....[113]....
        /*0be0*/ 	.word	0xffffffff


	//   ....[114]....
        /*0be4*/ 	.word	0xffffffff


	//   ....[115]....
        /*0be8*/ 	.word	0xffffffff


	//   ....[116]....
        /*0bec*/ 	.word	0xffffffff


	//   ....[117]....
        /*0bf0*/ 	.word	0xffffffff


	//   ....[118]....
        /*0bf4*/ 	.word	0xffffffff


	//   ....[119]....
        /*0bf8*/ 	.word	0xffffffff


	//   ....[120]....
        /*0bfc*/ 	.word	0xffffffff


	//   ....[121]....
        /*0c00*/ 	.word	0xffffffff


	//   ....[122]....
        /*0c04*/ 	.word	0xffffffff


	//   ....[123]....
        /*0c08*/ 	.word	0xffffffff


	//   ....[124]....
        /*0c0c*/ 	.word	0xffffffff


	//   ....[125]....
        /*0c10*/ 	.word	0xffffffff


	//   ....[126]....
        /*0c14*/ 	.word	0xffffffff


	//   ....[127]....
        /*0c18*/ 	.word	0xffffffff


	//   ....[128]....
        /*0c1c*/ 	.word	0xffffffff


	//   ....[129]....
        /*0c20*/ 	.word	0xffffffff


	//   ....[130]....
        /*0c24*/ 	.word	0xffffffff


	//   ....[131]....
        /*0c28*/ 	.word	0xffffffff


	//   ....[132]....
        /*0c2c*/ 	.word	0xffffffff


	//   ....[133]....
        /*0c30*/ 	.word	0xffffffff


	//   ....[134]....
        /*0c34*/ 	.word	0xffffffff


	//   ....[135]....
        /*0c38*/ 	.word	0xffffffff


	//   ....[136]....
        /*0c3c*/ 	.word	0xffffffff


	//   ....[137]....
        /*0c40*/ 	.word	0xffffffff


	//   ....[138]....
        /*0c44*/ 	.word	0xffffffff


	//   ....[139]....
        /*0c48*/ 	.word	0xffffffff


	//   ....[140]....
        /*0c4c*/ 	.word	0xffffffff


	//   ....[141]....
        /*0c50*/ 	.word	0xffffffff


	//   ....[142]....
        /*0c54*/ 	.word	0xffffffff


	//   ....[143]....
        /*0c58*/ 	.word	0xffffffff


	//   ....[144]....
        /*0c5c*/ 	.word	0xffffffff


	//   ....[145]....
        /*0c60*/ 	.word	0xffffffff


	//   ....[146]....
        /*0c64*/ 	.word	0xffffffff


	//   ....[147]....
        /*0c68*/ 	.word	0xffffffff


	//   ....[148]....
        /*0c6c*/ 	.word	0xffffffff


	//   ....[149]....
        /*0c70*/ 	.word	0xffffffff


	//   ....[150]....
        /*0c74*/ 	.word	0xffffffff


	//   ....[151]....
        /*0c78*/ 	.word	0xffffffff


	//   ....[152]....
        /*0c7c*/ 	.word	0xffffffff


	//   ....[153]....
        /*0c80*/ 	.word	0xffffffff


	//   ....[154]....
        /*0c84*/ 	.word	0xffffffff


	//   ....[155]....
        /*0c88*/ 	.word	0xffffffff


	//   ....[156]....
        /*0c8c*/ 	.word	0xffffffff


	//   ....[157]....
        /*0c90*/ 	.word	0xffffffff


	//   ....[158]....
        /*0c94*/ 	.word	0xffffffff


	//   ....[159]....
        /*0c98*/ 	.word	0xffffffff


	//   ....[160]....
        /*0c9c*/ 	.word	0xffffffff


	//   ....[161]....
        /*0ca0*/ 	.word	0xffffffff


	//   ....[162]....
        /*0ca4*/ 	.word	0xffffffff


	//   ....[163]....
        /*0ca8*/ 	.word	0xffffffff


	//   ....[164]....
        /*0cac*/ 	.word	0xffffffff


	//   ....[165]....
        /*0cb0*/ 	.word	0xffffffff


	//   ....[166]....
        /*0cb4*/ 	.word	0xffffffff


	//   ....[167]....
        /*0cb8*/ 	.word	0xffffffff


	//   ....[168]....
        /*0cbc*/ 	.word	0xffffffff


	//   ....[169]....
        /*0cc0*/ 	.word	0xffffffff


	//   ....[170]....
        /*0cc4*/ 	.word	0xffffffff


	//   ....[171]....
        /*0cc8*/ 	.word	0xffffffff


	//   ....[172]....
        /*0ccc*/ 	.word	0xffffffff


	//   ....[173]....
        /*0cd0*/ 	.word	0xffffffff


	//   ....[174]....
        /*0cd4*/ 	.word	0xffffffff


	//   ....[175]....
        /*0cd8*/ 	.word	0xffffffff


	//   ....[176]....
        /*0cdc*/ 	.word	0xffffffff


	//   ....[177]....
        /*0ce0*/ 	.word	0xffffffff


	//   ....[178]....
        /*0ce4*/ 	.word	0xffffffff


	//   ....[179]....
        /*0ce8*/ 	.word	0xffffffff


	//   ....[180]....
        /*0cec*/ 	.word	0xffffffff


	//   ....[181]....
        /*0cf0*/ 	.word	0xffffffff


	//   ....[182]....
        /*0cf4*/ 	.word	0xffffffff


	//   ....[183]....
        /*0cf8*/ 	.word	0xffffffff


	//   ....[184]....
        /*0cfc*/ 	.word	0xffffffff


	//   ....[185]....
        /*0d00*/ 	.word	0xffffffff


	//   ....[186]....
        /*0d04*/ 	.word	0xffffffff


	//   ....[187]....
        /*0d08*/ 	.word	0xffffffff


	//   ....[188]....
        /*0d0c*/ 	.word	0xffffffff


	//   ....[189]....
        /*0d10*/ 	.word	0xffffffff


	//   ....[190]....
        /*0d14*/ 	.word	0xffffffff


	//   ....[191]....
        /*0d18*/ 	.word	0xffffffff


	//   ....[192]....
        /*0d1c*/ 	.word	0xffffffff


	//   ....[193]....
        /*0d20*/ 	.word	0xffffffff


	//   ....[194]....
        /*0d24*/ 	.word	0xffffffff


	//   ....[195]....
        /*0d28*/ 	.word	0xffffffff


	//   ....[196]....
        /*0d2c*/ 	.word	0xffffffff


	//   ....[197]....
        /*0d30*/ 	.word	0xffffffff


	//   ....[198]....
        /*0d34*/ 	.word	0xffffffff


	//   ....[199]....
        /*0d38*/ 	.word	0xffffffff


	//   ....[200]....
        /*0d3c*/ 	.word	0xffffffff


	//   ....[201]....
        /*0d40*/ 	.word	0xffffffff


	//   ....[202]....
        /*0d44*/ 	.word	0xffffffff


	//   ....[203]....
        /*0d48*/ 	.word	0xffffffff


	//   ....[204]....
        /*0d4c*/ 	.word	0xffffffff


	//   ....[205]....
        /*0d50*/ 	.word	0xffffffff


	//   ....[206]....
        /*0d54*/ 	.word	0xffffffff


	//   ....[207]....
        /*0d58*/ 	.word	0xffffffff


	//   ....[208]....
        /*0d5c*/ 	.word	0xffffffff


	//   ....[209]....
        /*0d60*/ 	.word	0xffffffff


	//   ....[210]....
        /*0d64*/ 	.word	0xffffffff


	//   ....[211]....
        /*0d68*/ 	.word	0xffffffff


	//   ....[212]....
        /*0d6c*/ 	.word	0xffffffff


	//   ....[213]....
        /*0d70*/ 	.word	0xffffffff


	//   ....[214]....
        /*0d74*/ 	.word	0xffffffff


	//   ....[215]....
        /*0d78*/ 	.word	0xffffffff


	//   ....[216]....
        /*0d7c*/ 	.word	0xffffffff


	//   ....[217]....
        /*0d80*/ 	.word	0xffffffff


	//   ....[218]....
        /*0d84*/ 	.word	0xffffffff


	//   ....[219]....
        /*0d88*/ 	.word	0xffffffff


	//   ....[220]....
        /*0d8c*/ 	.word	0xffffffff


	//   ....[221]....
        /*0d90*/ 	.word	0xffffffff


	//----- nvinfo : EIATTR_COOP_GROUP_INSTR_OFFSETS
	.align		4
.L_318:
        /*0d94*/ 	.byte	0x04, 0x28
        /*0d96*/ 	.short	(.L_320 - .L_319)


	//   ....[0]....
.L_319:
        /*0d98*/ 	.word	0x00000050


	//   ....[1]....
        /*0d9c*/ 	.word	0x00000060


	//   ....[2]....
        /*0da0*/ 	.word	0x00001940


	//   ....[3]....
        /*0da4*/ 	.word	0x00001960


	//   ....[4]....
        /*0da8*/ 	.word	0x00001b10


	//   ....[5]....
        /*0dac*/ 	.word	0x00001b20


	//   ....[6]....
        /*0db0*/ 	.word	0x00001c60


	//   ....[7]....
        /*0db4*/ 	.word	0x00001c80


	//   ....[8]....
        /*0db8*/ 	.word	0x00001dc0


	//   ....[9]....
        /*0dbc*/ 	.word	0x00001dd0


	//   ....[10]....
        /*0dc0*/ 	.word	0x00001f10


	//   ....[11]....
        /*0dc4*/ 	.word	0x00001f30


	//   ....[12]....
        /*0dc8*/ 	.word	0x00002070


	//   ....[13]....
        /*0dcc*/ 	.word	0x00002080


	//   ....[14]....
        /*0dd0*/ 	.word	0x000021c0


	//   ....[15]....
        /*0dd4*/ 	.word	0x000021e0


	//   ....[16]....
        /*0dd8*/ 	.word	0x00002320


	//   ....[17]....
        /*0ddc*/ 	.word	0x00002330


	//   ....[18]....
        /*0de0*/ 	.word	0x00002850


	//   ....[19]....
        /*0de4*/ 	.word	0x00002860


	//   ....[20]....
        /*0de8*/ 	.word	0x00002870


	//   ....[21]....
        /*0dec*/ 	.word	0x00002880


	//   ....[22]....
        /*0df0*/ 	.word	0x00002890


	//   ....[23]....
        /*0df4*/ 	.word	0x000028c0


	//   ....[24]....
        /*0df8*/ 	.word	0x00002900


	//   ....[25]....
        /*0dfc*/ 	.word	0x00002910


	//   ....[26]....
        /*0e00*/ 	.word	0x00002ca0


	//   ....[27]....
        /*0e04*/ 	.word	0x00002cb0


	//   ....[28]....
        /*0e08*/ 	.word	0x00002cc0


	//   ....[29]....
        /*0e0c*/ 	.word	0x00002d00


	//   ....[30]....
        /*0e10*/ 	.word	0x00002d20


	//   ....[31]....
        /*0e14*/ 	.word	0x00002d30


	//   ....[32]....
        /*0e18*/ 	.word	0x00002d40


	//   ....[33]....
        /*0e1c*/ 	.word	0x00002d50


	//   ....[34]....
        /*0e20*/ 	.word	0x00003d60


	//   ....[35]....
        /*0e24*/ 	.word	0x00003da0


	//   ....[36]....
        /*0e28*/ 	.word	0x00003db0


	//   ....[37]....
        /*0e2c*/ 	.word	0x00003dc0


	//   ....[38]....
        /*0e30*/ 	.word	0x00003dd0


	//   ....[39]....
        /*0e34*/ 	.word	0x00003de0


	//   ....[40]....
        /*0e38*/ 	.word	0x00003f20


	//   ....[41]....
        /*0e3c*/ 	.word	0x00003f30


	//   ....[42]....
        /*0e40*/ 	.word	0x00004160


	//   ....[43]....
        /*0e44*/ 	.word	0x000043a0


	//   ....[44]....
        /*0e48*/ 	.word	0x000043b0


	//   ....[45]....
        /*0e4c*/ 	.word	0x000043c0


	//   ....[46]....
        /*0e50*/ 	.word	0x00004dc0


	//   ....[47]....
        /*0e54*/ 	.word	0x00004df0


	//   ....[48]....
        /*0e58*/ 	.word	0x00004e10


	//   ....[49]....
        /*0e5c*/ 	.word	0x00004e20


	//   ....[50]....
        /*0e60*/ 	.word	0x00004e50


	//   ....[51]....
        /*0e64*/ 	.word	0x00004e70


	//   ....[52]....
        /*0e68*/ 	.word	0x00004e90


	//   ....[53]....
        /*0e6c*/ 	.word	0x00004ea0


	//   ....[54]....
        /*0e70*/ 	.word	0x00006ce0


	//   ....[55]....
        /*0e74*/ 	.word	0x00006d20


	//   ....[56]....
        /*0e78*/ 	.word	0x00006d90


	//   ....[57]....
        /*0e7c*/ 	.word	0x00006dd0


	//   ....[58]....
        /*0e80*/ 	.word	0x00006de0


	//   ....[59]....
        /*0e84*/ 	.word	0x00006df0


	//   ....[60]....
        /*0e88*/ 	.word	0x00006e60


	//   ....[61]....
        /*0e8c*/ 	.word	0x00006e70


	//   ....[62]....
        /*0e90*/ 	.word	0x00007e10


	//   ....[63]....
        /*0e94*/ 	.word	0x00007e50


	//   ....[64]....
        /*0e98*/ 	.word	0x00007e60


	//   ....[65]....
        /*0e9c*/ 	.word	0x00007ed0


	//   ....[66]....
        /*0ea0*/ 	.word	0x00007f00


	//   ....[67]....
        /*0ea4*/ 	.word	0x00007f10


	//   ....[68]....
        /*0ea8*/ 	.word	0x00007f20


	//   ....[69]....
        /*0eac*/ 	.word	0x00007f30


	//   ....[70]....
        /*0eb0*/ 	.word	0x000081f0


	//   ....[71]....
        /*0eb4*/ 	.word	0x00008430


	//   ....[72]....
        /*0eb8*/ 	.word	0x00008460


	//   ....[73]....
        /*0ebc*/ 	.word	0x00008490


	//   ....[74]....
        /*0ec0*/ 	.word	0x00008af0


	//   ....[75]....
        /*0ec4*/ 	.word	0x00008bf0


	//   ....[76]....
        /*0ec8*/ 	.word	0x00008ce0


	//   ....[77]....
        /*0ecc*/ 	.word	0x00008de0


	//   ....[78]....
        /*0ed0*/ 	.word	0x00008e00


	//   ....[79]....
        /*0ed4*/ 	.word	0x00008e20


	//   ....[80]....
        /*0ed8*/ 	.word	0x00008f40


	//   ....[81]....
        /*0edc*/ 	.word	0x00008f60


	//   ....[82]....
        /*0ee0*/ 	.word	0x0000bad0


	//   ....[83]....
        /*0ee4*/ 	.word	0x0000bb30


	//   ....[84]....
        /*0ee8*/ 	.word	0x0000bb50


	//   ....[85]....
        /*0eec*/ 	.word	0x0000bb70


	//   ....[86]....
        /*0ef0*/ 	.word	0x0000bb90


	//   ....[87]....
        /*0ef4*/ 	.word	0x0000bbb0


	//   ....[88]....
        /*0ef8*/ 	.word	0x0000bbc0


	//   ....[89]....
        /*0efc*/ 	.word	0x0000bbd0


	//   ....[90]....
        /*0f00*/ 	.word	0x0000cb70


	//   ....[91]....
        /*0f04*/ 	.word	0x0000cb90


	//   ....[92]....
        /*0f08*/ 	.word	0x0000cbc0


	//   ....[93]....
        /*0f0c*/ 	.word	0x0000cbe0


	//   ....[94]....
        /*0f10*/ 	.word	0x0000cc40


	//   ....[95]....
        /*0f14*/ 	.word	0x0000cc60


	//   ....[96]....
        /*0f18*/ 	.word	0x0000ccc0


	//   ....[97]....
        /*0f1c*/ 	.word	0x0000cce0


	//   ....[98]....
        /*0f20*/ 	.word	0x0000d240


	//   ....[99]....
        /*0f24*/ 	.word	0x0000d260


	//   ....[100]....
        /*0f28*/ 	.word	0x0000d270


	//   ....[101]....
        /*0f2c*/ 	.word	0x0000d2a0


	//   ....[102]....
        /*0f30*/ 	.word	0x0000d2b0


	//   ....[103]....
        /*0f34*/ 	.word	0x0000d2d0


	//   ....[104]....
        /*0f38*/ 	.word	0x0000d300


	//   ....[105]....
        /*0f3c*/ 	.word	0x0000d320


	//   ....[106]....
        /*0f40*/ 	.word	0x0000fa60


	//   ....[107]....
        /*0f44*/ 	.word	0x0000fad0


	//   ....[108]....
        /*0f48*/ 	.word	0x0000fae0


	//   ....[109]....
        /*0f4c*/ 	.word	0x0000faf0


	//   ....[110]....
        /*0f50*/ 	.word	0x0000fb20


	//   ....[111]....
        /*0f54*/ 	.word	0x0000fb40


	//   ....[112]....
        /*0f58*/ 	.word	0x0000fb50


	//   ....[113]....
        /*0f5c*/ 	.word	0x0000fb60


	//   ....[114]....
        /*0f60*/ 	.word	0x00010830


	//   ....[115]....
        /*0f64*/ 	.word	0x00010e60


	//   ....[116]....
        /*0f68*/ 	.word	0x00010e70


	//   ....[117]....
        /*0f6c*/ 	.word	0x00010e80


	//   ....[118]....
        /*0f70*/ 	.word	0x00010eb0


	//   ....[119]....
        /*0f74*/ 	.word	0x00010f10


	//   ....[120]....
        /*0f78*/ 	.word	0x00010f40


	//   ....[121]....
        /*0f7c*/ 	.word	0x00010f50


	//   ....[122]....
        /*0f80*/ 	.word	0x00010f60


	//   ....[123]....
        /*0f84*/ 	.word	0x00011050


	//   ....[124]....
        /*0f88*/ 	.word	0x000110a0


	//   ....[125]....
        /*0f8c*/ 	.word	0x000114e0


	//   ....[126]....
        /*0f90*/ 	.word	0x00011500


	//   ....[127]....
        /*0f94*/ 	.word	0x00011930


	//   ....[128]....
        /*0f98*/ 	.word	0x00011950


	//   ....[129]....
        /*0f9c*/ 	.word	0x00011d80


	//   ....[130]....
        /*0fa0*/ 	.word	0x00011d90


	//   ....[131]....
        /*0fa4*/ 	.word	0x00012520


	//   ....[132]....
        /*0fa8*/ 	.word	0x00012630


	//   ....[133]....
        /*0fac*/ 	.word	0x000126a0


	//   ....[134]....
        /*0fb0*/ 	.word	0x00012720


	//   ....[135]....
        /*0fb4*/ 	.word	0x00012790


	//   ....[136]....
        /*0fb8*/ 	.word	0x00012810


	//   ....[137]....
        /*0fbc*/ 	.word	0x00012890


	//   ....[138]....
        /*0fc0*/ 	.word	0x00012910


	//   ....[139]....
        /*0fc4*/ 	.word	0x00012980


	//   ....[140]....
        /*0fc8*/ 	.word	0x00012a00


	//   ....[141]....
        /*0fcc*/ 	.word	0x00012a80


	//   ....[142]....
        /*0fd0*/ 	.word	0x00012b00


	//   ....[143]....
        /*0fd4*/ 	.word	0x00012b70


	//   ....[144]....
        /*0fd8*/ 	.word	0x00012bf0


	//   ....[145]....
        /*0fdc*/ 	.word	0x00012c70


	//   ....[146]....
        /*0fe0*/ 	.word	0x00012cf0


	//   ....[147]....
        /*0fe4*/ 	.word	0x00012d60


	//   ....[148]....
        /*0fe8*/ 	.word	0x00012dd0


	//   ....[149]....
        /*0fec*/ 	.word	0x00012e40


	//   ....[150]....
        /*0ff0*/ 	.word	0x00012f90


	//   ....[151]....
        /*0ff4*/ 	.word	0x00013000


	//   ....[152]....
        /*0ff8*/ 	.word	0x00013150


	//   ....[153]....
        /*0ffc*/ 	.word	0x000131c0


	//   ....[154]....
        /*1000*/ 	.word	0x00013310


	//   ....[155]....
        /*1004*/ 	.word	0x00013380


	//   ....[156]....
        /*1008*/ 	.word	0x000133f0


	//   ....[157]....
        /*100c*/ 	.word	0x00013470


	//   ....[158]....
        /*1010*/ 	.word	0x000136f0


	//   ....[159]....
        /*1014*/ 	.word	0x00013970


	//   ....[160]....
        /*1018*/ 	.word	0x00013f90


	//   ....[161]....
        /*101c*/ 	.word	0x00013fe0


	//   ....[162]....
        /*1020*/ 	.word	0x00014030


	//   ....[163]....
        /*1024*/ 	.word	0x00014080


	//   ....[164]....
        /*1028*/ 	.word	0x000140d0


	//   ....[165]....
        /*102c*/ 	.word	0x00014120


	//   ....[166]....
        /*1030*/ 	.word	0x00014170


	//   ....[167]....
        /*1034*/ 	.word	0x000141c0


	//   ....[168]....
        /*1038*/ 	.word	0x00014230


	//   ....[169]....
        /*103c*/ 	.word	0x000142a0


	//   ....[170]....
        /*1040*/ 	.word	0x000143f0


	//   ....[171]....
        /*1044*/ 	.word	0x00014460


	//   ....[172]....
        /*1048*/ 	.word	0x000145b0


	//   ....[173]....
        /*104c*/ 	.word	0x00014620


	//   ....[174]....
        /*1050*/ 	.word	0x00014770


	//   ....[175]....
        /*1054*/ 	.word	0x000147e0


	//   ....[176]....
        /*1058*/ 	.word	0x00014850


	//   ....[177]....
        /*105c*/ 	.word	0x000148c0


	//   ....[178]....
        /*1060*/ 	.word	0x00014a10


	//   ....[179]....
        /*1064*/ 	.word	0x00014a80


	//   ....[180]....
        /*1068*/ 	.word	0x00014bd0


	//   ....[181]....
        /*106c*/ 	.word	0x00014c40


	//   ....[182]....
        /*1070*/ 	.word	0x00014d90


	//   ....[183]....
        /*1074*/ 	.word	0x00014e00


	//   ....[184]....
        /*1078*/ 	.word	0x00014e70


	//   ....[185]....
        /*107c*/ 	.word	0x00014ef0


	//   ....[186]....
        /*1080*/ 	.word	0x00015160


	//   ....[187]....
        /*1084*/ 	.word	0x000153d0


	//   ....[188]....
        /*1088*/ 	.word	0x00015a10


	//   ....[189]....
        /*108c*/ 	.word	0x00015a50


	//   ....[190]....
        /*1090*/ 	.word	0x00015aa0


	//   ....[191]....
        /*1094*/ 	.word	0x00015ae0


	//   ....[192]....
        /*1098*/ 	.word	0x00015b30


	//   ....[193]....
        /*109c*/ 	.word	0x00015b70


	//   ....[194]....
        /*10a0*/ 	.word	0x00015bc0


	//   ....[195]....
        /*10a4*/ 	.word	0x00015c00


	//   ....[196]....
        /*10a8*/ 	.word	0x00015c60


	//   ....[197]....
        /*10ac*/ 	.word	0x00015cd0


	//   ....[198]....
        /*10b0*/ 	.word	0x00015d40


	//   ....[199]....
        /*10b4*/ 	.word	0x00015e60


	//   ....[200]....
        /*10b8*/ 	.word	0x00015ed0


	//   ....[201]....
        /*10bc*/ 	.word	0x00015ff0


	//   ....[202]....
        /*10c0*/ 	.word	0x00016060


	//   ....[203]....
        /*10c4*/ 	.word	0x00016180


	//   ....[204]....
        /*10c8*/ 	.word	0x000161f0


	//   ....[205]....
        /*10cc*/ 	.word	0x00016240


	//   ....[206]....
        /*10d0*/ 	.word	0x00016280


	//   ....[207]....
        /*10d4*/ 	.word	0x000162d0


	//   ....[208]....
        /*10d8*/ 	.word	0x00016310


	//   ....[209]....
        /*10dc*/ 	.word	0x00016360


	//   ....[210]....
        /*10e0*/ 	.word	0x000163a0


	//   ....[211]....
        /*10e4*/ 	.word	0x000163f0


	//   ....[212]....
        /*10e8*/ 	.word	0x00016430


	//   ....[213]....
        /*10ec*/ 	.word	0x00016480


	//   ....[214]....
        /*10f0*/ 	.word	0x000164e0


	//   ....[215]....
        /*10f4*/ 	.word	0x00016530


	//   ....[216]....
        /*10f8*/ 	.word	0x00016590


	//   ....[217]....
        /*10fc*/ 	.word	0x000165e0


	//   ....[218]....
        /*1100*/ 	.word	0x00016640


	//   ....[219]....
        /*1104*/ 	.word	0x00016690


	//   ....[220]....
        /*1108*/ 	.word	0x000166f0


	//   ....[221]....
        /*110c*/ 	.word	0x00016760


	//----- nvinfo : EIATTR_EXIT_INSTR_OFFSETS
	.align		4
.L_320:
        /*1110*/ 	.byte	0x04, 0x1c
        /*1112*/ 	.short	(.L_322 - .L_321)


	//   ....[0]....
.L_321:
        /*1114*/ 	.word	0x000000b0


	//   ....[1]....
        /*1118*/ 	.word	0x000125e0


	//----- nvinfo : EIATTR_MAX_THREADS
	.align		4
.L_322:
        /*111c*/ 	.byte	0x04, 0x05
        /*111e*/ 	.short	(.L_324 - .L_323)
.L_323:
        /*1120*/ 	.word	0x00000080
        /*1124*/ 	.word	0x00000001
        /*1128*/ 	.word	0x00000001


	//----- nvinfo : EIATTR_CRS_STACK_SIZE
	.align		4
.L_324:
        /*112c*/ 	.byte	0x04, 0x1e
        /*112e*/ 	.short	(.L_326 - .L_325)
.L_325:
        /*1130*/ 	.word	0x00000000
.L_326:


//--------------------- .nv.info._ZN7cutlass13device_kernelIN5flash19enable_sm80_to_sm89INS1_16FlashAttnFwdSm80INS1_25CollectiveMainloopFwdSm80ILi8ELi1ELb1EN4cute5tupleIJNS5_1CILi128EEENS7_ILi112EEES8_EEELi128ENS_6half_tEfNS_4arch4Sm80ELb1ELb0ELb0ELb1ELb1ELb0ELb1ELb1EEENS1_21CollectiveEpilogueFwdINS6_IJS8_S8_S9_EEENS6_IJNS7_ILi1EEESH_SH_EEESB_SD_Li256ELb1ELb1ELb1ELb0EEENS1_36VarlenDynamicPersistentTileSchedulerILi128ELi112ELi256ELi256ELb1ELb1ELb0ELb1ELb1ELb1EEEEEEEEEvNT_6ParamsE --------------------------
	.section	.nv.info._ZN7cutlass13device_kernelIN5flash19enable_sm80_to_sm89INS1_16FlashAttnFwdSm80INS1_25CollectiveMainloopFwdSm80ILi8ELi1ELb1EN4cute5tupleIJNS5_1CILi128EEENS7_ILi112EEES8_EEELi128ENS_6half_tEfNS_4arch4Sm80ELb1ELb0ELb0ELb1ELb1ELb0ELb1ELb1EEENS1_21CollectiveEpilogueFwdINS6_IJS8_S8_S9_EEENS6_IJNS7_ILi1EEESH_SH_EEESB_SD_Li256ELb1ELb1ELb1ELb0EEENS1_36VarlenDynamicPersistentTileSchedulerILi128ELi112ELi256ELi256ELb1ELb1ELb0ELb1ELb1ELb1EEEEEEEEEvNT_6ParamsE,"",@"SHT_CUDA_INFO"
	.sectionflags	@""
	.align	4


	//----- nvinfo : EIATTR_CUDA_API_VERSION
	.align		4
        /*0000*/ 	.byte	0x04, 0x37
        /*0002*/ 	.short	(.L_328 - .L_327)
.L_327:
        /*0004*/ 	.word	0x00000082


	//----- nvinfo : EIATTR_SW2861232_WAR
	.align		4
.L_328:
        /*0008*/ 	.byte	0x01, 0x35
	.zero		2


	//----- nvinfo : EIATTR_PARAM_CBANK
	.align		4
        /*000c*/ 	.byte	0x04, 0x0a
        /*000e*/ 	.short	(.L_330 - .L_329)
	.align		4
.L_329:
        /*0010*/ 	.word	index@(.nv.constant0._ZN7cutlass13device_kernelIN5flash19enable_sm80_to_sm89INS1_16FlashAttnFwdSm80INS1_25CollectiveMainloopFwdSm80ILi8ELi1ELb1EN4cute5tupleIJNS5_1CILi128EEENS7_ILi112EEES8_EEELi128ENS_6half_tEfNS_4arch4Sm80ELb1ELb0ELb0ELb1ELb1ELb0ELb1ELb1EEENS1_21CollectiveEpilogueFwdINS6_IJS8_S8_S9_EEENS6_IJNS7_ILi1EEESH_SH_EEESB_SD_Li256ELb1ELb1ELb1ELb0EEENS1_36VarlenDynamicPersistentTileSchedulerILi128ELi112ELi256ELi256ELb1ELb1ELb0ELb1ELb1ELb1EEEEEEEEEvNT_6ParamsE)
        /*0014*/ 	.short	0x0160
        /*0016*/ 	.short	0x0438


	//----- nvinfo : EIATTR_CBANK_PARAM_SIZE
	.align		4
.L_330:
        /*0018*/ 	.byte	0x03, 0x19
        /*001a*/ 	.short	0x0438


	//----- nvinfo : EIATTR_KPARAM_INFO
	.align		4
        /*001c*/ 	.byte	0x04, 0x17
        /*001e*/ 	.short	(.L_332 - .L_331)
.L_331:
        /*0020*/ 	.word	0x00000000
        /*0024*/ 	.short	0x0000
        /*0026*/ 	.short	0x0000
        /*0028*/ 	.byte	0x00, 0xf0, 0xe1, 0x10


	//----- nvinfo : EIATTR_MAXREG_COUNT
	.align		4
.L_332:
        /*002c*/ 	.byte	0x03, 0x1b
        /*002e*/ 	.short	0x00ff


	//----- nvinfo : EIATTR_NUM_BARRIERS
	.align		4
        /*0030*/ 	.byte	0x02, 0x4c
        /*0032*/ 	.byte	0x06
	.zero		1


	//----- nvinfo : EIATTR_ANNOTATIONS
	.align		4
        /*0034*/ 	.byte	0x04, 0x55
        /*0036*/ 	.short	(.L_334 - .L_333)


	//   ....[0]....
.L_333:
        /* <DEDUP_REMOVED lines=124> */


	//----- nvinfo : EIATTR_MERCURY_ISA_VERSION
	.align		4
.L_334:
        /*07e0*/ 	.byte	0x03, 0x5f
        /*07e2*/ 	.short	0x0000


	//----- nvinfo : EIATTR_INT_WARP_WIDE_INSTR_OFFSETS
	.align		4
        /*07e4*/ 	.byte	0x04, 0x31
        /*07e6*/ 	.short	(.L_336 - .L_335)


	//   ....[0]....
.L_335:
        /*07e8*/ 	.word	0x0000ef20


	//   ....[1]....
        /*07ec*/ 	.word	0x0000efa0


	//----- nvinfo : EIATTR_COOP_GROUP_MASK_REGIDS
	.align		4
.L_336:
        /*07f0*/ 	.byte	0x04, 0x29
        /*07f2*/ 	.short	(.L_338 - .L_337)


	//   ....[0]....
.L_337:
        /*07f4*/ 	.word	0xffffffff


	//   ....[1]....
        /*07f8*/ 	.word	0xffffffff


	//   ....[2]....
        /*07fc*/ 	.word	0xffffffff


	//   ....[3]....
        /*0800*/ 	.word	0xffffffff


	//   ....[4]....
        /*0804*/ 	.word	0xffffffff


	//   ....[5]....
        /*0808*/ 	.word	0xffffffff


	//   ....[6]....
        /*080c*/ 	.word	0xffffffff


	//   ....[7]....
        /*0810*/ 	.word	0xffffffff


	//   ....[8]....
        /*0814*/ 	.word	0xffffffff


	//   ....[9]....
        /*0818*/ 	.word	0xffffffff


	//   ....[10]....
        /*081c*/ 	.word	0xffffffff


	//   ....[11]....
        /*0820*/ 	.word	0xffffffff


	//   ....[12]....
        /*0824*/ 	.word	0xffffffff


	//   ....[13]....
        /*0828*/ 	.word	0xffffffff


	//   ....[14]....
        /*082c*/ 	.word	0xffffffff


	//   ....[15]....
        /*0830*/ 	.word	0xffffffff


	//   ....[16]....
        /*0834*/ 	.word	0xffffffff


	//   ....[17]....
        /*0838*/ 	.word	0xffffffff


	//   ....[18]....
        /*083c*/ 	.word	0xffffffff


	//   ....[19]....
        /*0840*/ 	.word	0xffffffff


	//   ....[20]....
        /*0844*/ 	.word	0xffffffff


	//   ....[21]....
        /*0848*/ 	.word	0xffffffff


	//   ....[22]....
        /*084c*/ 	.word	0xffffffff


	//   ....[23]....
        /*0850*/ 	.word	0xffffffff


	//   ....[24]....
        /*0854*/ 	.word	0xffffffff


	//   ....[25]....
        /*0858*/ 	.word	0xffffffff


	//   ....[26]....
        /*085c*/ 	.word	0xffffffff


	//   ....[27]....
        /*0860*/ 	.word	0xffffffff


	//   ....[28]....
        /*0864*/ 	.word	0xffffffff


	//   ....[29]....
        /*0868*/ 	.word	0xffffffff


	//   ....[30]....
        /*086c*/ 	.word	0xffffffff


	//   ....[31]....
        /*0870*/ 	.word	0xffffffff


	//   ....[32]....
        /*0874*/ 	.word	0xffffffff


	//   ....[33]....
        /*0878*/ 	.word	0xffffffff


	//   ....[34]....
        /*087c*/ 	.word	0xffffffff


	//   ....[35]....
        /*0880*/ 	.word	0xffffffff


	//   ....[36]....
        /*0884*/ 	.word	0xffffffff


	//   ....[37]....
        /*0888*/ 	.word	0xffffffff


	//   ....[38]....
        /*088c*/ 	.word	0xffffffff


	//   ....[39]....
        /*0890*/ 	.word	0xffffffff


	//   ....[40]....
        /*0894*/ 	.word	0xffffffff


	//   ....[41]....
        /*0898*/ 	.word	0xffffffff


	//   ....[42]....
        /*089c*/ 	.word	0xffffffff


	//   ....[43]....
        /*08a0*/ 	.word	0xffffffff


	//   ....[44]....
        /*08a4*/ 	.word	0xffffffff


	//   ....[45]....
        /*08a8*/ 	.word	0xffffffff


	//   ....[46]....
        /*08ac*/ 	.word	0xffffffff


	//   ....[47]....
        /*08b0*/ 	.word	0xffffffff


	//   ....[48]....
        /*08b4*/ 	.word	0xffffffff


	//   ....[49]....
        /*08b8*/ 	.word	0xffffffff


	//   ....[50]....
        /*08bc*/ 	.word	0xffffffff


	//   ....[51]....
        /*08c0*/ 	.word	0xffffffff


	//   ....[52]....
        /*08c4*/ 	.word	0xffffffff


	//   ....[53]....
        /*08c8*/ 	.word	0xffffffff


	//   ....[54]....
        /*08cc*/ 	.word	0xffffffff


	//   ....[55]....
        /*08d0*/ 	.word	0xffffffff


	//   ....[56]....
        /*08d4*/ 	.word	0xffffffff


	//   ....[57]....
        /*08d8*/ 	.word	0xffffffff


	//   ....[58]....
        /*08dc*/ 	.word	0xffffffff


	//   ....[59]....
        /*08e0*/ 	.word	0xffffffff


	//   ....[60]....
        /*08e4*/ 	.word	0xffffffff


	//   ....[61]....
        /*08e8*/ 	.word	0xffffffff


	//   ....[62]....
        /*08ec*/ 	.word	0xffffffff


	//   ....[63]....
        /*08f0*/ 	.word	0xffffffff


	//   ....[64]....
        /*08f4*/ 	.word	0xffffffff


	//   ....[65]....
        /*08f8*/ 	.word	0xffffffff


	//   ....[66]....
        /*08fc*/ 	.word	0xffffffff


	//   ....[67]....
        /*0900*/ 	.word	0xffffffff


	//   ....[68]....
        /*0904*/ 	.word	0xffffffff


	//   ....[69]....
        /*0908*/ 	.word	0xffffffff


	//   ....[70]....
        /*090c*/ 	.word	0xffffffff


	//   ....[71]....
        /*0910*/ 	.word	0xffffffff


	//   ....[72]....
        /*0914*/ 	.word	0xffffffff


	//   ....[73]....
        /*0918*/ 	.word	0xffffffff


	//   ....[74]....
        /*091c*/ 	.word	0xffffffff


	//   ....[75]....
        /*0920*/ 	.word	0xffffffff


	//   ....[76]....
        /*0924*/ 	.word	0xffffffff


	//   ....[77]....
        /*0928*/ 	.word	0xffffffff


	//   ....[78]....
        /*092c*/ 	.word	0xffffffff


	//   ....[79]....
        /*0930*/ 	.word	0xffffffff


	//   ....[80]....
        /*0934*/ 	.word	0xffffffff


	//   ....[81]....
        /*0938*/ 	.word	0xffffffff


	//   ....[82]....
        /*093c*/ 	.word	0xffffffff


	//   ....[83]....
        /*0940*/ 	.word	0xffffffff


	//   ....[84]....
        /*0944*/ 	.word	0xffffffff


	//   ....[85]....
        /*0948*/ 	.word	0xffffffff


	//   ....[86]....
        /*094c*/ 	.word	0xffffffff


	//   ....[87]....
        /*0950*/ 	.word	0xffffffff


	//   ....[88]....
        /*0954*/ 	.word	0xffffffff


	//   ....[89]....
        /*0958*/ 	.word	0xffffffff


	//   ....[90]....
        /*095c*/ 	.word	0xffffffff


	//   ....[91]....
        /*0960*/ 	.word	0xffffffff


	//   ....[92]....
        /*0964*/ 	.word	0xffffffff


	//   ....[93]....
        /*0968*/ 	.word	0xffffffff


	//   ....[94]....
        /*096c*/ 	.word	0xffffffff


	//   ....[95]....
        /*0970*/ 	.word	0xffffffff


	//   ....[96]....
        /*0974*/ 	.word	0xffffffff


	//   ....[97]....
        /*0978*/ 	.word	0xffffffff


	//   ....[98]....
        /*097c*/ 	.word	0xffffffff


	//   ....[99]....
        /*0980*/ 	.word	0xffffffff


	//   ....[100]....
        /*0984*/ 	.word	0xffffffff


	//   ....[101]....
        /*0988*/ 	.word	0xffffffff


	//   ....[102]....
        /*098c*/ 	.word	0xffffffff


	//   ....[103]....
        /*0990*/ 	.word	0xffffffff


	//   ....[104]....
        /*0994*/ 	.word	0xffffffff


	//   ....[105]....
        /*0998*/ 	.word	0xffffffff


	//   ....[106]....
        /*099c*/ 	.word	0xffffffff


	//   ....[107]....
        /*09a0*/ 	.word	0xffffffff


	//   ....[108]....
        /*09a4*/ 	.word	0xffffffff


	//   ....[109]....
        /*09a8*/ 	.word	0xffffffff


	//   ....[110]....
        /*09ac*/ 	.word	0xffffffff


	//   ....[111]....
        /*09b0*/ 	.word	0xffffffff


	//   ....[112]....
        /*09b4*/ 	.word	0xffffffff


	//   ....[113]....
        /*09b8*/ 	.word	0xffffffff


	//   ....[114]....
        /*09bc*/ 	.word	0xffffffff


	//   ....[115]....
        /*09c0*/ 	.word	0xffffffff


	//   ....[116]....
        /*09c4*/ 	.word	0xffffffff


	//   ....[117]....
        /*09c8*/ 	.word	0xffffffff


	//   ....[118]....
        /*09cc*/ 	.word	0xffffffff


	//   ....[119]....
        /*09d0*/ 	.word	0xffffffff


	//   ....[120]....
        /*09d4*/ 	.word	0xffffffff


	//   ....[121]....
        /*09d8*/ 	.word	0xffffffff


	//   ....[122]....
        /*09dc*/ 	.word	0xffffffff


	//   ....[123]....
        /*09e0*/ 	.word	0xffffffff


	//   ....[124]....
        /*09e4*/ 	.word	0xffffffff


	//   ....[125]....
        /*09e8*/ 	.word	0xffffffff


	//   ....[126]....
        /*09ec*/ 	.word	0xffffffff


	//   ....[127]....
        /*09f0*/ 	.word	0xffffffff


	//   ....[128]....
        /*09f4*/ 	.word	0xffffffff


	//   ....[129]....
        /*09f8*/ 	.word	0xffffffff


	//   ....[130]....
        /*09fc*/ 	.word	0xffffffff


	//   ....[131]....
        /*0a00*/ 	.word	0xffffffff


	//   ....[132]....
        /*0a04*/ 	.word	0xffffffff


	//   ....[133]....
        /*0a08*/ 	.word	0xffffffff


	//   ....[134]....
        /*0a0c*/ 	.word	0xffffffff


	//   ....[135]....
        /*0a10*/ 	.word	0xffffffff


	//   ....[136]....
        /*0a14*/ 	.word	0xffffffff


	//   ....[137]....
        /*0a18*/ 	.word	0xffffffff


	//   ....[138]....
        /*0a1c*/ 	.word	0xffffffff


	//   ....[139]....
        /*0a20*/ 	.word	0xffffffff


	//   ....[140]....
        /*0a24*/ 	.word	0xffffffff


	//   ....[141]....
        /*0a28*/ 	.word	0xffffffff


	//   ....[142]....
        /*0a2c*/ 	.word	0xffffffff


	//   ....[143]....
        /*0a30*/ 	.word	0xffffffff


	//   ....[144]....
        /*0a34*/ 	.word	0xffffffff


	//   ....[145]....
        /*0a38*/ 	.word	0xffffffff


	//   ....[146]....
        /*0a3c*/ 	.word	0xffffffff


	//   ....[147]....
        /*0a40*/ 	.word	0xffffffff


	//   ....[148]....
        /*0a44*/ 	.word	0xffffffff


	//   ....[149]....
        /*0a48*/ 	.word	0xffffffff


	//   ....[150]....
        /*0a4c*/ 	.word	0xffffffff


	//   ....[151]....
        /*0a50*/ 	.word	0xffffffff


	//   ....[152]....
        /*0a54*/ 	.word	0xffffffff


	//   ....[153]....
        /*0a58*/ 	.word	0xffffffff


	//   ....[154]....
        /*0a5c*/ 	.word	0xffffffff


	//   ....[155]....
        /*0a60*/ 	.word	0xffffffff


	//   ....[156]....
        /*0a64*/ 	.word	0xffffffff


	//   ....[157]....
        /*0a68*/ 	.word	0xffffffff


	//   ....[158]....
        /*0a6c*/ 	.word	0xffffffff


	//   ....[159]....
        /*0a70*/ 	.word	0xffffffff


	//   ....[160]....
        /*0a74*/ 	.word	0xffffffff


	//   ....[161]....
        /*0a78*/ 	.word	0xffffffff


	//   ....[162]....
        /*0a7c*/ 	.word	0xffffffff


	//   ....[163]....
        /*0a80*/ 	.word	0xffffffff


	//   ....[164]....
        /*0a84*/ 	.word	0xffffffff


	//   ....[165]....
        /*0a88*/ 	.word	0xffffffff


	//   ....[166]....
        /*0a8c*/ 	.word	0xffffffff


	//   ....[167]....
        /*0a90*/ 	.word	0xffffffff


	//   ....[168]....
        /*0a94*/ 	.word	0xffffffff


	//   ....[169]....
        /*0a98*/ 	.word	0xffffffff


	//   ....[170]....
        /*0a9c*/ 	.word	0xffffffff


	//   ....[171]....
        /*0aa0*/ 	.word	0xffffffff


	//   ....[172]....
        /*0aa4*/ 	.word	0xffffffff


	//   ....[173]....
        /*0aa8*/ 	.word	0xffffffff


	//   ....[174]....
        /*0aac*/ 	.word	0xffffffff


	//   ....[175]....
        /*0ab0*/ 	.word	0xffffffff


	//   ....[176]....
        /*0ab4*/ 	.word	0xffffffff


	//   ....[177]....
        /*0ab8*/ 	.word	0xffffffff


	//   ....[178]....
        /*0abc*/ 	.word	0xffffffff


	//   ....[179]....
        /*0ac0*/ 	.word	0xffffffff


	//   ....[180]....
        /*0ac4*/ 	.word	0xffffffff


	//   ....[181]....
        /*0ac8*/ 	.word	0xffffffff


	//   ....[182]....
        /*0acc*/ 	.word	0xffffffff


	//   ....[183]....
        /*0ad0*/ 	.word	0xffffffff


	//   ....[184]....
        /*0ad4*/ 	.word	0xffffffff


	//   ....[185]....
        /*0ad8*/ 	.word	0xffffffff


	//   ....[186]....
        /*0adc*/ 	.word	0xffffffff


	//   ....[187]....
        /*0ae0*/ 	.word	0xffffffff


	//   ....[188]....
        /*0ae4*/ 	.word	0xffffffff


	//   ....[189]....
        /*0ae8*/ 	.word	0xffffffff


	//   ....[190]....
        /*0aec*/ 	.word	0xffffffff


	//   ....[191]....
        /*0af0*/ 	.word	0xffffffff


	//   ....[192]....
        /*0af4*/ 	.word	0xffffffff


	//   ....[193]....
        /*0af8*/ 	.word	0xffffffff


	//   ....[194]....
        /*0afc*/ 	.word	0xffffffff


	//   ....[195]....
        /*0b00*/ 	.word	0xffffffff


	//   ....[196]....
        /*0b04*/ 	.word	0xffffffff


	//   ....[197]....
        /*0b08*/ 	.word	0xffffffff


	//   ....[198]....
        /*0b0c*/ 	.word	0xffffffff


	//   ....[199]....
        /*0b10*/ 	.word	0xffffffff


	//   ....[200]....
        /*0b14*/ 	.word	0xffffffff


	//   ....[201]....
        /*0b18*/ 	.word	0xffffffff


	//   ....[202]....
        /*0b1c*/ 	.word	0xffffffff


	//   ....[203]....
        /*0b20*/ 	.word	0xffffffff


	//   ....[204]....
        /*0b24*/ 	.word	0xffffffff


	//   ....[205]....
        /*0b28*/ 	.word	0xffffffff


	//   ....[206]....
        /*0b2c*/ 	.word	0xffffffff


	//   ....[207]....
        /*0b30*/ 	.word	0xffffffff


	//   ....[208]....
        /*0b34*/ 	.word	0xffffffff


	//   ....[209]....
        /*0b38*/ 	.word	0xffffffff


	//   ....[210]....
        /*0b3c*/ 	.word	0xffffffff


	//   ....[211]....
        /*0b40*/ 	.word	0xffffffff


	//   ....[212]....
        /*0b44*/ 	.word	0xffffffff


	//   ....[213]....
        /*0b48*/ 	.word	0xffffffff


	//   ....[214]....
        /*0b4c*/ 	.word	0xffffffff


	//   ....[215]....
        /*0b50*/ 	.word	0xffffffff


	//   ....[216]....
        /*0b54*/ 	.word	0xffffffff


	//   ....[217]....
        /*0b58*/ 	.word	0xffffffff


	//   ....[218]....
        /*0b5c*/ 	.word	0xffffffff


	//   ....[219]....
        /*0b60*/ 	.word	0xffffffff


	//   ....[220]....
        /*0b64*/ 	.word	0xffffffff


	//   ....[221]....
        /*0b68*/ 	.word	0xffffffff


	//   ....[222]....
        /*0b6c*/ 	.word	0xffffffff


	//   ....[223]....
        /*0b70*/ 	.word	0xffffffff


	//   ....[224]....
        /*0b74*/ 	.word	0xffffffff


	//   ....[225]....
        /*0b78*/ 	.word	0xffffffff


	//   ....[226]....
        /*0b7c*/ 	.word	0xffffffff


	//   ....[227]....
        /*0b80*/ 	.word	0xffffffff


	//   ....[228]....
        /*0b84*/ 	.word	0xffffffff


	//   ....[229]....
        /*0b88*/ 	.word	0xffffffff


	//   ....[230]....
        /*0b8c*/ 	.word	0xffffffff


	//   ....[231]....
        /*0b90*/ 	.word	0xffffffff


	//   ....[232]....
        /*0b94*/ 	.word	0xffffffff


	//   ....[233]....
        /*0b98*/ 	.word	0xffffffff


	//   ....[234]....
        /*0b9c*/ 	.word	0xffffffff


	//   ....[235]....
        /*0ba0*/ 	.word	0xffffffff


	//   ....[236]....
        /*0ba4*/ 	.word	0xffffffff


	//   ....[237]....
        /*0ba8*/ 	.word	0xffffffff


	//   ....[238]....
        /*0bac*/ 	.word	0xffffffff


	//   ....[239]....
        /*0bb0*/ 	.word	0xffffffff


	//   ....[240]....
        /*0bb4*/ 	.word	0xffffffff


	//   ....[241]....
        /*0bb8*/ 	.word	0xffffffff


	//   ....[242]....
        /*0bbc*/ 	.word	0xffffffff


	//   ....[243]....
        /*0bc0*/ 	.word	0xffffffff


	//   ....[244]....
        /*0bc4*/ 	.word	0xffffffff


	//   ....[245]....
        /*0bc8*/ 	.word	0xffffffff


	//   ....[246]....
        /*0bcc*/ 	.word	0xffffffff


	//   ....[247]....
        /*0bd0*/ 	.word	0xffffffff


	//----- nvinfo : EIATTR_COOP_GROUP_INSTR_OFFSETS
	.align		4
.L_338:
        /*0bd4*/ 	.byte	0x04, 0x28
        /*0bd6*/ 	.short	(.L_340 - .L_339)


	//   ....[0]....
.L_339:
        /*0bd8*/ 	.word	0x00000050


	//   ....[1]....
        /*0bdc*/ 	.word	0x00000200


	//   ....[2]....
        /*0be0*/ 	.word	0x00000230


	//   ....[3]....
        /*0be4*/ 	.word	0x00000260


	//   ....[4]....
        /*0be8*/ 	.word	0x00000290


	//   ....[5]....
        /*0bec*/ 	.word	0x000002c0


	//   ....[6]....
        /*0bf0*/ 	.word	0x000002f0


	//   ....[7]....
        /*0bf4*/ 	.word	0x00000450


	//   ....[8]....
        /*0bf8*/ 	.word	0x00000490


	//   ....[9]....
        /*0bfc*/ 	.word	0x000004c0


	//   ....[10]....
        /*0c00*/ 	.word	0x000004f0


	//   ....[11]....
        /*0c04*/ 	.word	0x00000520


	//   ....[12]....
        /*0c08*/ 	.word	0x00000550


	//   ....[13]....
        /*0c0c*/ 	.word	0x000005e0


	//   ....[14]....
        /*0c10*/ 	.word	0x00000630


	//   ....[15]....
        /*0c14*/ 	.word	0x00000650


	//   ....[16]....
        /*0c18*/ 	.word	0x000006b0


	//   ....[17]....
        /*0c1c*/ 	.word	0x00002c40


	//   ....[18]....
        /*0c20*/ 	.word	0x00002c70


	//   ....[19]....
        /*0c24*/ 	.word	0x00002c90


	//   ....[20]....
        /*0c28*/ 	.word	0x00002ca0


	//   ....[21]....
        /*0c2c*/ 	.word	0x00002cb0


	//   ....[22]....
        /*0c30*/ 	.word	0x00002cc0


	//   ....[23]....
        /*0c34*/ 	.word	0x00002d00


	//   ....[24]....
        /*0c38*/ 	.word	0x00002e20


	//   ....[25]....
        /*0c3c*/ 	.word	0x00002f50


	//   ....[26]....
        /*0c40*/ 	.word	0x00002f70


	//   ....[27]....
        /*0c44*/ 	.word	0x00002f90


	//   ....[28]....
        /*0c48*/ 	.word	0x00003000


	//   ....[29]....
        /*0c4c*/ 	.word	0x00003020


	//   ....[30]....
        /*0c50*/ 	.word	0x000030c0


	//   ....[31]....
        /*0c54*/ 	.word	0x00003140


	//   ....[32]....
        /*0c58*/ 	.word	0x000031d0


	//   ....[33]....
        /*0c5c*/ 	.word	0x00003300


	//   ....[34]....
        /*0c60*/ 	.word	0x000033f0


	//   ....[35]....
        /*0c64*/ 	.word	0x00003410


	//   ....[36]....
        /*0c68*/ 	.word	0x00003430


	//   ....[37]....
        /*0c6c*/ 	.word	0x000034b0


	//   ....[38]....
        /*0c70*/ 	.word	0x00003550


	//   ....[39]....
        /*0c74*/ 	.word	0x000038a0


	//   ....[40]....
        /*0c78*/ 	.word	0x000038b0


	//   ....[41]....
        /*0c7c*/ 	.word	0x000046f0


	//   ....[42]....
        /*0c80*/ 	.word	0x00004710


	//   ....[43]....
        /*0c84*/ 	.word	0x00004840


	//   ....[44]....
        /*0c88*/ 	.word	0x00004850


	//   ....[45]....
        /*0c8c*/ 	.word	0x00004980


	//   ....[46]....
        /*0c90*/ 	.word	0x000049a0


	//   ....[47]....
        /*0c94*/ 	.word	0x00004ad0


	//   ....[48]....
        /*0c98*/ 	.word	0x00004ae0


	//   ....[49]....
        /*0c9c*/ 	.word	0x00004cc0


	//   ....[50]....
        /*0ca0*/ 	.word	0x00005080


	//   ....[51]....
        /*0ca4*/ 	.word	0x00005780


	//   ....[52]....
        /*0ca8*/ 	.word	0x000057a0


	//   ....[53]....
        /*0cac*/ 	.word	0x000057c0


	//   ....[54]....
        /*0cb0*/ 	.word	0x000057e0


	//   ....[55]....
        /*0cb4*/ 	.word	0x000073d0


	//   ....[56]....
        /*0cb8*/ 	.word	0x000073f0


	//   ....[57]....
        /*0cbc*/ 	.word	0x00007430


	//   ....[58]....
        /*0cc0*/ 	.word	0x000074c0


	//   ....[59]....
        /*0cc4*/ 	.word	0x000074e0


	//   ....[60]....
        /*0cc8*/ 	.word	0x00007560


	//   ....[61]....
        /*0ccc*/ 	.word	0x000076c0


	//   ....[62]....
        /*0cd0*/ 	.word	0x000076d0


	//   ....[63]....
        /*0cd4*/ 	.word	0x00008440


	//   ....[64]....
        /*0cd8*/ 	.word	0x00008460


	//   ....[65]....
        /*0cdc*/ 	.word	0x00008560


	//   ....[66]....
        /*0ce0*/ 	.word	0x00008570


	//   ....[67]....
        /*0ce4*/ 	.word	0x00008670


	//   ....[68]....
        /*0ce8*/ 	.word	0x00008690


	//   ....[69]....
        /*0cec*/ 	.word	0x00008790


	//   ....[70]....
        /*0cf0*/ 	.word	0x000087a0


	//   ....[71]....
        /*0cf4*/ 	.word	0x00008970


	//   ....[72]....
        /*0cf8*/ 	.word	0x00008d20


	//   ....[73]....
        /*0cfc*/ 	.word	0x00009280


	//   ....[74]....
        /*0d00*/ 	.word	0x000092a0


	//   ....[75]....
        /*0d04*/ 	.word	0x00009480


	//   ....[76]....
        /*0d08*/ 	.word	0x000094a0


	//   ....[77]....
        /*0d0c*/ 	.word	0x0000b350


	//   ....[78]....
        /*0d10*/ 	.word	0x0000b360


	//   ....[79]....
        /*0d14*/ 	.word	0x0000b450


	//   ....[80]....
        /*0d18*/ 	.word	0x0000b470


	//   ....[81]....
        /*0d1c*/ 	.word	0x0000b4d0


	//   ....[82]....
        /*0d20*/ 	.word	0x0000b4f0


	//   ....[83]....
        /*0d24*/ 	.word	0x0000b610


	//   ....[84]....
        /*0d28*/ 	.word	0x0000b620


	//   ....[85]....
        /*0d2c*/ 	.word	0x0000c390


	//   ....[86]....
        /*0d30*/ 	.word	0x0000c3b0


	//   ....[87]....
        /*0d34*/ 	.word	0x0000c4f0


	//   ....[88]....
        /*0d38*/ 	.word	0x0000c500


	//   ....[89]....
        /*0d3c*/ 	.word	0x0000c640


	//   ....[90]....
        /*0d40*/ 	.word	0x0000c660


	//   ....[91]....
        /*0d44*/ 	.word	0x0000c7a0


	//   ....[92]....
        /*0d48*/ 	.word	0x0000c7b0


	//   ....[93]....
        /*0d4c*/ 	.word	0x0000cc90


	//   ....[94]....
        /*0d50*/ 	.word	0x0000ccc0


	//   ....[95]....
        /*0d54*/ 	.word	0x0000cce0


	//   ....[96]....
        /*0d58*/ 	.word	0x0000cd00


	//   ....[97]....
        /*0d5c*/ 	.word	0x0000e8f0


	//   ....[98]....
        /*0d60*/ 	.word	0x0000e920


	//   ....[99]....
        /*0d64*/ 	.word	0x0000e930


	//   ....[100]....
        /*0d68*/ 	.word	0x0000e960


	//   ....[101]....
        /*0d6c*/ 	.word	0x0000fa10


	//   ....[102]....
        /*0d70*/ 	.word	0x0000fa20


	//   ....[103]....
        /*0d74*/ 	.word	0x0000fa40


	//   ....[104]....
        /*0d78*/ 	.word	0x0000fa50


	//   ....[105]....
        /*0d7c*/ 	.word	0x0000fd80


	//   ....[106]....
        /*0d80*/ 	.word	0x0000fda0


	//   ....[107]....
        /*0d84*/ 	.word	0x0000ff00


	//   ....[108]....
        /*0d88*/ 	.word	0x0000ff10


	//   ....[109]....
        /*0d8c*/ 	.word	0x00010020


	//   ....[110]....
        /*0d90*/ 	.word	0x00010040


	//   ....[111]....
        /*0d94*/ 	.word	0x00010150


	//   ....[112]....
        /*0d98*/ 	.word	0x00010160


	//   ....[113]....
        /*0d9c*/ 	.word	0x00010460


	//   ....[114]....
        /*0da0*/ 	.word	0x00010480


	//   ....[115]....
        /*0da4*/ 	.word	0x00010ad0


	//   ....[116]....
        /*0da8*/ 	.word	0x00010ae0


	//   ....[117]....
        /*0dac*/ 	.word	0x00011880


	//   ....[118]....
        /*0db0*/ 	.word	0x000118a0


	//   ....[119]....
        /*0db4*/ 	.word	0x00011a10


	//   ....[120]....
        /*0db8*/ 	.word	0x00011a20


	//   ....[121]....
        /*0dbc*/ 	.word	0x00011b30


	//   ....[122]....
        /*0dc0*/ 	.word	0x00011b50


	//   ....[123]....
        /*0dc4*/ 	.word	0x00011c60


	//   ....[124]....
        /*0dc8*/ 	.word	0x00011c70


	//   ....[125]....
        /*0dcc*/ 	.word	0x00011e40


	//   ....[126]....
        /*0dd0*/ 	.word	0x00011e60


	//   ....[127]....
        /*0dd4*/ 	.word	0x00011f90


	//   ....[128]....
        /*0dd8*/ 	.word	0x00011fd0


	//   ....[129]....
        /*0ddc*/ 	.word	0x00012000


	//   ....[130]....
        /*0de0*/ 	.word	0x00012030


	//   ....[131]....
        /*0de4*/ 	.word	0x00012060


	//   ....[132]....
        /*0de8*/ 	.word	0x00012090


	//   ....[133]....
        /*0dec*/ 	.word	0x000121f0


	//   ....[134]....
        /*0df0*/ 	.word	0x00012230


	//   ....[135]....
        /*0df4*/ 	.word	0x00012260


	//   ....[136]....
        /*0df8*/ 	.word	0x00012290


	//   ....[137]....
        /*0dfc*/ 	.word	0x000122c0


	//   ....[138]....
        /*0e00*/ 	.word	0x000122f0


	//   ....[139]....
        /*0e04*/ 	.word	0x00012380


	//   ....[140]....
        /*0e08*/ 	.word	0x000123e0


	//   ....[141]....
        /*0e0c*/ 	.word	0x000123f0


	//   ....[142]....
        /*0e10*/ 	.word	0x00012450


	//   ....[143]....
        /*0e14*/ 	.word	0x00012ec0


	//   ....[144]....
        /*0e18*/ 	.word	0x00012f20


	//   ....[145]....
        /*0e1c*/ 	.word	0x00012f70


	//   ....[146]....
        /*0e20*/ 	.word	0x00012fc0


	//   ....[147]....
        /*0e24*/ 	.word	0x00013010


	//   ....[148]....
        /*0e28*/ 	.word	0x00013080


	//   ....[149]....
        /*0e2c*/ 	.word	0x000130d0


	//   ....[150]....
        /*0e30*/ 	.word	0x00013140


	//   ....[151]....
        /*0e34*/ 	.word	0x000131b0


	//   ....[152]....
        /*0e38*/ 	.word	0x00013220


	//   ....[153]....
        /*0e3c*/ 	.word	0x00013290


	//   ....[154]....
        /*0e40*/ 	.word	0x000132f0


	//   ....[155]....
        /*0e44*/ 	.word	0x00013360


	//   ....[156]....
        /*0e48*/ 	.word	0x000133d0


	//   ....[157]....
        /*0e4c*/ 	.word	0x00013440


	//   ....[158]....
        /*0e50*/ 	.word	0x000134a0


	//   ....[159]....
        /*0e54*/ 	.word	0x00013510


	//   ....[160]....
        /*0e58*/ 	.word	0x00013580


	//   ....[161]....
        /*0e5c*/ 	.word	0x000135f0


	//   ....[162]....
        /*0e60*/ 	.word	0x00013650


	//   ....[163]....
        /*0e64*/ 	.word	0x000136c0


	//   ....[164]....
        /*0e68*/ 	.word	0x00013730


	//   ....[165]....
        /*0e6c*/ 	.word	0x00013e70


	//   ....[166]....
        /*0e70*/ 	.word	0x00013ec0


	//   ....[167]....
        /*0e74*/ 	.word	0x00013f10


	//   ....[168]....
        /*0e78*/ 	.word	0x00013f60


	//   ....[169]....
        /*0e7c*/ 	.word	0x00013fd0


	//   ....[170]....
        /*0e80*/ 	.word	0x00014040


	//   ....[171]....
        /*0e84*/ 	.word	0x00014180


	//   ....[172]....
        /*0e88*/ 	.word	0x000141e0


	//   ....[173]....
        /*0e8c*/ 	.word	0x00014340


	//   ....[174]....
        /*0e90*/ 	.word	0x000143a0


	//   ....[175]....
        /*0e94*/ 	.word	0x00014410


	//   ....[176]....
        /*0e98*/ 	.word	0x00014470


	//   ....[177]....
        /*0e9c*/ 	.word	0x000144e0


	//   ....[178]....
        /*0ea0*/ 	.word	0x00014550


	//   ....[179]....
        /*0ea4*/ 	.word	0x000145c0


	//   ....[180]....
        /*0ea8*/ 	.word	0x00014620


	//   ....[181]....
        /*0eac*/ 	.word	0x00014690


	//   ....[182]....
        /*0eb0*/ 	.word	0x00014700


	//   ....[183]....
        /*0eb4*/ 	.word	0x00014770


	//   ....[184]....
        /*0eb8*/ 	.word	0x000147d0


	//   ....[185]....
        /*0ebc*/ 	.word	0x00014840


	//   ....[186]....
        /*0ec0*/ 	.word	0x000148b0


	//   ....[187]....
        /*0ec4*/ 	.word	0x00014ff0


	//   ....[188]....
        /*0ec8*/ 	.word	0x00015030


	//   ....[189]....
        /*0ecc*/ 	.word	0x00015080


	//   ....[190]....
        /*0ed0*/ 	.word	0x000150c0


	//   ....[191]....
        /*0ed4*/ 	.word	0x00015120


	//   ....[192]....
        /*0ed8*/ 	.word	0x00015190


	//   ....[193]....
        /*0edc*/ 	.word	0x000151f0


	//   ....[194]....
        /*0ee0*/ 	.word	0x00015260


	//   ....[195]....
        /*0ee4*/ 	.word	0x000152d0


	//   ....[196]....
        /*0ee8*/ 	.word	0x00015340


	//   ....[197]....
        /*0eec*/ 	.word	0x000153a0


	//   ....[198]....
        /*0ef0*/ 	.word	0x00015410


	//   ....[199]....
        /*0ef4*/ 	.word	0x00015480


	//   ....[200]....
        /*0ef8*/ 	.word	0x000154f0


	//   ....[201]....
        /*0efc*/ 	.word	0x00015550


	//   ....[202]....
        /*0f00*/ 	.word	0x000155a0


	//   ....[203]....
        /*0f04*/ 	.word	0x000155e0


	//   ....[204]....
        /*0f08*/ 	.word	0x00015630


	//   ....[205]....
        /*0f0c*/ 	.word	0x00015670


	//   ....[206]....
        /*0f10*/ 	.word	0x000156c0


	//   ....[207]....
        /*0f14*/ 	.word	0x00015710


	//   ....[208]....
        /*0f18*/ 	.word	0x00015760


	//   ....[209]....
        /*0f1c*/ 	.word	0x000157b0


	//   ....[210]....
        /*0f20*/ 	.word	0x00015820


	//   ....[211]....
        /*0f24*/ 	.word	0x00015890


	//   ....[212]....
        /*0f28*/ 	.word	0x00015900


	//   ....[213]....
        /*0f2c*/ 	.word	0x00015960


	//   ....[214]....
        /*0f30*/ 	.word	0x000159d0


	//   ....[215]....
        /*0f34*/ 	.word	0x00015a40


	//   ....[216]....
        /*0f38*/ 	.word	0x00015ab0


	//   ....[217]....
        /*0f3c*/ 	.word	0x00015b10


	//   ....[218]....
        /*0f40*/ 	.word	0x00015b80


	//   ....[219]....
        /*0f44*/ 	.word	0x00015bf0


	//   ....[220]....
        /*0f48*/ 	.word	0x00015c60


	//   ....[221]....
        /*0f4c*/ 	.word	0x00015cc0


	//   ....[222]....
        /*0f50*/ 	.word	0x00015d30


	//   ....[223]....
        /*0f54*/ 	.word	0x00015da0


	//   ....[224]....
        /*0f58*/ 	.word	0x00015e10


	//   ....[225]....
        /*0f5c*/ 	.word	0x00015e70


	//   ....[226]....
        /*0f60*/ 	.word	0x00015ee0


	//   ....[227]....
        /*0f64*/ 	.word	0x00015f50


	//   ....[228]....
        /*0f68*/ 	.word	0x00015fc0


	//   ....[229]....
        /*0f6c*/ 	.word	0x00016020


	//   ....[230]....
        /*0f70*/ 	.word	0x00016090


	//   ....[231]....
        /*0f74*/ 	.word	0x00016100


	//   ....[232]....
        /*0f78*/ 	.word	0x00016150


	//   ....[233]....
        /*0f7c*/ 	.word	0x00016190


	//   ....[234]....
        /*0f80*/ 	.word	0x000161e0


	//   ....[235]....
        /*0f84*/ 	.word	0x00016230


	//   ....[236]....
        /*0f88*/ 	.word	0x00016280


	//   ....[237]....
        /*0f8c*/ 	.word	0x000162f0


	//   ....[238]....
        /*0f90*/ 	.word	0x00016340


	//   ....[239]....
        /*0f94*/ 	.word	0x00016390


	//   ....[240]....
        /*0f98*/ 	.word	0x000163e0


	//   ....[241]....
        /*0f9c*/ 	.word	0x00016430


	//   ....[242]....
        /*0fa0*/ 	.word	0x00016480


	//   ....[243]....
        /*0fa4*/ 	.word	0x000164f0


	//   ....[244]....
        /*0fa8*/ 	.word	0x00016540


	//   ....[245]....
        /*0fac*/ 	.word	0x000165b0


	//   ....[246]....
        /*0fb0*/ 	.word	0x00016610


	//   ....[247]....
        /*0fb4*/ 	.word	0x00016680


	//----- nvinfo : EIATTR_EXIT_INSTR_OFFSETS
	.align		4
.L_340:
        /*0fb8*/ 	.byte	0x04, 0x1c
        /*0fba*/ 	.short	(.L_342 - .L_341)


	//   ....[0]....
.L_341:
        /*0fbc*/ 	.word	0x000010d0


	//   ....[1]....
        /*0fc0*/ 	.word	0x00012e80


	//----- nvinfo : EIATTR_MAX_THREADS
	.align		4
.L_342:
        /*0fc4*/ 	.byte	0x04, 0x05
        /*0fc6*/ 	.short	(.L_344 - .L_343)
.L_343:
        /*0fc8*/ 	.word	0x00000100
        /*0fcc*/ 	.word	0x00000001
        /*0fd0*/ 	.word	0x00000001


	//----- nvinfo : EIATTR_CRS_STACK_SIZE
	.align		4
.L_344:
        /*0fd4*/ 	.byte	0x04, 0x1e
        /*0fd6*/ 	.short	(.L_346 - .L_345)
.L_345:
        /*0fd8*/ 	.word	0x00000000
.L_346:


//--------------------- .nv.info._ZN7cutlass13device_kernelIN5flash19enable_sm80_to_sm89INS1_16FlashAttnFwdSm80INS1_25CollectiveMainloopFwdSm80ILi8ELi1ELb1EN4cute5tupleIJNS5_1CILi128EEENS7_ILi112EEES8_EEELi128ENS_6half_tEfNS_4arch4Sm80ELb1ELb0ELb0ELb1ELb1ELb1ELb1ELb1EEENS1_21CollectiveEpilogueFwdINS6_IJS8_S8_S9_EEENS6_IJNS7_ILi1EEESH_SH_EEESB_SD_Li256ELb1ELb1ELb1ELb0EEENS1_36VarlenDynamicPersistentTileSchedulerILi128ELi112ELi256ELi256ELb1ELb1ELb0ELb1ELb1ELb1EEEEEEEEEvNT_6ParamsE --------------------------
	.section	.nv.info._ZN7cutlass13device_kernelIN5flash19enable_sm80_to_sm89INS1_16FlashAttnFwdSm80INS1_25CollectiveMainloopFwdSm80ILi8ELi1ELb1EN4cute5tupleIJNS5_1CILi128EEENS7_ILi112EEES8_EEELi128ENS_6half_tEfNS_4arch4Sm80ELb1ELb0ELb0ELb1ELb1ELb1ELb1ELb1EEENS1_21CollectiveEpilogueFwdINS6_IJS8_S8_S9_EEENS6_IJNS7_ILi1EEESH_SH_EEESB_SD_Li256ELb1ELb1ELb1ELb0EEENS1_36VarlenDynamicPersistentTileSchedulerILi128ELi112ELi256ELi256ELb1ELb1ELb0ELb1ELb1ELb1EEEEEEEEEvNT_6ParamsE,"",@"SHT_CUDA_INFO"
	.sectionflags	@""
	.align	4


	//----- nvinfo : EIATTR_CUDA_API_VERSION
	.align		4
        /*0000*/ 	.byte	0x04, 0x37
        /*0002*/ 	.short	(.L_348 - .L_347)
.L_347:
        /*0004*/ 	.word	0x00000082


	//----- nvinfo : EIATTR_SW2861232_WAR
	.align		4
.L_348:
        /*0008*/ 	.byte	0x01, 0x35
	.zero		2


	//----- nvinfo : EIATTR_PARAM_CBANK
	.align		4
        /*000c*/ 	.byte	0x04, 0x0a
        /*000e*/ 	.short	(.L_350 - .L_349)
	.align		4
.L_349:
        /*0010*/ 	.word	index@(.nv.constant0._ZN7cutlass13device_kernelIN5flash19enable_sm80_to_sm89INS1_16FlashAttnFwdSm80INS1_25CollectiveMainloopFwdSm80ILi8ELi1ELb1EN4cute5tupleIJNS5_1CILi128EEENS7_ILi112EEES8_EEELi128ENS_6half_tEfNS_4arch4Sm80ELb1ELb0ELb0ELb1ELb1ELb1ELb1ELb1EEENS1_21CollectiveEpilogueFwdINS6_IJS8_S8_S9_EEENS6_IJNS7_ILi1EEESH_SH_EEESB_SD_Li256ELb1ELb1ELb1ELb0EEENS1_36VarlenDynamicPersistentTileSchedulerILi128ELi112ELi256ELi256ELb1ELb1ELb0ELb1ELb1ELb1EEEEEEEEEvNT_6ParamsE)
        /*0014*/ 	.short	0x0160
        /*0016*/ 	.short	0x0438


	//----- nvinfo : EIATTR_CBANK_PARAM_SIZE
	.align		4
.L_350:
        /*0018*/ 	.byte	0x03, 0x19
        /*001a*/ 	.short	0x0438


	//----- nvinfo : EIATTR_KPARAM_INFO
	.align		4
        /*001c*/ 	.byte	0x04, 0x17
        /*001e*/ 	.short	(.L_352 - .L_351)
.L_351:
        /*0020*/ 	.word	0x00000000
        /*0024*/ 	.short	0x0000
        /*0026*/ 	.short	0x0000
        /*0028*/ 	.byte	0x00, 0xf0, 0xe1, 0x10


	//----- nvinfo : EIATTR_MAXREG_COUNT
	.align		4
.L_352:
        /*002c*/ 	.byte	0x03, 0x1b
        /*002e*/ 	.short	0x00ff


	//----- nvinfo : EIATTR_NUM_BARRIERS
	.align		4
        /*0030*/ 	.byte	0x02, 0x4c
        /*0032*/ 	.byte	0x06
	.zero		1


	//----- nvinfo : EIATTR_ANNOTATIONS
	.align		4
        /*0034*/ 	.byte	0x04, 0x55
        /*0036*/ 	.short	(.L_354 - .L_353)


	//   ....[0]....
.L_353:
        /* <DEDUP_REMOVED lines=142> */


	//----- nvinfo : EIATTR_MERCURY_ISA_VERSION
	.align		4
.L_354:
        /*0900*/ 	.byte	0x03, 0x5f
        /*0902*/ 	.short	0x0000


	//----- nvinfo : EIATTR_INT_WARP_WIDE_INSTR_OFFSETS
	.align		4
        /*0904*/ 	.byte	0x04, 0x31
        /*0906*/ 	.short	(.L_356 - .L_355)


	//   ....[0]....
.L_355:
        /*0908*/ 	.word	0x0001b3a0


	//   ....[1]....
        /*090c*/ 	.word	0x0001b420


	//----- nvinfo : EIATTR_COOP_GROUP_MASK_REGIDS
	.align		4
.L_356:
        /*0910*/ 	.byte	0x04, 0x29
        /*0912*/ 	.short	(.L_358 - .L_357)


	//   ....[0]....
.L_357:
        /*0914*/ 	.word	0xffffffff


	//   ....[1]....
        /*0918*/ 	.word	0xffffffff


	//   ....[2]....
        /*091c*/ 	.word	0xffffffff


	//   ....[3]....
        /*0920*/ 	.word	0xffffffff


	//   ....[4]....
        /*0924*/ 	.word	0xffffffff


	//   ....[5]....
        /*0928*/ 	.word	0xffffffff


	//   ....[6]....
        /*092c*/ 	.word	0xffffffff


	//   ....[7]....
        /*0930*/ 	.word	0xffffffff


	//   ....[8]....
        /*0934*/ 	.word	0xffffffff


	//   ....[9]....
        /*0938*/ 	.word	0xffffffff


	//   ....[10]....
        /*093c*/ 	.word	0xffffffff


	//   ....[11]....
        /*0940*/ 	.word	0xffffffff


	//   ....[12]....
        /*0944*/ 	.word	0xffffffff


	//   ....[13]....
        /*0948*/ 	.word	0xffffffff


	//   ....[14]....
        /*094c*/ 	.word	0xffffffff


	//   ....[15]....
        /*0950*/ 	.word	0xffffffff


	//   ....[16]....
        /*0954*/ 	.word	0xffffffff


	//   ....[17]....
        /*0958*/ 	.word	0xffffffff


	//   ....[18]....
        /*095c*/ 	.word	0xffffffff


	//   ....[19]....
        /*0960*/ 	.word	0xffffffff


	//   ....[20]....
        /*0964*/ 	.word	0xffffffff


	//   ....[21]....
        /*0968*/ 	.word	0xffffffff


	//   ....[22]....
        /*096c*/ 	.word	0xffffffff


	//   ....[23]....
        /*0970*/ 	.word	0xffffffff


	//   ....[24]....
        /*0974*/ 	.word	0xffffffff


	//   ....[25]....
        /*0978*/ 	.word	0xffffffff


	//   ....[26]....
        /*097c*/ 	.word	0xffffffff


	//   ....[27]....
        /*0980*/ 	.word	0xffffffff


	//   ....[28]....
        /*0984*/ 	.word	0xffffffff


	//   ....[29]....
        /*0988*/ 	.word	0xffffffff


	//   ....[30]....
        /*098c*/ 	.word	0xffffffff


	//   ....[31]....
        /*0990*/ 	.word	0xffffffff


	//   ....[32]....
        /*0994*/ 	.word	0xffffffff


	//   ....[33]....
        /*0998*/ 	.word	0xffffffff


	//   ....[34]....
        /*099c*/ 	.word	0xffffffff


	//   ....[35]....
        /*09a0*/ 	.word	0xffffffff


	//   ....[36]....
        /*09a4*/ 	.word	0xffffffff


	//   ....[37]....
        /*09a8*/ 	.word	0xffffffff


	//   ....[38]....
        /*09ac*/ 	.word	0xffffffff


	//   ....[39]....
        /*09b0*/ 	.word	0xffffffff


	//   ....[40]....
        /*09b4*/ 	.word	0xffffffff


	//   ....[41]....
        /*09b8*/ 	.word	0xffffffff


	//   ....[42]....
        /*09bc*/ 	.word	0xffffffff


	//   ....[43]....
        /*09c0*/ 	.word	0xffffffff


	//   ....[44]....
        /*09c4*/ 	.word	0xffffffff


	//   ....[45]....
        /*09c8*/ 	.word	0xffffffff


	//   ....[46]....
        /*09cc*/ 	.word	0xffffffff


	//   ....[47]....
        /*09d0*/ 	.word	0xffffffff


	//   ....[48]....
        /*09d4*/ 	.word	0xffffffff


	//   ....[49]....
        /*09d8*/ 	.word	0xffffffff


	//   ....[50]....
        /*09dc*/ 	.word	0xffffffff


	//   ....[51]....
        /*09e0*/ 	.word	0xffffffff


	//   ....[52]....
        /*09e4*/ 	.word	0xffffffff


	//   ....[53]....
        /*09e8*/ 	.word	0xffffffff


	//   ....[54]....
        /*09ec*/ 	.word	0xffffffff


	//   ....[55]....
        /*09f0*/ 	.word	0xffffffff


	//   ....[56]....
        /*09f4*/ 	.word	0xffffffff


	//   ....[57]....
        /*09f8*/ 	.word	0xffffffff


	//   ....[58]....
        /*09fc*/ 	.word	0xffffffff


	//   ....[59]....
        /*0a00*/ 	.word	0xffffffff


	//   ....[60]....
        /*0a04*/ 	.word	0xffffffff


	//   ....[61]....
        /*0a08*/ 	.word	0xffffffff


	//   ....[62]....
        /*0a0c*/ 	.word	0xffffffff


	//   ....[63]....
        /*0a10*/ 	.word	0xffffffff


	//   ....[64]....
        /*0a14*/ 	.word	0xffffffff


	//   ....[65]....
        /*0a18*/ 	.word	0xffffffff


	//   ....[66]....
        /*0a1c*/ 	.word	0xffffffff


	//   ....[67]....
        /*0a20*/ 	.word	0xffffffff


	//   ....[68]....
        /*0a24*/ 	.word	0xffffffff


	//   ....[69]....
        /*0a28*/ 	.word	0xffffffff


	//   ....[70]....
        /*0a2c*/ 	.word	0xffffffff


	//   ....[71]....
        /*0a30*/ 	.word	0xffffffff


	//   ....[72]....
        /*0a34*/ 	.word	0xffffffff


	//   ....[73]....
        /*0a38*/ 	.word	0xffffffff


	//   ....[74]....
        /*0a3c*/ 	.word	0xffffffff


	//   ....[75]....
        /*0a40*/ 	.word	0xffffffff


	//   ....[76]....
        /*0a44*/ 	.word	0xffffffff


	//   ....[77]....
        /*0a48*/ 	.word	0xffffffff


	//   ....[78]....
        /*0a4c*/ 	.word	0xffffffff


	//   ....[79]....
        /*0a50*/ 	.word	0xffffffff


	//   ....[80]....
        /*0a54*/ 	.word	0xffffffff


	//   ....[81]....
        /*0a58*/ 	.word	0xffffffff


	//   ....[82]....
        /*0a5c*/ 	.word	0xffffffff


	//   ....[83]....
        /*0a60*/ 	.word	0xffffffff


	//   ....[84]....
        /*0a64*/ 	.word	0xffffffff


	//   ....[85]....
        /*0a68*/ 	.word	0xffffffff


	//   ....[86]....
        /*0a6c*/ 	.word	0xffffffff


	//   ....[87]....
        /*0a70*/ 	.word	0xffffffff


	//   ....[88]....
        /*0a74*/ 	.word	0xffffffff


	//   ....[89]....
        /*0a78*/ 	.word	0xffffffff


	//   ....[90]....
        /*0a7c*/ 	.word	0xffffffff


	//   ....[91]....
        /*0a80*/ 	.word	0xffffffff


	//   ....[92]....
        /*0a84*/ 	.word	0xffffffff


	//   ....[93]....
        /*0a88*/ 	.word	0xffffffff


	//   ....[94]....
        /*0a8c*/ 	.word	0xffffffff


	//   ....[95]....
        /*0a90*/ 	.word	0xffffffff


	//   ....[96]....
        /*0a94*/ 	.word	0xffffffff


	//   ....[97]....
        /*0a98*/ 	.word	0xffffffff


	//   ....[98]....
        /*0a9c*/ 	.word	0xffffffff


	//   ....[99]....
        /*0aa0*/ 	.word	0xffffffff


	//   ....[100]....
        /*0aa4*/ 	.word	0xffffffff


	//   ....[101]....
        /*0aa8*/ 	.word	0xffffffff


	//   ....[102]....
        /*0aac*/ 	.word	0xffffffff


	//   ....[103]....
        /*0ab0*/ 	.word	0xffffffff


	//   ....[104]....
        /*0ab4*/ 	.word	0xffffffff


	//   ....[105]....
        /*0ab8*/ 	.word	0xffffffff


	//   ....[106]....
        /*0abc*/ 	.word	0xffffffff


	//   ....[107]....
        /*0ac0*/ 	.word	0xffffffff


	//   ....[108]....
        /*0ac4*/ 	.word	0xffffffff


	//   ....[109]....
        /*0ac8*/ 	.word	0xffffffff


	//   ....[110]....
        /*0acc*/ 	.word	0xffffffff


	//   ....[111]....
        /*0ad0*/ 	.word	0xffffffff


	//   ....[112]....
        /*0ad4*/ 	.word	0xffffffff


	//   ....[113]....
        /*0ad8*/ 	.word	0xffffffff


	//   ....[114]....
        /*0adc*/ 	.word	0xffffffff


	//   ....[115]....
        /*0ae0*/ 	.word	0xffffffff


	//   ....[116]....
        /*0ae4*/ 	.word	0xffffffff


	//   ....[117]....
        /*0ae8*/ 	.word	0xffffffff


	//   ....[118]....
        /*0aec*/ 	.word	0xffffffff


	//   ....[119]....
        /*0af0*/ 	.word	0xffffffff


	//   ....[120]....
        /*0af4*/ 	.word	0xffffffff


	//   ....[121]....
        /*0af8*/ 	.word	0xffffffff


	//   ....[122]....
        /*0afc*/ 	.word	0xffffffff


	//   ....[123]....
        /*0b00*/ 	.word	0xffffffff


	//   ....[124]....
        /*0b04*/ 	.word	0xffffffff


	//   ....[125]....
        /*0b08*/ 	.word	0xffffffff


	//   ....[126]....
        /*0b0c*/ 	.word	0xffffffff


	//   ....[127]....
        /*0b10*/ 	.word	0xffffffff


	//   ....[128]....
        /*0b14*/ 	.word	0xffffffff


	//   ....[129]....
        /*0b18*/ 	.word	0xffffffff


	//   ....[130]....
        /*0b1c*/ 	.word	0xffffffff


	//   ....[131]....
        /*0b20*/ 	.word	0xffffffff


	//   ....[132]....
        /*0b24*/ 	.word	0xffffffff


	//   ....[133]....
        /*0b28*/ 	.word	0xffffffff


	//   ....[134]....
        /*0b2c*/ 	.word	0xffffffff


	//   ....[135]....
        /*0b30*/ 	.word	0xffffffff


	//   ....[136]....
        /*0b34*/ 	.word	0xffffffff


	//   ....[137]....
        /*0b38*/ 	.word	0xffffffff


	//   ....[138]....
        /*0b3c*/ 	.word	0xffffffff


	//   ....[139]....
        /*0b40*/ 	.word	0xffffffff


	//   ....[140]....
        /*0b44*/ 	.word	0xffffffff


	//   ....[141]....
        /*0b48*/ 	.word	0xffffffff


	//   ....[142]....
        /*0b4c*/ 	.word	0xffffffff


	//   ....[143]....
        /*0b50*/ 	.word	0xffffffff


	//   ....[144]....
        /*0b54*/ 	.word	0xffffffff


	//   ....[145]....
        /*0b58*/ 	.word	0xffffffff


	//   ....[146]....
        /*0b5c*/ 	.word	0xffffffff


	//   ....[147]....
        /*0b60*/ 	.word	0xffffffff


	//   ....[148]....
        /*0b64*/ 	.word	0xffffffff


	//   ....[149]....
        /*0b68*/ 	.word	0xffffffff


	//   ....[150]....
        /*0b6c*/ 	.word	0xffffffff


	//   ....[151]....
        /*0b70*/ 	.word	0xffffffff


	//   ....[152]....
        /*0b74*/ 	.word	0xffffffff


	//   ....[153]....
        /*0b78*/ 	.word	0xffffffff


	//   ....[154]....
        /*0b7c*/ 	.word	0xffffffff


	//   ....[155]....
        /*0b80*/ 	.word	0xffffffff


	//   ....[156]....
        /*0b84*/ 	.word	0xffffffff


	//   ....[157]....
        /*0b88*/ 	.word	0xffffffff


	//   ....[158]....
        /*0b8c*/ 	.word	0xffffffff


	//   ....[159]....
        /*0b90*/ 	.word	0xffffffff


	//   ....[160]....
        /*0b94*/ 	.word	0xffffffff


	//   ....[161]....
        /*0b98*/ 	.word	0xffffffff


	//   ....[162]....
        /*0b9c*/ 	.word	0xffffffff


	//   ....[163]....
        /*0ba0*/ 	.word	0xffffffff


	//   ....[164]....
        /*0ba4*/ 	.word	0xffffffff


	//   ....[165]....
        /*0ba8*/ 	.word	0xffffffff


	//   ....[166]....
        /*0bac*/ 	.word	0xffffffff


	//   ....[167]....
        /*0bb0*/ 	.word	0xffffffff


	//   ....[168]....
        /*0bb4*/ 	.word	0xffffffff


	//   ....[169]....
        /*0bb8*/ 	.word	0xffffffff


	//   ....[170]....
        /*0bbc*/ 	.word	0xffffffff


	//   ....[171]....
        /*0bc0*/ 	.word	0xffffffff


	//   ....[172]....
        /*0bc4*/ 	.word	0xffffffff


	//   ....[173]....
        /*0bc8*/ 	.word	0xffffffff


	//   ....[174]....
        /*0bcc*/ 	.word	0xffffffff


	//   ....[175]....
        /*0bd0*/ 	.word	0xffffffff


	//   ....[176]....
        /*0bd4*/ 	.word	0xffffffff


	//   ....[177]....
        /*0bd8*/ 	.word	0xffffffff


	//   ....[178]....
        /*0bdc*/ 	.word	0xffffffff


	//   ....[179]....
        /*0be0*/ 	.word	0xffffffff


	//   ....[180]....
        /*0be4*/ 	.word	0xffffffff


	//   ....[181]....
        /*0be8*/ 	.word	0xffffffff


	//   ....[182]....
        /*0bec*/ 	.word	0xffffffff


	//   ....[183]....
        /*0bf0*/ 	.word	0xffffffff


	//   ....[184]....
        /*0bf4*/ 	.word	0xffffffff


	//   ....[185]....
        /*0bf8*/ 	.word	0xffffffff


	//   ....[186]....
        /*0bfc*/ 	.word	0xffffffff


	//   ....[187]....
        /*0c00*/ 	.word	0xffffffff


	//   ....[188]....
        /*0c04*/ 	.word	0xffffffff


	//   ....[189]....
        /*0c08*/ 	.word	0xffffffff


	//   ....[190]....
        /*0c0c*/ 	.word	0xffffffff


	//   ....[191]....
        /*0c10*/ 	.word	0xffffffff


	//   ....[192]....
        /*0c14*/ 	.word	0xffffffff


	//   ....[193]....
        /*0c18*/ 	.word	0xffffffff


	//   ....[194]....
        /*0c1c*/ 	.word	0xffffffff


	//   ....[195]....
        /*0c20*/ 	.word	0xffffffff


	//   ....[196]....
        /*0c24*/ 	.word	0xffffffff


	//   ....[197]....
        /*0c28*/ 	.word	0xffffffff


	//   ....[198]....
        /*0c2c*/ 	.word	0xffffffff


	//   ....[199]....
        /*0c30*/ 	.word	0xffffffff


	//   ....[200]....
        /*0c34*/ 	.word	0xffffffff


	//   ....[201]....
        /*0c38*/ 	.word	0xffffffff


	//   ....[202]....
        /*0c3c*/ 	.word	0xffffffff


	//   ....[203]....
        /*0c40*/ 	.word	0xffffffff


	//   ....[204]....
        /*0c44*/ 	.word	0xffffffff


	//   ....[205]....
        /*0c48*/ 	.word	0xffffffff


	//   ....[206]....
        /*0c4c*/ 	.word	0xffffffff


	//   ....[207]....
        /*0c50*/ 	.word	0xffffffff


	//   ....[208]....
        /*0c54*/ 	.word	0xffffffff


	//   ....[209]....
        /*0c58*/ 	.word	0xffffffff


	//   ....[210]....
        /*0c5c*/ 	.word	0xffffffff


	//   ....[211]....
        /*0c60*/ 	.word	0xffffffff


	//   ....[212]....
        /*0c64*/ 	.word	0xffffffff


	//   ....[213]....
        /*0c68*/ 	.word	0xffffffff


	//   ....[214]....
        /*0c6c*/ 	.word	0xffffffff


	//   ....[215]....
        /*0c70*/ 	.word	0xffffffff


	//   ....[216]....
        /*0c74*/ 	.word	0xffffffff


	//   ....[217]....
        /*0c78*/ 	.word	0xffffffff


	//   ....[218]....
        /*0c7c*/ 	.word	0xffffffff


	//   ....[219]....
        /*0c80*/ 	.word	0xffffffff


	//   ....[220]....
        /*0c84*/ 	.word	0xffffffff


	//   ....[221]....
        /*0c88*/ 	.word	0xffffffff


	//   ....[222]....
        /*0c8c*/ 	.word	0xffffffff


	//   ....[223]....
        /*0c90*/ 	.word	0xffffffff


	//   ....[224]....
        /*0c94*/ 	.word	0xffffffff


	//   ....[225]....
        /*0c98*/ 	.word	0xffffffff


	//   ....[226]....
        /*0c9c*/ 	.word	0xffffffff


	//   ....[227]....
        /*0ca0*/ 	.word	0xffffffff


	//   ....[228]....
        /*0ca4*/ 	.word	0xffffffff


	//   ....[229]....
        /*0ca8*/ 	.word	0xffffffff


	//   ....[230]....
        /*0cac*/ 	.word	0xffffffff


	//   ....[231]....
        /*0cb0*/ 	.word	0xffffffff


	//   ....[232]....
        /*0cb4*/ 	.word	0xffffffff


	//   ....[233]....
        /*0cb8*/ 	.word	0xffffffff


	//   ....[234]....
        /*0cbc*/ 	.word	0xffffffff


	//   ....[235]....
        /*0cc0*/ 	.word	0xffffffff


	//   ....[236]....
        /*0cc4*/ 	.word	0xffffffff


	//   ....[237]....
        /*0cc8*/ 	.word	0xffffffff


	//   ....[238]....
        /*0ccc*/ 	.word	0xffffffff


	//   ....[239]....
        /*0cd0*/ 	.word	0xffffffff


	//   ....[240]....
        /*0cd4*/ 	.word	0xffffffff


	//   ....[241]....
        /*0cd8*/ 	.word	0xffffffff


	//   ....[242]....
        /*0cdc*/ 	.word	0xffffffff


	//   ....[243]....
        /*0ce0*/ 	.word	0xffffffff


	//   ....[244]....
        /*0ce4*/ 	.word	0xffffffff


	//   ....[245]....
        /*0ce8*/ 	.word	0xffffffff


	//   ....[246]....
        /*0cec*/ 	.word	0xffffffff


	//   ....[247]....
        /*0cf0*/ 	.word	0xffffffff


	//   ....[248]....
        /*0cf4*/ 	.word	0xffffffff


	//   ....[249]....
        /*0cf8*/ 	.word	0xffffffff


	//   ....[250]....
        /*0cfc*/ 	.word	0xffffffff


	//   ....[251]....
        /*0d00*/ 	.word	0xffffffff


	//   ....[252]....
        /*0d04*/ 	.word	0xffffffff


	//   ....[253]....
        /*0d08*/ 	.word	0xffffffff


	//   ....[254]....
        /*0d0c*/ 	.word	0xffffffff


	//   ....[255]....
        /*0d10*/ 	.word	0xffffffff


	//   ....[0]....
        /*0d14*/ 	.word	0xffffffff


	//   ....[1]....
        /*0d18*/ 	.word	0xffffffff


	//   ....[2]....
        /*0d1c*/ 	.word	0xffffffff


	//   ....[3]....
        /*0d20*/ 	.word	0xffffffff


	//   ....[4]....
        /*0d24*/ 	.word	0xffffffff


	//   ....[5]....
        /*0d28*/ 	.word	0xffffffff


	//   ....[6]....
        /*0d2c*/ 	.word	0xffffffff


	//   ....[7]....
        /*0d30*/ 	.word	0xffffffff


	//   ....[8]....
        /*0d34*/ 	.word	0xffffffff


	//   ....[9]....
        /*0d38*/ 	.word	0xffffffff


	//   ....[10]....
        /*0d3c*/ 	.word	0xffffffff


	//   ....[11]....
        /*0d40*/ 	.word	0xffffffff


	//   ....[12]....
        /*0d44*/ 	.word	0xffffffff


	//   ....[13]....
        /*0d48*/ 	.word	0xffffffff


	//   ....[14]....
        /*0d4c*/ 	.word	0xffffffff


	//   ....[15]....
        /*0d50*/ 	.word	0xffffffff


	//   ....[16]....
        /*0d54*/ 	.word	0xffffffff


	//   ....[17]....
        /*0d58*/ 	.word	0xffffffff


	//   ....[18]....
        /*0d5c*/ 	.word	0xffffffff


	//   ....[19]....
        /*0d60*/ 	.word	0xffffffff


	//   ....[20]....
        /*0d64*/ 	.word	0xffffffff


	//   ....[21]....
        /*0d68*/ 	.word	0xffffffff


	//   ....[22]....
        /*0d6c*/ 	.word	0xffffffff


	//   ....[23]....
        /*0d70*/ 	.word	0xffffffff


	//   ....[24]....
        /*0d74*/ 	.word	0xffffffff


	//   ....[25]....
        /*0d78*/ 	.word	0xffffffff


	//   ....[26]....
        /*0d7c*/ 	.word	0xffffffff


	//   ....[27]....
        /*0d80*/ 	.word	0xffffffff


	//   ....[28]....
        /*0d84*/ 	.word	0xffffffff


	//   ....[29]....
        /*0d88*/ 	.word	0xffffffff


	//   ....[30]....
        /*0d8c*/ 	.word	0xffffffff


	//   ....[31]....
        /*0d90*/ 	.word	0xffffffff


	//   ....[32]....
        /*0d94*/ 	.word	0xffffffff


	//   ....[33]....
        /*0d98*/ 	.word	0xffffffff


	//   ....[34]....
        /*0d9c*/ 	.word	0xffffffff


	//   ....[35]....
        /*0da0*/ 	.word	0xffffffff


	//   ....[36]....
        /*0da4*/ 	.word	0xffffffff


	//   ....[37]....
        /*0da8*/ 	.word	0xffffffff


	//   ....[38]....
        /*0dac*/ 	.word	0xffffffff


	//   ....[39]....
        /*0db0*/ 	.word	0xffffffff


	//   ....[40]....
        /*0db4*/ 	.word	0xffffffff


	//   ....[41]....
        /*0db8*/ 	.word	0xffffffff


	//   ....[42]....
        /*0dbc*/ 	.word	0xffffffff


	//   ....[43]....
        /*0dc0*/ 	.word	0xffffffff


	//   ....[44]....
        /*0dc4*/ 	.word	0xffffffff


	//   ....[45]....
        /*0dc8*/ 	.word	0xffffffff


	//   ....[46]....
        /*0dcc*/ 	.word	0xffffffff


	//   ....[47]....
        /*0dd0*/ 	.word	0xffffffff


	//   ....[48]....
        /*0dd4*/ 	.word	0xffffffff


	//   ....[49]....
        /*0dd8*/ 	.word	0xffffffff


	//   ....[50]....
        /*0ddc*/ 	.word	0xffffffff


	//   ....[51]....
        /*0de0*/ 	.word	0xffffffff


	//   ....[52]....
        /*0de4*/ 	.word	0xffffffff


	//   ....[53]....
        /*0de8*/ 	.word	0xffffffff


	//   ....[54]....
        /*0dec*/ 	.word	0xffffffff


	//   ....[55]....
        /*0df0*/ 	.word	0xffffffff


	//----- nvinfo : EIATTR_COOP_GROUP_INSTR_OFFSETS
	.align		4
.L_358:
        /*0df4*/ 	.byte	0x04, 0x28
        /*0df6*/ 	.short	(.L_360 - .L_359)


	//   ....[0]....
.L_359:
        /*0df8*/ 	.word	0x00000050


	//   ....[1]....
        /*0dfc*/ 	.word	0x00000200


	//   ....[2]....
        /*0e00*/ 	.word	0x00000230


	//   ....[3]....
        /*0e04*/ 	.word	0x00000260


	//   ....[4]....
        /*0e08*/ 	.word	0x00000290


	//   ....[5]....
        /*0e0c*/ 	.word	0x000002c0


	//   ....[6]....
        /*0e10*/ 	.word	0x000002f0


	//   ....[7]....
        /*0e14*/ 	.word	0x00000450


	//   ....[8]....
        /*0e18*/ 	.word	0x00000490


	//   ....[9]....
        /*0e1c*/ 	.word	0x000004c0


	//   ....[10]....
        /*0e20*/ 	.word	0x000004f0


	//   ....[11]....
        /*0e24*/ 	.word	0x00000520


	//   ....[12]....
        /*0e28*/ 	.word	0x00000550


	//   ....[13]....
        /*0e2c*/ 	.word	0x000005e0


	//   ....[14]....
        /*0e30*/ 	.word	0x00000630


	//   ....[15]....
        /*0e34*/ 	.word	0x00000650


	//   ....[16]....
        /*0e38*/ 	.word	0x000006b0


	//   ....[17]....
        /*0e3c*/ 	.word	0x00004530


	//   ....[18]....
        /*0e40*/ 	.word	0x00004580


	//   ....[19]....
        /*0e44*/ 	.word	0x00004d60


	//   ....[20]....
        /*0e48*/ 	.word	0x00004d90


	//   ....[21]....
        /*0e4c*/ 	.word	0x000054e0


	//   ....[22]....
        /*0e50*/ 	.word	0x00005500


	//   ....[23]....
        /*0e54*/ 	.word	0x00005c50


	//   ....[24]....
        /*0e58*/ 	.word	0x00005c60


	//   ....[25]....
        /*0e5c*/ 	.word	0x000064c0


	//   ....[26]....
        /*0e60*/ 	.word	0x00006500


	//   ....[27]....
        /*0e64*/ 	.word	0x000072f0


	//   ....[28]....
        /*0e68*/ 	.word	0x00007320


	//   ....[29]....
        /*0e6c*/ 	.word	0x00007b10


	//   ....[30]....
        /*0e70*/ 	.word	0x00007b40


	//   ....[31]....
        /*0e74*/ 	.word	0x00008330


	//   ....[32]....
        /*0e78*/ 	.word	0x00008350


	//   ....[33]....
        /*0e7c*/ 	.word	0x00008b60


	//   ....[34]....
        /*0e80*/ 	.word	0x00008b90


	//   ....[35]....
        /*0e84*/ 	.word	0x00008ca0


	//   ....[36]....
        /*0e88*/ 	.word	0x00008cd0


	//   ....[37]....
        /*0e8c*/ 	.word	0x00008da0


	//   ....[38]....
        /*0e90*/ 	.word	0x00008dd0


	//   ....[39]....
        /*0e94*/ 	.word	0x00008ea0


	//   ....[40]....
        /*0e98*/ 	.word	0x00008ec0


	//   ....[41]....
        /*0e9c*/ 	.word	0x00009380


	//   ....[42]....
        /*0ea0*/ 	.word	0x000093a0


	//   ....[43]....
        /*0ea4*/ 	.word	0x00009520


	//   ....[44]....
        /*0ea8*/ 	.word	0x00009540


	//   ....[45]....
        /*0eac*/ 	.word	0x00009610


	//   ....[46]....
        /*0eb0*/ 	.word	0x00009630


	//   ....[47]....
        /*0eb4*/ 	.word	0x00009700


	//   ....[48]....
        /*0eb8*/ 	.word	0x00009720


	//   ....[49]....
        /*0ebc*/ 	.word	0x0000a610


	//   ....[50]....
        /*0ec0*/ 	.word	0x0000a630


	//   ....[51]....
        /*0ec4*/ 	.word	0x0000a660


	//   ....[52]....
        /*0ec8*/ 	.word	0x0000a670


	//   ....[53]....
        /*0ecc*/ 	.word	0x0000a690


	//   ....[54]....
        /*0ed0*/ 	.word	0x0000a6c0


	//   ....[55]....
        /*0ed4*/ 	.word	0x0000a730


	//   ....[56]....
        /*0ed8*/ 	.word	0x0000a7d0


	//   ....[57]....
        /*0edc*/ 	.word	0x0000a8d0


	//   ....[58]....
        /*0ee0*/ 	.word	0x0000a8f0


	//   ....[59]....
        /*0ee4*/ 	.word	0x0000aab0


	//   ....[60]....
        /*0ee8*/ 	.word	0x0000aac0


	//   ....[61]....
        /*0eec*/ 	.word	0x0000ab60


	//   ....[62]....
        /*0ef0*/ 	.word	0x0000ab70


	//   ....[63]....
        /*0ef4*/ 	.word	0x0000abd0


	//   ....[64]....
        /*0ef8*/ 	.word	0x0000abe0


	//   ....[65]....
        /*0efc*/ 	.word	0x0000af00


	//   ....[66]....
        /*0f00*/ 	.word	0x0000af70


	//   ....[67]....
        /*0f04*/ 	.word	0x0000afc0


	//   ....[68]....
        /*0f08*/ 	.word	0x0000afe0


	//   ....[69]....
        /*0f0c*/ 	.word	0x0000b180


	//   ....[70]....
        /*0f10*/ 	.word	0x0000b240


	//   ....[71]....
        /*0f14*/ 	.word	0x0000b280


	//   ....[72]....
        /*0f18*/ 	.word	0x0000b2b0


	//   ....[73]....
        /*0f1c*/ 	.word	0x0000b480


	//   ....[74]....
        /*0f20*/ 	.word	0x0000b540


	//   ....[75]....
        /*0f24*/ 	.word	0x0000b580


	//   ....[76]....
        /*0f28*/ 	.word	0x0000b5c0


	//   ....[77]....
        /*0f2c*/ 	.word	0x0000b7b0


	//   ....[78]....
        /*0f30*/ 	.word	0x0000b870


	//   ....[79]....
        /*0f34*/ 	.word	0x0000b8b0


	//   ....[80]....
        /*0f38*/ 	.word	0x0000b8f0


	//   ....[81]....
        /*0f3c*/ 	.word	0x0000d480


	//   ....[82]....
        /*0f40*/ 	.word	0x0000d4a0


	//   ....[83]....
        /*0f44*/ 	.word	0x0000d4c0


	//   ....[84]....
        /*0f48*/ 	.word	0x0000d4e0


	//   ....[85]....
        /*0f4c*/ 	.word	0x0000d5a0


	//   ....[86]....
        /*0f50*/ 	.word	0x0000d5c0


	//   ....[87]....
        /*0f54*/ 	.word	0x0000d5e0


	//   ....[88]....
        /*0f58*/ 	.word	0x0000d600


	//   ....[89]....
        /*0f5c*/ 	.word	0x0000d7f0


	//   ....[90]....
        /*0f60*/ 	.word	0x0000d830


	//   ....[91]....
        /*0f64*/ 	.word	0x0000d850


	//   ....[92]....
        /*0f68*/ 	.word	0x0000d860


	//   ....[93]....
        /*0f6c*/ 	.word	0x0000d940


	//   ....[94]....
        /*0f70*/ 	.word	0x0000d970


	//   ....[95]....
        /*0f74*/ 	.word	0x0000d980


	//   ....[96]....
        /*0f78*/ 	.word	0x0000d990


	//   ....[97]....
        /*0f7c*/ 	.word	0x0000fa10


	//   ....[98]....
        /*0f80*/ 	.word	0x0000fa30


	//   ....[99]....
        /*0f84*/ 	.word	0x0000fa40


	//   ....[100]....
        /*0f88*/ 	.word	0x0000fa50


	//   ....[101]....
        /*0f8c*/ 	.word	0x0000fc40


	//   ....[102]....
        /*0f90*/ 	.word	0x0000fc60


	//   ....[103]....
        /*0f94*/ 	.word	0x0000fda0


	//   ....[104]....
        /*0f98*/ 	.word	0x0000fdb0


	//   ....[105]....
        /*0f9c*/ 	.word	0x00010b90


	//   ....[106]....
        /*0fa0*/ 	.word	0x00010bb0


	//   ....[107]....
        /*0fa4*/ 	.word	0x00010cc0


	//   ....[108]....
        /*0fa8*/ 	.word	0x00010cd0


	//   ....[109]....
        /*0fac*/ 	.word	0x00010de0


	//   ....[110]....
        /*0fb0*/ 	.word	0x00010e00


	//   ....[111]....
        /*0fb4*/ 	.word	0x00010f10


	//   ....[112]....
        /*0fb8*/ 	.word	0x00010f20


	//   ....[113]....
        /*0fbc*/ 	.word	0x00011100


	//   ....[114]....
        /*0fc0*/ 	.word	0x000114c0


	//   ....[115]....
        /*0fc4*/ 	.word	0x00011bc0


	//   ....[116]....
        /*0fc8*/ 	.word	0x00011be0


	//   ....[117]....
        /*0fcc*/ 	.word	0x00011c00


	//   ....[118]....
        /*0fd0*/ 	.word	0x00011c20


	//   ....[119]....
        /*0fd4*/ 	.word	0x00013790


	//   ....[120]....
        /*0fd8*/ 	.word	0x000137b0


	//   ....[121]....
        /*0fdc*/ 	.word	0x000137e0


	//   ....[122]....
        /*0fe0*/ 	.word	0x00013850


	//   ....[123]....
        /*0fe4*/ 	.word	0x00013870


	//   ....[124]....
        /*0fe8*/ 	.word	0x00013880


	//   ....[125]....
        /*0fec*/ 	.word	0x00013a40


	//   ....[126]....
        /*0ff0*/ 	.word	0x00013a50


	//   ....[127]....
        /*0ff4*/ 	.word	0x000147b0


	//   ....[128]....
        /*0ff8*/ 	.word	0x000147d0


	//   ....[129]....
        /*0ffc*/ 	.word	0x000148c0


	//   ....[130]....
        /*1000*/ 	.word	0x000148d0


	//   ....[131]....
        /*1004*/ 	.word	0x000149c0


	//   ....[132]....
        /*1008*/ 	.word	0x000149e0


	//   ....[133]....
        /*100c*/ 	.word	0x00014ad0


	//   ....[134]....
        /*1010*/ 	.word	0x00014ae0


	//   ....[135]....
        /*1014*/ 	.word	0x00014cc0


	//   ....[136]....
        /*1018*/ 	.word	0x00015070


	//   ....[137]....
        /*101c*/ 	.word	0x000155d0


	//   ....[138]....
        /*1020*/ 	.word	0x000155f0


	//   ....[139]....
        /*1024*/ 	.word	0x000157d0


	//   ....[140]....
        /*1028*/ 	.word	0x000157f0


	//   ....[141]....
        /*102c*/ 	.word	0x00017760


	//   ....[142]....
        /*1030*/ 	.word	0x00017770


	//   ....[143]....
        /*1034*/ 	.word	0x00017850


	//   ....[144]....
        /*1038*/ 	.word	0x00017870


	//   ....[145]....
        /*103c*/ 	.word	0x000178d0


	//   ....[146]....
        /*1040*/ 	.word	0x000178f0


	//   ....[147]....
        /*1044*/ 	.word	0x000179f0


	//   ....[148]....
        /*1048*/ 	.word	0x00017a00


	//   ....[149]....
        /*104c*/ 	.word	0x00018760


	//   ....[150]....
        /*1050*/ 	.word	0x00018780


	//   ....[151]....
        /*1054*/ 	.word	0x000188b0


	//   ....[152]....
        /*1058*/ 	.word	0x000188c0


	//   ....[153]....
        /*105c*/ 	.word	0x000189f0


	//   ....[154]....
        /*1060*/ 	.word	0x00018a10


	//   ....[155]....
        /*1064*/ 	.word	0x00018b40


	//   ....[156]....
        /*1068*/ 	.word	0x00018b50


	//   ....[157]....
        /*106c*/ 	.word	0x00019020


	//   ....[158]....
        /*1070*/ 	.word	0x00019050


	//   ....[159]....
        /*1074*/ 	.word	0x00019070


	//   ....[160]....
        /*1078*/ 	.word	0x00019090


	//   ....[161]....
        /*107c*/ 	.word	0x0001ad60


	//   ....[162]....
        /*1080*/ 	.word	0x0001ada0


	//   ....[163]....
        /*1084*/ 	.word	0x0001adc0


	//   ....[164]....
        /*1088*/ 	.word	0x0001ade0


	//   ....[165]....
        /*108c*/ 	.word	0x0001be90


	//   ....[166]....
        /*1090*/ 	.word	0x0001bea0


	//   ....[167]....
        /*1094*/ 	.word	0x0001bec0


	//   ....[168]....
        /*1098*/ 	.word	0x0001bee0


	//   ....[169]....
        /*109c*/ 	.word	0x0001c210


	//   ....[170]....
        /*10a0*/ 	.word	0x0001c230


	//   ....[171]....
        /*10a4*/ 	.word	0x0001c320


	//   ....[172]....
        /*10a8*/ 	.word	0x0001c330


	//   ....[173]....
        /*10ac*/ 	.word	0x0001c430


	//   ....[174]....
        /*10b0*/ 	.word	0x0001c450


	//   ....[175]....
        /*10b4*/ 	.word	0x0001c550


	//   ....[176]....
        /*10b8*/ 	.word	0x0001c560


	//   ....[177]....
        /*10bc*/ 	.word	0x0001c860


	//   ....[178]....
        /*10c0*/ 	.word	0x0001c880


	//   ....[179]....
        /*10c4*/ 	.word	0x0001cec0


	//   ....[180]....
        /*10c8*/ 	.word	0x0001ced0


	//   ....[181]....
        /*10cc*/ 	.word	0x0001dcd0


	//   ....[182]....
        /*10d0*/ 	.word	0x0001dcf0


	//   ....[183]....
        /*10d4*/ 	.word	0x0001ddf0


	//   ....[184]....
        /*10d8*/ 	.word	0x0001de00


	//   ....[185]....
        /*10dc*/ 	.word	0x0001df00


	//   ....[186]....
        /*10e0*/ 	.word	0x0001df20


	//   ....[187]....
        /*10e4*/ 	.word	0x0001e020


	//   ....[188]....
        /*10e8*/ 	.word	0x0001e030


	//   ....[189]....
        /*10ec*/ 	.word	0x0001e1e0


	//   ....[190]....
        /*10f0*/ 	.word	0x0001e200


	//   ....[191]....
        /*10f4*/ 	.word	0x0001e330


	//   ....[192]....
        /*10f8*/ 	.word	0x0001e370


	//   ....[193]....
        /*10fc*/ 	.word	0x0001e3a0


	//   ....[194]....
        /*1100*/ 	.word	0x0001e3d0


	//   ....[195]....
        /*1104*/ 	.word	0x0001e400


	//   ....[196]....
        /*1108*/ 	.word	0x0001e430


	//   ....[197]....
        /*110c*/ 	.word	0x0001e5a0


	//   ....[198]....
        /*1110*/ 	.word	0x0001e5e0


	//   ....[199]....
        /*1114*/ 	.word	0x0001e610


	//   ....[200]....
        /*1118*/ 	.word	0x0001e640


	//   ....[201]....
        /*111c*/ 	.word	0x0001e670


	//   ....[202]....
        /*1120*/ 	.word	0x0001e6a0


	//   ....[203]....
        /*1124*/ 	.word	0x0001e730


	//   ....[204]....
        /*1128*/ 	.word	0x0001e790


	//   ....[205]....
        /*112c*/ 	.word	0x0001e7a0


	//   ....[206]....
        /*1130*/ 	.word	0x0001e800


	//   ....[207]....
        /*1134*/ 	.word	0x0001f250


	//   ....[208]....
        /*1138*/ 	.word	0x0001f2a0


	//   ....[209]....
        /*113c*/ 	.word	0x0001f300


	//   ....[210]....
        /*1140*/ 	.word	0x0001f360


	//   ....[211]....
        /*1144*/ 	.word	0x0001f3c0


	//   ....[212]....
        /*1148*/ 	.word	0x0001f430


	//   ....[213]....
        /*114c*/ 	.word	0x0001f480


	//   ....[214]....
        /*1150*/ 	.word	0x0001f4e0


	//   ....[215]....
        /*1154*/ 	.word	0x0001f550


	//   ....[216]....
        /*1158*/ 	.word	0x0001f5c0


	//   ....[217]....
        /*115c*/ 	.word	0x0001f630


	//   ....[218]....
        /*1160*/ 	.word	0x0001f690


	//   ....[219]....
        /*1164*/ 	.word	0x0001f700


	//   ....[220]....
        /*1168*/ 	.word	0x0001f770


	//   ....[221]....
        /*116c*/ 	.word	0x0001f7e0


	//   ....[222]....
        /*1170*/ 	.word	0x0001f840


	//   ....[223]....
        /*1174*/ 	.word	0x0001f8b0


	//   ....[224]....
        /*1178*/ 	.word	0x0001f920


	//   ....[225]....
        /*117c*/ 	.word	0x0001f990


	//   ....[226]....
        /*1180*/ 	.word	0x0001f9f0


	//   ....[227]....
        /*1184*/ 	.word	0x0001fa60


	//   ....[228]....
        /*1188*/ 	.word	0x0001fad0


	//   ....[229]....
        /*118c*/ 	.word	0x00020210


	//   ....[230]....
        /*1190*/ 	.word	0x00020260


	//   ....[231]....
        /*1194*/ 	.word	0x000202b0


	//   ....[232]....
        /*1198*/ 	.word	0x00020300


	//   ....[233]....
        /*119c*/ 	.word	0x00020370


	//   ....[234]....
        /*11a0*/ 	.word	0x000203e0


	//   ....[235]....
        /*11a4*/ 	.word	0x00020500


	//   ....[236]....
        /*11a8*/ 	.word	0x00020560


	//   ....[237]....
        /*11ac*/ 	.word	0x000206a0


	//   ....[238]....
        /*11b0*/ 	.word	0x00020700


	//   ....[239]....
        /*11b4*/ 	.word	0x00020770


	//   ....[240]....
        /*11b8*/ 	.word	0x000207d0


	//   ....[241]....
        /*11bc*/ 	.word	0x00020840


	//   ....[242]....
        /*11c0*/ 	.word	0x000208b0


	//   ....[243]....
        /*11c4*/ 	.word	0x00020920


	//   ....[244]....
        /*11c8*/ 	.word	0x00020980


	//   ....[245]....
        /*11cc*/ 	.word	0x000209f0


	//   ....[246]....
        /*11d0*/ 	.word	0x00020a60


	//   ....[247]....
        /*11d4*/ 	.word	0x00020ad0


	//   ....[248]....
        /*11d8*/ 	.word	0x00020b30


	//   ....[249]....
        /*11dc*/ 	.word	0x00020ba0


	//   ....[250]....
        /*11e0*/ 	.word	0x00020c10


	//   ....[251]....
        /*11e4*/ 	.word	0x00021350


	//   ....[252]....
        /*11e8*/ 	.word	0x00021390


	//   ....[253]....
        /*11ec*/ 	.word	0x000213e0


	//   ....[254]....
        /*11f0*/ 	.word	0x00021420


	//   ....[255]....
        /*11f4*/ 	.word	0x00021490


	//   ....[0]....
        /*11f8*/ 	.word	0x00021500


	//   ....[1]....
        /*11fc*/ 	.word	0x00021560


	//   ....[2]....
        /*1200*/ 	.word	0x000215d0


	//   ....[3]....
        /*1204*/ 	.word	0x00021640


	//   ....[4]....
        /*1208*/ 	.word	0x000216b0


	//   ....[5]....
        /*120c*/ 	.word	0x00021710


	//   ....[6]....
        /*1210*/ 	.word	0x00021780


	//   ....[7]....
        /*1214*/ 	.word	0x000217f0


	//   ....[8]....
        /*1218*/ 	.word	0x00021860


	//   ....[9]....
        /*121c*/ 	.word	0x000218c0


	//   ....[10]....
        /*1220*/ 	.word	0x00021910


	//   ....[11]....
        /*1224*/ 	.word	0x00021960


	//   ....[12]....
        /*1228*/ 	.word	0x000219b0


	//   ....[13]....
        /*122c*/ 	.word	0x000219f0


	//   ....[14]....
        /*1230*/ 	.word	0x00021a50


	//   ....[15]....
        /*1234*/ 	.word	0x00021aa0


	//   ....[16]....
        /*1238*/ 	.word	0x00021af0


	//   ....[17]....
        /*123c*/ 	.word	0x00021b50


	//   ....[18]....
        /*1240*/ 	.word	0x00021bc0


	//   ....[19]....
        /*1244*/ 	.word	0x00021c30


	//   ....[20]....
        /*1248*/ 	.word	0x00021ca0


	//   ....[21]....
        /*124c*/ 	.word	0x00021d00


	//   ....[22]....
        /*1250*/ 	.word	0x00021d70


	//   ....[23]....
        /*1254*/ 	.word	0x00021de0


	//   ....[24]....
        /*1258*/ 	.word	0x00021e50


	//   ....[25]....
        /*125c*/ 	.word	0x00021eb0


	//   ....[26]....
        /*1260*/ 	.word	0x00021f20


	//   ....[27]....
        /*1264*/ 	.word	0x00021f90


	//   ....[28]....
        /*1268*/ 	.word	0x00022000


	//   ....[29]....
        /*126c*/ 	.word	0x00022060


	//   ....[30]....
        /*1270*/ 	.word	0x000220d0


	//   ....[31]....
        /*1274*/ 	.word	0x00022140


	//   ....[32]....
        /*1278*/ 	.word	0x000221b0


	//   ....[33]....
        /*127c*/ 	.word	0x00022210


	//   ....[34]....
        /*1280*/ 	.word	0x00022280


	//   ....[35]....
        /*1284*/ 	.word	0x000222f0


	//   ....[36]....
        /*1288*/ 	.word	0x00022360


	//   ....[37]....
        /*128c*/ 	.word	0x000223c0


	//   ....[38]....
        /*1290*/ 	.word	0x00022430


	//   ....[39]....
        /*1294*/ 	.word	0x000224a0


	//   ....[40]....
        /*1298*/ 	.word	0x000224f0


	//   ....[41]....
        /*129c*/ 	.word	0x00022530


	//   ....[42]....
        /*12a0*/ 	.word	0x00022580


	//   ....[43]....
        /*12a4*/ 	.word	0x000225d0


	//   ....[44]....
        /*12a8*/ 	.word	0x00022620


	//   ....[45]....
        /*12ac*/ 	.word	0x00022690


	//   ....[46]....
        /*12b0*/ 	.word	0x000226e0


	//   ....[47]....
        /*12b4*/ 	.word	0x00022720


	//   ....[48]....
        /*12b8*/ 	.word	0x00022770


	//   ....[49]....
        /*12bc*/ 	.word	0x000227c0


	//   ....[50]....
        /*12c0*/ 	.word	0x00022810


	//   ....[51]....
        /*12c4*/ 	.word	0x00022880


	//   ....[52]....
        /*12c8*/ 	.word	0x000228d0


	//   ....[53]....
        /*12cc*/ 	.word	0x00022930


	//   ....[54]....
        /*12d0*/ 	.word	0x00022990


	//   ....[55]....
        /*12d4*/ 	.word	0x00022a00


	//----- nvinfo : EIATTR_EXIT_INSTR_OFFSETS
	.align		4
.L_360:
        /*12d8*/ 	.byte	0x04, 0x1c
        /*12da*/ 	.short	(.L_362 - .L_361)


	//   ....[0]....
.L_361:
        /*12dc*/ 	.word	0x000010d0


	//   ....[1]....
        /*12e0*/ 	.word	0x0001f220


	//----- nvinfo : EIATTR_MAX_THREADS
	.align		4
.L_362:
        /*12e4*/ 	.byte	0x04, 0x05
        /*12e6*/ 	.short	(.L_364 - .L_363)
.L_363:
        /*12e8*/ 	.word	0x00000100
        /*12ec*/ 	.word	0x00000001
        /*12f0*/ 	.word	0x00000001


	//----- nvinfo : EIATTR_CRS_STACK_SIZE
	.align		4
.L_364:
        /*12f4*/ 	.byte	0x04, 0x1e
        /*12f6*/ 	.short	(.L_366 - .L_365)
.L_365:
        /*12f8*/ 	.word	0x00000000
.L_366:


//--------------------- .nv.callgraph             --------------------------
	.section	.nv.callgraph,"",@"SHT_CUDA_CALLGRAPH"
	.align	4
	.sectionentsize	8
	.align		4
        /*0000*/ 	.word	0x00000000
	.align		4
        /*0004*/ 	.word	0xffffffff
	.align		4
        /*0008*/ 	.word	0x00000000
	.align		4
        /*000c*/ 	.word	0xfffffffe
	.align		4
        /*0010*/ 	.word	0x00000000
	.align		4
        /*0014*/ 	.word	0xfffffffd
	.align		4
        /*0018*/ 	.word	0x00000000
	.align		4
        /*001c*/ 	.word	0xfffffffc


//--------------------- .nv.rel.action            --------------------------
	.section	.nv.rel.action,"",@"SHT_CUDA_RELOCINFO"
	.align	8
	.sectionentsize	8
        /*0000*/ 	.byte	0x73, 0x00, 0x00, 0x00, 0x00, 0x00, 0x00, 0x00, 0x00, 0x00, 0x00, 0x11, 0x25, 0x00, 0x05, 0x36


//--------------------- .nv.constant4             --------------------------
	.section	.nv.constant4,"a",@progbits
	.align	8
	.align		8
.nv.constant4:
        /*0000*/ 	.dword	_ZN78_INTERNAL_c4c2231f_42_flash_fwd_hdim128_fp16_paged_split_sm80_cu_b81ac279_31984cuda3std3__45__cpo5beginE
	.align		8
        /*0008*/ 	.dword	_ZN78_INTERNAL_c4c2231f_42_flash_fwd_hdim128_fp16_paged_split_sm80_cu_b81ac279_31984cuda3std3__45__cpo3endE
	.align		8
        /*0010*/ 	.dword	_ZN78_INTERNAL_c4c2231f_42_flash_fwd_hdim128_fp16_paged_split_sm80_cu_b81ac279_31984cuda3std3__45__cpo6cbeginE
	.align		8
        /*0018*/ 	.dword	_ZN78_INTERNAL_c4c2231f_42_flash_fwd_hdim128_fp16_paged_split_sm80_cu_b81ac279_31984cuda3std3__45__cpo4cendE
	.align		8
        /*0020*/ 	.dword	_ZN78_INTERNAL_c4c2231f_42_flash_fwd_hdim128_fp16_paged_split_sm80_cu_b81ac279_31984cuda3std3__480_GLOBAL__N__c4c2231f_42_flash_fwd_hdim128_fp16_paged_split_sm80_cu_b81ac279_31986ignoreE
	.align		8
        /*0028*/ 	.dword	_ZN78_INTERNAL_c4c2231f_42_flash_fwd_hdim128_fp16_paged_split_sm80_cu_b81ac279_31984cuda3std3__419piecewise_constructE
	.align		8
        /*0030*/ 	.dword	_ZN78_INTERNAL_c4c2231f_42_flash_fwd_hdim128_fp16_paged_split_sm80_cu_b81ac279_31984cuda3std3__48in_placeE
	.align		8
        /*0038*/ 	.dword	_ZN78_INTERNAL_c4c2231f_42_flash_fwd_hdim128_fp16_paged_split_sm80_cu_b81ac279_31984cuda3std6ranges3__45__cpo4swapE
	.align		8
        /*0040*/ 	.dword	_ZN78_INTERNAL_c4c2231f_42_flash_fwd_hdim128_fp16_paged_split_sm80_cu_b81ac279_31984cuda3std6ranges3__45__cpo9iter_moveE
	.align		8
        /*0048*/ 	.dword	_ZN78_INTERNAL_c4c2231f_42_flash_fwd_hdim128_fp16_paged_split_sm80_cu_b81ac279_31984cute7productE
	.align		8
        /*0050*/ 	.dword	_ZN78_INTERNAL_c4c2231f_42_flash_fwd_hdim128_fp16_paged_split_sm80_cu_b81ac279_31984cute1_E


//--------------------- .nv.constant0._ZN7cutlass13device_kernelIN5flash19enable_sm80_to_sm89INS1_16FlashAttnFwdSm80INS1_25CollectiveMainloopFwdSm80ILi8ELi1ELb1EN4cute5tupleIJNS5_1CILi128EEES8_S8_EEELi128ENS_6half_tEfNS_4arch4Sm80ELb0ELb0ELb0ELb0ELb1ELb0ELb1ELb1EEENS1_21CollectiveEpilogueFwdIS9_NS6_IJNS7_ILi1EEESF_SF_EEESA_SC_Li256ELb0ELb1ELb1ELb0EEENS1_19SingleTileSchedulerILb0ELb1ELb1ELi128EEEEEEEEEvNT_6ParamsE --------------------------
	.section	.nv.constant0._ZN7cutlass13device_kernelIN5flash19enable_sm80_to_sm89INS1_16FlashAttnFwdSm80INS1_25CollectiveMainloopFwdSm80ILi8ELi1ELb1EN4cute5tupleIJNS5_1CILi128EEES8_S8_EEELi128ENS_6half_tEfNS_4arch4Sm80ELb0ELb0ELb0ELb0ELb1ELb0ELb1ELb1EEENS1_21CollectiveEpilogueFwdIS9_NS6_IJNS7_ILi1EEESF_SF_EEESA_SC_Li256ELb0ELb1ELb1ELb0EEENS1_19SingleTileSchedulerILb0ELb1ELb1ELi128EEEEEEEEEvNT_6ParamsE,"a",@progbits
	.sectionflags	@""
	.align	4
.nv.constant0._ZN7cutlass13device_kernelIN5flash19enable_sm80_to_sm89INS1_16FlashAttnFwdSm80INS1_25CollectiveMainloopFwdSm80ILi8ELi1ELb1EN4cute5tupleIJNS5_1CILi128EEES8_S8_EEELi128ENS_6half_tEfNS_4arch4Sm80ELb0ELb0ELb0ELb0ELb1ELb0ELb1ELb1EEENS1_21CollectiveEpilogueFwdIS9_NS6_IJNS7_ILi1EEESF_SF_EEESA_SC_Li256ELb0ELb1ELb1ELb0EEENS1_19SingleTileSchedulerILb0ELb1ELb1ELi128EEEEEEEEEvNT_6ParamsE:
	.zero		1400


//--------------------- .nv.constant0._ZN7cutlass13device_kernelIN5flash19enable_sm80_to_sm89INS1_16FlashAttnFwdSm80INS1_25CollectiveMainloopFwdSm80ILi8ELi1ELb1EN4cute5tupleIJNS5_1CILi128EEENS7_ILi96EEES8_EEELi128ENS_6half_tEfNS_4arch4Sm80ELb0ELb1ELb0ELb0ELb1ELb0ELb1ELb1EEENS1_21CollectiveEpilogueFwdINS6_IJS8_S8_S9_EEENS6_IJNS7_ILi1EEESH_SH_EEESB_SD_Li256ELb0ELb1ELb1ELb0EEENS1_19SingleTileSchedulerILb0ELb1ELb1ELi128EEEEEEEEEvNT_6ParamsE --------------------------
	.section	.nv.constant0._ZN7cutlass13device_kernelIN5flash19enable_sm80_to_sm89INS1_16FlashAttnFwdSm80INS1_25CollectiveMainloopFwdSm80ILi8ELi1ELb1EN4cute5tupleIJNS5_1CILi128EEENS7_ILi96EEES8_EEELi128ENS_6half_tEfNS_4arch4Sm80ELb0ELb1ELb0ELb0ELb1ELb0ELb1ELb1EEENS1_21CollectiveEpilogueFwdINS6_IJS8_S8_S9_EEENS6_IJNS7_ILi1EEESH_SH_EEESB_SD_Li256ELb0ELb1ELb1ELb0EEENS1_19SingleTileSchedulerILb0ELb1ELb1ELi128EEEEEEEEEvNT_6ParamsE,"a",@progbits
	.sectionflags	@""
	.align	4
.nv.constant0._ZN7cutlass13device_kernelIN5flash19enable_sm80_to_sm89INS1_16FlashAttnFwdSm80INS1_25CollectiveMainloopFwdSm80ILi8ELi1ELb1EN4cute5tupleIJNS5_1CILi128EEENS7_ILi96EEES8_EEELi128ENS_6half_tEfNS_4arch4Sm80ELb0ELb1ELb0ELb0ELb1ELb0ELb1ELb1EEENS1_21CollectiveEpilogueFwdINS6_IJS8_S8_S9_EEENS6_IJNS7_ILi1EEESH_SH_EEESB_SD_Li256ELb0ELb1ELb1ELb0EEENS1_19SingleTileSchedulerILb0ELb1ELb1ELi128EEEEEEEEEvNT_6ParamsE:
	.zero		1400


//--------------------- .nv.constant0._ZN7cutlass13device_kernelIN5flash19enable_sm80_to_sm89INS1_16FlashAttnFwdSm80INS1_25CollectiveMainloopFwdSm80ILi8ELi1ELb1EN4cute5tupleIJNS5_1CILi128EEES8_S8_EEELi128ENS_6half_tEfNS_4arch4Sm80ELb1ELb0ELb0ELb0ELb1ELb0ELb1ELb1EEENS1_21CollectiveEpilogueFwdIS9_NS6_IJNS7_ILi1EEESF_SF_EEESA_SC_Li256ELb0ELb1ELb1ELb0EEENS1_30DynamicPersistentTileSchedulerILi256ELi256ELb1ELb1ELb0EEEEEEEEEvNT_6ParamsE --------------------------
	.section	.nv.constant0._ZN7cutlass13device_kernelIN5flash19enable_sm80_to_sm89INS1_16FlashAttnFwdSm80INS1_25CollectiveMainloopFwdSm80ILi8ELi1ELb1EN4cute5tupleIJNS5_1CILi128EEES8_S8_EEELi128ENS_6half_tEfNS_4arch4Sm80ELb1ELb0ELb0ELb0ELb1ELb0ELb1ELb1EEENS1_21CollectiveEpilogueFwdIS9_NS6_IJNS7_ILi1EEESF_SF_EEESA_SC_Li256ELb0ELb1ELb1ELb0EEENS1_30DynamicPersistentTileSchedulerILi256ELi256ELb1ELb1ELb0EEEEEEEEEvNT_6ParamsE,"a",@progbits
	.sectionflags	@""
	.align	4
.nv.constant0._ZN7cutlass13device_kernelIN5flash19enable_sm80_to_sm89INS1_16FlashAttnFwdSm80INS1_25CollectiveMainloopFwdSm80ILi8ELi1ELb1EN4cute5tupleIJNS5_1CILi128EEES8_S8_EEELi128ENS_6half_tEfNS_4arch4Sm80ELb1ELb0ELb0ELb0ELb1ELb0ELb1ELb1EEENS1_21CollectiveEpilogueFwdIS9_NS6_IJNS7_ILi1EEESF_SF_EEESA_SC_Li256ELb0ELb1ELb1ELb0EEENS1_30DynamicPersistentTileSchedulerILi256ELi256ELb1ELb1ELb0EEEEEEEEEvNT_6ParamsE:
	.zero		1416


//--------------------- .nv.constant0._ZN7cutlass13device_kernelIN5flash19enable_sm80_to_sm89INS1_16FlashAttnFwdSm80INS1_25CollectiveMainloopFwdSm80ILi4ELi1ELb0EN4cute5tupleIJNS5_1CILi128EEENS7_ILi64EEES8_EEELi128ENS_6half_tEfNS_4arch4Sm80ELb0ELb0ELb0ELb0ELb1ELb0ELb1ELb1EEENS1_21CollectiveEpilogueFwdINS6_IJS8_S8_S9_EEENS6_IJNS7_ILi1EEESH_SH_EEESB_SD_Li128ELb0ELb1ELb1ELb0EEENS1_19SingleTileSchedulerILb0ELb1ELb1ELi128EEEEEEEEEvNT_6ParamsE --------------------------
	.section	.nv.constant0._ZN7cutlass13device_kernelIN5flash19enable_sm80_to_sm89INS1_16FlashAttnFwdSm80INS1_25CollectiveMainloopFwdSm80ILi4ELi1ELb0EN4cute5tupleIJNS5_1CILi128EEENS7_ILi64EEES8_EEELi128ENS_6half_tEfNS_4arch4Sm80ELb0ELb0ELb0ELb0ELb1ELb0ELb1ELb1EEENS1_21CollectiveEpilogueFwdINS6_IJS8_S8_S9_EEENS6_IJNS7_ILi1EEESH_SH_EEESB_SD_Li128ELb0ELb1ELb1ELb0EEENS1_19SingleTileSchedulerILb0ELb1ELb1ELi128EEEEEEEEEvNT_6ParamsE,"a",@progbits
	.sectionflags	@""
	.align	4
.nv.constant0._ZN7cutlass13device_kernelIN5flash19enable_sm80_to_sm89INS1_16FlashAttnFwdSm80INS1_25CollectiveMainloopFwdSm80ILi4ELi1ELb0EN4cute5tupleIJNS5_1CILi128EEENS7_ILi64EEES8_EEELi128ENS_6half_tEfNS_4arch4Sm80ELb0ELb0ELb0ELb0ELb1ELb0ELb1ELb1EEENS1_21CollectiveEpilogueFwdINS6_IJS8_S8_S9_EEENS6_IJNS7_ILi1EEESH_SH_EEESB_SD_Li128ELb0ELb1ELb1ELb0EEENS1_19SingleTileSchedulerILb0ELb1ELb1ELi128EEEEEEEEEvNT_6ParamsE:
	.zero		1400


//--------------------- .nv.constant0._ZN7cutlass13device_kernelIN5flash19enable_sm80_to_sm89INS1_16FlashAttnFwdSm80INS1_25CollectiveMainloopFwdSm80ILi8ELi1ELb1EN4cute5tupleIJNS5_1CILi128EEENS7_ILi112EEES8_EEELi128ENS_6half_tEfNS_4arch4Sm80ELb0ELb0ELb0ELb1ELb1ELb0ELb1ELb1EEENS1_21CollectiveEpilogueFwdINS6_IJS8_S8_S9_EEENS6_IJNS7_ILi1EEESH_SH_EEESB_SD_Li256ELb1ELb1ELb1ELb0EEENS1_36VarlenDynamicPersistentTileSchedulerILi128ELi112ELi256ELi256ELb1ELb1ELb0ELb0ELb1ELb1EEEEEEEEEvNT_6ParamsE --------------------------
	.section	.nv.constant0._ZN7cutlass13device_kernelIN5flash19enable_sm80_to_sm89INS1_16FlashAttnFwdSm80INS1_25CollectiveMainloopFwdSm80ILi8ELi1ELb1EN4cute5tupleIJNS5_1CILi128EEENS7_ILi112EEES8_EEELi128ENS_6half_tEfNS_4arch4Sm80ELb0ELb0ELb0ELb1ELb1ELb0ELb1ELb1EEENS1_21CollectiveEpilogueFwdINS6_IJS8_S8_S9_EEENS6_IJNS7_ILi1EEESH_SH_EEESB_SD_Li256ELb1ELb1ELb1ELb0EEENS1_36VarlenDynamicPersistentTileSchedulerILi128ELi112ELi256ELi256ELb1ELb1ELb0ELb0ELb1ELb1EEEEEEEEEvNT_6ParamsE,"a",@progbits
	.sectionflags	@""
	.align	4
.nv.constant0._ZN7cutlass13device_kernelIN5flash19enable_sm80_to_sm89INS1_16FlashAttnFwdSm80INS1_25CollectiveMainloopFwdSm80ILi8ELi1ELb1EN4cute5tupleIJNS5_1CILi128EEENS7_ILi112EEES8_EEELi128ENS_6half_tEfNS_4arch4Sm80ELb0ELb0ELb0ELb1ELb1ELb0ELb1ELb1EEENS1_21CollectiveEpilogueFwdINS6_IJS8_S8_S9_EEENS6_IJNS7_ILi1EEESH_SH_EEESB_SD_Li256ELb1ELb1ELb1ELb0EEENS1_36VarlenDynamicPersistentTileSchedulerILi128ELi112ELi256ELi256ELb1ELb1ELb0ELb0ELb1ELb1EEEEEEEEEvNT_6ParamsE:
	.zero		1432


//--------------------- .nv.constant0._ZN7cutlass13device_kernelIN5flash19enable_sm80_to_sm89INS1_16FlashAttnFwdSm80INS1_25CollectiveMainloopFwdSm80ILi8ELi1ELb1EN4cute5tupleIJNS5_1CILi128EEENS7_ILi112EEES8_EEELi128ENS_6half_tEfNS_4arch4Sm80ELb0ELb0ELb0ELb1ELb1ELb1ELb1ELb1EEENS1_21CollectiveEpilogueFwdINS6_IJS8_S8_S9_EEENS6_IJNS7_ILi1EEESH_SH_EEESB_SD_Li256ELb1ELb1ELb1ELb0EEENS1_36VarlenDynamicPersistentTileSchedulerILi128ELi112ELi256ELi256ELb1ELb1ELb0ELb0ELb1ELb1EEEEEEEEEvNT_6ParamsE --------------------------
	.section	.nv.constant0._ZN7cutlass13device_kernelIN5flash19enable_sm80_to_sm89INS1_16FlashAttnFwdSm80INS1_25CollectiveMainloopFwdSm80ILi8ELi1ELb1EN4cute5tupleIJNS5_1CILi128EEENS7_ILi112EEES8_EEELi128ENS_6half_tEfNS_4arch4Sm80ELb0ELb0ELb0ELb1ELb1ELb1ELb1ELb1EEENS1_21CollectiveEpilogueFwdINS6_IJS8_S8_S9_EEENS6_IJNS7_ILi1EEESH_SH_EEESB_SD_Li256ELb1ELb1ELb1ELb0EEENS1_36VarlenDynamicPersistentTileSchedulerILi128ELi112ELi256ELi256ELb1ELb1ELb0ELb0ELb1ELb1EEEEEEEEEvNT_6ParamsE,"a",@progbits
	.sectionflags	@""
	.align	4
.nv.constant0._ZN7cutlass13device_kernelIN5flash19enable_sm80_to_sm89INS1_16FlashAttnFwdSm80INS1_25CollectiveMainloopFwdSm80ILi8ELi1ELb1EN4cute5tupleIJNS5_1CILi128EEENS7_ILi112EEES8_EEELi128ENS_6half_tEfNS_4arch4Sm80ELb0ELb0ELb0ELb1ELb1ELb1ELb1ELb1EEENS1_21CollectiveEpilogueFwdINS6_IJS8_S8_S9_EEENS6_IJNS7_ILi1EEESH_SH_EEESB_SD_Li256ELb1ELb1ELb1ELb0EEENS1_36VarlenDynamicPersistentTileSchedulerILi128ELi112ELi256ELi256ELb1ELb1ELb0ELb0ELb1ELb1EEEEEEEEEvNT_6ParamsE:
	.zero		1432


//--------------------- .nv.constant0._ZN7cutlass13device_kernelIN5flash19enable_sm80_to_sm89INS1_16FlashAttnFwdSm80INS1_25CollectiveMainloopFwdSm80ILi4ELi1ELb0EN4cute5tupleIJNS5_1CILi128EEENS7_ILi48EEES8_EEELi128ENS_6half_tEfNS_4arch4Sm80ELb0ELb1ELb0ELb0ELb1ELb0ELb1ELb1EEENS1_21CollectiveEpilogueFwdINS6_IJS8_S8_S9_EEENS6_IJNS7_ILi1EEESH_SH_EEESB_SD_Li128ELb0ELb1ELb1ELb0EEENS1_19SingleTileSchedulerILb0ELb1ELb1ELi128EEEEEEEEEvNT_6ParamsE --------------------------
	.section	.nv.constant0._ZN7cutlass13device_kernelIN5flash19enable_sm80_to_sm89INS1_16FlashAttnFwdSm80INS1_25CollectiveMainloopFwdSm80ILi4ELi1ELb0EN4cute5tupleIJNS5_1CILi128EEENS7_ILi48EEES8_EEELi128ENS_6half_tEfNS_4arch4Sm80ELb0ELb1ELb0ELb0ELb1ELb0ELb1ELb1EEENS1_21CollectiveEpilogueFwdINS6_IJS8_S8_S9_EEENS6_IJNS7_ILi1EEESH_SH_EEESB_SD_Li128ELb0ELb1ELb1ELb0EEENS1_19SingleTileSchedulerILb0ELb1ELb1ELi128EEEEEEEEEvNT_6ParamsE,"a",@progbits
	.sectionflags	@""
	.align	4
.nv.constant0._ZN7cutlass13device_kernelIN5flash19enable_sm80_to_sm89INS1_16FlashAttnFwdSm80INS1_25CollectiveMainloopFwdSm80ILi4ELi1ELb0EN4cute5tupleIJNS5_1CILi128EEENS7_ILi48EEES8_EEELi128ENS_6half_tEfNS_4arch4Sm80ELb0ELb1ELb0ELb0ELb1ELb0ELb1ELb1EEENS1_21CollectiveEpilogueFwdINS6_IJS8_S8_S9_EEENS6_IJNS7_ILi1EEESH_SH_EEESB_SD_Li128ELb0ELb1ELb1ELb0EEENS1_19SingleTileSchedulerILb0ELb1ELb1ELi128EEEEEEEEEvNT_6ParamsE:
	.zero		1400


//--------------------- .nv.constant0._ZN7cutlass13device_kernelIN5flash19enable_sm80_to_sm89INS1_16FlashAttnFwdSm80INS1_25CollectiveMainloopFwdSm80ILi8ELi1ELb1EN4cute5tupleIJNS5_1CILi128EEENS7_ILi96EEES8_EEELi128ENS_6half_tEfNS_4arch4Sm80ELb0ELb1ELb0ELb1ELb1ELb0ELb1ELb1EEENS1_21CollectiveEpilogueFwdINS6_IJS8_S8_S9_EEENS6_IJNS7_ILi1EEESH_SH_EEESB_SD_Li256ELb1ELb1ELb1ELb0EEENS1_36VarlenDynamicPersistentTileSchedulerILi128ELi96ELi256ELi256ELb1ELb1ELb0ELb1ELb0ELb1EEEEEEEEEvNT_6ParamsE --------------------------
	.section	.nv.constant0._ZN7cutlass13device_kernelIN5flash19enable_sm80_to_sm89INS1_16FlashAttnFwdSm80INS1_25CollectiveMainloopFwdSm80ILi8ELi1ELb1EN4cute5tupleIJNS5_1CILi128EEENS7_ILi96EEES8_EEELi128ENS_6half_tEfNS_4arch4Sm80ELb0ELb1ELb0ELb1ELb1ELb0ELb1ELb1EEENS1_21CollectiveEpilogueFwdINS6_IJS8_S8_S9_EEENS6_IJNS7_ILi1EEESH_SH_EEESB_SD_Li256ELb1ELb1ELb1ELb0EEENS1_36VarlenDynamicPersistentTileSchedulerILi128ELi96ELi256ELi256ELb1ELb1ELb0ELb1ELb0ELb1EEEEEEEEEvNT_6ParamsE,"a",@progbits
	.sectionflags	@""
	.align	4
.nv.constant0._ZN7cutlass13device_kernelIN5flash19enable_sm80_to_sm89INS1_16FlashAttnFwdSm80INS1_25CollectiveMainloopFwdSm80ILi8ELi1ELb1EN4cute5tupleIJNS5_1CILi128EEENS7_ILi96EEES8_EEELi128ENS_6half_tEfNS_4arch4Sm80ELb0ELb1ELb0ELb1ELb1ELb0ELb1ELb1EEENS1_21CollectiveEpilogueFwdINS6_IJS8_S8_S9_EEENS6_IJNS7_ILi1EEESH_SH_EEESB_SD_Li256ELb1ELb1ELb1ELb0EEENS1_36VarlenDynamicPersistentTileSchedulerILi128ELi96ELi256ELi256ELb1ELb1ELb0ELb1ELb0ELb1EEEEEEEEEvNT_6ParamsE:
	.zero		1432


//--------------------- .nv.constant0._ZN7cutlass13device_kernelIN5flash19enable_sm80_to_sm89INS1_16FlashAttnFwdSm80INS1_25CollectiveMainloopFwdSm80ILi8ELi1ELb1EN4cute5tupleIJNS5_1CILi128EEENS7_ILi96EEES8_EEELi128ENS_6half_tEfNS_4arch4Sm80ELb0ELb1ELb0ELb1ELb1ELb1ELb1ELb1EEENS1_21CollectiveEpilogueFwdINS6_IJS8_S8_S9_EEENS6_IJNS7_ILi1EEESH_SH_EEESB_SD_Li256ELb1ELb1ELb1ELb0EEENS1_36VarlenDynamicPersistentTileSchedulerILi128ELi96ELi256ELi256ELb1ELb1ELb0ELb1ELb0ELb1EEEEEEEEEvNT_6ParamsE --------------------------
	.section	.nv.constant0._ZN7cutlass13device_kernelIN5flash19enable_sm80_to_sm89INS1_16FlashAttnFwdSm80INS1_25CollectiveMainloopFwdSm80ILi8ELi1ELb1EN4cute5tupleIJNS5_1CILi128EEENS7_ILi96EEES8_EEELi128ENS_6half_tEfNS_4arch4Sm80ELb0ELb1ELb0ELb1ELb1ELb1ELb1ELb1EEENS1_21CollectiveEpilogueFwdINS6_IJS8_S8_S9_EEENS6_IJNS7_ILi1EEESH_SH_EEESB_SD_Li256ELb1ELb1ELb1ELb0EEENS1_36VarlenDynamicPersistentTileSchedulerILi128ELi96ELi256ELi256ELb1ELb1ELb0ELb1ELb0ELb1EEEEEEEEEvNT_6ParamsE,"a",@progbits
	.sectionflags	@""
	.align	4
.nv.constant0._ZN7cutlass13device_kernelIN5flash19enable_sm80_to_sm89INS1_16FlashAttnFwdSm80INS1_25CollectiveMainloopFwdSm80ILi8ELi1ELb1EN4cute5tupleIJNS5_1CILi128EEENS7_ILi96EEES8_EEELi128ENS_6half_tEfNS_4arch4Sm80ELb0ELb1ELb0ELb1ELb1ELb1ELb1ELb1EEENS1_21CollectiveEpilogueFwdINS6_IJS8_S8_S9_EEENS6_IJNS7_ILi1EEESH_SH_EEESB_SD_Li256ELb1ELb1ELb1ELb0EEENS1_36VarlenDynamicPersistentTileSchedulerILi128ELi96ELi256ELi256ELb1ELb1ELb0ELb1ELb0ELb1EEEEEEEEEvNT_6ParamsE:
	.zero		1432


//--------------------- .nv.constant0._ZN7cutlass13device_kernelIN5flash19enable_sm80_to_sm89INS1_16FlashAttnFwdSm80INS1_25CollectiveMainloopFwdSm80ILi4ELi1ELb0EN4cute5tupleIJNS5_1CILi128EEENS7_ILi64EEES8_EEELi128ENS_6half_tEfNS_4arch4Sm80ELb1ELb0ELb0ELb0ELb1ELb0ELb1ELb1EEENS1_21CollectiveEpilogueFwdINS6_IJS8_S8_S9_EEENS6_IJNS7_ILi1EEESH_SH_EEESB_SD_Li128ELb0ELb1ELb1ELb0EEENS1_30DynamicPersistentTileSchedulerILi128ELi128ELb1ELb1ELb0EEEEEEEEEvNT_6ParamsE --------------------------
	.section	.nv.constant0._ZN7cutlass13device_kernelIN5flash19enable_sm80_to_sm89INS1_16FlashAttnFwdSm80INS1_25CollectiveMainloopFwdSm80ILi4ELi1ELb0EN4cute5tupleIJNS5_1CILi128EEENS7_ILi64EEES8_EEELi128ENS_6half_tEfNS_4arch4Sm80ELb1ELb0ELb0ELb0ELb1ELb0ELb1ELb1EEENS1_21CollectiveEpilogueFwdINS6_IJS8_S8_S9_EEENS6_IJNS7_ILi1EEESH_SH_EEESB_SD_Li128ELb0ELb1ELb1ELb0EEENS1_30DynamicPersistentTileSchedulerILi128ELi128ELb1ELb1ELb0EEEEEEEEEvNT_6ParamsE,"a",@progbits
	.sectionflags	@""
	.align	4
.nv.constant0._ZN7cutlass13device_kernelIN5flash19enable_sm80_to_sm89INS1_16FlashAttnFwdSm80INS1_25CollectiveMainloopFwdSm80ILi4ELi1ELb0EN4cute5tupleIJNS5_1CILi128EEENS7_ILi64EEES8_EEELi128ENS_6half_tEfNS_4arch4Sm80ELb1ELb0ELb0ELb0ELb1ELb0ELb1ELb1EEENS1_21CollectiveEpilogueFwdINS6_IJS8_S8_S9_EEENS6_IJNS7_ILi1EEESH_SH_EEESB_SD_Li128ELb0ELb1ELb1ELb0EEENS1_30DynamicPersistentTileSchedulerILi128ELi128ELb1ELb1ELb0EEEEEEEEEvNT_6ParamsE:
	.zero		1416


//--------------------- .nv.constant0._ZN7cutlass13device_kernelIN5flash19enable_sm80_to_sm89INS1_16FlashAttnFwdSm80INS1_25CollectiveMainloopFwdSm80ILi8ELi1ELb1EN4cute5tupleIJNS5_1CILi128EEENS7_ILi112EEES8_EEELi128ENS_6half_tEfNS_4arch4Sm80ELb1ELb0ELb0ELb1ELb1ELb0ELb1ELb1EEENS1_21CollectiveEpilogueFwdINS6_IJS8_S8_S9_EEENS6_IJNS7_ILi1EEESH_SH_EEESB_SD_Li256ELb1ELb1ELb1ELb0EEENS1_36VarlenDynamicPersistentTileSchedulerILi128ELi112ELi256ELi256ELb1ELb1ELb0ELb1ELb1ELb1EEEEEEEEEvNT_6ParamsE --------------------------
	.section	.nv.constant0._ZN7cutlass13device_kernelIN5flash19enable_sm80_to_sm89INS1_16FlashAttnFwdSm80INS1_25CollectiveMainloopFwdSm80ILi8ELi1ELb1EN4cute5tupleIJNS5_1CILi128EEENS7_ILi112EEES8_EEELi128ENS_6half_tEfNS_4arch4Sm80ELb1ELb0ELb0ELb1ELb1ELb0ELb1ELb1EEENS1_21CollectiveEpilogueFwdINS6_IJS8_S8_S9_EEENS6_IJNS7_ILi1EEESH_SH_EEESB_SD_Li256ELb1ELb1ELb1ELb0EEENS1_36VarlenDynamicPersistentTileSchedulerILi128ELi112ELi256ELi256ELb1ELb1ELb0ELb1ELb1ELb1EEEEEEEEEvNT_6ParamsE,"a",@progbits
	.sectionflags	@""
	.align	4
.nv.constant0._ZN7cutlass13device_kernelIN5flash19enable_sm80_to_sm89INS1_16FlashAttnFwdSm80INS1_25CollectiveMainloopFwdSm80ILi8ELi1ELb1EN4cute5tupleIJNS5_1CILi128EEENS7_ILi112EEES8_EEELi128ENS_6half_tEfNS_4arch4Sm80ELb1ELb0ELb0ELb1ELb1ELb0ELb1ELb1EEENS1_21CollectiveEpilogueFwdINS6_IJS8_S8_S9_EEENS6_IJNS7_ILi1EEESH_SH_EEESB_SD_Li256ELb1ELb1ELb1ELb0EEENS1_36VarlenDynamicPersistentTileSchedulerILi128ELi112ELi256ELi256ELb1ELb1ELb0ELb1ELb1ELb1EEEEEEEEEvNT_6ParamsE:
	.zero		1432


//--------------------- .nv.constant0._ZN7cutlass13device_kernelIN5flash19enable_sm80_to_sm89INS1_16FlashAttnFwdSm80INS1_25CollectiveMainloopFwdSm80ILi8ELi1ELb1EN4cute5tupleIJNS5_1CILi128EEENS7_ILi112EEES8_EEELi128ENS_6half_tEfNS_4arch4Sm80ELb1ELb0ELb0ELb1ELb1ELb1ELb1ELb1EEENS1_21CollectiveEpilogueFwdINS6_IJS8_S8_S9_EEENS6_IJNS7_ILi1EEESH_SH_EEESB_SD_Li256ELb1ELb1ELb1ELb0EEENS1_36VarlenDynamicPersistentTileSchedulerILi128ELi112ELi256ELi256ELb1ELb1ELb0ELb1ELb1ELb1EEEEEEEEEvNT_6ParamsE --------------------------
	.section	.nv.constant0._ZN7cutlass13device_kernelIN5flash19enable_sm80_to_sm89INS1_16FlashAttnFwdSm80INS1_25CollectiveMainloopFwdSm80ILi8ELi1ELb1EN4cute5tupleIJNS5_1CILi128EEENS7_ILi112EEES8_EEELi128ENS_6half_tEfNS_4arch4Sm80ELb1ELb0ELb0ELb1ELb1ELb1ELb1ELb1EEENS1_21CollectiveEpilogueFwdINS6_IJS8_S8_S9_EEENS6_IJNS7_ILi1EEESH_SH_EEESB_SD_Li256ELb1ELb1ELb1ELb0EEENS1_36VarlenDynamicPersistentTileSchedulerILi128ELi112ELi256ELi256ELb1ELb1ELb0ELb1ELb1ELb1EEEEEEEEEvNT_6ParamsE,"a",@progbits
	.sectionflags	@""
	.align	4
.nv.constant0._ZN7cutlass13device_kernelIN5flash19enable_sm80_to_sm89INS1_16FlashAttnFwdSm80INS1_25CollectiveMainloopFwdSm80ILi8ELi1ELb1EN4cute5tupleIJNS5_1CILi128EEENS7_ILi112EEES8_EEELi128ENS_6half_tEfNS_4arch4Sm80ELb1ELb0ELb0ELb1ELb1ELb1ELb1ELb1EEENS1_21CollectiveEpilogueFwdINS6_IJS8_S8_S9_EEENS6_IJNS7_ILi1EEESH_SH_EEESB_SD_Li256ELb1ELb1ELb1ELb0EEENS1_36VarlenDynamicPersistentTileSchedulerILi128ELi112ELi256ELi256ELb1ELb1ELb0ELb1ELb1ELb1EEEEEEEEEvNT_6ParamsE:
	.zero		1432


//--------------------- .text._ZN7cutlass13device_kernelIN5flash19enable_sm80_to_sm89INS1_16FlashAttnFwdSm80INS1_25CollectiveMainloopFwdSm80ILi8ELi1ELb1EN4cute5tupleIJNS5_1CILi128EEES8_S8_EEELi128ENS_6half_tEfNS_4arch4Sm80ELb0ELb0ELb0ELb0ELb1ELb0ELb1ELb1EEENS1_21CollectiveEpilogueFwdIS9_NS6_IJNS7_ILi1EEESF_SF_EEESA_SC_Li256ELb0ELb1ELb1ELb0EEENS1_19SingleTileSchedulerILb0ELb1ELb1ELi128EEEEEEEEEvNT_6ParamsE --------------------------
	.section	.text._ZN7cutlass13device_kernelIN5flash19enable_sm80_to_sm89INS1_16FlashAttnFwdSm80INS1_25CollectiveMainloopFwdSm80ILi8ELi1ELb1EN4cute5tupleIJNS5_1CILi128EEES8_S8_EEELi128ENS_6half_tEfNS_4arch4Sm80ELb0ELb0ELb0ELb0ELb1ELb0ELb1ELb1EEENS1_21CollectiveEpilogueFwdIS9_NS6_IJNS7_ILi1EEESF_SF_EEESA_SC_Li256ELb0ELb1ELb1ELb0EEENS1_19SingleTileSchedulerILb0ELb1ELb1ELi128EEEEEEEEEvNT_6ParamsE,"ax",@progbits
	.sectioninfo	@"SHI_REGISTERS=252"
	.align	128
.text._ZN7cutlass13device_kernelIN5flash19enable_sm80_to_sm89INS1_16FlashAttnFwdSm80INS1_25CollectiveMainloopFwdSm80ILi8ELi1ELb1EN4cute5tupleIJNS5_1CILi128EEES8_S8_EEELi128ENS_6half_tEfNS_4arch4Sm80ELb0ELb0ELb0ELb0ELb1ELb0ELb1ELb1EEENS1_21CollectiveEpilogueFwdIS9_NS6_IJNS7_ILi1EEESF_SF_EEESA_SC_Li256ELb0ELb1ELb1ELb0EEENS1_19SingleTileSchedulerILb0ELb1ELb1ELi128EEEEEEEEEvNT_6ParamsE:
        .type           _ZN7cutlass13device_kernelIN5flash19enable_sm80_to_sm89INS1_16FlashAttnFwdSm80INS1_25CollectiveMainloopFwdSm80ILi8ELi1ELb1EN4cute5tupleIJNS5_1CILi128EEES8_S8_EEELi128ENS_6half_tEfNS_4arch4Sm80ELb0ELb0ELb0ELb0ELb1ELb0ELb1ELb1EEENS1_21CollectiveEpilogueFwdIS9_NS6_IJNS7_ILi1EEESF_SF_EEESA_SC_Li256ELb0ELb1ELb1ELb0EEENS1_19SingleTileSchedulerILb0ELb1ELb1ELi128EEEEEEEEEvNT_6ParamsE,@function
        .size           _ZN7cutlass13device_kernelIN5flash19enable_sm80_to_sm89INS1_16FlashAttnFwdSm80INS1_25CollectiveMainloopFwdSm80ILi8ELi1ELb1EN4cute5tupleIJNS5_1CILi128EEES8_S8_EEELi128ENS_6half_tEfNS_4arch4Sm80ELb0ELb0ELb0ELb0ELb1ELb0ELb1ELb1EEENS1_21CollectiveEpilogueFwdIS9_NS6_IJNS7_ILi1EEESF_SF_EEESA_SC_Li256ELb0ELb1ELb1ELb0EEENS1_19SingleTileSchedulerILb0ELb1ELb1ELi128EEEEEEEEEvNT_6ParamsE,(.L_x_1784 - _ZN7cutlass13device_kernelIN5flash19enable_sm80_to_sm89INS1_16FlashAttnFwdSm80INS1_25CollectiveMainloopFwdSm80ILi8ELi1ELb1EN4cute5tupleIJNS5_1CILi128EEES8_S8_EEELi128ENS_6half_tEfNS_4arch4Sm80ELb0ELb0ELb0ELb0ELb1ELb0ELb1ELb1EEENS1_21CollectiveEpilogueFwdIS9_NS6_IJNS7_ILi1EEESF_SF_EEESA_SC_Li256ELb0ELb1ELb1ELb0EEENS1_19SingleTileSchedulerILb0ELb1ELb1ELi128EEEEEEEEEvNT_6ParamsE)
        .other          _ZN7cutlass13device_kernelIN5flash19enable_sm80_to_sm89INS1_16FlashAttnFwdSm80INS1_25CollectiveMainloopFwdSm80ILi8ELi1ELb1EN4cute5tupleIJNS5_1CILi128EEES8_S8_EEELi128ENS_6half_tEfNS_4arch4Sm80ELb0ELb0ELb0ELb0ELb1ELb0ELb1ELb1EEENS1_21CollectiveEpilogueFwdIS9_NS6_IJNS7_ILi1EEESF_SF_EEESA_SC_Li256ELb0ELb1ELb1ELb0EEENS1_19SingleTileSchedulerILb0ELb1ELb1ELi128EEEEEEEEEvNT_6ParamsE,@"STO_CUDA_ENTRY STV_DEFAULT"
_ZN7cutlass13device_kernelIN5flash19enable_sm80_to_sm89INS1_16FlashAttnFwdSm80INS1_25CollectiveMainloopFwdSm80ILi8ELi1ELb1EN4cute5tupleIJNS5_1CILi128EEES8_S8_EEELi128ENS_6half_tEfNS_4arch4Sm80ELb0ELb0ELb0ELb0ELb1ELb0ELb1ELb1EEENS1_21CollectiveEpilogueFwdIS9_NS6_IJNS7_ILi1EEESF_SF_EEESA_SC_Li256ELb0ELb1ELb1ELb0EEENS1_19SingleTileSchedulerILb0ELb1ELb1ELi128EEEEEEEEEvNT_6ParamsE:
[----:B------:R-:W-:Y:S02]  /*0000*/  MOV R1, c[0x0][0x28] ;  /* 0x00000a0000017a02 */ /* 0x000fe40000000f00 */
[----:B------:R-:W1:Y:S01]  /*0010*/  S2R R5, SR_TID.X ;  /* 0x0000000000057919 */ /* 0x000e620000002100 */
[----:B------:R-:W2:Y:S08]  /*0020*/  S2UR UR6, SR_CTAID.Y ;  /* 0x00000000000679c3 */ /* 0x000eb00000002600 */
[----:B------:R-:W3:Y:S01]  /*0030*/  S2UR UR18, SR_CTAID.Z ;  /* 0x00000000001279c3 */ /* 0x000ee20000002700 */
[----:B-1----:R-:W-:-:S06]  /*0040*/  SHF.R.U32.HI R0, RZ, 0x5, R5 ;  /* 0x00000005ff007819 */ /* 0x002fcc0000011605 */
[----:B------:R-:W1:Y:S02]  /*0050*/  SHFL.IDX PT, R0, R0, RZ, 0x1f ;  /* 0x00001fff00007589 */ /* 0x000e6400000e0000 */
[----:B-1----:R-:W-:-:S13]  /*0060*/  ISETP.NE.AND P0, PT, R0, RZ, PT ;  /* 0x000000ff0000720c */ /* 0x002fda0003f05270 */
[----:B--23--:R-:W-:Y:S05]  /*0070*/  @!P0 BRA `(.L_x_0) ;  /* 0x0000009000008947 */ /* 0x00cfea0003800000 */
[----:B------:R-:W-:Y:S01]  /*0080*/  MOV R0, c[0x0][0x550] ;  /* 0x0001540000007a02 */ /* 0x000fe20000000f00 */
[----:B------:R-:W-:-:S03]  /*0090*/  UMOV UR10, UR6 ;  /* 0x00000006000a7c82 */ /* 0x000fc60008000000 */
[----:B------:R-:W-:-:S13]  /*00a0*/  ISETP.NE.AND P0, PT, R0, 0x1, PT ;  /* 0x000000010000780c */ /* 0x000fda0003f05270 */
[----:B------:R-:W-:Y:S05]  /*00b0*/  @!P0 BRA `(.L_x_1) ;  /* 0x000000b000008947 */ /* 0x000fea0003800000 */
[----:B------:R-:W-:Y:S02]  /*00c0*/  ULDC UR4, c[0x0][0x554] ;  /* 0x0001550000047ab9 */ /* 0x000fe40000000800 */
[----:B------:R-:W-:Y:S02]  /*00d0*/  UIMAD.WIDE.U32 UR4, UR6, UR4, URZ ;  /* 0x00000004060472a5 */ /* 0x000fe4000f8e003f */
[----:B------:R-:W-:Y:S02]  /*00e0*/  ULDC UR10, c[0x0][0x558] ;  /* 0x00015600000a7ab9 */ /* 0x000fe40000000800 */
[----:B------:R-:W-:Y:S01]  /*00f0*/  USHF.R.U32.HI UR10, URZ, UR10, UR5 ;  /* 0x0000000a3f0a7299 */ /* 0x000fe20008011605 */
[----:B------:R-:W-:Y:S05]  /*0100*/  BRA `(.L_x_1) ;  /* 0x0000006000007947 */ /* 0x000fea0003800000 */
.L_x_0:
[----:B------:R-:W-:Y:S02]  /*0110*/  ULDC.64 UR4, c[0x0][0x550] ;  /* 0x0001540000047ab9 */ /* 0x000fe40000000a00 */
[----:B------:R-:W-:Y:S02]  /*0120*/  UISETP.NE.AND UP0, UPT, UR4, 0x1, UPT ;  /* 0x000000010400788c */ /* 0x000fe4000bf05270 */
[----:B------:R-:W-:-:S02]  /*0130*/  UIMAD.WIDE.U32 UR8, UR6, UR5, URZ ;  /* 0x00000005060872a5 */ /* 0x000fc4000f8e003f */
[----:B------:R-:W-:Y:S02]  /*0140*/  ULDC UR4, c[0x0][0x558] ;  /* 0x0001560000047ab9 */ /* 0x000fe40000000800 */
[----:B------:R-:W-:-:S05]  /*0150*/  UMOV UR10, UR6 ;  /* 0x00000006000a7c82 */ /* 0x000fca0008000000 */
[----:B------:R-:W-:-:S03]  /*0160*/  @UP0 USHF.R.U32.HI UR10, URZ, UR4, UR9 ;  /* 0x000000043f0a0299 */ /* 0x000fc60008011609 */
.L_x_1:
[----:B------:R-:W-:Y:S01]  /*0170*/  ISETP.LE.AND P0, PT, RZ, UR18, PT ;  /* 0x00000012ff007c0c */ /* 0x000fe2000bf03270 */
[----:B------:R-:W-:Y:S02]  /*0180*/  UIADD3 UR5, -UR10, URZ, URZ ;  /* 0x0000003f0a057290 */ /* 0x000fe4000fffe13f */
[----:B------:R-:W-:Y:S02]  /*0190*/  ULDC UR4, c[0x0][0x550] ;  /* 0x0001540000047ab9 */ /* 0x000fe40000000800 */
[----:B------:R-:W-:-:S08]  /*01a0*/  UIMAD UR6, UR5, UR4, UR6 ;  /* 0x00000004050672a4 */ /* 0x000fd0000f8e0206 */
[----:B------:R-:W-:Y:S05]  /*01b0*/  @!P0 EXIT ;  /* 0x000000000000894d */ /* 0x000fea0003800000 */
[----:B------:R-:W-:Y:S02]  /*01c0*/  ULDC.64 UR4, c[0x0][0x370] ;  /* 0x0000dc0000047ab9 */ /* 0x000fe40000000a00 */
[----:B------:R-:W-:Y:S02]  /*01d0*/  UISETP.NE.U32.AND UP0, UPT, URZ, UR4, UPT ;  /* 0x000000043f00728c */ /* 0x000fe4000bf05070 */
[----:B------:R-:W-:Y:S02]  /*01e0*/  ULDC.64 UR8, c[0x0][0x370] ;  /* 0x0000dc0000087ab9 */ /* 0x000fe40000000a00 */
[----:B------:R-:W-:Y:S02]  /*01f0*/  UISETP.NE.AND.EX UP0, UPT, URZ, UR5, UPT, UP0 ;  /* 0x000000053f00728c */ /* 0x000fe4000bf05300 */
[----:B------:R-:W-:-:S04]  /*0200*/  ULDC.64 UR12, c[0x0][0x118] ;  /* 0x00004600000c7ab9 */ /* 0x000fc80000000a00 */
[----:B------:R-:W-:-:S05]  /*0210*/  PLOP3.LUT P0, PT, PT, PT, UP0, 0x80, 0x0 ;  /* 0x000000000000781c */ /* 0x000fca0003f0f008 */
[----:B------:R-:W-:Y:S02]  /*0220*/  @UP0 UMOV UR4, 0x4 ;  /* 0x0000000400040882 */ /* 0x000fe40000000000 */
[----:B------:R-:W-:-:S06]  /*0230*/  @UP0 UIMAD.WIDE UR4, UR18, UR4, UR8 ;  /* 0x00000004120402a5 */ /* 0x000fcc000f8e0208 */
[----:B------:R-:W-:Y:S02]  /*0240*/  IMAD.U32 R2, RZ, RZ, UR4 ;  /* 0x00000004ff027e24 */ /* 0x000fe4000f8e00ff */
[----:B------:R-:W-:-:S05]  /*0250*/  IMAD.U32 R3, RZ, RZ, UR5 ;  /* 0x00000005ff037e24 */ /* 0x000fca000f8e00ff */
[----:B------:R-:W2:Y:S01]  /*0260*/  @P0 LDG.E R2, [R2.64] ;  /* 0x0000000c02020981 */ /* 0x000ea2000c1e1900 */
[----:B------:R-:W-:Y:S02]  /*0270*/  ULDC UR4, c[0x0][0x2ac] ;  /* 0x0000ab0000047ab9 */ /* 0x000fe40000000800 */
[----:B------:R-:W-:Y:S02]  /*0280*/  ULDC UR15, c[0x0][0x1d0] ;  /* 0x00007400000f7ab9 */ /* 0x000fe40000000800 */
[----:B------:R-:W-:Y:S02]  /*0290*/  UIMAD UR15, UR4, UR15, URZ ;  /* 0x0000000f040f72a4 */ /* 0x000fe4000f8e023f */
[----:B------:R-:W-:Y:S02]  /*02a0*/  UMOV UR9, URZ ;  /* 0x0000003f00097c82 */ /* 0x000fe40008000000 */
[----:B------:R-:W-:Y:S02]  /*02b0*/  UISETP.GE.AND UP0, UPT, UR15, 0x1, UPT ;  /* 0x000000010f00788c */ /* 0x000fe4000bf06270 */
[----:B------:R-:W-:-:S02]  /*02c0*/  UIADD3 UR5, UR15, 0x7f, URZ ;  /* 0x0000007f0f057890 */ /* 0x000fc4000fffe03f */
[----:B------:R-:W-:Y:S02]  /*02d0*/  UMOV UR17, URZ ;  /* 0x0000003f00117c82 */ /* 0x000fe40008000000 */
[----:B------:R-:W-:-:S04]  /*02e0*/  USHF.R.S32.HI UR4, URZ, 0x1f, UR5 ;  /* 0x0000001f3f047899 */ /* 0x000fc80008011405 */
[----:B------:R-:W-:-:S04]  /*02f0*/  ULEA.HI UR4, UR4, UR5, URZ, 0x7 ;  /* 0x0000000504047291 */ /* 0x000fc8000f8f383f */
[----:B------:R-:W-:Y:S01]  /*0300*/  USHF.R.S32.HI UR7, URZ, 0x7, UR4 ;  /* 0x000000073f077899 */ /* 0x000fe20008011404 */
[----:B--2---:R1:W2:Y:S01]  /*0310*/  @P0 R2UR UR9, R2 ;  /* 0x00000000020903c2 */ /* 0x0042a200000e0000 */
[----:B------:R-:W-:-:S13]  /*0320*/  PLOP3.LUT P0, PT, PT, PT, UP0, 0x80, 0x0 ;  /* 0x000000000000781c */ /* 0x000fda0003f0f008 */
[----:B-12---:R-:W-:Y:S05]  /*0330*/  @!P0 BRA `(.L_x_2) ;  /* 0x0000025000008947 */ /* 0x006fea0003800000 */
[----:B------:R-:W-:Y:S02]  /*0340*/  USHF.R.U32.HI UR4, URZ, 0x10, UR6 ;  /* 0x000000103f047899 */ /* 0x000fe40008011606 */
[----:B------:R-:W-:Y:S02]  /*0350*/  ULDC UR5, c[0x0][0x338] ;  /* 0x0000ce0000057ab9 */ /* 0x000fe40000000800 */
[----:B------:R-:W-:Y:S02]  /*0360*/  UISETP.NE.AND UP0, UPT, UR4, URZ, UPT ;  /* 0x0000003f0400728c */ /* 0x000fe4000bf05270 */
[----:B------:R-:W-:Y:S02]  /*0370*/  UMOV UR20, URZ ;  /* 0x0000003f00147c82 */ /* 0x000fe40008000000 */
[----:B------:R-:W-:-:S04]  /*0380*/  USEL UR5, UR4, UR5, UP0 ;  /* 0x0000000504057287 */ /* 0x000fc80008000000 */
[----:B------:R-:W-:Y:S02]  /*0390*/  UIADD3 UR16, UR7, -0x1, UR5 ;  /* 0xffffffff07107890 */ /* 0x000fe4000fffe005 */
[----:B------:R-:W-:-:S05]  /*03a0*/  IMAD.U32 R0, RZ, RZ, UR5 ;  /* 0x00000005ff007e24 */ /* 0x000fca000f8e00ff */
[-C--:B------:R-:W-:Y:S02]  /*03b0*/  IABS R2, R0.reuse ;  /* 0x0000000000027213 */ /* 0x080fe40000000000 */
[----:B------:R-:W-:Y:S02]  /*03c0*/  IABS R0, R0 ;  /* 0x0000000000007213 */ /* 0x000fe40000000000 */
[----:B------:R-:W1:Y:S03]  /*03d0*/  R2UR UR14, R2 ;  /* 0x00000000020e73c2 */ /* 0x000e6600000e0000 */
[----:B------:R-:W-:-:S05]  /*03e0*/  IMAD.MOV R0, RZ, RZ, -R0 ;  /* 0x000000ffff007224 */ /* 0x000fca00078e0a00 */
[----:B------:R-:W2:Y:S01]  /*03f0*/  R2UR UR8, R0 ;  /* 0x00000000000873c2 */ /* 0x000ea200000e0000 */
[----:B-1----:R-:W1:Y:S08]  /*0400*/  I2F.RP R2, UR14 ;  /* 0x0000000e00027d06 */ /* 0x002e700008209400 */
[----:B-1----:R-:W1:Y:S02]  /*0410*/  MUFU.RCP R2, R2 ;  /* 0x0000000200027308 */ /* 0x002e640000001000 */
[----:B-1----:R-:W-:-:S06]  /*0420*/  IADD3 R2, R2, 0xffffffe, RZ ;  /* 0x0ffffffe02027810 */ /* 0x002fcc0007ffe0ff */
[----:B------:R-:W1:Y:S02]  /*0430*/  F2I.FTZ.U32.TRUNC.NTZ R2, R2 ;  /* 0x0000000200027305 */ /* 0x000e64000021f000 */
[----:B-1----:R1:W3:Y:S02]  /*0440*/  R2UR UR21, R2 ;  /* 0x00000000021573c2 */ /* 0x0022e400000e0000 */
[----:B-1----:R-:W-:Y:S01]  /*0450*/  IMAD.U32 R2, RZ, RZ, UR16 ;  /* 0x00000010ff027e24 */ /* 0x002fe2000f8e00ff */
[----:B---3--:R-:W-:Y:S02]  /*0460*/  UIADD3 UR4, URZ, -UR21, URZ ;  /* 0x800000153f047290 */ /* 0x008fe4000fffe03f */
[----:B------:R-:W-:Y:S02]  /*0470*/  ULOP3.LUT UR16, UR16, UR5, URZ, 0x3c, !UPT ;  /* 0x0000000510107292 */ /* 0x000fe4000f8e3c3f */
[----:B------:R-:W-:Y:S01]  /*0480*/  IABS R2, R2 ;  /* 0x0000000200027213 */ /* 0x000fe20000000000 */
[----:B------:R-:W-:-:S03]  /*0490*/  UIMAD UR4, UR4, UR14, URZ ;  /* 0x0000000e040472a4 */ /* 0x000fc6000f8e023f */
[----:B------:R-:W1:Y:S01]  /*04a0*/  R2UR UR11, R2 ;  /* 0x00000000020b73c2 */ /* 0x000e6200000e0000 */
[----:B------:R-:W-:-:S07]  /*04b0*/  UIMAD.WIDE.U32 UR20, UR21, UR4, UR20 ;  /* 0x00000004151472a5 */ /* 0x000fce000f8e0014 */
[----:B------:R-:W-:Y:S02]  /*04c0*/  UMOV UR17, UR21 ;  /* 0x0000001500117c82 */ /* 0x000fe40008000000 */
[----:B-1----:R-:W-:-:S07]  /*04d0*/  UIMAD.WIDE.U32 UR20, UR17, UR11, URZ ;  /* 0x0000000b111472a5 */ /* 0x002fce000f8e003f */
[----:B------:R-:W-:Y:S02]  /*04e0*/  UMOV UR17, UR21 ;  /* 0x0000001500117c82 */ /* 0x000fe40008000000 */
[----:B--2---:R-:W-:-:S04]  /*04f0*/  UIMAD UR8, UR17, UR8, UR11 ;  /* 0x00000008110872a4 */ /* 0x004fc8000f8e020b */
[----:B------:R-:W-:-:S11]  /*0500*/  UISETP.GT.U32.AND UP0, UPT, UR14, UR8, UPT ;  /* 0x000000080e00728c */ /* 0x000fd6000bf04070 */
[----:B------:R-:W-:Y:S02]  /*0510*/  @!UP0 UIADD3 UR8, UR8, -UR14, URZ ;  /* 0x8000000e08088290 */ /* 0x000fe4000fffe03f */
[----:B------:R-:W-:Y:S02]  /*0520*/  @!UP0 UIADD3 UR17, UR17, 0x1, URZ ;  /* 0x0000000111118890 */ /* 0x000fe4000fffe03f */
[----:B------:R-:W-:Y:S02]  /*0530*/  UISETP.GE.U32.AND UP1, UPT, UR8, UR14, UPT ;  /* 0x0000000e0800728c */ /* 0x000fe4000bf26070 */
[----:B------:R-:W-:-:S09]  /*0540*/  UISETP.GE.AND UP0, UPT, UR16, URZ, UPT ;  /* 0x0000003f1000728c */ /* 0x000fd2000bf06270 */
[----:B------:R-:W-:Y:S02]  /*0550*/  @UP1 UIADD3 UR17, UR17, 0x1, URZ ;  /* 0x0000000111111890 */ /* 0x000fe4000fffe03f */
[----:B------:R-:W-:Y:S02]  /*0560*/  UISETP.NE.AND UP1, UPT, UR5, URZ, UPT ;  /* 0x0000003f0500728c */ /* 0x000fe4000bf25270 */
[----:B------:R-:W-:-:S09]  /*0570*/  @!UP0 UIADD3 UR17, -UR17, URZ, URZ ;  /* 0x0000003f11118290 */ /* 0x000fd2000fffe13f */
[----:B------:R-:W-:Y:S02]  /*0580*/  @!UP1 ULOP3.LUT UR17, URZ, UR5, URZ, 0x33, !UPT ;  /* 0x000000053f119292 */ /* 0x000fe4000f8e333f */
.L_x_2:
[----:B------:R-:W-:Y:S01]  /*0590*/  ULOP3.LUT UR8, UR6, 0xffff, URZ, 0xc0, !UPT ;  /* 0x0000ffff06087892 */ /* 0x000fe2000f8ec03f */
[----:B------:R-:W-:Y:S01]  /*05a0*/  PLOP3.LUT P2, PT, PT, PT, PT, 0x80, 0x0 ;  /* 0x000000000000781c */ /* 0x000fe20003f4f070 */
[----:B------:R-:W-:Y:S01]  /*05b0*/  IMAD.MOV.U32 R6, RZ, RZ, RZ ;  /* 0x000000ffff067224 */ /* 0x000fe200078e00ff */
[----:B------:R-:W-:Y:S01]  /*05c0*/  CS2R R114, SRZ ;  /* 0x0000000000727805 */ /* 0x000fe2000001ff00 */
[----:B------:R-:W-:Y:S01]  /*05d0*/  UIMAD UR8, UR8, UR17, URZ ;  /* 0x00000011080872a4 */ /* 0x000fe2000f8e023f */
[----:B------:R-:W-:Y:S01]  /*05e0*/  IMAD.MOV.U32 R2, RZ, RZ, RZ ;  /* 0x000000ffff027224 */ /* 0x000fe200078e00ff */
[----:B------:R-:W-:Y:S01]  /*05f0*/  CS2R R112, SRZ ;  /* 0x0000000000707805 */ /* 0x000fe2000001ff00 */
[----:B------:R-:W-:Y:S01]  /*0600*/  CS2R R118, SRZ ;  /* 0x0000000000767805 */ /* 0x000fe2000001ff00 */
[----:B------:R-:W-:Y:S01]  /*0610*/  UIADD3 UR17, UR8, UR17, URZ ;  /* 0x0000001108117290 */ /* 0x000fe2000fffe03f */
[----:B------:R-:W-:Y:S01]  /*0620*/  CS2R R116, SRZ ;  /* 0x0000000000747805 */ /* 0x000fe2000001ff00 */
[----:B------:R-:W-:Y:S01]  /*0630*/  CS2R R110, SRZ ;  /* 0x00000000006e7805 */ /* 0x000fe2000001ff00 */
[----:B------:R-:W-:Y:S01]  /*0640*/  CS2R R108, SRZ ;  /* 0x00000000006c7805 */ /* 0x000fe2000001ff00 */
[----:B------:R-:W-:Y:S01]  /*0650*/  UISETP.LT.AND UP0, UPT, UR7, UR17, UPT ;  /* 0x000000110700728c */ /* 0x000fe2000bf01270 */
[----:B------:R-:W-:Y:S01]  /*0660*/  CS2R R106, SRZ ;  /* 0x00000000006a7805 */ /* 0x000fe2000001ff00 */
[----:B------:R-:W-:Y:S01]  /*0670*/  CS2R R104, SRZ ;  /* 0x0000000000687805 */ /* 0x000fe2000001ff00 */
[----:B------:R-:W-:Y:S01]  /*0680*/  CS2R R102, SRZ ;  /* 0x0000000000667805 */ /* 0x000fe2000001ff00 */
[----:B------:R-:W-:Y:S01]  /*0690*/  USEL UR7, UR7, UR17, UP0 ;  /* 0x0000001107077287 */ /* 0x000fe20008000000 */
[----:B------:R-:W-:Y:S01]  /*06a0*/  CS2R R100, SRZ ;  /* 0x0000000000647805 */ /* 0x000fe2000001ff00 */
[----:B------:R-:W-:Y:S01]  /*06b0*/  CS2R R122, SRZ ;  /* 0x00000000007a7805 */ /* 0x000fe2000001ff00 */
[----:B------:R-:W-:Y:S01]  /*06c0*/  CS2R R120, SRZ ;  /* 0x0000000000787805 */ /* 0x000fe2000001ff00 */
[----:B------:R-:W-:Y:S01]  /*06d0*/  UISETP.GT.AND UP0, UPT, UR7, UR8, UPT ;  /* 0x000000080700728c */ /* 0x000fe2000bf04270 */
[----:B------:R-:W-:Y:S01]  /*06e0*/  CS2R R98, SRZ ;  /* 0x0000000000627805 */ /* 0x000fe2000001ff00 */
[----:B------:R-:W-:Y:S01]  /*06f0*/  CS2R R96, SRZ ;  /* 0x0000000000607805 */ /* 0x000fe2000001ff00 */
[----:B------:R-:W-:Y:S01]  /*0700*/  CS2R R94, SRZ ;  /* 0x00000000005e7805 */ /* 0x000fe2000001ff00 */
[----:B------:R-:W-:Y:S01]  /*0710*/  CS2R R92, SRZ ;  /* 0x00000000005c7805 */ /* 0x000fe2000001ff00 */
[----:B------:R-:W-:Y:S01]  /*0720*/  CS2R R90, SRZ ;  /* 0x00000000005a7805 */ /* 0x000fe2000001ff00 */
[----:B------:R-:W-:Y:S01]  /*0730*/  PLOP3.LUT P0, PT, PT, PT, UP0, 0x80, 0x0 ;  /* 0x000000000000781c */ /* 0x000fe20003f0f008 */
[----:B------:R-:W-:Y:S01]  /*0740*/  CS2R R88, SRZ ;  /* 0x0000000000587805 */ /* 0x000fe2000001ff00 */
        /* <DEDUP_REMOVED lines=14> */
[----:B------:R-:W-:Y:S05]  /*0830*/  @!P0 BRA `(.L_x_3) ;  /* 0x000087c000008947 */ /* 0x000fea0003800000 */
[----:B------:R-:W-:Y:S02]  /*0840*/  ULDC.64 UR4, c[0x0][0x340] ;  /* 0x0000d00000047ab9 */ /* 0x000fe40000000a00 */
[----:B------:R-:W-:-:S02]  /*0850*/  UISETP.NE.U32.AND UP0, UPT, URZ, UR4, UPT ;  /* 0x000000043f00728c */ /* 0x000fc4000bf05070 */
[----:B------:R-:W-:Y:S02]  /*0860*/  ULDC.64 UR16, c[0x0][0x340] ;  /* 0x0000d00000107ab9 */ /* 0x000fe40000000a00 */
[----:B------:R-:W-:-:S06]  /*0870*/  UISETP.NE.AND.EX UP0, UPT, URZ, UR5, UPT, UP0 ;  /* 0x000000053f00728c */ /* 0x000fcc000bf05300 */
[----:B------:R-:W-:-:S05]  /*0880*/  PLOP3.LUT P0, PT, PT, PT, UP0, 0x80, 0x0 ;  /* 0x000000000000781c */ /* 0x000fca0003f0f008 */
[----:B------:R-:W-:Y:S02]  /*0890*/  @UP0 UMOV UR4, 0x4 ;  /* 0x0000000400040882 */ /* 0x000fe40000000000 */
[----:B------:R-:W-:-:S06]  /*08a0*/  @UP0 UIMAD.WIDE UR4, UR18, UR4, UR16 ;  /* 0x00000004120402a5 */ /* 0x000fcc000f8e0210 */
[----:B------:R-:W-:Y:S02]  /*08b0*/  IMAD.U32 R2, RZ, RZ, UR4 ;  /* 0x00000004ff027e24 */ /* 0x000fe4000f8e00ff */
[----:B------:R-:W-:Y:S01]  /*08c0*/  IMAD.U32 R3, RZ, RZ, UR5 ;  /* 0x00000005ff037e24 */ /* 0x000fe2000f8e00ff */
[----:B------:R-:W-:Y:S01]  /*08d0*/  SHF.R.S32.HI R10, RZ, 0x1f, R5 ;  /* 0x0000001fff0a7819 */ /* 0x000fe20000011405 */
[----:B------:R-:W-:Y:S02]  /*08e0*/  UIADD3 UR6, UR7, -0x1, URZ ;  /* 0xffffffff07067890 */ /* 0x000fe4000fffe03f */
[----:B------:R-:W-:Y:S01]  /*08f0*/  ULDC.64 UR4, c[0x0][0x2b0] ;  /* 0x0000ac0000047ab9 */ /* 0x000fe20000000a00 */
[CC--:B------:R-:W-:Y:S01]  /*0900*/  LEA.HI R241, R10.reuse, R5.reuse, RZ, 0x6 ;  /* 0x000000050af17211 */ /* 0x0c0fe200078f30ff */
[----:B------:R1:W2:Y:S01]  /*0910*/  @P0 LDG.E R0, [R2.64] ;  /* 0x0000000c02000981 */ /* 0x0002a2000c1e1900 */
[----:B------:R-:W-:Y:S01]  /*0920*/  IMAD.MOV.U32 R239, RZ, RZ, RZ ;  /* 0x000000ffffef7224 */ /* 0x000fe200078e00ff */
[----:B-1----:R-:W-:Y:S01]  /*0930*/  LEA.HI R3, R10, R5, RZ, 0x3 ;  /* 0x000000050a037211 */ /* 0x002fe200078f18ff */
[----:B------:R-:W-:-:S03]  /*0940*/  IMAD.MOV.U32 R2, RZ, RZ, c[0x0][0x2b8] ;  /* 0x0000ae00ff027624 */ /* 0x000fc600078e00ff */
[----:B------:R-:W-:Y:S02]  /*0950*/  LOP3.LUT R33, R3, 0xfffffff8, RZ, 0xc0, !PT ;  /* 0xfffffff803217812 */ /* 0x000fe400078ec0ff */
[----:B------:R-:W-:-:S03]  /*0960*/  SHF.R.S32.HI R3, RZ, 0x3, R3 ;  /* 0x00000003ff037819 */ /* 0x000fc60000011403 */
[----:B------:R-:W-:-:S04]  /*0970*/  IMAD.IADD R33, R5, 0x1, -R33 ;  /* 0x0000000105217824 */ /* 0x000fc800078e0a21 */
[----:B------:R-:W-:Y:S01]  /*0980*/  IMAD R242, R33, 0x20, R3 ;  /* 0x0000002021f27824 */ /* 0x000fe200078e0203 */
[----:B------:R-:W-:Y:S01]  /*0990*/  BAR.SYNC.DEFER_BLOCKING 0x0 ;  /* 0x0000000000007b1d */ /* 0x000fe20000010000 */
[----:B------:R-:W-:-:S05]  /*09a0*/  USHF.R.S32.HI UR20, URZ, 0x1f, UR18 ;  /* 0x0000001f3f147899 */ /* 0x000fca0008011412 */
[----:B--2---:R1:W2:Y:S01]  /*09b0*/  @P0 R2UR UR14, R0 ;  /* 0x00000000000e03c2 */ /* 0x0042a200000e0000 */
[----:B------:R-:W-:Y:S01]  /*09c0*/  ISETP.NE.AND P0, PT, R2, 0x1, PT ;  /* 0x000000010200780c */ /* 0x000fe20003f05270 */
[----:B--2---:R-:W-:Y:S02]  /*09d0*/  @!UP0 UMOV UR14, UR18 ;  /* 0x00000012000e8c82 */ /* 0x004fe40008000000 */
[----:B------:R-:W-:Y:S02]  /*09e0*/  USHF.R.S32.HI UR11, URZ, 0x1f, UR14 ;  /* 0x0000001f3f0b7899 */ /* 0x000fe4000801140e */
[----:B------:R-:W-:Y:S02]  /*09f0*/  UIMAD.WIDE.U32 UR16, UR14, UR4, URZ ;  /* 0x000000040e1072a5 */ /* 0x000fe4000f8e003f */
[----:B------:R-:W-:-:S04]  /*0a00*/  UIMAD UR11, UR11, UR4, URZ ;  /* 0x000000040b0b72a4 */ /* 0x000fc8000f8e023f */
[----:B------:R-:W-:Y:S01]  /*0a10*/  UIMAD UR11, UR14, UR5, UR11 ;  /* 0x000000050e0b72a4 */ /* 0x000fe2000f8e020b */
[----:B-1----:R-:W-:-:S03]  /*0a20*/  IMAD.U32 R0, RZ, RZ, UR6 ;  /* 0x00000006ff007e24 */ /* 0x002fc6000f8e00ff */
[----:B------:R-:W-:Y:S02]  /*0a30*/  UIADD3 UR11, UR17, UR11, URZ ;  /* 0x0000000b110b7290 */ /* 0x000fe4000fffe03f */
[----:B------:R-:W-:Y:S01]  /*0a40*/  USHF.R.S32.HI UR14, URZ, 0x1f, UR10 ;  /* 0x0000001f3f0e7899 */ /* 0x000fe2000801140a */
[----:B------:R-:W-:Y:S01]  /*0a50*/  IMAD R0, R0, 0x80, R242 ;  /* 0x0000008000007824 */ /* 0x000fe200078e02f2 */
[----:B------:R-:W-:-:S04]  /*0a60*/  ULDC.64 UR4, c[0x0][0x1b8] ;  /* 0x00006e0000047ab9 */ /* 0x000fc80000000a00 */
[C---:B------:R-:W-:Y:S02]  /*0a70*/  ISETP.GE.AND P3, PT, R0.reuse, UR15, PT ;  /* 0x0000000f00007c0c */ /* 0x040fe4000bf66270 */
[----:B------:R-:W-:Y:S02]  /*0a80*/  IADD3 R240, R0, UR9, RZ ;  /* 0x0000000900f07c10 */ /* 0x000fe4000fffe0ff */
[----:B------:R-:W-:-:S03]  /*0a90*/  ISETP.GT.OR P3, PT, R242, 0x7f, P3 ;  /* 0x0000007ff200780c */ /* 0x000fc60001f64670 */
[----:B------:R-:W-:-:S04]  /*0aa0*/  @P0 IMAD.HI.U32 R0, R240, c[0x0][0x2bc], RZ ;  /* 0x0000af00f0000a27 */ /* 0x000fc800078e00ff */
[----:B------:R-:W-:Y:S01]  /*0ab0*/  IMAD.MOV.U32 R4, RZ, RZ, R240 ;  /* 0x000000ffff047224 */ /* 0x000fe200078e00f0 */
[----:B------:R-:W-:-:S05]  /*0ac0*/  @P0 SHF.R.U32.HI R4, RZ, c[0x0][0x2c0], R0 ;  /* 0x0000b000ff040a19 */ /* 0x000fca0000011600 */
[----:B------:R-:W-:-:S04]  /*0ad0*/  @!P3 IADD3 R2, P2, R4, UR16, RZ ;  /* 0x000000100402bc10 */ /* 0x000fc8000ff5e0ff */
[----:B------:R-:W-:Y:S02]  /*0ae0*/  @!P3 LEA R6, P1, R2, c[0x0][0x2a0], 0x2 ;  /* 0x0000a8000206ba11 */ /* 0x000fe400078210ff */
[----:B------:R-:W-:-:S04]  /*0af0*/  @!P3 LEA.HI.X.SX32 R0, R4, UR11, 0x1, P2 ;  /* 0x0000000b0400bc11 */ /* 0x000fc800090f0eff */
[----:B------:R-:W-:-:S05]  /*0b00*/  @!P3 LEA.HI.X R7, R2, c[0x0][0x2a4], R0, 0x2, P1 ;  /* 0x0000a9000207ba11 */ /* 0x000fca00008f1400 */
[----:B------:R1:W2:Y:S01]  /*0b10*/  @!P3 LDG.E R239, [R6.64] ;  /* 0x0000000c06efb981 */ /* 0x0002a2000c1e1900 */
[----:B------:R-:W-:Y:S01]  /*0b20*/  UIMAD UR19, UR14, UR4, URZ ;  /* 0x000000040e1372a4 */ /* 0x000fe2000f8e023f */
[----:B------:R-:W-:Y:S01]  /*0b30*/  IMAD.SHL.U32 R37, R33, 0x8, RZ ;  /* 0x0000000821257824 */ /* 0x000fe200078e00ff */
[----:B------:R-:W-:Y:S01]  /*0b40*/  UIMAD.WIDE.U32 UR22, UR10, UR4, URZ ;  /* 0x000000040a1672a5 */ /* 0x000fe2000f8e003f */
[----:B------:R-:W3:Y:S01]  /*0b50*/  S2R R2, SR_CTAID.X ;  /* 0x0000000000027919 */ /* 0x000ee20000002500 */
[----:B------:R-:W-:Y:S01]  /*0b60*/  UIMAD UR19, UR10, UR5, UR19 ;  /* 0x000000050a1372a4 */ /* 0x000fe2000f8e0213 */
[----:B------:R-:W-:Y:S01]  /*0b70*/  IMAD.SHL.U32 R241, R241, 0x8, RZ ;  /* 0x00000008f1f17824 */ /* 0x000fe200078e00ff */
[C---:B------:R-:W-:Y:S01]  /*0b80*/  IADD3 R32, R37.reuse, 0x40, RZ ;  /* 0x0000004025207810 */ /* 0x040fe20007ffe0ff */
[----:B------:R-:W-:Y:S01]  /*0b90*/  ULDC.64 UR4, c[0x0][0x1c0] ;  /* 0x0000700000047ab9 */ /* 0x000fe20000000a00 */
[----:B------:R-:W-:Y:S01]  /*0ba0*/  IMAD.MOV R4, RZ, RZ, -R4 ;  /* 0x000000ffff047224 */ /* 0x000fe200078e0a04 */
[----:B------:R-:W-:Y:S01]  /*0bb0*/  UIMAD UR20, UR20, UR4, URZ ;  /* 0x00000004141472a4 */ /* 0x000fe2000f8e023f */
[----:B------:R-:W-:Y:S01]  /*0bc0*/  SHF.R.S32.HI R36, RZ, 0x1f, R32 ;  /* 0x0000001fff247819 */ /* 0x000fe20000011420 */
[----:B------:R-:W-:Y:S01]  /*0bd0*/  UIADD3 UR23, UR23, UR19, URZ ;  /* 0x0000001317177290 */ /* 0x000fe2000fffe03f */
[----:B------:R-:W-:Y:S01]  /*0be0*/  ISETP.GE.AND P3, PT, R37, c[0x0][0x198], PT ;  /* 0x0000660025007a0c */ /* 0x000fe20003f66270 */
[----:B------:R-:W-:Y:S01]  /*0bf0*/  UIMAD UR5, UR18, UR5, UR20 ;  /* 0x00000005120572a4 */ /* 0x000fe2000f8e0214 */
[----:B------:R-:W-:Y:S01]  /*0c00*/  LEA.HI R36, R36, R32, RZ, 0x3 ;  /* 0x0000002024247211 */ /* 0x000fe200078f18ff */
[----:B------:R-:W-:Y:S01]  /*0c10*/  UIMAD.WIDE.U32 UR18, UR18, UR4, UR22 ;  /* 0x00000004121272a5 */ /* 0x000fe2000f8e0016 */
[----:B------:R-:W-:Y:S01]  /*0c20*/  IMAD R240, R4, c[0x0][0x2b8], R240 ;  /* 0x0000ae0004f07a24 */ /* 0x000fe200078e02f0 */
[----:B------:R-:W-:Y:S01]  /*0c30*/  ISETP.GE.AND P2, PT, R32, c[0x0][0x198], PT ;  /* 0x0000660020007a0c */ /* 0x000fe20003f46270 */
[----:B------:R-:W-:Y:S01]  /*0c40*/  UIMAD UR15, UR6, -0x80, UR15 ;  /* 0xffffff80060f78a4 */ /* 0x000fe2000f8e020f */
[----:B------:R-:W-:Y:S01]  /*0c50*/  LOP3.LUT R36, R36, 0xfffffff8, RZ, 0xc0, !PT ;  /* 0xfffffff824247812 */ /* 0x000fe200078ec0ff */
[----:B------:R-:W-:Y:S01]  /*0c60*/  UIADD3 UR5, UR19, UR5, URZ ;  /* 0x0000000513057290 */ /* 0x000fe2000fffe03f */
[----:B------:R-:W-:Y:S01]  /*0c70*/  IMAD.U32 R12, RZ, RZ, UR18 ;  /* 0x00000012ff0c7e24 */ /* 0x000fe2000f8e00ff */
[----:B------:R-:W-:Y:S01]  /*0c80*/  SHF.R.S32.HI R35, RZ, 0x1f, R240 ;  /* 0x0000001fff237819 */ /* 0x000fe200000114f0 */
[----:B------:R-:W-:Y:S01]  /*0c90*/  IMAD.U32 R13, RZ, RZ, UR19 ;  /* 0x00000013ff0d7e24 */ /* 0x000fe2000f8e00ff */
[----:B------:R-:W-:Y:S01]  /*0ca0*/  LEA.HI R238, R10, R5, RZ, 0x4 ;  /* 0x000000050aee7211 */ /* 0x000fe200078f20ff */
[----:B-1----:R-:W-:Y:S01]  /*0cb0*/  IMAD.MOV.U32 R6, RZ, RZ, c[0x0][0x2c4] ;  /* 0x0000b100ff067624 */ /* 0x002fe200078e00ff */
[----:B------:R-:W-:Y:S01]  /*0cc0*/  UISETP.GT.AND UP0, UPT, UR6, UR8, UPT ;  /* 0x000000080600728c */ /* 0x000fe2000bf04270 */
[----:B---3--:R-:W-:-:S02]  /*0cd0*/  IMAD R9, R2, 0x80, R242 ;  /* 0x0000008002097824 */ /* 0x008fc400078e02f2 */
[----:B------:R-:W-:Y:S01]  /*0ce0*/  IMAD.U32 R15, RZ, RZ, UR5 ;  /* 0x00000005ff0f7e24 */ /* 0x000fe2000f8e00ff */
[C---:B------:R-:W-:Y:S01]  /*0cf0*/  ISETP.NE.AND P1, PT, R6.reuse, 0x1, PT ;  /* 0x000000010600780c */ /* 0x040fe20003f25270 */
[----:B------:R-:W-:Y:S01]  /*0d00*/  IMAD.MOV.U32 R8, RZ, RZ, R9 ;  /* 0x000000ffff087224 */ /* 0x000fe200078e0009 */
[----:B------:R-:W-:Y:S01]  /*0d10*/  ULDC.64 UR4, c[0x0][0x1e8] ;  /* 0x00007a0000047ab9 */ /* 0x000fe20000000a00 */
[----:B------:R-:W-:Y:S01]  /*0d20*/  IMAD.MOV.U32 R14, RZ, RZ, R12 ;  /* 0x000000ffff0e7224 */ /* 0x000fe200078e000c */
[----:B------:R-:W-:Y:S01]  /*0d30*/  UIMAD.WIDE.U32 UR20, UR10, UR4, URZ ;  /* 0x000000040a1472a5 */ /* 0x000fe2000f8e003f */
[----:B------:R-:W-:Y:S01]  /*0d40*/  IMAD R6, R6, c[0x0][0x168], RZ ;  /* 0x00005a0006067a24 */ /* 0x000fe200078e02ff */
[----:B------:R-:W-:Y:S01]  /*0d50*/  UIMAD UR4, UR14, UR4, URZ ;  /* 0x000000040e0472a4 */ /* 0x000fe2000f8e023f */
[----:B------:R-:W-:Y:S02]  /*0d60*/  IMAD R2, R2, 0x80, R3 ;  /* 0x0000008002027824 */ /* 0x000fe400078e0203 */
[----:B------:R-:W-:Y:S01]  /*0d70*/  IMAD R16, R35, c[0x0][0x1e0], RZ ;  /* 0x0000780023107a24 */ /* 0x000fe200078e02ff */
[----:B------:R-:W-:Y:S01]  /*0d80*/  UIMAD UR4, UR10, UR5, UR4 ;  /* 0x000000050a0472a4 */ /* 0x000fe2000f8e0204 */
[----:B------:R-:W-:Y:S01]  /*0d90*/  IMAD.WIDE.U32 R20, R240, c[0x0][0x1e0], RZ ;  /* 0x00007800f0147a25 */ /* 0x000fe200078e00ff */
[----:B------:R-:W-:-:S02]  /*0da0*/  IADD3 R4, R2, 0x40, RZ ;  /* 0x0000004002047810 */ /* 0x000fc40007ffe0ff */
[----:B------:R-:W-:Y:S01]  /*0db0*/  UIADD3 UR18, UR21, UR4, URZ ;  /* 0x0000000415127290 */ /* 0x000fe2000fffe03f */
[----:B------:R-:W-:Y:S01]  /*0dc0*/  @P1 IMAD.HI.U32 R0, R9, c[0x0][0x2c8], RZ ;  /* 0x0000b20009001a27 */ /* 0x000fe200078e00ff */
[----:B------:R-:W-:Y:S01]  /*0dd0*/  ISETP.GE.AND P5, PT, R4, R6, PT ;  /* 0x000000060400720c */ /* 0x000fe20003fa6270 */
[----:B------:R-:W-:Y:S02]  /*0de0*/  ULDC.64 UR4, c[0x0][0x210] ;  /* 0x0000840000047ab9 */ /* 0x000fe40000000a00 */
[----:B------:R-:W-:Y:S01]  /*0df0*/  IMAD R16, R240, c[0x0][0x1e4], R16 ;  /* 0x00007900f0107a24 */ /* 0x000fe200078e0210 */
[----:B------:R-:W-:Y:S01]  /*0e00*/  @P1 SHF.R.U32.HI R8, RZ, c[0x0][0x2cc], R0 ;  /* 0x0000b300ff081a19 */ /* 0x000fe20000011600 */
[----:B------:R-:W-:Y:S02]  /*0e10*/  UIMAD UR14, UR14, UR4, URZ ;  /* 0x000000040e0e72a4 */ /* 0x000fe4000f8e023f */
[----:B------:R-:W-:Y:S01]  /*0e20*/  IMAD.IADD R17, R21, 0x1, R16 ;  /* 0x0000000115117824 */ /* 0x000fe200078e0210 */
[--C-:B------:R-:W-:Y:S01]  /*0e30*/  SHF.R.S32.HI R7, RZ, 0x1f, R8.reuse ;  /* 0x0000001fff077819 */ /* 0x100fe20000011408 */
[----:B------:R-:W-:Y:S01]  /*0e40*/  IMAD.MOV R0, RZ, RZ, -R8 ;  /* 0x000000ffff007224 */ /* 0x000fe200078e0a08 */
[----:B------:R-:W-:Y:S01]  /*0e50*/  UIMAD.WIDE.U32 UR22, UR10, UR4, URZ ;  /* 0x000000040a1672a5 */ /* 0x000fe2000f8e003f */
[----:B------:R-:W-:Y:S01]  /*0e60*/  IMAD.WIDE.U32 R14, R8, c[0x0][0x1b0], R14 ;  /* 0x00006c00080e7a25 */ /* 0x000fe200078e000e */
[----:B------:R-:W-:-:S03]  /*0e70*/  UIMAD UR4, UR10, UR5, UR14 ;  /* 0x000000050a0472a4 */ /* 0x000fc6000f8e020e */
[----:B------:R-:W-:Y:S01]  /*0e80*/  IMAD R13, R0, c[0x0][0x2c4], R9 ;  /* 0x0000b100000d7a24 */ /* 0x000fe200078e0209 */
[----:B------:R-:W-:Y:S01]  /*0e90*/  UIADD3 UR4, UR23, UR4, URZ ;  /* 0x0000000417047290 */ /* 0x000fe2000fffe03f */
[----:B------:R-:W-:Y:S02]  /*0ea0*/  IMAD R7, R7, c[0x0][0x1b0], RZ ;  /* 0x00006c0007077a24 */ /* 0x000fe400078e02ff */
[----:B------:R-:W-:Y:S01]  /*0eb0*/  IMAD.MOV.U32 R16, RZ, RZ, R20 ;  /* 0x000000ffff107224 */ /* 0x000fe200078e0014 */
[----:B------:R-:W-:Y:S01]  /*0ec0*/  SHF.R.S32.HI R0, RZ, 0x1f, R13 ;  /* 0x0000001fff007819 */ /* 0x000fe2000001140d */
[----:B------:R-:W-:-:S04]  /*0ed0*/  IMAD R7, R8, c[0x0][0x1b4], R7 ;  /* 0x00006d0008077a24 */ /* 0x000fc800078e0207 */
[----:B------:R-:W-:Y:S02]  /*0ee0*/  IMAD R0, R0, c[0x0][0x1a8], RZ ;  /* 0x00006a0000007a24 */ /* 0x000fe400078e02ff */
[----:B------:R-:W-:Y:S02]  /*0ef0*/  IMAD.IADD R15, R15, 0x1, R7 ;  /* 0x000000010f0f7824 */ /* 0x000fe400078e0207 */
[C---:B------:R-:W-:Y:S02]  /*0f00*/  IMAD R0, R13.reuse, c[0x0][0x1ac], R0 ;  /* 0x00006b000d007a24 */ /* 0x040fe400078e0200 */
[----:B------:R-:W-:-:S04]  /*0f10*/  IMAD.WIDE.U32 R12, R13, c[0x0][0x1a8], R14 ;  /* 0x00006a000d0c7a25 */ /* 0x000fc800078e000e */
[----:B------:R-:W-:Y:S01]  /*0f20*/  IMAD.IADD R0, R13, 0x1, R0 ;  /* 0x000000010d007824 */ /* 0x000fe200078e0200 */
[----:B------:R-:W-:Y:S01]  /*0f30*/  LEA R18, P1, R12, c[0x0][0x160], 0x1 ;  /* 0x000058000c127a11 */ /* 0x000fe200078208ff */
[----:B------:R-:W-:-:S03]  /*0f40*/  IMAD.SHL.U32 R7, R3, 0x40, RZ ;  /* 0x0000004003077824 */ /* 0x000fc600078e00ff */
[----:B------:R-:W-:Y:S02]  /*0f50*/  LEA.HI.X R0, R12, c[0x0][0x164], R0, 0x1, P1 ;  /* 0x000059000c007a11 */ /* 0x000fe400008f0c00 */
[----:B------:R-:W-:Y:S01]  /*0f60*/  LOP3.LUT R8, R7, 0x1c0, RZ, 0xc0, !PT ;  /* 0x000001c007087812 */ /* 0x000fe200078ec0ff */
[----:B------:R-:W-:Y:S01]  /*0f70*/  SHFL.IDX PT, R12, R18, RZ, 0x181f ;  /* 0x00181fff120c7589 */ /* 0x000fe200000e0000 */
[----:B------:R-:W-:Y:S02]  /*0f80*/  ISETP.GE.AND P1, PT, R2, R6, PT ;  /* 0x000000060200720c */ /* 0x000fe40003f26270 */
[----:B------:R-:W-:Y:S01]  /*0f90*/  SHF.R.U32.HI R7, RZ, 0x3, R8 ;  /* 0x00000003ff077819 */ /* 0x000fe20000011608 */
[----:B------:R-:W1:Y:S01]  /*0fa0*/  SHFL.IDX PT, R13, R0, RZ, 0x181f ;  /* 0x00181fff000d7589 */ /* 0x000e6200000e0000 */
[----:B------:R-:W-:-:S03]  /*0fb0*/  LOP3.LUT R8, R8, 0x38, R37, 0xf8, !PT ;  /* 0x0000003808087812 */ /* 0x000fc600078ef825 */
[----:B------:R-:W-:Y:S01]  /*0fc0*/  SHFL.IDX PT, R9, R0, 0x1, 0x181f ;  /* 0x00381f0000097f89 */ /* 0x000fe200000e0000 */
[----:B------:R-:W-:Y:S02]  /*0fd0*/  LOP3.LUT R8, R8, R7, RZ, 0x3c, !PT ;  /* 0x0000000708087212 */ /* 0x000fe400078e3cff */
[----:B------:R-:W-:Y:S01]  /*0fe0*/  IADD3 R7, R2, 0x20, RZ ;  /* 0x0000002002077810 */ /* 0x000fe20007ffe0ff */
[----:B------:R-:W-:Y:S01]  /*0ff0*/  SHFL.IDX PT, R19, R0, 0x3, 0x181f ;  /* 0x00781f0000137f89 */ /* 0x000fe200000e0000 */
[----:B------:R-:W-:Y:S02]  /*1000*/  LOP3.LUT R241, R8, 0xfffffe00, R241, 0xf8, !PT ;  /* 0xfffffe0008f17812 */ /* 0x000fe400078ef8f1 */
[----:B------:R-:W-:Y:S01]  /*1010*/  ISETP.GE.AND P4, PT, R7, R6, PT ;  /* 0x000000060700720c */ /* 0x000fe20003f86270 */
[----:B------:R-:W3:Y:S01]  /*1020*/  SHFL.IDX PT, R8, R18, 0x1, 0x181f ;  /* 0x00381f0012087f89 */ /* 0x000ee200000e0000 */
[----:B------:R-:W-:Y:S01]  /*1030*/  IADD3 R2, R2, 0x60, RZ ;  /* 0x0000006002027810 */ /* 0x000fe20007ffe0ff */
[----:B------:R-:W-:-:S05]  /*1040*/  IMAD.SHL.U32 R241, R241, 0x2, RZ ;  /* 0x00000002f1f17824 */ /* 0x000fca00078e00ff */
[----:B------:R-:W-:Y:S01]  /*1050*/  IADD3 R243, R241, 0x100, RZ ;  /* 0x00000100f1f37810 */ /* 0x000fe20007ffe0ff */
[----:B-1----:R-:W-:-:S04]  /*1060*/  @!P1 IMAD.WIDE R14, R37, 0x2, R12 ;  /* 0x00000002250e9825 */ /* 0x002fc800078e020c */
[----:B------:R-:W-:Y:S01]  /*1070*/  @!P1 IMAD.WIDE R12, R36, 0x2, R12 ;  /* 0x00000002240c9825 */ /* 0x000fe200078e020c */
[----:B------:R1:W-:Y:S04]  /*1080*/  @!P1 LDGSTS.E.BYPASS.LTC128B.128 [R241+0x100], [R14.64], !P3 ;  /* 0x001000000ef19fae */ /* 0x0003e8000d901d4c */
[----:B------:R4:W-:Y:S01]  /*1090*/  @!P1 LDGSTS.E.BYPASS.LTC128B.128 [R241+0x4100], [R12.64], !P2 ;  /* 0x041000000cf19fae */ /* 0x0009e2000d101d4c */
[----:B------:R-:W-:Y:S01]  /*10a0*/  ISETP.GE.AND P1, PT, R2, R6, PT ;  /* 0x000000060200720c */ /* 0x000fe20003f26270 */
[----:B---3--:R-:W-:-:S04]  /*10b0*/  @!P4 IMAD.WIDE R6, R36, 0x2, R8 ;  /* 0x000000022406c825 */ /* 0x008fc800078e0208 */
[----:B-1----:R-:W-:Y:S01]  /*10c0*/  @!P4 IMAD.WIDE R14, R37, 0x2, R8 ;  /* 0x00000002250ec825 */ /* 0x002fe200078e0208 */
[C---:B------:R-:W-:Y:S02]  /*10d0*/  LOP3.LUT R8, R238.reuse, 0xfffffff0, RZ, 0xc0, !PT ;  /* 0xfffffff0ee087812 */ /* 0x040fe400078ec0ff */
[----:B------:R-:W-:Y:S01]  /*10e0*/  SHF.R.S32.HI R9, RZ, 0x4, R238 ;  /* 0x00000004ff097819 */ /* 0x000fe200000114ee */
[----:B----4-:R-:W-:Y:S02]  /*10f0*/  SHFL.IDX PT, R12, R18, 0x2, 0x181f ;  /* 0x00581f00120c7f89 */ /* 0x010fe400000e0000 */
[----:B------:R-:W-:Y:S01]  /*1100*/  IMAD.IADD R8, R5, 0x1, -R8 ;  /* 0x0000000105087824 */ /* 0x000fe200078e0a08 */
[----:B------:R-:W-:Y:S01]  /*1110*/  LEA.HI R238, R238, R9, RZ, 0x1 ;  /* 0x00000009eeee7211 */ /* 0x000fe200078f08ff */
[----:B------:R1:W3:Y:S03]  /*1120*/  SHFL.IDX PT, R13, R0, 0x2, 0x181f ;  /* 0x00581f00000d7f89 */ /* 0x0002e600000e0000 */
[----:B------:R-:W-:Y:S01]  /*1130*/  SHF.R.S32.HI R2, RZ, 0x1f, R8 ;  /* 0x0000001fff027819 */ /* 0x000fe20000011408 */
[----:B------:R3:W-:Y:S01]  /*1140*/  @!P4 LDGSTS.E.BYPASS.LTC128B.128 [R241+0x1100], [R14.64], !P3 ;  /* 0x011000000ef1cfae */ /* 0x0007e2000d901d4c */
[----:B------:R-:W-:-:S02]  /*1150*/  LOP3.LUT R238, R238, 0xfffffffe, RZ, 0xc0, !PT ;  /* 0xfffffffeeeee7812 */ /* 0x000fc400078ec0ff */
[----:B------:R-:W-:Y:S01]  /*1160*/  LEA.HI R2, R2, R8, RZ, 0x3 ;  /* 0x0000000802027211 */ /* 0x000fe200078f18ff */
[----:B------:R4:W-:Y:S02]  /*1170*/  @!P4 LDGSTS.E.BYPASS.LTC128B.128 [R241+0x5100], [R6.64], !P2 ;  /* 0x0510000006f1cfae */ /* 0x0009e4000d101d4c */
[----:B------:R-:W-:Y:S02]  /*1180*/  IMAD.IADD R238, R9, 0x1, -R238 ;  /* 0x0000000109ee7824 */ /* 0x000fe400078e0aee */
[----:B------:R-:W5:Y:S01]  /*1190*/  SHFL.IDX PT, R18, R18, 0x3, 0x181f ;  /* 0x00781f0012127f89 */ /* 0x000f6200000e0000 */
[----:B-1----:R-:W-:-:S05]  /*11a0*/  LOP3.LUT R0, R2, 0xfffffff8, RZ, 0xc0, !PT ;  /* 0xfffffff802007812 */ /* 0x002fca00078ec0ff */
[----:B------:R-:W-:Y:S02]  /*11b0*/  IMAD.IADD R0, R8, 0x1, -R0 ;  /* 0x0000000108007824 */ /* 0x000fe400078e0a00 */
[----:B------:R-:W-:Y:S02]  /*11c0*/  IMAD.SHL.U32 R8, R238, 0x8, RZ ;  /* 0x00000008ee087824 */ /* 0x000fe400078e00ff */
[----:B---3--:R-:W-:-:S04]  /*11d0*/  @!P5 IMAD.WIDE R14, R37, 0x2, R12 ;  /* 0x00000002250ed825 */ /* 0x008fc800078e020c */
[----:B------:R-:W-:Y:S01]  /*11e0*/  @!P5 IMAD.WIDE R12, R36, 0x2, R12 ;  /* 0x00000002240cd825 */ /* 0x000fe200078e020c */
[----:B------:R1:W-:Y:S03]  /*11f0*/  @!P5 LDGSTS.E.BYPASS.LTC128B.128 [R241+0x2100], [R14.64], !P3 ;  /* 0x021000000ef1dfae */ /* 0x0003e6000d901d4c */
[----:B------:R-:W-:Y:S01]  /*1200*/  IMAD.SHL.U32 R9, R0, 0x40, RZ ;  /* 0x0000004000097824 */ /* 0x000fe200078e00ff */
[----:B------:R3:W-:Y:S01]  /*1210*/  @!P5 LDGSTS.E.BYPASS.LTC128B.128 [R241+0x6100], [R12.64], !P2 ;  /* 0x061000000cf1dfae */ /* 0x0007e2000d101d4c */
[----:B-----5:R-:W-:-:S03]  /*1220*/  @!P1 IMAD.WIDE R20, R37, 0x2, R18 ;  /* 0x0000000225149825 */ /* 0x020fc600078e0212 */
[----:B------:R-:W-:Y:S01]  /*1230*/  LOP3.LUT R9, R9, 0x1c0, RZ, 0xc0, !PT ;  /* 0x000001c009097812 */ /* 0x000fe200078ec0ff */
[----:B------:R-:W-:Y:S01]  /*1240*/  @!P1 IMAD.WIDE R18, R36, 0x2, R18 ;  /* 0x0000000224129825 */ /* 0x000fe200078e0212 */
[----:B------:R5:W-:Y:S01]  /*1250*/  @!P1 LDGSTS.E.BYPASS.LTC128B.128 [R241+0x3100], [R20.64], !P3 ;  /* 0x0310000014f19fae */ /* 0x000be2000d901d4c */
[----:B------:R-:W-:Y:S02]  /*1260*/  ISETP.GE.AND P3, PT, R32, c[0x0][0x1d4], PT ;  /* 0x0000750020007a0c */ /* 0x000fe40003f66270 */
[----:B------:R-:W-:Y:S01]  /*1270*/  LOP3.LUT R8, R9, 0x8, R8, 0xf8, !PT ;  /* 0x0000000809087812 */ /* 0x000fe200078ef808 */
[----:B------:R1:W-:Y:S01]  /*1280*/  @!P1 LDGSTS.E.BYPASS.LTC128B.128 [R241+0x7100], [R18.64], !P2 ;  /* 0x0710000012f19fae */ /* 0x0003e2000d101d4c */
[----:B------:R-:W-:-:S03]  /*1290*/  SHF.R.U32.HI R9, RZ, 0x3, R9 ;  /* 0x00000003ff097819 */ /* 0x000fc60000011609 */
[----:B------:R-:W0:Y:S01]  /*12a0*/  LDGDEPBAR ;  /* 0x00000000000079af */ /* 0x000e220000000000 */
[----:B--2---:R-:W-:Y:S01]  /*12b0*/  SHF.R.S32.HI R34, RZ, 0x1f, R239 ;  /* 0x0000001fff227819 */ /* 0x004fe200000114ef */
[----:B------:R-:W-:-:S04]  /*12c0*/  IMAD.WIDE.U32 R16, R239, c[0x0][0x1f0], R16 ;  /* 0x00007c00ef107a25 */ /* 0x000fc800078e0010 */
[----:B------:R-:W-:Y:S01]  /*12d0*/  IMAD R4, R34, c[0x0][0x1f0], RZ ;  /* 0x00007c0022047a24 */ /* 0x000fe200078e02ff */
[----:B----4-:R-:W-:-:S03]  /*12e0*/  IADD3 R7, P4, R16, UR20, RZ ;  /* 0x0000001410077c10 */ /* 0x010fc6000ff9e0ff */
[----:B------:R-:W-:-:S05]  /*12f0*/  IMAD R4, R239, c[0x0][0x1f4], R4 ;  /* 0x00007d00ef047a24 */ /* 0x000fca00078e0204 */
[----:B------:R-:W-:Y:S02]  /*1300*/  IADD3.X R4, R17, UR18, R4, P4, !PT ;  /* 0x0000001211047c10 */ /* 0x000fe4000a7fe404 */
[----:B------:R-:W-:-:S04]  /*1310*/  LEA R6, P4, R7, c[0x0][0x1c8], 0x1 ;  /* 0x0000720007067a11 */ /* 0x000fc800078808ff */
[----:B------:R-:W-:Y:S01]  /*1320*/  LEA.HI.X R4, R7, c[0x0][0x1cc], R4, 0x1, P4 ;  /* 0x0000730007047a11 */ /* 0x000fe200020f0c04 */
[----:B------:R-:W-:Y:S01]  /*1330*/  SHFL.IDX PT, R16, R6, RZ, 0x181f ;  /* 0x00181fff06107589 */ /* 0x000fe200000e0000 */
[C---:B------:R-:W-:Y:S01]  /*1340*/  IADD3 R7, -R3.reuse, UR15, RZ ;  /* 0x0000000f03077c10 */ /* 0x040fe2000fffe1ff */
[----:B------:R-:W-:Y:S01]  /*1350*/  IMAD.SHL.U32 R3, R3, 0x8, RZ ;  /* 0x0000000803037824 */ /* 0x000fe200078e00ff */
[----:B------:R-:W-:Y:S01]  /*1360*/  ISETP.GE.AND P4, PT, R37, c[0x0][0x1d4], PT ;  /* 0x0000750025007a0c */ /* 0x000fe20003f86270 */
[----:B------:R-:W2:Y:S01]  /*1370*/  SHFL.IDX PT, R17, R4, RZ, 0x181f ;  /* 0x00181fff04117589 */ /* 0x000ea200000e0000 */
[C---:B------:R-:W-:Y:S02]  /*1380*/  ISETP.GE.AND P6, PT, R7.reuse, 0x1, PT ;  /* 0x000000010700780c */ /* 0x040fe40003fc6270 */
[C---:B------:R-:W-:Y:S01]  /*1390*/  ISETP.GE.AND P5, PT, R7.reuse, 0x21, PT ;  /* 0x000000210700780c */ /* 0x040fe20003fa6270 */
[----:B-1----:R-:W-:Y:S01]  /*13a0*/  SHFL.IDX PT, R14, R6, 0x1, 0x181f ;  /* 0x00381f00060e7f89 */ /* 0x002fe200000e0000 */
[----:B------:R-:W-:-:S02]  /*13b0*/  ISETP.GE.AND P2, PT, R7, 0x41, PT ;  /* 0x000000410700780c */ /* 0x000fc40003f46270 */
[----:B------:R-:W-:Y:S01]  /*13c0*/  ISETP.GT.AND P1, PT, R7, 0x60, PT ;  /* 0x000000600700780c */ /* 0x000fe20003f24270 */
[----:B------:R-:W1:Y:S04]  /*13d0*/  SHFL.IDX PT, R15, R4, 0x1, 0x181f ;  /* 0x00381f00040f7f89 */ /* 0x000e6800000e0000 */
[----:B---3--:R-:W-:Y:S04]  /*13e0*/  SHFL.IDX PT, R12, R6, 0x2, 0x181f ;  /* 0x00581f00060c7f89 */ /* 0x008fe800000e0000 */
[----:B------:R-:W-:Y:S04]  /*13f0*/  SHFL.IDX PT, R13, R4, 0x2, 0x181f ;  /* 0x00581f00040d7f89 */ /* 0x000fe800000e0000 */
[----:B------:R3:W-:Y:S04]  /*1400*/  SHFL.IDX PT, R22, R6, 0x3, 0x181f ;  /* 0x00781f0006167f89 */ /* 0x0007e800000e0000 */
[----:B------:R4:W1:Y:S01]  /*1410*/  SHFL.IDX PT, R23, R4, 0x3, 0x181f ;  /* 0x00781f0004177f89 */ /* 0x00086200000e0000 */
[----:B--2---:R-:W-:Y:S01]  /*1420*/  @P6 IMAD.WIDE R18, R36, 0x2, R16 ;  /* 0x0000000224126825 */ /* 0x004fe200078e0210 */
[----:B---3--:R-:W-:-:S03]  /*1430*/  LEA.HI R6, R10, R5, RZ, 0x5 ;  /* 0x000000050a067211 */ /* 0x008fc600078f28ff */
[----:B------:R-:W-:Y:S01]  /*1440*/  IMAD.SHL.U32 R10, R2, 0x40, RZ ;  /* 0x00000040020a7824 */ /* 0x000fe200078e00ff */
[----:B----4-:R-:W-:Y:S01]  /*1450*/  LOP3.LUT R4, R8, R9, RZ, 0x3c, !PT ;  /* 0x0000000908047212 */ /* 0x010fe200078e3cff */
[----:B------:R-:W-:-:S03]  /*1460*/  @P6 IMAD.WIDE R8, R37, 0x2, R16 ;  /* 0x0000000225086825 */ /* 0x000fc600078e0210 */
[----:B------:R-:W-:Y:S01]  /*1470*/  LOP3.LUT R4, R4, 0xfffffe00, R10, 0xf8, !PT ;  /* 0xfffffe0004047812 */ /* 0x000fe200078ef80a */
[C-C-:B-1----:R-:W-:Y:S01]  /*1480*/  @P5 IMAD.WIDE R16, R37.reuse, 0x2, R14.reuse ;  /* 0x0000000225105825 */ /* 0x142fe200078e020e */
[----:B------:R1:W-:Y:S03]  /*1490*/  @P6 LDGSTS.E.BYPASS.LTC128B.128 [R241+0x8100], [R8.64], !P4 ;  /* 0x0810000008f16fae */ /* 0x0003e6000e101d4c */
[----:B------:R-:W-:Y:S01]  /*14a0*/  @P5 IMAD.WIDE R14, R36, 0x2, R14 ;  /* 0x00000002240e5825 */ /* 0x000fe200078e020e */
[----:B------:R2:W-:Y:S04]  /*14b0*/  @P6 LDGSTS.E.BYPASS.LTC128B.128 [R241+0xc100], [R18.64], !P3 ;  /* 0x0c10000012f16fae */ /* 0x0005e8000d901d4c */
[----:B------:R2:W-:Y:S04]  /*14c0*/  @P5 LDGSTS.E.BYPASS.LTC128B.128 [R241+0x9100], [R16.64], !P4 ;  /* 0x0910000010f15fae */ /* 0x0005e8000e101d4c */
[----:B------:R3:W-:Y:S01]  /*14d0*/  @P5 LDGSTS.E.BYPASS.LTC128B.128 [R241+0xd100], [R14.64], !P3 ;  /* 0x0d1000000ef15fae */ /* 0x0007e2000d901d4c */
[----:B-1----:R-:W-:-:S04]  /*14e0*/  @P1 IMAD.WIDE R8, R37, 0x2, R22 ;  /* 0x0000000225081825 */ /* 0x002fc800078e0216 */
[----:B------:R-:W-:-:S04]  /*14f0*/  @P1 IMAD.WIDE R22, R36, 0x2, R22 ;  /* 0x0000000224161825 */ /* 0x000fc800078e0216 */
[----:B---3--:R-:W-:-:S04]  /*1500*/  @P2 IMAD.WIDE R14, R37, 0x2, R12 ;  /* 0x00000002250e2825 */ /* 0x008fc800078e020c */
[----:B------:R-:W-:Y:S01]  /*1510*/  @P2 IMAD.WIDE R12, R36, 0x2, R12 ;  /* 0x00000002240c2825 */ /* 0x000fe200078e020c */
[----:B------:R1:W-:Y:S04]  /*1520*/  @P2 LDGSTS.E.BYPASS.LTC128B.128 [R241+0xa100], [R14.64], !P4 ;  /* 0x0a1000000ef12fae */ /* 0x0003e8000e101d4c */
[----:B------:R1:W-:Y:S04]  /*1530*/  @P2 LDGSTS.E.BYPASS.LTC128B.128 [R241+0xe100], [R12.64], !P3 ;  /* 0x0e1000000cf12fae */ /* 0x0003e8000d901d4c */
[----:B------:R3:W-:Y:S04]  /*1540*/  @P1 LDGSTS.E.BYPASS.LTC128B.128 [R241+0xb100], [R8.64], !P4 ;  /* 0x0b10000008f11fae */ /* 0x0007e8000e101d4c */
[----:B------:R5:W-:Y:S01]  /*1550*/  @P1 LDGSTS.E.BYPASS.LTC128B.128 [R241+0xf100], [R22.64], !P3 ;  /* 0x0f10000016f11fae */ /* 0x000be2000d901d4c */
[----:B------:R-:W-:-:S02]  /*1560*/  R2P PR, R0, 0x6 ;  /* 0x0000000600007804 */ /* 0x000fc40000000000 */
[C---:B------:R-:W-:Y:S01]  /*1570*/  LOP3.LUT P5, RZ, R33.reuse, 0x4, RZ, 0xc0, !PT ;  /* 0x0000000421ff7812 */ /* 0x040fe200078ac0ff */
[----:B------:R-:W0:Y:S01]  /*1580*/  LDGDEPBAR ;  /* 0x00000000000079af */ /* 0x000e220000000000 */
[----:B---3--:R-:W-:Y:S02]  /*1590*/  IMAD.SHL.U32 R9, R33, 0x40, RZ ;  /* 0x0000004021097824 */ /* 0x008fe400078e00ff */
[----:B------:R-:W-:Y:S01]  /*15a0*/  IMAD.SHL.U32 R8, R6, 0x20, RZ ;  /* 0x0000002006087824 */ /* 0x000fe200078e00ff */
[----:B------:R-:W-:-:S04]  /*15b0*/  DEPBAR.LE SB0, 0x1 ;  /* 0x000080400000791a */ /* 0x000fc80000000000 */
[----:B------:R-:W-:Y:S02]  /*15c0*/  LOP3.LUT R2, R9, 0x1c0, RZ, 0xc0, !PT ;  /* 0x000001c009027812 */ /* 0x000fe400078ec0ff */
[----:B------:R-:W-:Y:S02]  /*15d0*/  LOP3.LUT R8, R8, 0x7ffffc00, RZ, 0xc0, !PT ;  /* 0x7ffffc0008087812 */ /* 0x000fe400078ec0ff */
[----:B------:R-:W-:Y:S02]  /*15e0*/  LOP3.LUT R3, R2, 0x8, R3, 0xf8, !PT ;  /* 0x0000000802037812 */ /* 0x000fe400078ef803 */
[----:B------:R-:W-:Y:S01]  /*15f0*/  SHF.R.U32.HI R9, RZ, 0x3, R2 ;  /* 0x00000003ff097819 */ /* 0x000fe20000011602 */
[----:B------:R-:W-:Y:S02]  /*1600*/  IMAD.MOV.U32 R2, RZ, RZ, 0x10 ;  /* 0x00000010ff027424 */ /* 0x000fe400078e00ff */
[----:B------:R-:W-:Y:S01]  /*1610*/  IMAD.IADD R176, R4, 0x1, R8 ;  /* 0x0000000104b07824 */ /* 0x000fe200078e0208 */
[----:B------:R-:W-:Y:S01]  /*1620*/  LOP3.LUT R0, R3, R9, RZ, 0x3c, !PT ;  /* 0x0000000903007212 */ /* 0x000fe200078e3cff */
[----:B------:R-:W-:Y:S01]  /*1630*/  IMAD.MOV.U32 R3, RZ, RZ, 0x20 ;  /* 0x00000020ff037424 */ /* 0x000fe200078e00ff */
[----:B------:R-:W-:-:S02]  /*1640*/  SEL R2, R2, 0xfffffff0, !P1 ;  /* 0xfffffff002027807 */ /* 0x000fc40004800000 */
[----:B------:R-:W-:Y:S01]  /*1650*/  LEA R196, R176, 0x100, 0x1 ;  /* 0x00000100b0c47811 */ /* 0x000fe200078e08ff */
[----:B------:R-:W-:Y:S01]  /*1660*/  IMAD R238, R238, 0x200, R0 ;  /* 0x00000200eeee7824 */ /* 0x000fe200078e0200 */
[----:B------:R-:W-:Y:S01]  /*1670*/  SEL R0, R3, 0xffffffe0, !P2 ;  /* 0xffffffe003007807 */ /* 0x000fe20005000000 */
[----:B------:R-:W-:Y:S01]  /*1680*/  IMAD.SHL.U32 R176, R176, 0x2, RZ ;  /* 0x00000002b0b07824 */ /* 0x000fe200078e00ff */
[----:B------:R-:W-:Y:S01]  /*1690*/  BAR.SYNC.DEFER_BLOCKING 0x0 ;  /* 0x0000000000007b1d */ /* 0x000fe20000010000 */
[--C-:B------:R-:W-:Y:S01]  /*16a0*/  IMAD R184, R2, 0x2, R196.reuse ;  /* 0x0000000202b87824 */ /* 0x100fe200078e02c4 */
[----:B------:R-:W-:Y:S01]  /*16b0*/  LOP3.LUT P1, RZ, R33, 0x2, RZ, 0xc0, !PT ;  /* 0x0000000221ff7812 */ /* 0x000fe2000782c0ff */
[C---:B------:R-:W-:Y:S01]  /*16c0*/  IMAD R196, R0.reuse, 0x2, R196 ;  /* 0x0000000200c47824 */ /* 0x040fe200078e02c4 */
[----:B------:R-:W-:Y:S01]  /*16d0*/  SEL R3, R3, 0xffffffe0, !P5 ;  /* 0xffffffe003037807 */ /* 0x000fe20006800000 */
[----:B------:R-:W-:Y:S02]  /*16e0*/  IMAD R204, R0, 0x2, R184 ;  /* 0x0000000200cc7824 */ /* 0x000fe400078e02b8 */
[----:B------:R-:W-:-:S04]  /*16f0*/  IMAD.SHL.U32 R238, R238, 0x2, RZ ;  /* 0x00000002eeee7824 */ /* 0x000fc800078e00ff */
[----:B------:R-:W-:Y:S01]  /*1700*/  IMAD R235, R3, 0x2, R238 ;  /* 0x0000000203eb7824 */ /* 0x000fe200078e02ee */
[C---:B------:R-:W-:Y:S02]  /*1710*/  IADD3 R8, R238.reuse, 0x8100, RZ ;  /* 0x00008100ee087810 */ /* 0x040fe40007ffe0ff */
[----:B------:R-:W-:Y:S02]  /*1720*/  IADD3 R237, R238, 0x8120, RZ ;  /* 0x00008120eeed7810 */ /* 0x000fe40007ffe0ff */
[----:B------:R-:W-:-:S04]  /*1730*/  @P1 IADD3 R237, R8, -0x20, RZ ;  /* 0xffffffe008ed1810 */ /* 0x000fc80007ffe0ff */
[----:B------:R-:W-:Y:S01]  /*1740*/  IADD3 R231, R237, 0x800, RZ ;  /* 0x00000800ede77810 */ /* 0x000fe20007ffe0ff */
[----:B------:R-:W-:Y:S01]  /*1750*/  IMAD R224, R3, 0x2, R237 ;  /* 0x0000000203e07824 */ /* 0x000fe200078e02ed */
[C---:B------:R-:W-:Y:S01]  /*1760*/  IADD3 R230, R237.reuse, 0x1000, RZ ;  /* 0x00001000ede67810 */ /* 0x040fe20007ffe0ff */
[----:B------:R-:W-:Y:S01]  /*1770*/  LDSM.16.M88.4 R136, [R176+0x100] ;  /* 0x00010000b088783b */ /* 0x000fe20000000200 */
[C---:B------:R-:W-:Y:S02]  /*1780*/  IADD3 R229, R237.reuse, 0x1800, RZ ;  /* 0x00001800ede57810 */ /* 0x040fe40007ffe0ff */
[C---:B------:R-:W-:Y:S01]  /*1790*/  IADD3 R228, R237.reuse, 0x2000, RZ ;  /* 0x00002000ede47810 */ /* 0x040fe20007ffe0ff */
[----:B------:R-:W-:Y:S01]  /*17a0*/  LDSM.16.M88.4 R140, [R184] ;  /* 0x00000000b88c783b */ /* 0x000fe20000000200 */
[C---:B------:R-:W-:Y:S02]  /*17b0*/  IADD3 R227, R237.reuse, 0x2800, RZ ;  /* 0x00002800ede37810 */ /* 0x040fe40007ffe0ff */
[C---:B------:R-:W-:Y:S01]  /*17c0*/  IADD3 R226, R237.reuse, 0x3000, RZ ;  /* 0x00003000ede27810 */ /* 0x040fe20007ffe0ff */
[----:B------:R-:W-:Y:S01]  /*17d0*/  LDSM.16.M88.4 R168, [R196] ;  /* 0x00000000c4a8783b */ /* 0x000fe20000000200 */
[----:B------:R-:W-:-:S02]  /*17e0*/  IADD3 R225, R237, 0x3800, RZ ;  /* 0x00003800ede17810 */ /* 0x000fc40007ffe0ff */
[C---:B------:R-:W-:Y:S01]  /*17f0*/  IADD3 R223, R237.reuse, 0x4000, RZ ;  /* 0x00004000eddf7810 */ /* 0x040fe20007ffe0ff */
[----:B------:R-:W-:Y:S01]  /*1800*/  LDSM.16.M88.4 R172, [R204] ;  /* 0x00000000ccac783b */ /* 0x000fe20000000200 */
[C---:B------:R-:W-:Y:S02]  /*1810*/  IADD3 R222, R237.reuse, 0x4800, RZ ;  /* 0x00004800edde7810 */ /* 0x040fe40007ffe0ff */
[C---:B------:R-:W-:Y:S01]  /*1820*/  IADD3 R221, R237.reuse, 0x5000, RZ ;  /* 0x00005000eddd7810 */ /* 0x040fe20007ffe0ff */
[----:B------:R-:W-:Y:S01]  /*1830*/  LDSM.16.M88.4 R176, [R176+0x4100] ;  /* 0x00410000b0b0783b */ /* 0x000fe20000000200 */
[C---:B------:R-:W-:Y:S02]  /*1840*/  IADD3 R220, R237.reuse, 0x5800, RZ ;  /* 0x00005800eddc7810 */ /* 0x040fe40007ffe0ff */
[C---:B------:R-:W-:Y:S01]  /*1850*/  IADD3 R219, R237.reuse, 0x6000, RZ ;  /* 0x00006000eddb7810 */ /* 0x040fe20007ffe0ff */
[----:B------:R-:W-:Y:S01]  /*1860*/  LDSM.16.M88.4 R184, [R184+0x4000] ;  /* 0x00400000b8b8783b */ /* 0x000fe20000000200 */
[----:B------:R-:W-:-:S02]  /*1870*/  IADD3 R218, R237, 0x6800, RZ ;  /* 0x00006800edda7810 */ /* 0x000fc40007ffe0ff */
[C---:B------:R-:W-:Y:S01]  /*1880*/  IADD3 R217, R237.reuse, 0x7000, RZ ;  /* 0x00007000edd97810 */ /* 0x040fe20007ffe0ff */
[----:B------:R-:W-:Y:S01]  /*1890*/  LDSM.16.M88.4 R196, [R196+0x4000] ;  /* 0x00400000c4c4783b */ /* 0x000fe20000000200 */
[----:B------:R-:W-:-:S03]  /*18a0*/  IADD3 R216, R237, 0x7800, RZ ;  /* 0x00007800edd87810 */ /* 0x000fc60007ffe0ff */
[----:B------:R-:W-:Y:S04]  /*18b0*/  LDSM.16.M88.4 R204, [R204+0x4000] ;  /* 0x00400000cccc783b */ /* 0x000fe80000000200 */
[----:B------:R-:W-:Y:S06]  /*18c0*/  BAR.SYNC.DEFER_BLOCKING 0x0 ;  /* 0x0000000000007b1d */ /* 0x000fec0000010000 */
[----:B------:R-:W-:-:S04]  /*18d0*/  DEPBAR.LE SB0, 0x0 ;  /* 0x000080000000791a */ /* 0x000fc80000000000 */
[----:B------:R-:W-:Y:S06]  /*18e0*/  BAR.SYNC.DEFER_BLOCKING 0x0 ;  /* 0x0000000000007b1d */ /* 0x000fec0000010000 */
[----:B-1----:R-:W2:Y:S04]  /*18f0*/  LDSM.16.M88.4 R12, [R238+0x8100] ;  /* 0x00810000ee0c783b */ /* 0x002ea80000000200 */
[----:B------:R-:W1:Y:S04]  /*1900*/  LDSM.16.M88.4 R64, [R238+0x9100] ;  /* 0x00910000ee40783b */ /* 0x000e680000000200 */
[----:B------:R-:W3:Y:S04]  /*1910*/  LDSM.16.M88.4 R72, [R238+0x8900] ;  /* 0x00890000ee48783b */ /* 0x000ee80000000200 */
[----:B------:R-:W4:Y:S04]  /*1920*/  LDSM.16.M88.4 R28, [R237] ;  /* 0x00000000ed1c783b */ /* 0x000f280000000200 */
[----:B------:R-:W1:Y:S04]  /*1930*/  LDSM.16.M88.4 R24, [R237+0x1000] ;  /* 0x00100000ed18783b */ /* 0x000e680000000200 */
[----:B-----5:R-:W5:Y:S04]  /*1940*/  LDSM.16.M88.4 R20, [R237+0x800] ;  /* 0x00080000ed14783b */ /* 0x020f680000000200 */
[----:B------:R-:W3:Y:S04]  /*1950*/  LDSM.16.M88.4 R56, [R238+0x9900] ;  /* 0x00990000ee38783b */ /* 0x000ee80000000200 */
[----:B------:R-:W4:Y:S04]  /*1960*/  LDSM.16.M88.4 R48, [R238+0xa100] ;  /* 0x00a10000ee30783b */ /* 0x000f280000000200 */
[----:B------:R-:W-:Y:S04]  /*1970*/  LDSM.16.M88.4 R40, [R238+0xa900] ;  /* 0x00a90000ee28783b */ /* 0x000fe80000000200 */
[----:B------:R-:W-:Y:S01]  /*1980*/  LDSM.16.M88.4 R88, [R237+0x2800] ;  /* 0x00280000ed58783b */ /* 0x000fe20000000200 */
[C---:B--2---:R-:W-:Y:S03]  /*1990*/  HMMA.16816.F32 R16, R136.reuse, R12, RZ ;  /* 0x0000000c8810723c */ /* 0x044fe600000018ff */
[----:B------:R-:W-:Y:S04]  /*19a0*/  LDSM.16.M88.4 R80, [R237+0x3000] ;  /* 0x00300000ed50783b */ /* 0x000fe80000000200 */
[----:B------:R-:W-:Y:S01]  /*19b0*/  LDSM.16.M88.4 R76, [R237+0x3800] ;  /* 0x00380000ed4c783b */ /* 0x000fe20000000200 */
[C---:B------:R-:W-:Y:S08]  /*19c0*/  HMMA.16816.F32 R12, R136.reuse, R14, RZ ;  /* 0x0000000e880c723c */ /* 0x040ff000000018ff */
[C---:B-1----:R-:W-:Y:S08]  /*19d0*/  HMMA.16816.F32 R68, R136.reuse, R64, RZ ;  /* 0x000000408844723c */ /* 0x042ff000000018ff */
[C---:B---3--:R-:W-:Y:S08]  /*19e0*/  HMMA.16816.F32 R8, R136.reuse, R72, RZ ;  /* 0x000000488808723c */ /* 0x048ff000000018ff */
[----:B------:R-:W-:Y:S08]  /*19f0*/  HMMA.16816.F32 R72, R136, R74, RZ ;  /* 0x0000004a8848723c */ /* 0x000ff000000018ff */
[C---:B----4-:R-:W-:Y:S07]  /*1a00*/  HMMA.16816.F32 R12, R140.reuse, R30, R12 ;  /* 0x0000001e8c0c723c */ /* 0x050fee000000180c */
[----:B------:R-:W-:Y:S01]  /*1a10*/  IMAD R30, R35, c[0x0][0x208], RZ ;  /* 0x00008200231e7a24 */ /* 0x000fe200078e02ff */
[----:B------:R-:W-:Y:S03]  /*1a20*/  HMMA.16816.F32 R16, R140, R28, R16 ;  /* 0x0000001c8c10723c */ /* 0x000fe60000001810 */
[----:B------:R-:W-:-:S04]  /*1a30*/  IMAD R30, R240, c[0x0][0x20c], R30 ;  /* 0x00008300f01e7a24 */ /* 0x000fc800078e021e */
[----:B------:R-:W-:Y:S01]  /*1a40*/  IMAD.WIDE.U32 R28, R240, c[0x0][0x208], RZ ;  /* 0x00008200f01c7a25 */ /* 0x000fe200078e00ff */
[----:B------:R-:W-:Y:S03]  /*1a50*/  HMMA.16816.F32 R68, R140, R24, R68 ;  /* 0x000000188c44723c */ /* 0x000fe60000001844 */
[----:B------:R-:W-:Y:S02]  /*1a60*/  IMAD.IADD R29, R29, 0x1, R30 ;  /* 0x000000011d1d7824 */ /* 0x000fe400078e021e */
[----:B------:R-:W-:-:S03]  /*1a70*/  IMAD.WIDE R30, R37, 0x2, RZ ;  /* 0x00000002251e7825 */ /* 0x000fc600078e02ff */
[----:B-----5:R-:W-:Y:S01]  /*1a80*/  HMMA.16816.F32 R8, R140, R20, R8 ;  /* 0x000000148c08723c */ /* 0x020fe20000001808 */
[----:B------:R-:W-:-:S04]  /*1a90*/  IMAD.WIDE.U32 R24, R239, c[0x0][0x218], R28 ;  /* 0x00008600ef187a25 */ /* 0x000fc800078e001c */
[----:B------:R-:W-:Y:S01]  /*1aa0*/  IMAD R28, R34, c[0x0][0x218], RZ ;  /* 0x00008600221c7a24 */ /* 0x000fe200078e02ff */
[----:B------:R-:W-:Y:S02]  /*1ab0*/  IADD3 R44, P1, R24, UR22, RZ ;  /* 0x00000016182c7c10 */ /* 0x000fe4000ff3e0ff */
[----:B------:R-:W-:Y:S01]  /*1ac0*/  HMMA.16816.F32 R72, R140, R22, R72 ;  /* 0x000000168c48723c */ /* 0x000fe20000001848 */
[----:B------:R-:W-:Y:S01]  /*1ad0*/  LDSM.16.M88.4 R20, [R237+0x1800] ;  /* 0x00180000ed14783b */ /* 0x000fe20000000200 */
[----:B------:R-:W-:-:S05]  /*1ae0*/  IMAD R28, R239, c[0x0][0x21c], R28 ;  /* 0x00008700ef1c7a24 */ /* 0x000fca00078e021c */
[----:B------:R-:W-:Y:S01]  /*1af0*/  IADD3.X R28, R25, UR4, R28, P1, !PT ;  /* 0x00000004191c7c10 */ /* 0x000fe20008ffe41c */
[----:B------:R-:W-:Y:S01]  /*1b00*/  HMMA.16816.F32 R60, R136, R56, RZ ;  /* 0x00000038883c723c */ /* 0x000fe200000018ff */
[----:B------:R-:W-:-:S04]  /*1b10*/  LEA R86, P1, R44, c[0x0][0x1f8], 0x1 ;  /* 0x00007e002c567a11 */ /* 0x000fc800078208ff */
[----:B------:R-:W-:Y:S01]  /*1b20*/  LEA.HI.X R44, R44, c[0x0][0x1fc], R28, 0x1, P1 ;  /* 0x00007f002c2c7a11 */ /* 0x000fe200008f0c1c */
[----:B------:R-:W1:Y:S02]  /*1b30*/  SHFL.IDX PT, R98, R86, RZ, 0x181f ;  /* 0x00181fff56627589 */ /* 0x000e6400000e0000 */
[C---:B------:R-:W-:Y:S02]  /*1b40*/  HMMA.16816.F32 R64, R136.reuse, R66, RZ ;  /* 0x000000428840723c */ /* 0x040fe400000018ff */
[----:B------:R-:W2:Y:S04]  /*1b50*/  SHFL.IDX PT, R34, R86, 0x1, 0x181f ;  /* 0x00381f0056227f89 */ /* 0x000ea800000e0000 */
[----:B------:R-:W3:Y:S02]  /*1b60*/  SHFL.IDX PT, R84, R86, 0x2, 0x181f ;  /* 0x00581f0056547f89 */ /* 0x000ee400000e0000 */
[C---:B------:R-:W-:Y:S02]  /*1b70*/  HMMA.16816.F32 R56, R136.reuse, R58, RZ ;  /* 0x0000003a8838723c */ /* 0x040fe400000018ff */
[----:B------:R-:W4:Y:S04]  /*1b80*/  SHFL.IDX PT, R29, R44, RZ, 0x181f ;  /* 0x00181fff2c1d7589 */ /* 0x000f2800000e0000 */
[----:B------:R-:W5:Y:S02]  /*1b90*/  SHFL.IDX PT, R86, R86, 0x3, 0x181f ;  /* 0x00781f0056567f89 */ /* 0x000f6400000e0000 */
[----:B------:R-:W-:Y:S02]  /*1ba0*/  HMMA.16816.F32 R52, R136, R48, RZ ;  /* 0x000000308834723c */ /* 0x000fe400000018ff */
[----:B------:R-:W5:Y:S04]  /*1bb0*/  SHFL.IDX PT, R28, R44, 0x1, 0x181f ;  /* 0x00381f002c1c7f89 */ /* 0x000f6800000e0000 */
[----:B------:R-:W5:Y:S01]  /*1bc0*/  SHFL.IDX PT, R45, R44, 0x2, 0x181f ;  /* 0x00581f002c2d7f89 */ /* 0x000f6200000e0000 */
[----:B-1----:R-:W-:Y:S01]  /*1bd0*/  IADD3 R96, P1, R98, R30, RZ ;  /* 0x0000001e62607210 */ /* 0x002fe20007f3e0ff */
[----:B------:R-:W-:Y:S02]  /*1be0*/  HMMA.16816.F32 R64, R140, R26, R64 ;  /* 0x0000001a8c40723c */ /* 0x000fe40000001840 */
[----:B------:R-:W1:Y:S01]  /*1bf0*/  SHFL.IDX PT, R44, R44, 0x3, 0x181f ;  /* 0x00781f002c2c7f89 */ /* 0x000e6200000e0000 */
[----:B--2---:R-:W-:-:S02]  /*1c00*/  IADD3 R94, P2, R30, R34, RZ ;  /* 0x000000221e5e7210 */ /* 0x004fc40007f5e0ff */
[C---:B---3--:R-:W-:Y:S01]  /*1c10*/  IADD3 R92, P6, R30.reuse, R84, RZ ;  /* 0x000000541e5c7210 */ /* 0x048fe20007fde0ff */
[----:B------:R-:W2:Y:S02]  /*1c20*/  LDSM.16.M88.4 R24, [R237+0x2000] ;  /* 0x00200000ed18783b */ /* 0x000ea40000000200 */
[----:B------:R-:W-:Y:S01]  /*1c30*/  HMMA.16816.F32 R60, R140, R20, R60 ;  /* 0x000000148c3c723c */ /* 0x000fe2000000183c */
[----:B----4-:R-:W-:Y:S01]  /*1c40*/  IMAD.X R97, R29, 0x1, R31, P1 ;  /* 0x000000011d617824 */ /* 0x010fe200008e061f */
[----:B-----5:R-:W-:-:S05]  /*1c50*/  IADD3 R38, P1, R30, R86, RZ ;  /* 0x000000561e267210 */ /* 0x020fca0007f3e0ff */
[----:B------:R-:W-:Y:S01]  /*1c60*/  IMAD.WIDE R20, R36, 0x2, RZ ;  /* 0x0000000224147825 */ /* 0x000fe200078e02ff */
[----:B------:R-:W-:Y:S03]  /*1c70*/  HMMA.16816.F32 R56, R140, R22, R56 ;  /* 0x000000168c38723c */ /* 0x000fe60000001838 */
[C---:B------:R-:W-:Y:S01]  /*1c80*/  IMAD.X R95, R31.reuse, 0x1, R28, P2 ;  /* 0x000000011f5f7824 */ /* 0x040fe200010e061c */
[----:B------:R-:W-:Y:S01]  /*1c90*/  IADD3 R98, P2, R98, R20, RZ ;  /* 0x0000001462627210 */ /* 0x000fe20007f5e0ff */
[----:B------:R-:W-:Y:S01]  /*1ca0*/  IMAD.X R93, R31, 0x1, R45, P6 ;  /* 0x000000011f5d7824 */ /* 0x000fe200030e062d */
[----:B------:R-:W-:Y:S02]  /*1cb0*/  ISETP.GE.AND P6, PT, R37, c[0x0][0x1d4], PT ;  /* 0x0000750025007a0c */ /* 0x000fe40003fc6270 */
[----:B------:R-:W-:Y:S01]  /*1cc0*/  HMMA.16816.F32 R48, R136, R50, RZ ;  /* 0x000000328830723c */ /* 0x000fe200000018ff */
[----:B------:R-:W-:Y:S01]  /*1cd0*/  IMAD.X R99, R29, 0x1, R21, P2 ;  /* 0x000000011d637824 */ /* 0x000fe200010e0615 */
[C---:B------:R-:W-:Y:S01]  /*1ce0*/  IADD3 R84, P2, R20.reuse, R84, RZ ;  /* 0x0000005414547210 */ /* 0x040fe20007f5e0ff */
[----:B-1----:R-:W-:Y:S01]  /*1cf0*/  IMAD.X R39, R31, 0x1, R44, P1 ;  /* 0x000000011f277824 */ /* 0x002fe200008e062c */
[----:B------:R-:W-:-:S03]  /*1d00*/  IADD3 R34, P1, R20, R34, RZ ;  /* 0x0000002214227210 */ /* 0x000fc60007f3e0ff */
[C---:B------:R-:W-:Y:S01]  /*1d10*/  IMAD.X R85, R21.reuse, 0x1, R45, P2 ;  /* 0x0000000115557824 */ /* 0x040fe200010e062d */
[----:B------:R-:W-:Y:S01]  /*1d20*/  ISETP.GE.AND P2, PT, R32, c[0x0][0x1d4], PT ;  /* 0x0000750020007a0c */ /* 0x000fe20003f46270 */
[----:B------:R-:W-:Y:S01]  /*1d30*/  IMAD.X R35, R21, 0x1, R28, P1 ;  /* 0x0000000115237824 */ /* 0x000fe200008e061c */
[----:B------:R-:W-:Y:S01]  /*1d40*/  IADD3 R86, P1, R20, R86, RZ ;  /* 0x0000005614567210 */ /* 0x000fe20007f3e0ff */
[----:B------:R-:W-:Y:S01]  /*1d50*/  LDSM.16.M88.4 R28, [R238+0xb100] ;  /* 0x00b10000ee1c783b */ /* 0x000fe20000000200 */
[----:B------:R-:W-:-:S03]  /*1d60*/  ISETP.LT.OR P5, PT, R7, 0x1, P2 ;  /* 0x000000010700780c */ /* 0x000fc600017a1670 */
[----:B------:R-:W-:Y:S01]  /*1d70*/  IMAD.X R87, R21, 0x1, R44, P1 ;  /* 0x0000000115577824 */ /* 0x000fe200008e062c */
[C---:B------:R-:W-:Y:S01]  /*1d80*/  ISETP.LT.OR P1, PT, R7.reuse, 0x1, P6 ;  /* 0x000000010700780c */ /* 0x040fe20003721670 */
[----:B------:R-:W1:Y:S01]  /*1d90*/  LDSM.16.M88.4 R20, [R238+0xb900] ;  /* 0x00b90000ee14783b */ /* 0x000e620000000200 */
[----:B------:R-:W-:Y:S08]  /*1da0*/  HMMA.16816.F32 R44, R136, R40, RZ ;  /* 0x00000028882c723c */ /* 0x000ff000000018ff */
[----:B--2---:R-:W-:Y:S03]  /*1db0*/  HMMA.16816.F32 R52, R140, R24, R52 ;  /* 0x000000188c34723c */ /* 0x004fe60000001834 */
[----:B------:R-:W-:Y:S01]  /*1dc0*/  @!PT LDS RZ, [RZ] ;  /* 0x00000000fffff984 */ /* 0x000fe20000000800 */
[----:B------:R-:W-:Y:S01]  /*1dd0*/  @!PT LDS RZ, [RZ] ;  /* 0x00000000fffff984 */ /* 0x000fe20000000800 */
[----:B------:R-:W-:Y:S01]  /*1de0*/  @!PT LDS RZ, [RZ] ;  /* 0x00000000fffff984 */ /* 0x000fe20000000800 */
[----:B------:R2:W-:Y:S01]  /*1df0*/  LDGSTS.E.BYPASS.LTC128B.128 [R241+0x100], [R96.64], !P1 ;  /* 0x0010000060f17fae */ /* 0x0005e2000c901d4c */
[----:B------:R-:W-:-:S03]  /*1e00*/  ISETP.LT.OR P1, PT, R7, 0x21, P6 ;  /* 0x000000210700780c */ /* 0x000fc60003721670 */
[----:B------:R2:W-:Y:S01]  /*1e10*/  LDGSTS.E.BYPASS.LTC128B.128 [R241+0x4100], [R98.64], !P5 ;  /* 0x0410000062f17fae */ /* 0x0005e2000e901d4c */
[C---:B------:R-:W-:Y:S01]  /*1e20*/  ISETP.LT.OR P5, PT, R7.reuse, 0x21, P2 ;  /* 0x000000210700780c */ /* 0x040fe200017a1670 */
[----:B------:R-:W-:Y:S08]  /*1e30*/  HMMA.16816.F32 R48, R140, R26, R48 ;  /* 0x0000001a8c30723c */ /* 0x000ff00000001830 */
[----:B------:R3:W-:Y:S01]  /*1e40*/  LDGSTS.E.BYPASS.LTC128B.128 [R241+0x1100], [R94.64], !P1 ;  /* 0x011000005ef17fae */ /* 0x0007e2000c901d4c */
[C---:B------:R-:W-:Y:S01]  /*1e50*/  ISETP.LT.OR P1, PT, R7.reuse, 0x41, P6 ;  /* 0x000000410700780c */ /* 0x040fe20003721670 */
[----:B------:R-:W-:Y:S01]  /*1e60*/  HMMA.16816.F32 R40, R136, R42, RZ ;  /* 0x0000002a8828723c */ /* 0x000fe200000018ff */
[C---:B------:R-:W-:Y:S01]  /*1e70*/  ISETP.LT.OR P6, PT, R7.reuse, 0x61, P6 ;  /* 0x000000610700780c */ /* 0x040fe200037c1670 */
[----:B------:R4:W-:Y:S01]  /*1e80*/  LDGSTS.E.BYPASS.LTC128B.128 [R241+0x5100], [R34.64], !P5 ;  /* 0x0510000022f17fae */ /* 0x0009e2000e901d4c */
[----:B------:R-:W-:-:S02]  /*1e90*/  ISETP.LT.OR P5, PT, R7, 0x41, P2 ;  /* 0x000000410700780c */ /* 0x000fc400017a1670 */
[----:B------:R-:W-:-:S03]  /*1ea0*/  ISETP.LT.OR P2, PT, R7, 0x61, P2 ;  /* 0x000000610700780c */ /* 0x000fc60001741670 */
[----:B------:R-:W-:Y:S04]  /*1eb0*/  HMMA.16816.F32 R44, R140, R88, R44 ;  /* 0x000000588c2c723c */ /* 0x000fe8000000182c */
[----:B------:R3:W-:Y:S01]  /*1ec0*/  LDGSTS.E.BYPASS.LTC128B.128 [R241+0x2100], [R92.64], !P1 ;  /* 0x021000005cf17fae */ /* 0x0007e2000c901d4c */
[----:B------:R-:W-:-:S03]  /*1ed0*/  PLOP3.LUT P1, PT, PT, PT, UP0, 0x80, 0x0 ;  /* 0x000000000000781c */ /* 0x000fc60003f2f008 */
[----:B------:R5:W-:Y:S01]  /*1ee0*/  LDGSTS.E.BYPASS.LTC128B.128 [R241+0x6100], [R84.64], !P5 ;  /* 0x0610000054f17fae */ /* 0x000be2000e901d4c */
[----:B-1----:R-:W-:Y:S03]  /*1ef0*/  HMMA.16816.F32 R24, R136, R20, RZ ;  /* 0x000000148818723c */ /* 0x002fe600000018ff */
[----:B------:R1:W-:Y:S01]  /*1f00*/  LDGSTS.E.BYPASS.LTC128B.128 [R241+0x3100], [R38.64], !P6 ;  /* 0x0310000026f17fae */ /* 0x0003e2000f101d4c */
[----:B------:R-:W-:-:S03]  /*1f10*/  ISETP.GT.AND P6, PT, R242, 0x7f, PT ;  /* 0x0000007ff200780c */ /* 0x000fc60003fc4270 */
[----:B------:R5:W-:Y:S01]  /*1f20*/  LDGSTS.E.BYPASS.LTC128B.128 [R241+0x7100], [R86.64], !P2 ;  /* 0x0710000056f17fae */ /* 0x000be2000d101d4c */
[C---:B------:R-:W-:Y:S03]  /*1f30*/  HMMA.16816.F32 R20, R136.reuse, R22, RZ ;  /* 0x000000168814723c */ /* 0x040fe600000018ff */
[----:B------:R-:W5:Y:S04]  /*1f40*/  LDSM.16.M88.4 R112, [R235+0x8900] ;  /* 0x00890000eb70783b */ /* 0x000f680000000200 */
[----:B------:R-:W-:Y:S01]  /*1f50*/  LDSM.16.M88.4 R108, [R235+0x9100] ;  /* 0x00910000eb6c783b */ /* 0x000fe20000000200 */
[C---:B----4-:R-:W-:Y:S03]  /*1f60*/  HMMA.16816.F32 R32, R136.reuse, R28, RZ ;  /* 0x0000001c8820723c */ /* 0x050fe600000018ff */
[----:B------:R-:W-:Y:S04]  /*1f70*/  LDSM.16.M88.4 R104, [R235+0xa900] ;  /* 0x00a90000eb68783b */ /* 0x000fe80000000200 */
[----:B------:R-:W-:Y:S01]  /*1f80*/  LDSM.16.M88.4 R100, [R235+0xb100] ;  /* 0x00b10000eb64783b */ /* 0x000fe20000000200 */
[----:B------:R-:W-:Y:S03]  /*1f90*/  HMMA.16816.F32 R28, R136, R30, RZ ;  /* 0x0000001e881c723c */ /* 0x000fe600000018ff */
[----:B---3--:R-:W-:Y:S01]  /*1fa0*/  LDSM.16.M88.4 R92, [R224] ;  /* 0x00000000e05c783b */ /* 0x008fe20000000200 */
[----:B-1----:R-:W-:-:S03]  /*1fb0*/  SHF.R.S32.HI R39, RZ, 0x1f, R37 ;  /* 0x0000001fff277819 */ /* 0x002fc60000011425 */
[----:B--2---:R-:W-:Y:S01]  /*1fc0*/  LDSM.16.M88.4 R96, [R235+0xb900] ;  /* 0x00b90000eb60783b */ /* 0x004fe20000000200 */
[C---:B------:R-:W-:Y:S01]  /*1fd0*/  HMMA.16816.F32 R24, R140.reuse, R76, R24 ;  /* 0x0000004c8c18723c */ /* 0x040fe20000001818 */
[----:B------:R-:W-:Y:S02]  /*1fe0*/  SHF.R.S32.HI R38, RZ, 0x1f, R36 ;  /* 0x0000001fff267819 */ /* 0x000fe40000011424 */
[----:B-----5:R-:W1:Y:S04]  /*1ff0*/  LDSM.16.M88.4 R84, [R235+0x8100] ;  /* 0x00810000eb54783b */ /* 0x020e680000000200 */
[----:B------:R-:W-:Y:S01]  /*2000*/  LDSM.16.M88.4 R116, [R235+0xe900] ;  /* 0x00e90000eb74783b */ /* 0x000fe20000000200 */
[C---:B------:R-:W-:Y:S03]  /*2010*/  HMMA.16816.F32 R32, R140.reuse, R80, R32 ;  /* 0x000000508c20723c */ /* 0x040fe60000001820 */
[----:B------:R-:W0:Y:S05]  /*2020*/  LDGDEPBAR ;  /* 0x00000000000079af */ /* 0x000e2a0000000000 */
[C---:B------:R-:W-:Y:S01]  /*2030*/  HMMA.16816.F32 R28, R140.reuse, R82, R28 ;  /* 0x000000528c1c723c */ /* 0x040fe2000000181c */
[----:B------:R-:W2:Y:S07]  /*2040*/  LDSM.16.M88.4 R80, [R235+0xa100] ;  /* 0x00a10000eb50783b */ /* 0x000eae0000000200 */
[C---:B------:R-:W-:Y:S01]  /*2050*/  HMMA.16816.F32 R20, R140.reuse, R78, R20 ;  /* 0x0000004e8c14723c */ /* 0x040fe20000001814 */
[----:B------:R-:W3:Y:S07]  /*2060*/  LDSM.16.M88.4 R76, [R224+0x800] ;  /* 0x00080000e04c783b */ /* 0x000eee0000000200 */
[----:B------:R-:W-:Y:S01]  /*2070*/  HMMA.16816.F32 R40, R140, R90, R40 ;  /* 0x0000005a8c28723c */ /* 0x000fe20000001828 */
[----:B------:R-:W4:Y:S07]  /*2080*/  LDSM.16.M88.4 R88, [R235+0x9900] ;  /* 0x00990000eb58783b */ /* 0x000f2e0000000200 */
[C---:B------:R-:W-:Y:S08]  /*2090*/  HMMA.16816.F32 R8, R168.reuse, R112, R8 ;  /* 0x00000070a808723c */ /* 0x040ff00000001808 */
[C---:B------:R-:W-:Y:S01]  /*20a0*/  HMMA.16816.F32 R72, R168.reuse, R114, R72 ;  /* 0x00000072a848723c */ /* 0x040fe20000001848 */
[----:B------:R-:W-:Y:S07]  /*20b0*/  LDSM.16.M88.4 R112, [R224+0x3000] ;  /* 0x00300000e070783b */ /* 0x000fee0000000200 */
[C---:B-1----:R-:W-:Y:S08]  /*20c0*/  HMMA.16816.F32 R16, R168.reuse, R84, R16 ;  /* 0x00000054a810723c */ /* 0x042ff00000001810 */
[C---:B------:R-:W-:Y:S01]  /*20d0*/  HMMA.16816.F32 R12, R168.reuse, R86, R12 ;  /* 0x00000056a80c723c */ /* 0x040fe2000000180c */
[----:B------:R-:W1:Y:S07]  /*20e0*/  LDSM.16.M88.4 R84, [R224+0x1000] ;  /* 0x00100000e054783b */ /* 0x000e6e0000000200 */
[C---:B--2---:R-:W-:Y:S08]  /*20f0*/  HMMA.16816.F32 R52, R168.reuse, R80, R52 ;  /* 0x00000050a834723c */ /* 0x044ff00000001834 */
[----:B------:R-:W-:Y:S01]  /*2100*/  HMMA.16816.F32 R48, R168, R82, R48 ;  /* 0x00000052a830723c */ /* 0x000fe20000001830 */
[----:B------:R-:W2:Y:S07]  /*2110*/  LDSM.16.M88.4 R80, [R224+0x1800] ;  /* 0x00180000e050783b */ /* 0x000eae0000000200 */
[C---:B---3--:R-:W-:Y:S08]  /*2120*/  HMMA.16816.F32 R8, R172.reuse, R76, R8 ;  /* 0x0000004cac08723c */ /* 0x048ff00000001808 */
[----:B------:R-:W-:Y:S01]  /*2130*/  HMMA.16816.F32 R72, R172, R78, R72 ;  /* 0x0000004eac48723c */ /* 0x000fe20000001848 */
[----:B------:R-:W3:Y:S07]  /*2140*/  LDSM.16.M88.4 R76, [R224+0x2800] ;  /* 0x00280000e04c783b */ /* 0x000eee0000000200 */
[C---:B------:R-:W-:Y:S08]  /*2150*/  HMMA.16816.F32 R68, R168.reuse, R108, R68 ;  /* 0x0000006ca844723c */ /* 0x040ff00000001844 */
[C---:B------:R-:W-:Y:S01]  /*2160*/  HMMA.16816.F32 R64, R168.reuse, R110, R64 ;  /* 0x0000006ea840723c */ /* 0x040fe20000001840 */
[----:B------:R-:W-:Y:S07]  /*2170*/  LDSM.16.M88.4 R108, [R224+0x3800] ;  /* 0x00380000e06c783b */ /* 0x000fee0000000200 */
[C---:B----4-:R-:W-:Y:S08]  /*2180*/  HMMA.16816.F32 R60, R168.reuse, R88, R60 ;  /* 0x00000058a83c723c */ /* 0x050ff0000000183c */
[C---:B------:R-:W-:Y:S01]  /*2190*/  HMMA.16816.F32 R56, R168.reuse, R90, R56 ;  /* 0x0000005aa838723c */ /* 0x040fe20000001838 */
[----:B------:R-:W4:Y:S07]  /*21a0*/  LDSM.16.M88.4 R88, [R224+0x2000] ;  /* 0x00200000e058783b */ /* 0x000f2e0000000200 */
[C---:B------:R-:W-:Y:S08]  /*21b0*/  HMMA.16816.F32 R44, R168.reuse, R104, R44 ;  /* 0x00000068a82c723c */ /* 0x040ff0000000182c */
[C---:B------:R-:W-:Y:S01]  /*21c0*/  HMMA.16816.F32 R40, R168.reuse, R106, R40 ;  /* 0x0000006aa828723c */ /* 0x040fe20000001828 */
[----:B------:R-:W5:Y:S07]  /*21d0*/  LDSM.16.M88.4 R104, [R238+0xc100] ;  /* 0x00c10000ee68783b */ /* 0x000f6e0000000200 */
[C---:B------:R-:W-:Y:S08]  /*21e0*/  HMMA.16816.F32 R32, R168.reuse, R100, R32 ;  /* 0x00000064a820723c */ /* 0x040ff00000001820 */
[----:B------:R-:W-:Y:S01]  /*21f0*/  HMMA.16816.F32 R28, R168, R102, R28 ;  /* 0x00000066a81c723c */ /* 0x000fe2000000181c */
[----:B------:R-:W-:Y:S07]  /*2200*/  LDSM.16.M88.4 R100, [R238+0xd900] ;  /* 0x00d90000ee64783b */ /* 0x000fee0000000200 */
[C---:B-1----:R-:W-:Y:S08]  /*2210*/  HMMA.16816.F32 R68, R172.reuse, R84, R68 ;  /* 0x00000054ac44723c */ /* 0x042ff00000001844 */
[C---:B------:R-:W-:Y:S01]  /*2220*/  HMMA.16816.F32 R64, R172.reuse, R86, R64 ;  /* 0x00000056ac40723c */ /* 0x040fe20000001840 */
[----:B------:R-:W1:Y:S07]  /*2230*/  LDSM.16.M88.4 R84, [R238+0xc900] ;  /* 0x00c90000ee54783b */ /* 0x000e6e0000000200 */
[C---:B--2---:R-:W-:Y:S08]  /*2240*/  HMMA.16816.F32 R60, R172.reuse, R80, R60 ;  /* 0x00000050ac3c723c */ /* 0x044ff0000000183c */
[C---:B------:R-:W-:Y:S01]  /*2250*/  HMMA.16816.F32 R56, R172.reuse, R82, R56 ;  /* 0x00000052ac38723c */ /* 0x040fe20000001838 */
[----:B------:R-:W2:Y:S07]  /*2260*/  LDSM.16.M88.4 R80, [R238+0xd100] ;  /* 0x00d10000ee50783b */ /* 0x000eae0000000200 */
[C---:B---3--:R-:W-:Y:S08]  /*2270*/  HMMA.16816.F32 R44, R172.reuse, R76, R44 ;  /* 0x0000004cac2c723c */ /* 0x048ff0000000182c */
[C---:B------:R-:W-:Y:S01]  /*2280*/  HMMA.16816.F32 R40, R172.reuse, R78, R40 ;  /* 0x0000004eac28723c */ /* 0x040fe20000001828 */
[----:B------:R-:W3:Y:S07]  /*2290*/  LDSM.16.M88.4 R76, [R238+0xf100] ;  /* 0x00f10000ee4c783b */ /* 0x000eee0000000200 */
[C---:B------:R-:W-:Y:S08]  /*22a0*/  HMMA.16816.F32 R16, R172.reuse, R92, R16 ;  /* 0x0000005cac10723c */ /* 0x040ff00000001810 */
[----:B------:R-:W-:Y:S01]  /*22b0*/  HMMA.16816.F32 R12, R172, R94, R12 ;  /* 0x0000005eac0c723c */ /* 0x000fe2000000180c */
[----:B------:R-:W-:Y:S07]  /*22c0*/  LDSM.16.M88.4 R92, [R238+0xe900] ;  /* 0x00e90000ee5c783b */ /* 0x000fee0000000200 */
[C---:B------:R-:W-:Y:S08]  /*22d0*/  HMMA.16816.F32 R24, R168.reuse, R96, R24 ;  /* 0x00000060a818723c */ /* 0x040ff00000001818 */
[----:B------:R-:W-:Y:S01]  /*22e0*/  HMMA.16816.F32 R20, R168, R98, R20 ;  /* 0x00000062a814723c */ /* 0x000fe20000001814 */
[----:B------:R-:W1:Y:S07]  /*22f0*/  LDSM.16.M88.4 R96, [R238+0xe100] ;  /* 0x00e10000ee60783b */ /* 0x000e6e0000000200 */
[C---:B------:R-:W-:Y:S08]  /*2300*/  HMMA.16816.F32 R32, R172.reuse, R112, R32 ;  /* 0x00000070ac20723c */ /* 0x040ff00000001820 */
[C---:B------:R-:W-:Y:S01]  /*2310*/  HMMA.16816.F32 R28, R172.reuse, R114, R28 ;  /* 0x00000072ac1c723c */ /* 0x040fe2000000181c */
[----:B------:R-:W2:Y:S07]  /*2320*/  LDSM.16.M88.4 R112, [R237+0x4000] ;  /* 0x00400000ed70783b */ /* 0x000eae0000000200 */
[C---:B----4-:R-:W-:Y:S08]  /*2330*/  HMMA.16816.F32 R52, R172.reuse, R88, R52 ;  /* 0x00000058ac34723c */ /* 0x050ff00000001834 */
[----:B------:R-:W-:Y:S01]  /*2340*/  HMMA.16816.F32 R48, R172, R90, R48 ;  /* 0x0000005aac30723c */ /* 0x000fe20000001830 */
[----:B------:R-:W4:Y:S07]  /*2350*/  LDSM.16.M88.4 R88, [R238+0xf900] ;  /* 0x00f90000ee58783b */ /* 0x000f2e0000000200 */
[C---:B-----5:R-:W-:Y:S08]  /*2360*/  HMMA.16816.F32 R16, R176.reuse, R104, R16 ;  /* 0x00000068b010723c */ /* 0x060ff00000001810 */
[C---:B------:R-:W-:Y:S01]  /*2370*/  HMMA.16816.F32 R12, R176.reuse, R106, R12 ;  /* 0x0000006ab00c723c */ /* 0x040fe2000000180c */
        /* <DEDUP_REMOVED lines=8> */
[----:B------:R-:W-:Y:S01]  /*2400*/  HMMA.16816.F32 R28, R176, R78, R28 ;  /* 0x0000004eb01c723c */ /* 0x000fe2000000181c */
[----:B------:R-:W3:Y:S07]  /*2410*/  LDSM.16.M88.4 R76, [R235+0xc100] ;  /* 0x00c10000eb4c783b */ /* 0x000eee0000000200 */
[C---:B------:R-:W-:Y:S08]  /*2420*/  HMMA.16816.F32 R24, R172.reuse, R108, R24 ;  /* 0x0000006cac18723c */ /* 0x040ff00000001818 */
[----:B------:R-:W-:Y:S01]  /*2430*/  HMMA.16816.F32 R20, R172, R110, R20 ;  /* 0x0000006eac14723c */ /* 0x000fe20000001814 */
[----:B------:R-:W5:Y:S07]  /*2440*/  LDSM.16.M88.4 R108, [R237+0x4800] ;  /* 0x00480000ed6c783b */ /* 0x000f6e0000000200 */
[C---:B------:R-:W-:Y:S08]  /*2450*/  HMMA.16816.F32 R60, R176.reuse, R100, R60 ;  /* 0x00000064b03c723c */ /* 0x040ff0000000183c */
[C---:B------:R-:W-:Y:S01]  /*2460*/  HMMA.16816.F32 R56, R176.reuse, R102, R56 ;  /* 0x00000066b038723c */ /* 0x040fe20000001838 */
[----:B------:R-:W1:Y:S07]  /*2470*/  LDSM.16.M88.4 R100, [R237+0x6800] ;  /* 0x00680000ed64783b */ /* 0x000e6e0000000200 */
[C---:B------:R-:W-:Y:S08]  /*2480*/  HMMA.16816.F32 R52, R176.reuse, R96, R52 ;  /* 0x00000060b034723c */ /* 0x040ff00000001834 */
[----:B------:R-:W-:Y:S01]  /*2490*/  HMMA.16816.F32 R48, R176, R98, R48 ;  /* 0x00000062b030723c */ /* 0x000fe20000001830 */
[----:B------:R-:W1:Y:S07]  /*24a0*/  LDSM.16.M88.4 R96, [R237+0x7000] ;  /* 0x00700000ed60783b */ /* 0x000e6e0000000200 */
[C---:B------:R-:W-:Y:S08]  /*24b0*/  HMMA.16816.F32 R16, R184.reuse, R112, R16 ;  /* 0x00000070b810723c */ /* 0x040ff00000001810 */
[----:B------:R-:W-:Y:S01]  /*24c0*/  HMMA.16816.F32 R12, R184, R114, R12 ;  /* 0x00000072b80c723c */ /* 0x000fe2000000180c */
[----:B------:R-:W-:Y:S07]  /*24d0*/  LDSM.16.M88.4 R112, [R235+0xf100] ;  /* 0x00f10000eb70783b */ /* 0x000fee0000000200 */
[C---:B------:R-:W-:Y:S08]  /*24e0*/  HMMA.16816.F32 R44, R176.reuse, R92, R44 ;  /* 0x0000005cb02c723c */ /* 0x040ff0000000182c */
[C---:B------:R-:W-:Y:S01]  /*24f0*/  HMMA.16816.F32 R40, R176.reuse, R94, R40 ;  /* 0x0000005eb028723c */ /* 0x040fe20000001828 */
[----:B------:R-:W3:Y:S07]  /*2500*/  LDSM.16.M88.4 R92, [R237+0x7800] ;  /* 0x00780000ed5c783b */ /* 0x000eee0000000200 */
[C---:B----4-:R-:W-:Y:S08]  /*2510*/  HMMA.16816.F32 R24, R176.reuse, R88, R24 ;  /* 0x00000058b018723c */ /* 0x050ff00000001818 */
[----:B------:R-:W-:Y:S01]  /*2520*/  HMMA.16816.F32 R20, R176, R90, R20 ;  /* 0x0000005ab014723c */ /* 0x000fe20000001814 */
[----:B------:R-:W4:Y:S07]  /*2530*/  LDSM.16.M88.4 R88, [R235+0xc900] ;  /* 0x00c90000eb58783b */ /* 0x000f2e0000000200 */
        /* <DEDUP_REMOVED lines=9> */
[C---:B-----5:R-:W-:Y:S08]  /*25d0*/  HMMA.16816.F32 R8, R184.reuse, R108, R8 ;  /* 0x0000006cb808723c */ /* 0x060ff00000001808 */
[C---:B------:R-:W-:Y:S01]  /*25e0*/  HMMA.16816.F32 R72, R184.reuse, R110, R72 ;  /* 0x0000006eb848723c */ /* 0x040fe20000001848 */
[----:B------:R-:W5:Y:S07]  /*25f0*/  LDSM.16.M88.4 R108, [R235+0xf900] ;  /* 0x00f90000eb6c783b */ /* 0x000f6e0000000200 */
[C---:B------:R-:W-:Y:S08]  /*2600*/  HMMA.16816.F32 R68, R184.reuse, R104, R68 ;  /* 0x00000068b844723c */ /* 0x040ff00000001844 */
[C---:B------:R-:W-:Y:S01]  /*2610*/  HMMA.16816.F32 R64, R184.reuse, R106, R64 ;  /* 0x0000006ab840723c */ /* 0x040fe20000001840 */
[----:B------:R-:W1:Y:S07]  /*2620*/  LDSM.16.M88.4 R104, [R224+0x4000] ;  /* 0x00400000e068783b */ /* 0x000e6e0000000200 */
[C---:B------:R-:W-:Y:S08]  /*2630*/  HMMA.16816.F32 R44, R184.reuse, R100, R44 ;  /* 0x00000064b82c723c */ /* 0x040ff0000000182c */
[C---:B------:R-:W-:Y:S01]  /*2640*/  HMMA.16816.F32 R40, R184.reuse, R102, R40 ;  /* 0x00000066b828723c */ /* 0x040fe20000001828 */
[----:B------:R-:W1:Y:S07]  /*2650*/  LDSM.16.M88.4 R100, [R224+0x4800] ;  /* 0x00480000e064783b */ /* 0x000e6e0000000200 */
[C---:B------:R-:W-:Y:S08]  /*2660*/  HMMA.16816.F32 R32, R184.reuse, R96, R32 ;  /* 0x00000060b820723c */ /* 0x040ff00000001820 */
[C---:B------:R-:W-:Y:S01]  /*2670*/  HMMA.16816.F32 R28, R184.reuse, R98, R28 ;  /* 0x00000062b81c723c */ /* 0x040fe2000000181c */
[----:B------:R-:W2:Y:S07]  /*2680*/  LDSM.16.M88.4 R96, [R224+0x5000] ;  /* 0x00500000e060783b */ /* 0x000eae0000000200 */
[C---:B------:R-:W-:Y:S08]  /*2690*/  HMMA.16816.F32 R24, R184.reuse, R92, R24 ;  /* 0x0000005cb818723c */ /* 0x040ff00000001818 */
[----:B------:R-:W-:Y:S01]  /*26a0*/  HMMA.16816.F32 R20, R184, R94, R20 ;  /* 0x0000005eb814723c */ /* 0x000fe20000001814 */
[----:B------:R-:W3:Y:S07]  /*26b0*/  LDSM.16.M88.4 R92, [R224+0x5800] ;  /* 0x00580000e05c783b */ /* 0x000eee0000000200 */
[C---:B----4-:R-:W-:Y:S08]  /*26c0*/  HMMA.16816.F32 R8, R196.reuse, R88, R8 ;  /* 0x00000058c408723c */ /* 0x050ff00000001808 */
[C---:B------:R-:W-:Y:S01]  /*26d0*/  HMMA.16816.F32 R72, R196.reuse, R90, R72 ;  /* 0x0000005ac448723c */ /* 0x040fe20000001848 */
[----:B------:R-:W4:Y:S07]  /*26e0*/  LDSM.16.M88.4 R88, [R224+0x6000] ;  /* 0x00600000e058783b */ /* 0x000f2e0000000200 */
        /* <DEDUP_REMOVED lines=8> */
[----:B------:R-:W3:Y:S01]  /*2770*/  LDSM.16.M88.4 R76, [R224+0x7800] ;  /* 0x00780000e04c783b */ /* 0x000ee20000000200 */
[----:B------:R-:W-:-:S06]  /*2780*/  DEPBAR.LE SB0, 0x0 ;  /* 0x000080000000791a */ /* 0x000fcc0000000000 */
[C---:B------:R-:W-:Y:S08]  /*2790*/  HMMA.16816.F32 R44, R196.reuse, R116, R44 ;  /* 0x00000074c42c723c */ /* 0x040ff0000000182c */
[C---:B------:R-:W-:Y:S08]  /*27a0*/  HMMA.16816.F32 R40, R196.reuse, R118, R40 ;  /* 0x00000076c428723c */ /* 0x040ff00000001828 */
[C---:B------:R-:W-:Y:S08]  /*27b0*/  HMMA.16816.F32 R32, R196.reuse, R112, R32 ;  /* 0x00000070c420723c */ /* 0x040ff00000001820 */
[C---:B------:R-:W-:Y:S08]  /*27c0*/  HMMA.16816.F32 R28, R196.reuse, R114, R28 ;  /* 0x00000072c41c723c */ /* 0x040ff0000000181c */
[C---:B-----5:R-:W-:Y:S08]  /*27d0*/  HMMA.16816.F32 R24, R196.reuse, R108, R24 ;  /* 0x0000006cc418723c */ /* 0x060ff00000001818 */
[----:B------:R-:W-:Y:S08]  /*27e0*/  HMMA.16816.F32 R20, R196, R110, R20 ;  /* 0x0000006ec414723c */ /* 0x000ff00000001814 */
[C---:B------:R-:W-:Y:S08]  /*27f0*/  HMMA.16816.F32 R16, R204.reuse, R104, R16 ;  /* 0x00000068cc10723c */ /* 0x040ff00000001810 */
[C---:B------:R-:W-:Y:S08]  /*2800*/  HMMA.16816.F32 R12, R204.reuse, R106, R12 ;  /* 0x0000006acc0c723c */ /* 0x040ff0000000180c */
[C---:B------:R-:W-:Y:S08]  /*2810*/  HMMA.16816.F32 R8, R204.reuse, R100, R8 ;  /* 0x00000064cc08723c */ /* 0x040ff00000001808 */
[C---:B------:R-:W-:Y:S08]  /*2820*/  HMMA.16816.F32 R72, R204.reuse, R102, R72 ;  /* 0x00000066cc48723c */ /* 0x040ff00000001848 */
[C---:B------:R-:W-:Y:S08]  /*2830*/  HMMA.16816.F32 R68, R204.reuse, R96, R68 ;  /* 0x00000060cc44723c */ /* 0x040ff00000001844 */
[C---:B------:R-:W-:Y:S08]  /*2840*/  HMMA.16816.F32 R64, R204.reuse, R98, R64 ;  /* 0x00000062cc40723c */ /* 0x040ff00000001840 */
[C---:B------:R-:W-:Y:S08]  /*2850*/  HMMA.16816.F32 R60, R204.reuse, R92, R60 ;  /* 0x0000005ccc3c723c */ /* 0x040ff0000000183c */
[C---:B------:R-:W-:Y:S08]  /*2860*/  HMMA.16816.F32 R56, R204.reuse, R94, R56 ;  /* 0x0000005ecc38723c */ /* 0x040ff00000001838 */
[C---:B----4-:R-:W-:Y:S08]  /*2870*/  HMMA.16816.F32 R52, R204.reuse, R88, R52 ;  /* 0x00000058cc34723c */ /* 0x050ff00000001834 */
[C---:B------:R-:W-:Y:S08]  /*2880*/  HMMA.16816.F32 R48, R204.reuse, R90, R48 ;  /* 0x0000005acc30723c */ /* 0x040ff00000001830 */
[C---:B-1----:R-:W-:Y:S08]  /*2890*/  HMMA.16816.F32 R44, R204.reuse, R84, R44 ;  /* 0x00000054cc2c723c */ /* 0x042ff0000000182c */
[C---:B------:R-:W-:Y:S08]  /*28a0*/  HMMA.16816.F32 R40, R204.reuse, R86, R40 ;  /* 0x00000056cc28723c */ /* 0x040ff00000001828 */
[C---:B--2---:R-:W-:Y:S08]  /*28b0*/  HMMA.16816.F32 R32, R204.reuse, R80, R32 ;  /* 0x00000050cc20723c */ /* 0x044ff00000001820 */
[C---:B------:R-:W-:Y:S08]  /*28c0*/  HMMA.16816.F32 R28, R204.reuse, R82, R28 ;  /* 0x00000052cc1c723c */ /* 0x040ff0000000181c */
[C---:B---3--:R-:W-:Y:S08]  /*28d0*/  HMMA.16816.F32 R24, R204.reuse, R76, R24 ;  /* 0x0000004ccc18723c */ /* 0x048ff00000001818 */
[----:B------:R-:W-:Y:S01]  /*28e0*/  HMMA.16816.F32 R20, R204, R78, R20 ;  /* 0x0000004ecc14723c */ /* 0x000fe20000001814 */
[----:B------:R-:W-:Y:S06]  /*28f0*/  BAR.SYNC.DEFER_BLOCKING 0x0 ;  /* 0x0000000000007b1d */ /* 0x000fec0000010000 */
[----:B------:R-:W-:Y:S05]  /*2900*/  @!P1 BRA `(.L_x_4) ;  /* 0x0000047000009947 */ /* 0x000fea0003800000 */
[----:B------:R-:W-:Y:S01]  /*2910*/  ULEA UR6, UR6, UR9, 0x7 ;  /* 0x0000000906067291 */ /* 0x000fe2000f8e383f */
[----:B------:R-:W-:-:S05]  /*2920*/  IMAD.MOV.U32 R239, RZ, RZ, RZ ;  /* 0x000000ffffef7224 */ /* 0x000fca00078e00ff */
[----:B------:R-:W-:-:S05]  /*2930*/  IMAD.U32 R240, RZ, RZ, UR6 ;  /* 0x00000006fff07e24 */ /* 0x000fca000f8e00ff */
[----:B------:R-:W-:-:S05]  /*2940*/  IADD3 R240, R240, -0x80, R242 ;  /* 0xffffff80f0f07810 */ /* 0x000fca0007ffe0f2 */
[----:B------:R-:W-:-:S04]  /*2950*/  @P0 IMAD.HI.U32 R7, R240, c[0x0][0x2bc], RZ ;  /* 0x0000af00f0070a27 */ /* 0x000fc800078e00ff */
[----:B------:R-:W-:Y:S01]  /*2960*/  IMAD.MOV.U32 R3, RZ, RZ, R240 ;  /* 0x000000ffff037224 */ /* 0x000fe200078e00f0 */
[----:B------:R-:W-:-:S04]  /*2970*/  @P0 SHF.R.U32.HI R3, RZ, c[0x0][0x2c0], R7 ;  /* 0x0000b000ff030a19 */ /* 0x000fc80000011607 */
[----:B------:R-:W-:-:S04]  /*2980*/  @!P6 IADD3 R77, P1, R3, UR16, RZ ;  /* 0x00000010034dec10 */ /* 0x000fc8000ff3e0ff */
[----:B------:R-:W-:Y:S02]  /*2990*/  @!P6 LEA.HI.X.SX32 R7, R3, UR11, 0x1, P1 ;  /* 0x0000000b0307ec11 */ /* 0x000fe400088f0eff */
[----:B------:R-:W-:-:S04]  /*29a0*/  @!P6 LEA R76, P1, R77, c[0x0][0x2a0], 0x2 ;  /* 0x0000a8004d4cea11 */ /* 0x000fc800078210ff */
[----:B------:R-:W-:-:S05]  /*29b0*/  @!P6 LEA.HI.X R77, R77, c[0x0][0x2a4], R7, 0x2, P1 ;  /* 0x0000a9004d4dea11 */ /* 0x000fca00008f1407 */
[----:B------:R1:W2:Y:S01]  /*29c0*/  @!P6 LDG.E R239, [R76.64] ;  /* 0x0000000c4cefe981 */ /* 0x0002a2000c1e1900 */
[----:B------:R-:W-:Y:S01]  /*29d0*/  IMAD.MOV R3, RZ, RZ, -R3 ;  /* 0x000000ffff037224 */ /* 0x000fe200078e0a03 */
[----:B------:R-:W-:Y:S02]  /*29e0*/  SEL R86, RZ, 0x10, P3 ;  /* 0x00000010ff567807 */ /* 0x000fe40001800000 */
[----:B------:R-:W-:Y:S01]  /*29f0*/  SHF.L.U64.HI R78, R37, 0x1, R39 ;  /* 0x00000001254e7819 */ /* 0x000fe20000010227 */
[----:B------:R-:W-:Y:S01]  /*2a00*/  IMAD R240, R3, c[0x0][0x2b8], R240 ;  /* 0x0000ae0003f07a24 */ /* 0x000fe200078e02f0 */
[----:B------:R-:W-:Y:S02]  /*2a10*/  IADD3 R88, -R86, 0x10, RZ ;  /* 0x0000001056587810 */ /* 0x000fe40007ffe1ff */
[----:B------:R-:W-:Y:S02]  /*2a20*/  SHF.L.U64.HI R7, R36, 0x1, R38 ;  /* 0x0000000124077819 */ /* 0x000fe40000010226 */
[----:B------:R-:W-:-:S02]  /*2a30*/  SHF.R.S32.HI R3, RZ, 0x1f, R240 ;  /* 0x0000001fff037819 */ /* 0x000fc400000114f0 */
[----:B------:R-:W-:-:S03]  /*2a40*/  LOP3.LUT R88, R88, 0xf, RZ, 0xc0, !PT ;  /* 0x0000000f58587812 */ /* 0x000fc600078ec0ff */
[----:B------:R-:W-:-:S04]  /*2a50*/  IMAD R3, R3, c[0x0][0x1e0], RZ ;  /* 0x0000780003037a24 */ /* 0x000fc800078e02ff */
[C---:B------:R-:W-:Y:S02]  /*2a60*/  IMAD R3, R240.reuse, c[0x0][0x1e4], R3 ;  /* 0x00007900f0037a24 */ /* 0x040fe400078e0203 */
[----:B-1----:R-:W-:-:S04]  /*2a70*/  IMAD.WIDE.U32 R76, R240, c[0x0][0x1e0], RZ ;  /* 0x00007800f04c7a25 */ /* 0x002fc800078e00ff */
[----:B------:R-:W-:Y:S01]  /*2a80*/  IMAD.IADD R77, R77, 0x1, R3 ;  /* 0x000000014d4d7824 */ /* 0x000fe200078e0203 */
[----:B--2---:R-:W-:-:S03]  /*2a90*/  SHF.R.S32.HI R3, RZ, 0x1f, R239 ;  /* 0x0000001fff037819 */ /* 0x004fc600000114ef */
[----:B------:R-:W-:-:S04]  /*2aa0*/  IMAD.WIDE.U32 R76, R239, c[0x0][0x1f0], R76 ;  /* 0x00007c00ef4c7a25 */ /* 0x000fc800078e004c */
[----:B------:R-:W-:Y:S01]  /*2ab0*/  IMAD R3, R3, c[0x0][0x1f0], RZ ;  /* 0x00007c0003037a24 */ /* 0x000fe200078e02ff */
[----:B------:R-:W-:Y:S02]  /*2ac0*/  IADD3 R81, P1, R76, UR20, RZ ;  /* 0x000000144c517c10 */ /* 0x000fe4000ff3e0ff */
[----:B------:R-:W-:Y:S01]  /*2ad0*/  SEL R76, RZ, 0x10, P4 ;  /* 0x00000010ff4c7807 */ /* 0x000fe20002000000 */
[----:B------:R-:W-:-:S03]  /*2ae0*/  IMAD R3, R239, c[0x0][0x1f4], R3 ;  /* 0x00007d00ef037a24 */ /* 0x000fc600078e0203 */
[----:B------:R-:W-:Y:S02]  /*2af0*/  IADD3 R90, -R76, 0x10, RZ ;  /* 0x000000104c5a7810 */ /* 0x000fe40007ffe1ff */
[----:B------:R-:W-:Y:S01]  /*2b00*/  IADD3.X R3, R77, UR18, R3, P1, !PT ;  /* 0x000000124d037c10 */ /* 0x000fe20008ffe403 */
[----:B------:R-:W-:Y:S01]  /*2b10*/  IMAD.SHL.U32 R77, R37, 0x2, RZ ;  /* 0x00000002254d7824 */ /* 0x000fe200078e00ff */
[C---:B------:R-:W-:Y:S02]  /*2b20*/  LEA R80, P1, R81.reuse, c[0x0][0x1c8], 0x1 ;  /* 0x0000720051507a11 */ /* 0x040fe400078208ff */
[----:B------:R-:W-:Y:S02]  /*2b30*/  LOP3.LUT R90, R90, 0xf, RZ, 0xc0, !PT ;  /* 0x0000000f5a5a7812 */ /* 0x000fe400078ec0ff */
[----:B------:R-:W-:Y:S01]  /*2b40*/  LEA.HI.X R81, R81, c[0x0][0x1cc], R3, 0x1, P1 ;  /* 0x0000730051517a11 */ /* 0x000fe200008f0c03 */
[----:B------:R-:W1:Y:S01]  /*2b50*/  SHFL.IDX PT, R89, R80, 0x3, 0x181f ;  /* 0x00781f0050597f89 */ /* 0x000e6200000e0000 */
[----:B------:R-:W-:-:S03]  /*2b60*/  IMAD.SHL.U32 R3, R36, 0x2, RZ ;  /* 0x0000000224037824 */ /* 0x000fc600078e00ff */
[----:B------:R-:W2:Y:S04]  /*2b70*/  SHFL.IDX PT, R79, R81, 0x3, 0x181f ;  /* 0x00781f00514f7f89 */ /* 0x000ea800000e0000 */
[----:B------:R-:W3:Y:S04]  /*2b80*/  SHFL.IDX PT, R84, R80, RZ, 0x181f ;  /* 0x00181fff50547589 */ /* 0x000ee800000e0000 */
[----:B------:R-:W4:Y:S04]  /*2b90*/  SHFL.IDX PT, R82, R80, 0x1, 0x181f ;  /* 0x00381f0050527f89 */ /* 0x000f2800000e0000 */
[----:B------:R-:W5:Y:S04]  /*2ba0*/  SHFL.IDX PT, R85, R81, RZ, 0x181f ;  /* 0x00181fff51557589 */ /* 0x000f6800000e0000 */
[----:B------:R-:W5:Y:S04]  /*2bb0*/  SHFL.IDX PT, R80, R80, 0x2, 0x181f ;  /* 0x00581f0050507f89 */ /* 0x000f6800000e0000 */
[----:B------:R-:W5:Y:S01]  /*2bc0*/  SHFL.IDX PT, R83, R81, 0x1, 0x181f ;  /* 0x00381f0051537f89 */ /* 0x000f6200000e0000 */
[----:B-1----:R-:W-:-:S03]  /*2bd0*/  IADD3 R90, P2, P1, R90, R89, R77 ;  /* 0x000000595a5a7210 */ /* 0x002fc6000795e04d */
[----:B------:R-:W1:Y:S01]  /*2be0*/  SHFL.IDX PT, R81, R81, 0x2, 0x181f ;  /* 0x00581f0051517f89 */ /* 0x000e6200000e0000 */
[--C-:B--2---:R-:W-:Y:S02]  /*2bf0*/  IADD3.X R91, RZ, R79, R78.reuse, P2, P1 ;  /* 0x0000004fff5b7210 */ /* 0x104fe400017e244e */
[----:B------:R-:W-:Y:S02]  /*2c00*/  IADD3 R88, P2, P1, R88, R89, R3 ;  /* 0x0000005958587210 */ /* 0x000fe4000795e003 */
[C---:B---3--:R-:W-:Y:S02]  /*2c10*/  IADD3 R92, P5, R84.reuse, R77, RZ ;  /* 0x0000004d545c7210 */ /* 0x048fe40007fbe0ff */
[--C-:B------:R-:W-:Y:S02]  /*2c20*/  IADD3.X R89, RZ, R79, R7.reuse, P2, P1 ;  /* 0x0000004fff597210 */ /* 0x100fe400017e2407 */
[----:B------:R-:W-:Y:S02]  /*2c30*/  IADD3 R94, P2, R84, R3, RZ ;  /* 0x00000003545e7210 */ /* 0x000fe40007f5e0ff */
[C---:B----4-:R-:W-:Y:S01]  /*2c40*/  IADD3 R84, P1, R82.reuse, R77, RZ ;  /* 0x0000004d52547210 */ /* 0x050fe20007f3e0ff */
[C---:B-----5:R-:W-:Y:S01]  /*2c50*/  IMAD.X R93, R85.reuse, 0x1, R78, P5 ;  /* 0x00000001555d7824 */ /* 0x060fe200028e064e */
[----:B------:R-:W-:Y:S01]  /*2c60*/  IADD3 R82, P5, R82, R3, RZ ;  /* 0x0000000352527210 */ /* 0x000fe20007fbe0ff */
[----:B------:R-:W-:Y:S01]  /*2c70*/  IMAD.X R95, R85, 0x1, R7, P2 ;  /* 0x00000001555f7824 */ /* 0x000fe200010e0607 */
[----:B------:R-:W-:-:S02]  /*2c80*/  IADD3 R96, P2, R80, R77, RZ ;  /* 0x0000004d50607210 */ /* 0x000fc40007f5e0ff */
[----:B------:R2:W-:Y:S01]  /*2c90*/  LDGSTS.E.BYPASS.LTC128B.128 [R241+0x8100], [R92.64], !P4 ;  /* 0x081000005cf17fae */ /* 0x0005e2000e101d4c */
[C-C-:B------:R-:W-:Y:S01]  /*2ca0*/  IMAD.X R85, R83.reuse, 0x1, R78.reuse, P1 ;  /* 0x0000000153557824 */ /* 0x140fe200008e064e */
[----:B------:R-:W-:Y:S01]  /*2cb0*/  IADD3 R80, P1, R80, R3, RZ ;  /* 0x0000000350507210 */ /* 0x000fe20007f3e0ff */
[--C-:B------:R-:W-:Y:S01]  /*2cc0*/  IMAD.X R83, R83, 0x1, R7.reuse, P5 ;  /* 0x0000000153537824 */ /* 0x100fe200028e0607 */
[----:B------:R-:W-:Y:S01]  /*2cd0*/  ISETP.NE.U32.AND P5, PT, R76, RZ, PT ;  /* 0x000000ff4c00720c */ /* 0x000fe20003fa5070 */
[C---:B-1----:R-:W-:Y:S01]  /*2ce0*/  IMAD.X R97, R81.reuse, 0x1, R78, P2 ;  /* 0x0000000151617824 */ /* 0x042fe200010e064e */
[----:B------:R-:W-:Y:S01]  /*2cf0*/  ISETP.NE.U32.AND P2, PT, R86, RZ, PT ;  /* 0x000000ff5600720c */ /* 0x000fe20003f45070 */
[----:B------:R-:W-:Y:S01]  /*2d00*/  IMAD.X R81, R81, 0x1, R7, P1 ;  /* 0x0000000151517824 */ /* 0x000fe200008e0607 */
[----:B------:R2:W-:Y:S04]  /*2d10*/  LDGSTS.E.BYPASS.LTC128B.128 [R241+0xc100], [R94.64], !P3 ;  /* 0x0c1000005ef17fae */ /* 0x0005e8000d901d4c */
[----:B------:R2:W-:Y:S04]  /*2d20*/  LDGSTS.E.BYPASS.LTC128B.128 [R241+0x9100], [R84.64], !P4 ;  /* 0x0910000054f17fae */ /* 0x0005e8000e101d4c */
[----:B------:R2:W-:Y:S04]  /*2d30*/  LDGSTS.E.BYPASS.LTC128B.128 [R241+0xd100], [R82.64], !P3 ;  /* 0x0d10000052f17fae */ /* 0x0005e8000d901d4c */
[----:B------:R2:W-:Y:S04]  /*2d40*/  LDGSTS.E.BYPASS.LTC128B.128 [R241+0xa100], [R96.64], !P4 ;  /* 0x0a10000060f17fae */ /* 0x0005e8000e101d4c */
[----:B------:R2:W-:Y:S04]  /*2d50*/  LDGSTS.E.BYPASS.LTC128B.128 [R241+0xe100], [R80.64], !P3 ;  /* 0x0e10000050f17fae */ /* 0x0005e8000d901d4c */
[----:B------:R2:W-:Y:S04]  /*2d60*/  LDGSTS.E.BYPASS.LTC128B.128.ZFILL [R241+0xb100], [R90.64], P5 ;  /* 0x0b1000005af17fae */ /* 0x0005e8000a941d4c */
[----:B------:R2:W-:Y:S02]  /*2d70*/  LDGSTS.E.BYPASS.LTC128B.128.ZFILL [R241+0xf100], [R88.64], P2 ;  /* 0x0f10000058f17fae */ /* 0x0005e40009141d4c */
.L_x_4:
[----:B------:R-:W-:Y:S01]  /*2d80*/  LOP3.LUT R6, R6, 0xffffffe0, RZ, 0xc0, !PT ;  /* 0xffffffe006067812 */ /* 0x000fe200078ec0ff */
[----:B------:R-:W-:Y:S01]  /*2d90*/  IMAD.MOV.U32 R76, RZ, RZ, -0x2 ;  /* 0xfffffffeff4c7424 */ /* 0x000fe200078e00ff */
[----:B------:R-:W-:Y:S01]  /*2da0*/  UIADD3 UR6, UR7, -0x2, URZ ;  /* 0xfffffffe07067890 */ /* 0x000fe2000fffe03f */
[----:B------:R-:W-:Y:S01]  /*2db0*/  IMAD.SHL.U32 R236, R4, 0x2, RZ ;  /* 0x0000000204ec7824 */ /* 0x000fe200078e00ff */
[----:B------:R-:W0:Y:S01]  /*2dc0*/  LDGDEPBAR ;  /* 0x00000000000079af */ /* 0x000e220000000000 */
[----:B------:R-:W-:Y:S01]  /*2dd0*/  IMAD.IADD R5, R5, 0x1, -R6 ;  /* 0x0000000105057824 */ /* 0x000fe200078e0a06 */
[----:B------:R-:W-:Y:S01]  /*2de0*/  UISETP.GE.AND UP0, UPT, UR6, UR8, UPT ;  /* 0x000000080600728c */ /* 0x000fe2000bf06270 */
[--C-:B------:R-:W-:Y:S01]  /*2df0*/  IMAD R234, R2, 0x2, R236.reuse ;  /* 0x0000000202ea7824 */ /* 0x100fe200078e02ec */
[----:B--2---:R-:W-:Y:S01]  /*2e00*/  LDSM.16.MT88.4 R96, [R236+0x4100] ;  /* 0x00410000ec60783b */ /* 0x004fe20000004200 */
[C---:B------:R-:W-:Y:S01]  /*2e10*/  IMAD R233, R0.reuse, 0x2, R236 ;  /* 0x0000000200e97824 */ /* 0x040fe200078e02ec */
[----:B------:R-:W-:Y:S01]  /*2e20*/  SHF.R.S32.HI R3, RZ, 0x1f, R5 ;  /* 0x0000001fff037819 */ /* 0x000fe20000011405 */
[----:B------:R-:W-:Y:S01]  /*2e30*/  IMAD R232, R0, 0x2, R234 ;  /* 0x0000000200e87824 */ /* 0x000fe200078e02ea */
[----:B------:R-:W-:Y:S02]  /*2e40*/  LDSM.16.MT88.4 R124, [R236+0x100] ;  /* 0x00010000ec7c783b */ /* 0x000fe40000004200 */
[----:B------:R-:W-:-:S02]  /*2e50*/  LEA.HI R3, R3, R5, RZ, 0x2 ;  /* 0x0000000503037211 */ /* 0x000fc400078f10ff */
[----:B------:R-:W-:Y:S02]  /*2e60*/  LDSM.16.MT88.4 R88, [R232+0x100] ;  /* 0x00010000e858783b */ /* 0x000fe40000004200 */
[----:B------:R-:W-:Y:S02]  /*2e70*/  LOP3.LUT R3, R3, 0x7ffffffc, RZ, 0xc0, !PT ;  /* 0x7ffffffc03037812 */ /* 0x000fe400078ec0ff */
[----:B------:R-:W-:Y:S03]  /*2e80*/  LDSM.16.MT88.4 R80, [R233+0x100] ;  /* 0x00010000e950783b */ /* 0x000fe60000004200 */
[----:B------:R-:W-:Y:S01]  /*2e90*/  IMAD.IADD R3, R5, 0x1, -R3 ;  /* 0x0000000105037824 */ /* 0x000fe200078e0a03 */
[----:B------:R-:W-:Y:S03]  /*2ea0*/  LDSM.16.MT88.4 R100, [R234+0x4100] ;  /* 0x00410000ea64783b */ /* 0x000fe60000004200 */
[----:B------:R-:W-:Y:S01]  /*2eb0*/  IMAD R76, R3, R76, UR15 ;  /* 0x0000000f034c7e24 */ /* 0x000fe2000f8e024c */
[----:B------:R-:W-:Y:S04]  /*2ec0*/  LDSM.16.MT88.4 R108, [R233+0x4100] ;  /* 0x00410000e96c783b */ /* 0x000fe80000004200 */
[----:B------:R-:W-:-:S02]  /*2ed0*/  ISETP.GT.AND P1, PT, R76, 0x1, PT ;  /* 0x000000014c00780c */ /* 0x000fc40003f24270 */
[C---:B------:R-:W-:Y:S02]  /*2ee0*/  ISETP.GT.AND P5, PT, R76.reuse, RZ, PT ;  /* 0x000000ff4c00720c */ /* 0x040fe40003fa4270 */
[----:B------:R-:W-:Y:S02]  /*2ef0*/  FSEL R19, R19, -INF , P1 ;  /* 0xff80000013137808 */ /* 0x000fe40000800000 */
[----:B------:R-:W-:Y:S02]  /*2f00*/  FSEL R3, R17, -INF , P1 ;  /* 0xff80000011037808 */ /* 0x000fe40000800000 */
[----:B------:R-:W-:Y:S02]  /*2f10*/  ISETP.GT.AND P1, PT, R76, 0x9, PT ;  /* 0x000000094c00780c */ /* 0x000fe40003f24270 */
[----:B------:R-:W-:Y:S02]  /*2f20*/  FSEL R18, R18, -INF , P5 ;  /* 0xff80000012127808 */ /* 0x000fe40002800000 */
[----:B------:R-:W-:-:S02]  /*2f30*/  FSEL R15, R15, -INF , P1 ;  /* 0xff8000000f0f7808 */ /* 0x000fc40000800000 */
[----:B------:R-:W-:Y:S02]  /*2f40*/  FSEL R13, R13, -INF , P1 ;  /* 0xff8000000d0d7808 */ /* 0x000fe40000800000 */
[----:B------:R-:W-:Y:S02]  /*2f50*/  FSEL R16, R16, -INF , P5 ;  /* 0xff80000010107808 */ /* 0x000fe40002800000 */
[C---:B------:R-:W-:Y:S02]  /*2f60*/  ISETP.GT.AND P1, PT, R76.reuse, 0x11, PT ;  /* 0x000000114c00780c */ /* 0x040fe40003f24270 */
[C---:B------:R-:W-:Y:S02]  /*2f70*/  ISETP.GT.AND P5, PT, R76.reuse, 0x10, PT ;  /* 0x000000104c00780c */ /* 0x040fe40003fa4270 */
[----:B------:R-:W-:Y:S02]  /*2f80*/  ISETP.GT.AND P2, PT, R76, 0x8, PT ;  /* 0x000000084c00780c */ /* 0x000fe40003f44270 */
[----:B------:R-:W-:-:S02]  /*2f90*/  FSEL R11, R11, -INF , P1 ;  /* 0xff8000000b0b7808 */ /* 0x000fc40000800000 */
[----:B------:R-:W-:Y:S02]  /*2fa0*/  FSEL R5, R9, -INF , P1 ;  /* 0xff80000009057808 */ /* 0x000fe40000800000 */
[----:B------:R-:W-:Y:S02]  /*2fb0*/  FSEL R10, R10, -INF , P5 ;  /* 0xff8000000a0a7808 */ /* 0x000fe40002800000 */
[----:B------:R-:W-:Y:S02]  /*2fc0*/  FSEL R7, R8, -INF , P5 ;  /* 0xff80000008077808 */ /* 0x000fe40002800000 */
[C---:B------:R-:W-:Y:S02]  /*2fd0*/  ISETP.GT.AND P1, PT, R76.reuse, 0x19, PT ;  /* 0x000000194c00780c */ /* 0x040fe40003f24270 */
[----:B------:R-:W-:Y:S02]  /*2fe0*/  ISETP.GT.AND P5, PT, R76, 0x20, PT ;  /* 0x000000204c00780c */ /* 0x000fe40003fa4270 */
[----:B------:R-:W-:-:S02]  /*2ff0*/  FSEL R17, R12, -INF , P2 ;  /* 0xff8000000c117808 */ /* 0x000fc40001000000 */
[----:B------:R-:W-:Y:S02]  /*3000*/  FSEL R8, R75, -INF , P1 ;  /* 0xff8000004b087808 */ /* 0x000fe40000800000 */
[----:B------:R-:W-:Y:S02]  /*3010*/  FSEL R12, R73, -INF , P1 ;  /* 0xff800000490c7808 */ /* 0x000fe40000800000 */
[----:B------:R-:W-:Y:S02]  /*3020*/  FSEL R14, R14, -INF , P2 ;  /* 0xff8000000e0e7808 */ /* 0x000fe40001000000 */
[----:B------:R-:W-:Y:S02]  /*3030*/  ISETP.GT.AND P1, PT, R76, 0x28, PT ;  /* 0x000000284c00780c */ /* 0x000fe40003f24270 */
[----:B------:R-:W-:Y:S02]  /*3040*/  FSEL R208, R68, -INF , P5 ;  /* 0xff80000044d07808 */ /* 0x000fe40002800000 */
[----:B------:R-:W-:-:S02]  /*3050*/  ISETP.GT.AND P2, PT, R76, 0x18, PT ;  /* 0x000000184c00780c */ /* 0x000fc40003f44270 */
[----:B------:R-:W-:Y:S02]  /*3060*/  FMNMX.FTZ R68, R16, R3, !PT ;  /* 0x0000000310447209 */ /* 0x000fe40007810000 */
[----:B------:R-:W-:Y:S02]  /*3070*/  FSEL R203, R64, -INF , P1 ;  /* 0xff80000040cb7808 */ /* 0x000fe40000800000 */
[----:B------:R-:W-:Y:S02]  /*3080*/  FSEL R9, R74, -INF , P2 ;  /* 0xff8000004a097808 */ /* 0x000fe40001000000 */
[----:B------:R-:W-:Y:S02]  /*3090*/  FSEL R6, R72, -INF , P2 ;  /* 0xff80000048067808 */ /* 0x000fe40001000000 */
[----:B------:R-:W-:Y:S01]  /*30a0*/  FMNMX.FTZ R64, R17, R68, !PT ;  /* 0x0000004411407209 */ /* 0x000fe20007810000 */
[----:B------:R-:W-:Y:S01]  /*30b0*/  LDSM.16.MT88.4 R72, [R234+0x100] ;  /* 0x00010000ea48783b */ /* 0x000fe20000004200 */
[----:B------:R-:W-:-:S02]  /*30c0*/  ISETP.GT.AND P2, PT, R76, 0x21, PT ;  /* 0x000000214c00780c */ /* 0x000fc40003f44270 */
[----:B------:R-:W-:Y:S02]  /*30d0*/  FSEL R195, R70, -INF , P5 ;  /* 0xff80000046c37808 */ /* 0x000fe40002800000 */
[C---:B------:R-:W-:Y:S02]  /*30e0*/  ISETP.GT.AND P5, PT, R76.reuse, 0x30, PT ;  /* 0x000000304c00780c */ /* 0x040fe40003fa4270 */
[----:B------:R-:W-:Y:S02]  /*30f0*/  FMNMX.FTZ R64, R13, R64, !PT ;  /* 0x000000400d407209 */ /* 0x000fe40007810000 */
[----:B------:R-:W-:Y:S02]  /*3100*/  FSEL R200, R71, -INF , P2 ;  /* 0xff80000047c87808 */ /* 0x000fe40001000000 */
[----:B------:R-:W-:Y:S02]  /*3110*/  FSEL R202, R69, -INF , P2 ;  /* 0xff80000045ca7808 */ /* 0x000fe40001000000 */
[----:B------:R-:W-:-:S02]  /*3120*/  ISETP.GT.AND P2, PT, R76, 0x29, PT ;  /* 0x000000294c00780c */ /* 0x000fc40003f44270 */
[----:B------:R-:W-:Y:S02]  /*3130*/  FSEL R151, R62, -INF , P5 ;  /* 0xff8000003e977808 */ /* 0x000fe40002800000 */
[----:B------:R-:W-:Y:S02]  /*3140*/  FMNMX.FTZ R62, R7, R64, !PT ;  /* 0x00000040073e7209 */ /* 0x000fe40007810000 */
[----:B------:R-:W-:Y:S02]  /*3150*/  FSEL R194, R66, -INF , P1 ;  /* 0xff80000042c27808 */ /* 0x000fe40000800000 */
[----:B------:R-:W-:Y:S02]  /*3160*/  FSEL R193, R67, -INF , P2 ;  /* 0xff80000043c17808 */ /* 0x000fe40001000000 */
[----:B------:R-:W-:Y:S02]  /*3170*/  FSEL R201, R65, -INF , P2 ;  /* 0xff80000041c97808 */ /* 0x000fe40001000000 */
[----:B------:R-:W-:-:S02]  /*3180*/  ISETP.GT.AND P2, PT, R76, 0x31, PT ;  /* 0x000000314c00780c */ /* 0x000fc40003f44270 */
[----:B------:R-:W-:Y:S02]  /*3190*/  ISETP.GT.AND P1, PT, R76, 0x38, PT ;  /* 0x000000384c00780c */ /* 0x000fe40003f24270 */
[----:B------:R-:W-:Y:S02]  /*31a0*/  FMNMX.FTZ R62, R5, R62, !PT ;  /* 0x0000003e053e7209 */ /* 0x000fe40007810000 */
[----:B------:R-:W-:Y:S02]  /*31b0*/  FSEL R152, R63, -INF , P2 ;  /* 0xff8000003f987808 */ /* 0x000fe40001000000 */
[----:B------:R-:W-:Y:S02]  /*31c0*/  FSEL R146, R61, -INF , P2 ;  /* 0xff8000003d927808 */ /* 0x000fe40001000000 */
[----:B------:R-:W-:Y:S02]  /*31d0*/  FSEL R148, R56, -INF , P1 ;  /* 0xff80000038947808 */ /* 0x000fe40000800000 */
[----:B------:R-:W-:-:S02]  /*31e0*/  ISETP.GT.AND P2, PT, R76, 0x39, PT ;  /* 0x000000394c00780c */ /* 0x000fc40003f44270 */
[----:B------:R-:W-:Y:S02]  /*31f0*/  FMNMX.FTZ R56, R6, R62, !PT ;  /* 0x0000003e06387209 */ /* 0x000fe40007810000 */
[----:B------:R-:W-:Y:S02]  /*3200*/  FSEL R147, R57, -INF , P2 ;  /* 0xff80000039937808 */ /* 0x000fe40001000000 */
[----:B------:R-:W-:Y:S02]  /*3210*/  FMNMX.FTZ R56, R12, R56, !PT ;  /* 0x000000380c387209 */ /* 0x000fe40007810000 */
[----:B------:R-:W-:Y:S02]  /*3220*/  FMNMX.FTZ R57, R18, R19, !PT ;  /* 0x0000001312397209 */ /* 0x000fe40007810000 */
[----:B------:R-:W-:Y:S02]  /*3230*/  FSEL R154, R59, -INF , P2 ;  /* 0xff8000003b9a7808 */ /* 0x000fe40001000000 */
[----:B------:R-:W-:-:S02]  /*3240*/  ISETP.GT.AND P2, PT, R76, 0x40, PT ;  /* 0x000000404c00780c */ /* 0x000fc40003f44270 */
[----:B------:R-:W-:Y:S02]  /*3250*/  FMNMX.FTZ R56, R208, R56, !PT ;  /* 0x00000038d0387209 */ /* 0x000fe40007810000 */
[----:B------:R-:W-:Y:S02]  /*3260*/  FMNMX.FTZ R57, R14, R57, !PT ;  /* 0x000000390e397209 */ /* 0x000fe40007810000 */
[----:B------:R-:W-:Y:S02]  /*3270*/  FSEL R153, R58, -INF , P1 ;  /* 0xff8000003a997808 */ /* 0x000fe40000800000 */
[----:B------:R-:W-:Y:S02]  /*3280*/  FSEL R161, R52, -INF , P2 ;  /* 0xff80000034a17808 */ /* 0x000fe40001000000 */
[----:B------:R-:W-:Y:S02]  /*3290*/  ISETP.GT.AND P1, PT, R76, 0x41, PT ;  /* 0x000000414c00780c */ /* 0x000fe40003f24270 */
[----:B------:R-:W-:-:S02]  /*32a0*/  FSEL R166, R54, -INF , P2 ;  /* 0xff80000036a67808 */ /* 0x000fc40001000000 */
[----:B------:R-:W-:Y:S02]  /*32b0*/  FMNMX.FTZ R52, R202, R56, !PT ;  /* 0x00000038ca347209 */ /* 0x000fe40007810000 */
[----:B------:R-:W-:Y:S02]  /*32c0*/  FMNMX.FTZ R54, R15, R57, !PT ;  /* 0x000000390f367209 */ /* 0x000fe40007810000 */
[----:B------:R-:W-:Y:S02]  /*32d0*/  FSEL R162, R53, -INF , P1 ;  /* 0xff80000035a27808 */ /* 0x000fe40000800000 */
[----:B------:R-:W-:Y:S02]  /*32e0*/  FMNMX.FTZ R52, R203, R52, !PT ;  /* 0x00000034cb347209 */ /* 0x000fe40007810000 */
[----:B------:R-:W-:Y:S02]  /*32f0*/  FMNMX.FTZ R53, R10, R54, !PT ;  /* 0x000000360a357209 */ /* 0x000fe40007810000 */
[----:B------:R-:W-:-:S02]  /*3300*/  ISETP.GT.AND P2, PT, R76, 0x48, PT ;  /* 0x000000484c00780c */ /* 0x000fc40003f44270 */
[----:B------:R-:W-:Y:S02]  /*3310*/  FSEL R145, R60, -INF , P5 ;  /* 0xff8000003c917808 */ /* 0x000fe40002800000 */
[----:B------:R-:W-:Y:S02]  /*3320*/  FMNMX.FTZ R52, R201, R52, !PT ;  /* 0x00000034c9347209 */ /* 0x000fe40007810000 */
[----:B------:R-:W-:Y:S02]  /*3330*/  FMNMX.FTZ R53, R11, R53, !PT ;  /* 0x000000350b357209 */ /* 0x000fe40007810000 */
[----:B------:R-:W-:Y:S02]  /*3340*/  FSEL R167, R55, -INF , P1 ;  /* 0xff80000037a77808 */ /* 0x000fe40000800000 */
[----:B------:R-:W-:Y:S02]  /*3350*/  FSEL R164, R48, -INF , P2 ;  /* 0xff80000030a47808 */ /* 0x000fe40001000000 */
[----:B------:R-:W-:-:S02]  /*3360*/  ISETP.GT.AND P1, PT, R76, 0x49, PT ;  /* 0x000000494c00780c */ /* 0x000fc40003f24270 */
[----:B------:R-:W-:Y:S02]  /*3370*/  FSEL R181, R50, -INF , P2 ;  /* 0xff80000032b57808 */ /* 0x000fe40001000000 */
[----:B------:R-:W-:Y:S02]  /*3380*/  FMNMX.FTZ R48, R145, R52, !PT ;  /* 0x0000003491307209 */ /* 0x000fe40007810000 */
[----:B------:R-:W-:Y:S02]  /*3390*/  FMNMX.FTZ R50, R9, R53, !PT ;  /* 0x0000003509327209 */ /* 0x000fe40007810000 */
[----:B------:R-:W-:Y:S02]  /*33a0*/  FSEL R163, R49, -INF , P1 ;  /* 0xff80000031a37808 */ /* 0x000fe40000800000 */
[----:B------:R-:W-:Y:S02]  /*33b0*/  FMNMX.FTZ R48, R146, R48, !PT ;  /* 0x0000003092307209 */ /* 0x000fe40007810000 */
[----:B------:R-:W-:-:S02]  /*33c0*/  FMNMX.FTZ R49, R8, R50, !PT ;  /* 0x0000003208317209 */ /* 0x000fc40007810000 */
[----:B------:R-:W-:Y:S02]  /*33d0*/  ISETP.GT.AND P2, PT, R76, 0x50, PT ;  /* 0x000000504c00780c */ /* 0x000fe40003f44270 */
        /* <DEDUP_REMOVED lines=44> */
[----:B------:R-:W-:Y:S01]  /*36a0*/  FSEL R157, R29, -INF , P1 ;  /* 0xff8000001d9d7808 */ /* 0x000fe20000800000 */
[----:B------:R-:W-:Y:S01]  /*36b0*/  LDSM.16.MT88.4 R32, [R234+0x4900] ;  /* 0x00490000ea20783b */ /* 0x000fe20000004200 */
[----:B------:R-:W-:Y:S02]  /*36c0*/  FMNMX.FTZ R28, R159, R28, !PT ;  /* 0x0000001c9f1c7209 */ /* 0x000fe40007810000 */
[----:B------:R-:W-:-:S02]  /*36d0*/  FMNMX.FTZ R29, R182, R30, !PT ;  /* 0x0000001eb61d7209 */ /* 0x000fc40007810000 */
[----:B------:R-:W-:Y:S02]  /*36e0*/  FSEL R149, R31, -INF , P1 ;  /* 0xff8000001f957808 */ /* 0x000fe40000800000 */
[----:B------:R-:W-:Y:S02]  /*36f0*/  ISETP.GT.AND P1, PT, R76, 0x70, PT ;  /* 0x000000704c00780c */ /* 0x000fe40003f24270 */
[----:B------:R-:W-:Y:S02]  /*3700*/  FMNMX.FTZ R28, R158, R28, !PT ;  /* 0x0000001c9e1c7209 */ /* 0x000fe40007810000 */
[----:B------:R-:W-:Y:S02]  /*3710*/  FMNMX.FTZ R29, R188, R29, !PT ;  /* 0x0000001dbc1d7209 */ /* 0x000fe40007810000 */
[----:B------:R-:W-:Y:S02]  /*3720*/  ISETP.GT.AND P5, PT, R76, 0x71, PT ;  /* 0x000000714c00780c */ /* 0x000fe40003fa4270 */
[----:B------:R-:W-:-:S02]  /*3730*/  FSEL R144, R24, -INF , P1 ;  /* 0xff80000018907808 */ /* 0x000fc40000800000 */
[----:B------:R-:W-:Y:S02]  /*3740*/  FMNMX.FTZ R28, R157, R28, !PT ;  /* 0x0000001c9d1c7209 */ /* 0x000fe40007810000 */
[----:B------:R-:W-:Y:S02]  /*3750*/  FMNMX.FTZ R29, R183, R29, !PT ;  /* 0x0000001db71d7209 */ /* 0x000fe40007810000 */
[----:B------:R-:W-:Y:S02]  /*3760*/  ISETP.GT.AND P2, PT, R76, 0x78, PT ;  /* 0x000000784c00780c */ /* 0x000fe40003f44270 */
[----:B------:R-:W-:Y:S02]  /*3770*/  FSEL R135, R25, -INF , P5 ;  /* 0xff80000019877808 */ /* 0x000fe40002800000 */
[----:B------:R-:W-:Y:S02]  /*3780*/  FMNMX.FTZ R28, R144, R28, !PT ;  /* 0x0000001c901c7209 */ /* 0x000fe40007810000 */
[----:B------:R-:W-:-:S02]  /*3790*/  FMNMX.FTZ R29, R180, R29, !PT ;  /* 0x0000001db41d7209 */ /* 0x000fc40007810000 */
[----:B------:R-:W-:Y:S02]  /*37a0*/  FSEL R66, R26, -INF , P1 ;  /* 0xff8000001a427808 */ /* 0x000fe40000800000 */
[----:B------:R-:W-:Y:S02]  /*37b0*/  ISETP.GT.AND P1, PT, R76, 0x79, PT ;  /* 0x000000794c00780c */ /* 0x000fe40003f24270 */
[----:B------:R-:W-:Y:S02]  /*37c0*/  FSEL R134, R20, -INF , P2 ;  /* 0xff80000014867808 */ /* 0x000fe40001000000 */
[----:B------:R-:W-:Y:S02]  /*37d0*/  FMNMX.FTZ R28, R135, R28, !PT ;  /* 0x0000001c871c7209 */ /* 0x000fe40007810000 */
[----:B------:R-:W-:Y:S02]  /*37e0*/  FMNMX.FTZ R29, R165, R29, !PT ;  /* 0x0000001da51d7209 */ /* 0x000fe40007810000 */
[----:B------:R-:W-:-:S02]  /*37f0*/  FSEL R67, R21, -INF , P1 ;  /* 0xff80000015437808 */ /* 0x000fc40000800000 */
[----:B------:R-:W-:Y:S02]  /*3800*/  FMNMX.FTZ R20, R134, R28, !PT ;  /* 0x0000001c86147209 */ /* 0x000fe40007810000 */
[----:B------:R-:W-:Y:S02]  /*3810*/  FMNMX.FTZ R24, R156, R29, !PT ;  /* 0x0000001d9c187209 */ /* 0x000fe40007810000 */
[----:B------:R-:W-:Y:S01]  /*3820*/  FMNMX.FTZ R20, R67, R20, !PT ;  /* 0x0000001443147209 */ /* 0x000fe20007810000 */
[----:B------:R-:W-:Y:S01]  /*3830*/  LDSM.16.MT88.4 R28, [R233+0x4900] ;  /* 0x00490000e91c783b */ /* 0x000fe20000004200 */
[----:B------:R-:W-:Y:S02]  /*3840*/  FMNMX.FTZ R24, R155, R24, !PT ;  /* 0x000000189b187209 */ /* 0x000fe40007810000 */
[----:B------:R-:W-:Y:S01]  /*3850*/  FSEL R65, R27, -INF , P5 ;  /* 0xff8000001b417808 */ /* 0x000fe20002800000 */
[----:B------:R-:W1:Y:S01]  /*3860*/  SHFL.BFLY PT, R21, R20, 0x2, 0x1f ;  /* 0x0c401f0014157f89 */ /* 0x000e6200000e0000 */
[----:B------:R-:W-:-:S02]  /*3870*/  FMNMX.FTZ R24, R150, R24, !PT ;  /* 0x0000001896187209 */ /* 0x000fc40007810000 */
[----:B------:R-:W-:Y:S02]  /*3880*/  FSEL R64, R22, -INF , P2 ;  /* 0xff80000016407808 */ /* 0x000fe40001000000 */
[----:B------:R-:W-:Y:S02]  /*3890*/  FMNMX.FTZ R24, R149, R24, !PT ;  /* 0x0000001895187209 */ /* 0x000fe40007810000 */
[----:B------:R-:W-:Y:S02]  /*38a0*/  FSEL R62, R23, -INF , P1 ;  /* 0xff800000173e7808 */ /* 0x000fe40000800000 */
[----:B------:R-:W-:-:S04]  /*38b0*/  FMNMX.FTZ R24, R66, R24, !PT ;  /* 0x0000001842187209 */ /* 0x000fc80007810000 */
[----:B------:R-:W-:Y:S02]  /*38c0*/  FMNMX.FTZ R22, R65, R24, !PT ;  /* 0x0000001841167209 */ /* 0x000fe40007810000 */
[----:B------:R-:W-:Y:S02]  /*38d0*/  LDSM.16.MT88.4 R24, [R236+0x900] ;  /* 0x00090000ec18783b */ /* 0x000fe40000004200 */
[----:B------:R-:W-:-:S04]  /*38e0*/  FMNMX.FTZ R22, R64, R22, !PT ;  /* 0x0000001640167209 */ /* 0x000fc80007810000 */
[----:B------:R-:W-:Y:S02]  /*38f0*/  FMNMX.FTZ R22, R62, R22, !PT ;  /* 0x000000163e167209 */ /* 0x000fe40007810000 */
[----:B-1----:R-:W-:-:S03]  /*3900*/  FMNMX.FTZ R20, R20, R21, !PT ;  /* 0x0000001514147209 */ /* 0x002fc60007810000 */
[----:B------:R-:W1:Y:S04]  /*3910*/  SHFL.BFLY PT, R21, R22, 0x2, 0x1f ;  /* 0x0c401f0016157f89 */ /* 0x000e6800000e0000 */
[----:B------:R-:W2:Y:S01]  /*3920*/  SHFL.BFLY PT, R132, R20, 0x1, 0x1f ;  /* 0x0c201f0014847f89 */ /* 0x000ea200000e0000 */
[----:B-1----:R-:W-:Y:S02]  /*3930*/  FMNMX.FTZ R21, R22, R21, !PT ;  /* 0x0000001516157209 */ /* 0x002fe40007810000 */
[----:B--2---:R-:W-:-:S03]  /*3940*/  FMNMX.FTZ R132, R20, R132, !PT ;  /* 0x0000008414847209 */ /* 0x004fc60007810000 */
[----:B------:R-:W1:Y:S01]  /*3950*/  SHFL.BFLY PT, R20, R21, 0x1, 0x1f ;  /* 0x0c201f0015147f89 */ /* 0x000e6200000e0000 */
[C---:B------:R-:W-:Y:S01]  /*3960*/  FSETP.NEU.FTZ.AND P1, PT, R132.reuse, -INF , PT ;  /* 0xff8000008400780b */ /* 0x040fe20003f3d000 */
[----:B------:R-:W-:-:S05]  /*3970*/  FMUL.FTZ R133, R132, c[0x0][0x2d0] ;  /* 0x0000b40084857a20 */ /* 0x000fca0000410000 */
[----:B------:R-:W-:-:S05]  /*3980*/  FSEL R133, R133, RZ, P1 ;  /* 0x000000ff85857208 */ /* 0x000fca0000800000 */
[--C-:B------:R-:W-:Y:S02]  /*3990*/  FFMA.FTZ R57, R3, c[0x0][0x2d0], -R133.reuse ;  /* 0x0000b40003397a23 */ /* 0x100fe40000010885 */
[--C-:B------:R-:W-:Y:S02]  /*39a0*/  FFMA.FTZ R58, R16, c[0x0][0x2d0], -R133.reuse ;  /* 0x0000b400103a7a23 */ /* 0x100fe40000010885 */
[--C-:B------:R-:W-:Y:S02]  /*39b0*/  FFMA.FTZ R56, R17, c[0x0][0x2d0], -R133.reuse ;  /* 0x0000b40011387a23 */ /* 0x100fe40000010885 */
[--C-:B------:R-:W-:Y:S01]  /*39c0*/  FFMA.FTZ R52, R13, c[0x0][0x2d0], -R133.reuse ;  /* 0x0000b4000d347a23 */ /* 0x100fe20000010885 */
[----:B------:R-:W-:Y:S01]  /*39d0*/  MUFU.EX2 R57, R57 ;  /* 0x0000003900397308 */ /* 0x000fe20000000800 */
[--C-:B------:R-:W-:Y:S02]  /*39e0*/  FFMA.FTZ R55, R7, c[0x0][0x2d0], -R133.reuse ;  /* 0x0000b40007377a23 */ /* 0x100fe40000010885 */
[--C-:B------:R-:W-:Y:S01]  /*39f0*/  FFMA.FTZ R51, R5, c[0x0][0x2d0], -R133.reuse ;  /* 0x0000b40005337a23 */ /* 0x100fe20000010885 */
[----:B-1----:R-:W-:Y:S01]  /*3a00*/  FMNMX.FTZ R3, R20, R21, !PT ;  /* 0x0000001514037209 */ /* 0x002fe20007810000 */
[--C-:B------:R-:W-:Y:S01]  /*3a10*/  FFMA.FTZ R50, R6, c[0x0][0x2d0], -R133.reuse ;  /* 0x0000b40006327a23 */ /* 0x100fe20000010885 */
[----:B------:R-:W-:Y:S01]  /*3a20*/  LDSM.16.MT88.4 R20, [R234+0x900] ;  /* 0x00090000ea14783b */ /* 0x000fe20000004200 */
[--C-:B------:R-:W-:Y:S01]  /*3a30*/  FFMA.FTZ R47, R12, c[0x0][0x2d0], -R133.reuse ;  /* 0x0000b4000c2f7a23 */ /* 0x100fe20000010885 */
[C---:B------:R-:W-:Y:S01]  /*3a40*/  FSETP.NEU.FTZ.AND P1, PT, R3.reuse, -INF , PT ;  /* 0xff8000000300780b */ /* 0x040fe20003f3d000 */
[----:B------:R-:W-:Y:S01]  /*3a50*/  FMUL.FTZ R63, R3, c[0x0][0x2d0] ;  /* 0x0000b400033f7a20 */ /* 0x000fe20000410000 */
[----:B------:R-:W1:Y:S01]  /*3a60*/  LDSM.16.MT88.4 R4, [R232+0x4100] ;  /* 0x00410000e804783b */ /* 0x000e620000004200 */
[----:B------:R-:W2:Y:S01]  /*3a70*/  MUFU.EX2 R58, R58 ;  /* 0x0000003a003a7308 */ /* 0x000ea20000000800 */
[----:B------:R-:W-:-:S02]  /*3a80*/  FFMA.FTZ R46, R208, c[0x0][0x2d0], -R133 ;  /* 0x0000b400d02e7a23 */ /* 0x000fc40000010885 */
[----:B------:R-:W-:Y:S01]  /*3a90*/  FSEL R63, R63, RZ, P1 ;  /* 0x000000ff3f3f7208 */ /* 0x000fe20000800000 */
[--C-:B------:R-:W-:Y:S01]  /*3aa0*/  FFMA.FTZ R43, R202, c[0x0][0x2d0], -R133.reuse ;  /* 0x0000b400ca2b7a23 */ /* 0x100fe20000010885 */
[----:B------:R-:W-:Y:S01]  /*3ab0*/  PLOP3.LUT P1, PT, PT, PT, UP0, 0x80, 0x0 ;  /* 0x000000000000781c */ /* 0x000fe20003f2f008 */
[----:B------:R-:W-:Y:S02]  /*3ac0*/  FFMA.FTZ R42, R203, c[0x0][0x2d0], -R133 ;  /* 0x0000b400cb2a7a23 */ /* 0x000fe40000010885 */
[--C-:B------:R-:W-:Y:S01]  /*3ad0*/  FFMA.FTZ R61, R18, c[0x0][0x2d0], -R63.reuse ;  /* 0x0000b400123d7a23 */ /* 0x100fe2000001083f */
[----:B------:R-:W-:Y:S01]  /*3ae0*/  MUFU.EX2 R56, R56 ;  /* 0x0000003800387308 */ /* 0x000fe20000000800 */
[--C-:B------:R-:W-:Y:S02]  /*3af0*/  FFMA.FTZ R60, R19, c[0x0][0x2d0], -R63.reuse ;  /* 0x0000b400133c7a23 */ /* 0x100fe4000001083f */
[--C-:B------:R-:W-:Y:S01]  /*3b00*/  FFMA.FTZ R59, R14, c[0x0][0x2d0], -R63.reuse ;  /* 0x0000b4000e3b7a23 */ /* 0x100fe2000001083f */
[----:B------:R-:W-:Y:S01]  /*3b10*/  LDSM.16.MT88.4 R16, [R233+0x900] ;  /* 0x00090000e910783b */ /* 0x000fe20000004200 */
[----:B------:R-:W-:-:S02]  /*3b20*/  FFMA.FTZ R53, R15, c[0x0][0x2d0], -R63 ;  /* 0x0000b4000f357a23 */ /* 0x000fc4000001083f */
[--C-:B------:R-:W-:Y:S01]  /*3b30*/  FFMA.FTZ R54, R10, c[0x0][0x2d0], -R63.reuse ;  /* 0x0000b4000a367a23 */ /* 0x100fe2000001083f */
[----:B------:R-:W3:Y:S01]  /*3b40*/  MUFU.EX2 R52, R52 ;  /* 0x0000003400347308 */ /* 0x000ee20000000800 */
[----:B------:R-:W4:Y:S01]  /*3b50*/  LDSM.16.MT88.4 R12, [R232+0x900] ;  /* 0x00090000e80c783b */ /* 0x000f220000004200 */
[--C-:B------:R-:W-:Y:S01]  /*3b60*/  FFMA.FTZ R49, R11, c[0x0][0x2d0], -R63.reuse ;  /* 0x0000b4000b317a23 */ /* 0x100fe2000001083f */
[----:B--2---:R-:W-:Y:S01]  /*3b70*/  F2FP.PACK_AB R112, R57, R58 ;  /* 0x0000003a3970723e */ /* 0x004fe200000000ff */
[--C-:B------:R-:W-:Y:S02]  /*3b80*/  FFMA.FTZ R48, R9, c[0x0][0x2d0], -R63.reuse ;  /* 0x0000b40009307a23 */ /* 0x100fe4000001083f */
[----:B------:R-:W-:Y:S02]  /*3b90*/  FFMA.FTZ R45, R8, c[0x0][0x2d0], -R63 ;  /* 0x0000b400082d7a23 */ /* 0x000fe4000001083f */
[----:B------:R-:W-:Y:S01]  /*3ba0*/  MUFU.EX2 R61, R61 ;  /* 0x0000003d003d7308 */ /* 0x000fe20000000800 */
[----:B------:R-:W2:Y:S01]  /*3bb0*/  LDSM.16.MT88.4 R8, [R236+0x4900] ;  /* 0x00490000ec08783b */ /* 0x000ea20000004200 */
[----:B------:R-:W-:-:S02]  /*3bc0*/  FFMA.FTZ R2, R201, c[0x0][0x2d0], -R133 ;  /* 0x0000b400c9027a23 */ /* 0x000fc40000010885 */
[--C-:B------:R-:W-:Y:S02]  /*3bd0*/  FFMA.FTZ R44, R195, c[0x0][0x2d0], -R63.reuse ;  /* 0x0000b400c32c7a23 */ /* 0x100fe4000001083f */
[--C-:B------:R-:W-:Y:S02]  /*3be0*/  FFMA.FTZ R41, R200, c[0x0][0x2d0], -R63.reuse ;  /* 0x0000b400c8297a23 */ /* 0x100fe4000001083f */
[----:B------:R-:W5:Y:S01]  /*3bf0*/  MUFU.EX2 R60, R60 ;  /* 0x0000003c003c7308 */ /* 0x000f620000000800 */
[----:B---3--:R-:W-:Y:S01]  /*3c00*/  F2FP.PACK_AB R114, R52, R56 ;  /* 0x000000383472723e */ /* 0x008fe200000000ff */
[--C-:B------:R-:W-:Y:S02]  /*3c10*/  FFMA.FTZ R40, R194, c[0x0][0x2d0], -R63.reuse ;  /* 0x0000b400c2287a23 */ /* 0x100fe4000001083f */
[----:B------:R-:W-:Y:S02]  /*3c20*/  FFMA.FTZ R0, R193, c[0x0][0x2d0], -R63 ;  /* 0x0000b400c1007a23 */ /* 0x000fe4000001083f */
[----:B------:R-:W-:-:S02]  /*3c30*/  FFMA.FTZ R145, R145, c[0x0][0x2d0], -R133 ;  /* 0x0000b40091917a23 */ /* 0x000fc40000010885 */
[----:B------:R-:W-:Y:S01]  /*3c40*/  MUFU.EX2 R59, R59 ;  /* 0x0000003b003b7308 */ /* 0x000fe20000000800 */
[--C-:B------:R-:W-:Y:S02]  /*3c50*/  FFMA.FTZ R146, R146, c[0x0][0x2d0], -R133.reuse ;  /* 0x0000b40092927a23 */ /* 0x100fe40000010885 */
[--C-:B------:R-:W-:Y:S02]  /*3c60*/  FFMA.FTZ R148, R148, c[0x0][0x2d0], -R133.reuse ;  /* 0x0000b40094947a23 */ /* 0x100fe40000010885 */
[----:B------:R-:W-:Y:S02]  /*3c70*/  FFMA.FTZ R147, R147, c[0x0][0x2d0], -R133 ;  /* 0x0000b40093937a23 */ /* 0x000fe40000010885 */
[--C-:B------:R-:W-:Y:S01]  /*3c80*/  FFMA.FTZ R151, R151, c[0x0][0x2d0], -R63.reuse ;  /* 0x0000b40097977a23 */ /* 0x100fe2000001083f */
[----:B------:R-:W3:Y:S01]  /*3c90*/  MUFU.EX2 R53, R53 ;  /* 0x0000003500357308 */ /* 0x000ee20000000800 */
[----:B-----5:R-:W-:Y:S01]  /*3ca0*/  F2FP.PACK_AB R113, R60, R61 ;  /* 0x0000003d3c71723e */ /* 0x020fe200000000ff */
[----:B------:R-:W-:-:S02]  /*3cb0*/  FFMA.FTZ R152, R152, c[0x0][0x2d0], -R63 ;  /* 0x0000b40098987a23 */ /* 0x000fc4000001083f */
[--C-:B------:R-:W-:Y:S02]  /*3cc0*/  FFMA.FTZ R153, R153, c[0x0][0x2d0], -R63.reuse ;  /* 0x0000b40099997a23 */ /* 0x100fe4000001083f */
[----:B------:R-:W-:Y:S02]  /*3cd0*/  FFMA.FTZ R154, R154, c[0x0][0x2d0], -R63 ;  /* 0x0000b4009a9a7a23 */ /* 0x000fe4000001083f */
[----:B------:R-:W-:Y:S01]  /*3ce0*/  MUFU.EX2 R55, R55 ;  /* 0x0000003700377308 */ /* 0x000fe20000000800 */
[--C-:B------:R-:W-:Y:S02]  /*3cf0*/  FFMA.FTZ R161, R161, c[0x0][0x2d0], -R133.reuse ;  /* 0x0000b400a1a17a23 */ /* 0x100fe40000010885 */
[--C-:B------:R-:W-:Y:S02]  /*3d00*/  FFMA.FTZ R162, R162, c[0x0][0x2d0], -R133.reuse ;  /* 0x0000b400a2a27a23 */ /* 0x100fe40000010885 */
[--C-:B------:R-:W-:Y:S02]  /*3d10*/  FFMA.FTZ R164, R164, c[0x0][0x2d0], -R133.reuse ;  /* 0x0000b400a4a47a23 */ /* 0x100fe40000010885 */
[----:B------:R-:W-:Y:S01]  /*3d20*/  FFMA.FTZ R163, R163, c[0x0][0x2d0], -R133 ;  /* 0x0000b400a3a37a23 */ /* 0x000fe20000010885 */
[----:B---3--:R-:W-:Y:S01]  /*3d30*/  F2FP.PACK_AB R115, R53, R59 ;  /* 0x0000003b3573723e */ /* 0x008fe200000000ff */
[----:B------:R-:W3:Y:S01]  /*3d40*/  MUFU.EX2 R51, R51 ;  /* 0x0000003300337308 */ /* 0x000ee20000000800 */
[----:B------:R-:W-:-:S02]  /*3d50*/  FFMA.FTZ R166, R166, c[0x0][0x2d0], -R63 ;  /* 0x0000b400a6a67a23 */ /* 0x000fc4000001083f */
[--C-:B------:R-:W-:Y:S02]  /*3d60*/  FFMA.FTZ R167, R167, c[0x0][0x2d0], -R63.reuse ;  /* 0x0000b400a7a77a23 */ /* 0x100fe4000001083f */
[--C-:B------:R-:W-:Y:S01]  /*3d70*/  FFMA.FTZ R181, R181, c[0x0][0x2d0], -R63.reuse ;  /* 0x0000b400b5b57a23 */ /* 0x100fe2000001083f */
[C---:B------:R-:W-:Y:S01]  /*3d80*/  HMMA.16816.F32 R84, R112.reuse, R88, RZ ;  /* 0x000000587054723c */ /* 0x040fe200000018ff */
[----:B------:R-:W-:Y:S01]  /*3d90*/  FFMA.FTZ R182, R182, c[0x0][0x2d0], -R63 ;  /* 0x0000b400b6b67a23 */ /* 0x000fe2000001083f */
[----:B------:R-:W-:Y:S01]  /*3da0*/  MUFU.EX2 R50, R50 ;  /* 0x0000003200327308 */ /* 0x000fe20000000800 */
[--C-:B------:R-:W-:Y:S02]  /*3db0*/  FFMA.FTZ R192, R192, c[0x0][0x2d0], -R133.reuse ;  /* 0x0000b400c0c07a23 */ /* 0x100fe40000010885 */
[--C-:B------:R-:W-:Y:S02]  /*3dc0*/  FFMA.FTZ R191, R191, c[0x0][0x2d0], -R133.reuse ;  /* 0x0000b400bfbf7a23 */ /* 0x100fe40000010885 */
[--C-:B------:R-:W-:Y:S01]  /*3dd0*/  FFMA.FTZ R190, R190, c[0x0][0x2d0], -R133.reuse ;  /* 0x0000b400bebe7a23 */ /* 0x100fe20000010885 */
[----:B------:R-:W-:Y:S01]  /*3de0*/  HMMA.16816.F32 R88, R112, R90, RZ ;  /* 0x0000005a7058723c */ /* 0x000fe200000018ff */
[----:B------:R-:W-:Y:S01]  /*3df0*/  FFMA.FTZ R189, R189, c[0x0][0x2d0], -R133 ;  /* 0x0000b400bdbd7a23 */ /* 0x000fe20000010885 */
[----:B------:R-:W-:Y:S01]  /*3e00*/  MUFU.EX2 R47, R47 ;  /* 0x0000002f002f7308 */ /* 0x000fe20000000800 */
        /* <DEDUP_REMOVED lines=11> */
[----:B------:R-:W5:Y:S01]  /*3ec0*/  MUFU.EX2 R49, R49 ;  /* 0x0000003100317308 */ /* 0x000f620000000800 */
[----:B------:R-:W-:-:S02]  /*3ed0*/  FFMA.FTZ R156, R156, c[0x0][0x2d0], -R63 ;  /* 0x0000b4009c9c7a23 */ /* 0x000fc4000001083f */
[--C-:B------:R-:W-:Y:S02]  /*3ee0*/  FFMA.FTZ R155, R155, c[0x0][0x2d0], -R63.reuse ;  /* 0x0000b4009b9b7a23 */ /* 0x100fe4000001083f */
[--C-:B------:R-:W-:Y:S01]  /*3ef0*/  FFMA.FTZ R150, R150, c[0x0][0x2d0], -R63.reuse ;  /* 0x0000b40096967a23 */ /* 0x100fe2000001083f */
[C---:B------:R-:W-:Y:S01]  /*3f00*/  HMMA.16816.F32 R128, R112.reuse, R124, RZ ;  /* 0x0000007c7080723c */ /* 0x040fe200000018ff */
[----:B------:R-:W-:Y:S01]  /*3f10*/  FFMA.FTZ R149, R149, c[0x0][0x2d0], -R63 ;  /* 0x0000b40095957a23 */ /* 0x000fe2000001083f */
[----:B------:R-:W-:Y:S01]  /*3f20*/  MUFU.EX2 R48, R48 ;  /* 0x0000003000307308 */ /* 0x000fe20000000800 */
[----:B------:R-:W-:Y:S02]  /*3f30*/  FADD.FTZ R57, R58, R57 ;  /* 0x000000393a397221 */ /* 0x000fe40000010000 */
[----:B------:R-:W-:Y:S02]  /*3f40*/  FADD.FTZ R60, R61, R60 ;  /* 0x0000003c3d3c7221 */ /* 0x000fe40000010000 */
[----:B------:R-:W-:Y:S01]  /*3f50*/  FADD.FTZ R56, R56, R57 ;  /* 0x0000003938387221 */ /* 0x000fe20000010000 */
[----:B------:R-:W-:Y:S01]  /*3f60*/  HMMA.16816.F32 R68, R112, R72, RZ ;  /* 0x000000487044723c */ /* 0x000fe200000018ff */
[----:B------:R-:W-:Y:S01]  /*3f70*/  FADD.FTZ R59, R59, R60 ;  /* 0x0000003c3b3b7221 */ /* 0x000fe20000010000 */
[----:B------:R-:W1:Y:S01]  /*3f80*/  MUFU.EX2 R45, R45 ;  /* 0x0000002d002d7308 */ /* 0x000e620000000800 */
[----:B------:R-:W-:-:S02]  /*3f90*/  FFMA.FTZ R249, R67, c[0x0][0x2d0], -R133 ;  /* 0x0000b40043f97a23 */ /* 0x000fc40000010885 */
[----:B------:R-:W-:Y:S02]  /*3fa0*/  FFMA.FTZ R248, R62, c[0x0][0x2d0], -R63 ;  /* 0x0000b4003ef87a23 */ /* 0x000fe4000001083f */
[----:B------:R-:W-:Y:S01]  /*3fb0*/  FADD.FTZ R56, R52, R56 ;  /* 0x0000003834387221 */ /* 0x000fe20000010000 */
[C---:B------:R-:W-:Y:S01]  /*3fc0*/  HMMA.16816.F32 R76, R112.reuse, R80, RZ ;  /* 0x00000050704c723c */ /* 0x040fe200000018ff */
[----:B------:R-:W-:Y:S01]  /*3fd0*/  FADD.FTZ R59, R53, R59 ;  /* 0x0000003b353b7221 */ /* 0x000fe20000010000 */
[----:B------:R-:W-:Y:S06]  /*3fe0*/  MUFU.EX2 R46, R46 ;  /* 0x0000002e002e7308 */ /* 0x000fec0000000800 */
[C---:B------:R-:W-:Y:S02]  /*3ff0*/  HMMA.16816.F32 R120, R112.reuse, R100, RZ ;  /* 0x000000647078723c */ /* 0x040fe400000018ff */
[----:B------:R-:W1:Y:S06]  /*4000*/  MUFU.EX2 R43, R43 ;  /* 0x0000002b002b7308 */ /* 0x000e6c0000000800 */
[C---:B------:R-:W-:Y:S02]  /*4010*/  HMMA.16816.F32 R104, R112.reuse, R108, RZ ;  /* 0x0000006c7068723c */ /* 0x040fe400000018ff */
        /* <DEDUP_REMOVED lines=10> */
[----:B------:R-:W2:Y:S06]  /*40c0*/  MUFU.EX2 R0, R0 ;  /* 0x0000000000007308 */ /* 0x000eac0000000800 */
[C---:B-1----:R-:W-:Y:S02]  /*40d0*/  HMMA.16816.F32 R116, R112.reuse, R4, RZ ;  /* 0x000000047074723c */ /* 0x042fe400000018ff */
[----:B------:R-:W-:Y:S05]  /*40e0*/  MUFU.EX2 R145, R145 ;  /* 0x0000009100917308 */ /* 0x000fea0000000800 */
[----:B---3--:R-:W-:Y:S01]  /*40f0*/  F2FP.PACK_AB R4, R51, R55 ;  /* 0x000000373304723e */ /* 0x008fe200000000ff */
[----:B------:R-:W-:Y:S01]  /*4100*/  HMMA.16816.F32 R112, R112, R6, RZ ;  /* 0x000000067070723c */ /* 0x000fe200000018ff */
[----:B-----5:R-:W-:Y:S01]  /*4110*/  F2FP.PACK_AB R5, R49, R54 ;  /* 0x000000363105723e */ /* 0x020fe200000000ff */
[----:B------:R-:W1:Y:S01]  /*4120*/  MUFU.EX2 R146, R146 ;  /* 0x0000009200927308 */ /* 0x000e620000000800 */
[----:B------:R-:W-:-:S02]  /*4130*/  FADD.FTZ R55, R55, R56 ;  /* 0x0000003837377221 */ /* 0x000fc40000010000 */
[----:B------:R-:W-:Y:S02]  /*4140*/  FADD.FTZ R54, R54, R59 ;  /* 0x0000003b36367221 */ /* 0x000fe40000010000 */
[----:B------:R-:W-:Y:S01]  /*4150*/  F2FP.PACK_AB R6, R47, R50 ;  /* 0x000000322f06723e */ /* 0x000fe200000000ff */
[----:B------:R-:W-:Y:S01]  /*4160*/  FADD.FTZ R55, R51, R55 ;  /* 0x0000003733377221 */ /* 0x000fe20000010000 */
[----:B------:R-:W-:Y:S01]  /*4170*/  F2FP.PACK_AB R7, R45, R48 ;  /* 0x000000302d07723e */ /* 0x000fe200000000ff */
[----:B------:R-:W-:Y:S01]  /*4180*/  MUFU.EX2 R148, R148 ;  /* 0x0000009400947308 */ /* 0x000fe20000000800 */
[----:B------:R-:W-:Y:S02]  /*4190*/  FADD.FTZ R54, R49, R54 ;  /* 0x0000003631367221 */ /* 0x000fe40000010000 */
[----:B------:R-:W-:Y:S02]  /*41a0*/  FADD.FTZ R50, R50, R55 ;  /* 0x0000003732327221 */ /* 0x000fe40000010000 */
[----:B------:R-:W-:Y:S01]  /*41b0*/  FADD.FTZ R48, R48, R54 ;  /* 0x0000003630307221 */ /* 0x000fe20000010000 */
[----:B----4-:R-:W-:Y:S01]  /*41c0*/  HMMA.16816.F32 R84, R4, R12, R84 ;  /* 0x0000000c0454723c */ /* 0x010fe20000001854 */
[----:B------:R-:W-:Y:S01]  /*41d0*/  FADD.FTZ R50, R47, R50 ;  /* 0x000000322f327221 */ /* 0x000fe20000010000 */
[----:B------:R-:W3:Y:S01]  /*41e0*/  MUFU.EX2 R147, R147 ;  /* 0x0000009300937308 */ /* 0x000ee20000000800 */
[----:B------:R-:W-:-:S05]  /*41f0*/  FADD.FTZ R48, R45, R48 ;  /* 0x000000302d307221 */ /* 0x000fca0000010000 */
[C---:B------:R-:W-:Y:S01]  /*4200*/  HMMA.16816.F32 R88, R4.reuse, R14, R88 ;  /* 0x0000000e0458723c */ /* 0x040fe20000001858 */
[----:B------:R-:W4:Y:S01]  /*4210*/  LDSM.16.MT88.4 R12, [R232+0x4900] ;  /* 0x00490000e80c783b */ /* 0x000f220000004200 */
[----:B------:R-:W-:Y:S06]  /*4220*/  MUFU.EX2 R151, R151 ;  /* 0x0000009700977308 */ /* 0x000fec0000000800 */
[C---:B--2---:R-:W-:Y:S02]  /*4230*/  HMMA.16816.F32 R92, R4.reuse, R8, R92 ;  /* 0x00000008045c723c */ /* 0x044fe4000000185c */
[----:B------:R-:W2:Y:S06]  /*4240*/  MUFU.EX2 R152, R152 ;  /* 0x0000009800987308 */ /* 0x000eac0000000800 */
[C---:B------:R-:W-:Y:S01]  /*4250*/  HMMA.16816.F32 R96, R4.reuse, R10, R96 ;  /* 0x0000000a0460723c */ /* 0x040fe20000001860 */
[----:B------:R-:W5:Y:S01]  /*4260*/  LDSM.16.MT88.4 R8, [R232+0x1100] ;  /* 0x00110000e808783b */ /* 0x000f620000004200 */
[----:B------:R-:W-:Y:S06]  /*4270*/  MUFU.EX2 R153, R153 ;  /* 0x0000009900997308 */ /* 0x000fec0000000800 */
[C---:B------:R-:W-:Y:S02]  /*4280*/  HMMA.16816.F32 R128, R4.reuse, R24, R128 ;  /* 0x000000180480723c */ /* 0x040fe40000001880 */
[----:B------:R-:W1:Y:S06]  /*4290*/  MUFU.EX2 R154, R154 ;  /* 0x0000009a009a7308 */ /* 0x000e6c0000000800 */
[C---:B------:R-:W-:Y:S01]  /*42a0*/  HMMA.16816.F32 R124, R4.reuse, R26, R124 ;  /* 0x0000001a047c723c */ /* 0x040fe2000000187c */
[----:B------:R-:W-:Y:S01]  /*42b0*/  LDSM.16.MT88.4 R24, [R236+0x1100] ;  /* 0x00110000ec18783b */ /* 0x000fe20000004200 */
        /* <DEDUP_REMOVED lines=9> */
[----:B------:R-:W1:Y:S01]  /*4350*/  LDSM.16.MT88.4 R16, [R233+0x1100] ;  /* 0x00110000e910783b */ /* 0x000e620000004200 */
        /* <DEDUP_REMOVED lines=11> */
[C---:B----4-:R-:W-:Y:S02]  /*4410*/  HMMA.16816.F32 R116, R4.reuse, R12, R116 ;  /* 0x0000000c0474723c */ /* 0x050fe40000001874 */
[----:B------:R-:W4:Y:S06]  /*4420*/  MUFU.EX2 R191, R191 ;  /* 0x000000bf00bf7308 */ /* 0x000f2c0000000800 */
[----:B------:R-:W-:Y:S01]  /*4430*/  HMMA.16816.F32 R112, R4, R14, R112 ;  /* 0x0000000e0470723c */ /* 0x000fe20000001870 */
[----:B------:R-:W2:Y:S01]  /*4440*/  LDSM.16.MT88.4 R12, [R236+0x5100] ;  /* 0x00510000ec0c783b */ /* 0x000ea20000004200 */
[----:B------:R-:W-:Y:S05]  /*4450*/  MUFU.EX2 R190, R190 ;  /* 0x000000be00be7308 */ /* 0x000fea0000000800 */
[----:B------:R-:W-:Y:S01]  /*4460*/  F2FP.PACK_AB R4, R43, R46 ;  /* 0x0000002e2b04723e */ /* 0x000fe200000000ff */
[----:B------:R-:W-:Y:S01]  /*4470*/  FADD.FTZ R46, R46, R50 ;  /* 0x000000322e2e7221 */ /* 0x000fe20000010000 */
[----:B------:R-:W-:Y:S01]  /*4480*/  F2FP.PACK_AB R6, R2, R42 ;  /* 0x0000002a0206723e */ /* 0x000fe200000000ff */
[----:B------:R-:W1:Y:S01]  /*4490*/  MUFU.EX2 R189, R189 ;  /* 0x000000bd00bd7308 */ /* 0x000e620000000800 */
[----:B------:R-:W-:Y:S01]  /*44a0*/  F2FP.PACK_AB R5, R41, R44 ;  /* 0x0000002c2905723e */ /* 0x000fe200000000ff */
[----:B------:R-:W-:Y:S01]  /*44b0*/  FADD.FTZ R44, R44, R48 ;  /* 0x000000302c2c7221 */ /* 0x000fe20000010000 */
[----:B------:R-:W-:Y:S01]  /*44c0*/  F2FP.PACK_AB R7, R0, R40 ;  /* 0x000000280007723e */ /* 0x000fe200000000ff */
[----:B------:R-:W-:-:S02]  /*44d0*/  FADD.FTZ R46, R43, R46 ;  /* 0x0000002e2b2e7221 */ /* 0x000fc40000010000 */
[----:B------:R-:W-:Y:S02]  /*44e0*/  FADD.FTZ R44, R41, R44 ;  /* 0x0000002c292c7221 */ /* 0x000fe40000010000 */
[----:B------:R-:W-:Y:S01]  /*44f0*/  MUFU.EX2 R188, R188 ;  /* 0x000000bc00bc7308 */ /* 0x000fe20000000800 */
[----:B------:R-:W-:Y:S01]  /*4500*/  FADD.FTZ R42, R42, R46 ;  /* 0x0000002e2a2a7221 */ /* 0x000fe20000010000 */
[C---:B-----5:R-:W-:Y:S01]  /*4510*/  HMMA.16816.F32 R84, R4.reuse, R8, R84 ;  /* 0x000000080454723c */ /* 0x060fe20000001854 */
[----:B------:R-:W-:Y:S02]  /*4520*/  FADD.FTZ R40, R40, R44 ;  /* 0x0000002c28287221 */ /* 0x000fe40000010000 */
[----:B------:R-:W-:Y:S02]  /*4530*/  FADD.FTZ R42, R2, R42 ;  /* 0x0000002a022a7221 */ /* 0x000fe40000010000 */
[----:B------:R-:W-:Y:S01]  /*4540*/  FADD.FTZ R40, R0, R40 ;  /* 0x0000002800287221 */ /* 0x000fe20000010000 */
[----:B------:R-:W5:Y:S02]  /*4550*/  MUFU.EX2 R183, R183 ;  /* 0x000000b700b77308 */ /* 0x000f640000000800 */
[C---:B------:R-:W-:Y:S01]  /*4560*/  HMMA.16816.F32 R88, R4.reuse, R10, R88 ;  /* 0x0000000a0458723c */ /* 0x040fe20000001858 */
[----:B------:R-:W3:Y:S05]  /*4570*/  LDSM.16.MT88.4 R8, [R232+0x5100] ;  /* 0x00510000e808783b */ /* 0x000eea0000004200 */
[----:B------:R-:W-:Y:S02]  /*4580*/  MUFU.EX2 R180, R180 ;  /* 0x000000b400b47308 */ /* 0x000fe40000000800 */
[C---:B-1----:R-:W-:Y:S06]  /*4590*/  HMMA.16816.F32 R76, R4.reuse, R16, R76 ;  /* 0x00000010044c723c */ /* 0x042fec000000184c */
[----:B------:R-:W1:Y:S02]  /*45a0*/  MUFU.EX2 R165, R165 ;  /* 0x000000a500a57308 */ /* 0x000e640000000800 */
[C---:B------:R-:W-:Y:S01]  /*45b0*/  HMMA.16816.F32 R80, R4.reuse, R18, R80 ;  /* 0x000000120450723c */ /* 0x040fe20000001850 */
[----:B------:R-:W1:Y:S05]  /*45c0*/  LDSM.16.MT88.4 R16, [R233+0x1900] ;  /* 0x00190000e910783b */ /* 0x000e6a0000004200 */
[----:B------:R-:W-:Y:S02]  /*45d0*/  MUFU.EX2 R160, R160 ;  /* 0x000000a000a07308 */ /* 0x000fe40000000800 */
[C---:B--2---:R-:W-:Y:S06]  /*45e0*/  HMMA.16816.F32 R92, R4.reuse, R12, R92 ;  /* 0x0000000c045c723c */ /* 0x044fec000000185c */
[----:B------:R-:W2:Y:S02]  /*45f0*/  MUFU.EX2 R159, R159 ;  /* 0x0000009f009f7308 */ /* 0x000ea40000000800 */
[C---:B------:R-:W-:Y:S01]  /*4600*/  HMMA.16816.F32 R96, R4.reuse, R14, R96 ;  /* 0x0000000e0460723c */ /* 0x040fe20000001860 */
[----:B------:R-:W1:Y:S05]  /*4610*/  LDSM.16.MT88.4 R12, [R232+0x1900] ;  /* 0x00190000e80c783b */ /* 0x000e6a0000004200 */
[----:B------:R-:W-:Y:S02]  /*4620*/  MUFU.EX2 R158, R158 ;  /* 0x0000009e009e7308 */ /* 0x000fe40000000800 */
[C---:B------:R-:W-:Y:S06]  /*4630*/  HMMA.16816.F32 R128, R4.reuse, R24, R128 ;  /* 0x000000180480723c */ /* 0x040fec0000001880 */
[----:B------:R-:W1:Y:S02]  /*4640*/  MUFU.EX2 R157, R157 ;  /* 0x0000009d009d7308 */ /* 0x000e640000000800 */
[C---:B---3--:R-:W-:Y:S06]  /*4650*/  HMMA.16816.F32 R116, R4.reuse, R8, R116 ;  /* 0x000000080474723c */ /* 0x048fec0000001874 */
[----:B------:R-:W-:Y:S02]  /*4660*/  MUFU.EX2 R156, R156 ;  /* 0x0000009c009c7308 */ /* 0x000fe40000000800 */
[C---:B------:R-:W-:Y:S01]  /*4670*/  HMMA.16816.F32 R112, R4.reuse, R10, R112 ;  /* 0x0000000a0470723c */ /* 0x040fe20000001870 */
[----:B------:R-:W3:Y:S05]  /*4680*/  LDSM.16.MT88.4 R8, [R236+0x5900] ;  /* 0x00590000ec08783b */ /* 0x000eea0000004200 */
[----:B------:R-:W1:Y:S02]  /*4690*/  MUFU.EX2 R155, R155 ;  /* 0x0000009b009b7308 */ /* 0x000e640000000800 */
[C---:B------:R-:W-:Y:S01]  /*46a0*/  HMMA.16816.F32 R124, R4.reuse, R26, R124 ;  /* 0x0000001a047c723c */ /* 0x040fe2000000187c */
[----:B------:R-:W1:Y:S05]  /*46b0*/  LDSM.16.MT88.4 R24, [R236+0x1900] ;  /* 0x00190000ec18783b */ /* 0x000e6a0000004200 */
[----:B------:R-:W-:Y:S02]  /*46c0*/  MUFU.EX2 R150, R150 ;  /* 0x0000009600967308 */ /* 0x000fe40000000800 */
[C---:B------:R-:W-:Y:S06]  /*46d0*/  HMMA.16816.F32 R68, R4.reuse, R20, R68 ;  /* 0x000000140444723c */ /* 0x040fec0000001844 */
[----:B------:R-:W-:Y:S02]  /*46e0*/  MUFU.EX2 R249, R249 ;  /* 0x000000f900f97308 */ /* 0x000fe40000000800 */
[C---:B------:R-:W-:Y:S01]  /*46f0*/  HMMA.16816.F32 R72, R4.reuse, R22, R72 ;  /* 0x000000160448723c */ /* 0x040fe20000001848 */
[----:B------:R-:W1:Y:S05]  /*4700*/  LDSM.16.MT88.4 R20, [R234+0x1900] ;  /* 0x00190000ea14783b */ /* 0x000e6a0000004200 */
[----:B------:R-:W-:Y:S02]  /*4710*/  MUFU.EX2 R248, R248 ;  /* 0x000000f800f87308 */ /* 0x000fe40000000800 */
[C---:B------:R-:W-:Y:S08]  /*4720*/  HMMA.16816.F32 R120, R4.reuse, R32, R120 ;  /* 0x000000200478723c */ /* 0x040ff00000001878 */
[C---:B------:R-:W-:Y:S01]  /*4730*/  HMMA.16816.F32 R100, R4.reuse, R34, R100 ;  /* 0x000000220464723c */ /* 0x040fe20000001864 */
[----:B------:R-:W-:Y:S07]  /*4740*/  LDSM.16.MT88.4 R32, [R233+0x6900] ;  /* 0x00690000e920783b */ /* 0x000fee0000004200 */
[C---:B------:R-:W-:Y:S08]  /*4750*/  HMMA.16816.F32 R104, R4.reuse, R28, R104 ;  /* 0x0000001c0468723c */ /* 0x040ff00000001868 */
[----:B------:R-:W-:Y:S01]  /*4760*/  HMMA.16816.F32 R108, R4, R30, R108 ;  /* 0x0000001e046c723c */ /* 0x000fe2000000186c */
[----:B------:R-:W-:Y:S06]  /*4770*/  LDSM.16.MT88.4 R28, [R233+0x5900] ;  /* 0x00590000e91c783b */ /* 0x000fec0000004200 */
[----:B------:R-:W-:Y:S01]  /*4780*/  F2FP.PACK_AB R4, R146, R145 ;  /* 0x000000919204723e */ /* 0x000fe200000000ff */
[----:B------:R-:W-:Y:S01]  /*4790*/  FADD.FTZ R145, R145, R42 ;  /* 0x0000002a91917221 */ /* 0x000fe20000010000 */
[----:B------:R-:W-:-:S02]  /*47a0*/  F2FP.PACK_AB R6, R147, R148 ;  /* 0x000000949306723e */ /* 0x000fc400000000ff */
[----:B------:R-:W-:Y:S01]  /*47b0*/  F2FP.PACK_AB R5, R152, R151 ;  /* 0x000000979805723e */ /* 0x000fe200000000ff */
[----:B------:R-:W-:Y:S01]  /*47c0*/  FADD.FTZ R151, R151, R40 ;  /* 0x0000002897977221 */ /* 0x000fe20000010000 */
[----:B------:R-:W-:Y:S01]  /*47d0*/  F2FP.PACK_AB R7, R154, R153 ;  /* 0x000000999a07723e */ /* 0x000fe200000000ff */
[----:B------:R-:W-:Y:S02]  /*47e0*/  FADD.FTZ R145, R146, R145 ;  /* 0x0000009192917221 */ /* 0x000fe40000010000 */
[----:B------:R-:W-:Y:S02]  /*47f0*/  FADD.FTZ R151, R152, R151 ;  /* 0x0000009798977221 */ /* 0x000fe40000010000 */
[----:B------:R-:W-:Y:S02]  /*4800*/  FADD.FTZ R148, R148, R145 ;  /* 0x0000009194947221 */ /* 0x000fe40000010000 */
[----:B-1----:R-:W-:Y:S01]  /*4810*/  HMMA.16816.F32 R76, R4, R16, R76 ;  /* 0x00000010044c723c */ /* 0x002fe2000000184c */
[----:B------:R-:W-:-:S02]  /*4820*/  FADD.FTZ R153, R153, R151 ;  /* 0x0000009799997221 */ /* 0x000fc40000010000 */
[----:B------:R-:W-:Y:S02]  /*4830*/  FADD.FTZ R148, R147, R148 ;  /* 0x0000009493947221 */ /* 0x000fe40000010000 */
[----:B------:R-:W-:-:S03]  /*4840*/  FADD.FTZ R153, R154, R153 ;  /* 0x000000999a997221 */ /* 0x000fc60000010000 */
[C---:B------:R-:W-:Y:S01]  /*4850*/  HMMA.16816.F32 R80, R4.reuse, R18, R80 ;  /* 0x000000120450723c */ /* 0x040fe20000001850 */
[----:B------:R-:W1:Y:S07]  /*4860*/  LDSM.16.MT88.4 R16, [R234+0x5900] ;  /* 0x00590000ea10783b */ /* 0x000e6e0000004200 */
[C---:B------:R-:W-:Y:S08]  /*4870*/  HMMA.16816.F32 R84, R4.reuse, R12, R84 ;  /* 0x0000000c0454723c */ /* 0x040ff00000001854 */
[C---:B------:R-:W-:Y:S01]  /*4880*/  HMMA.16816.F32 R88, R4.reuse, R14, R88 ;  /* 0x0000000e0458723c */ /* 0x040fe20000001858 */
[----:B------:R-:W1:Y:S07]  /*4890*/  LDSM.16.MT88.4 R12, [R232+0x5900] ;  /* 0x00590000e80c783b */ /* 0x000e6e0000004200 */
[C---:B---3--:R-:W-:Y:S08]  /*48a0*/  HMMA.16816.F32 R92, R4.reuse, R8, R92 ;  /* 0x00000008045c723c */ /* 0x048ff0000000185c */
[C---:B------:R-:W-:Y:S01]  /*48b0*/  HMMA.16816.F32 R96, R4.reuse, R10, R96 ;  /* 0x0000000a0460723c */ /* 0x040fe20000001860 */
[----:B------:R-:W3:Y:S07]  /*48c0*/  LDSM.16.MT88.4 R8, [R233+0x2100] ;  /* 0x00210000e908783b */ /* 0x000eee0000004200 */
[C---:B------:R-:W-:Y:S08]  /*48d0*/  HMMA.16816.F32 R128, R4.reuse, R24, R128 ;  /* 0x000000180480723c */ /* 0x040ff00000001880 */
[C---:B------:R-:W-:Y:S01]  /*48e0*/  HMMA.16816.F32 R124, R4.reuse, R26, R124 ;  /* 0x0000001a047c723c */ /* 0x040fe2000000187c */
[----:B------:R-:W-:Y:S07]  /*48f0*/  LDSM.16.MT88.4 R24, [R236+0x2100] ;  /* 0x00210000ec18783b */ /* 0x000fee0000004200 */
[C---:B------:R-:W-:Y:S08]  /*4900*/  HMMA.16816.F32 R68, R4.reuse, R20, R68 ;  /* 0x000000140444723c */ /* 0x040ff00000001844 */
[C---:B------:R-:W-:Y:S01]  /*4910*/  HMMA.16816.F32 R72, R4.reuse, R22, R72 ;  /* 0x000000160448723c */ /* 0x040fe20000001848 */
[----:B------:R-:W2:Y:S07]  /*4920*/  LDSM.16.MT88.4 R20, [R234+0x2100] ;  /* 0x00210000ea14783b */ /* 0x000eae0000004200 */
[C---:B-1----:R-:W-:Y:S08]  /*4930*/  HMMA.16816.F32 R120, R4.reuse, R16, R120 ;  /* 0x000000100478723c */ /* 0x042ff00000001878 */
[C---:B------:R-:W-:Y:S01]  /*4940*/  HMMA.16816.F32 R100, R4.reuse, R18, R100 ;  /* 0x000000120464723c */ /* 0x040fe20000001864 */
[----:B------:R-:W1:Y:S07]  /*4950*/  LDSM.16.MT88.4 R16, [R232+0x2100] ;  /* 0x00210000e810783b */ /* 0x000e6e0000004200 */
[C---:B------:R-:W-:Y:S08]  /*4960*/  HMMA.16816.F32 R104, R4.reuse, R28, R104 ;  /* 0x0000001c0468723c */ /* 0x040ff00000001868 */
[C---:B------:R-:W-:Y:S01]  /*4970*/  HMMA.16816.F32 R108, R4.reuse, R30, R108 ;  /* 0x0000001e046c723c */ /* 0x040fe2000000186c */
[----:B------:R-:W-:Y:S07]  /*4980*/  LDSM.16.MT88.4 R28, [R236+0x3100] ;  /* 0x00310000ec1c783b */ /* 0x000fee0000004200 */
[C---:B------:R-:W-:Y:S08]  /*4990*/  HMMA.16816.F32 R116, R4.reuse, R12, R116 ;  /* 0x0000000c0474723c */ /* 0x040ff00000001874 */
[----:B------:R-:W-:Y:S01]  /*49a0*/  HMMA.16816.F32 R112, R4, R14, R112 ;  /* 0x0000000e0470723c */ /* 0x000fe20000001870 */
[----:B------:R-:W1:Y:S06]  /*49b0*/  LDSM.16.MT88.4 R12, [R236+0x6100] ;  /* 0x00610000ec0c783b */ /* 0x000e6c0000004200 */
[----:B------:R-:W-:Y:S01]  /*49c0*/  F2FP.PACK_AB R4, R162, R161 ;  /* 0x000000a1a204723e */ /* 0x000fe200000000ff */
[----:B------:R-:W-:Y:S01]  /*49d0*/  FADD.FTZ R161, R161, R148 ;  /* 0x00000094a1a17221 */ /* 0x000fe20000010000 */
[----:B------:R-:W-:-:S02]  /*49e0*/  F2FP.PACK_AB R6, R163, R164 ;  /* 0x000000a4a306723e */ /* 0x000fc400000000ff */
[C---:B------:R-:W-:Y:S01]  /*49f0*/  F2FP.PACK_AB R5, R167.reuse, R166 ;  /* 0x000000a6a705723e */ /* 0x040fe200000000ff */
[----:B------:R-:W-:Y:S01]  /*4a00*/  FADD.FTZ R166, R166, R153 ;  /* 0x00000099a6a67221 */ /* 0x000fe20000010000 */
[----:B------:R-:W-:Y:S01]  /*4a10*/  F2FP.PACK_AB R7, R182, R181 ;  /* 0x000000b5b607723e */ /* 0x000fe200000000ff */
[----:B------:R-:W-:Y:S02]  /*4a20*/  FADD.FTZ R161, R162, R161 ;  /* 0x000000a1a2a17221 */ /* 0x000fe40000010000 */
[----:B------:R-:W-:Y:S02]  /*4a30*/  FADD.FTZ R166, R167, R166 ;  /* 0x000000a6a7a67221 */ /* 0x000fe40000010000 */
[----:B------:R-:W-:Y:S02]  /*4a40*/  FADD.FTZ R164, R164, R161 ;  /* 0x000000a1a4a47221 */ /* 0x000fe40000010000 */
[----:B---3--:R-:W-:Y:S01]  /*4a50*/  HMMA.16816.F32 R76, R4, R8, R76 ;  /* 0x00000008044c723c */ /* 0x008fe2000000184c */
[----:B------:R-:W-:-:S02]  /*4a60*/  FADD.FTZ R181, R181, R166 ;  /* 0x000000a6b5b57221 */ /* 0x000fc40000010000 */
[----:B------:R-:W-:Y:S02]  /*4a70*/  FADD.FTZ R164, R163, R164 ;  /* 0x000000a4a3a47221 */ /* 0x000fe40000010000 */
[----:B------:R-:W-:-:S03]  /*4a80*/  FADD.FTZ R181, R182, R181 ;  /* 0x000000b5b6b57221 */ /* 0x000fc60000010000 */
[C---:B------:R-:W-:Y:S01]  /*4a90*/  HMMA.16816.F32 R80, R4.reuse, R10, R80 ;  /* 0x0000000a0450723c */ /* 0x040fe20000001850 */
[----:B------:R-:W3:Y:S07]  /*4aa0*/  LDSM.16.MT88.4 R8, [R233+0x6100] ;  /* 0x00610000e908783b */ /* 0x000eee0000004200 */
[C---:B--2---:R-:W-:Y:S08]  /*4ab0*/  HMMA.16816.F32 R68, R4.reuse, R20, R68 ;  /* 0x000000140444723c */ /* 0x044ff00000001844 */
[C---:B------:R-:W-:Y:S01]  /*4ac0*/  HMMA.16816.F32 R72, R4.reuse, R22, R72 ;  /* 0x000000160448723c */ /* 0x040fe20000001848 */
[----:B------:R-:W2:Y:S07]  /*4ad0*/  LDSM.16.MT88.4 R20, [R234+0x6100] ;  /* 0x00610000ea14783b */ /* 0x000eae0000004200 */
[C---:B-1----:R-:W-:Y:S08]  /*4ae0*/  HMMA.16816.F32 R84, R4.reuse, R16, R84 ;  /* 0x000000100454723c */ /* 0x042ff00000001854 */
        /* <DEDUP_REMOVED lines=11> */
[C---:B--2---:R-:W-:Y:S08]  /*4ba0*/  HMMA.16816.F32 R120, R4.reuse, R20, R120 ;  /* 0x000000140478723c */ /* 0x044ff00000001878 */
[C---:B------:R-:W-:Y:S01]  /*4bb0*/  HMMA.16816.F32 R100, R4.reuse, R22, R100 ;  /* 0x000000160464723c */ /* 0x040fe20000001864 */
[----:B------:R-:W2:Y:S07]  /*4bc0*/  LDSM.16.MT88.4 R20, [R233+0x2900] ;  /* 0x00290000e914783b */ /* 0x000eae0000004200 */
[C---:B-1----:R-:W-:Y:S08]  /*4bd0*/  HMMA.16816.F32 R116, R4.reuse, R16, R116 ;  /* 0x000000100474723c */ /* 0x042ff00000001874 */
[----:B------:R-:W-:Y:S01]  /*4be0*/  HMMA.16816.F32 R112, R4, R18, R112 ;  /* 0x000000120470723c */ /* 0x000fe20000001870 */
[----:B------:R-:W1:Y:S06]  /*4bf0*/  LDSM.16.MT88.4 R16, [R236+0x6900] ;  /* 0x00690000ec10783b */ /* 0x000e6c0000004200 */
[----:B----4-:R-:W-:Y:S01]  /*4c00*/  F2FP.PACK_AB R4, R191, R192 ;  /* 0x000000c0bf04723e */ /* 0x010fe200000000ff */
[----:B------:R-:W-:Y:S01]  /*4c10*/  FADD.FTZ R192, R192, R164 ;  /* 0x000000a4c0c07221 */ /* 0x000fe20000010000 */
[----:B------:R-:W-:-:S02]  /*4c20*/  F2FP.PACK_AB R6, R189, R190 ;  /* 0x000000bebd06723e */ /* 0x000fc400000000ff */
[----:B-----5:R-:W-:Y:S01]  /*4c30*/  F2FP.PACK_AB R5, R183, R188 ;  /* 0x000000bcb705723e */ /* 0x020fe200000000ff */
[----:B------:R-:W-:Y:S01]  /*4c40*/  FADD.FTZ R188, R188, R181 ;  /* 0x000000b5bcbc7221 */ /* 0x000fe20000010000 */
[----:B------:R-:W-:Y:S01]  /*4c50*/  F2FP.PACK_AB R7, R165, R180 ;  /* 0x000000b4a507723e */ /* 0x000fe200000000ff */
[----:B------:R-:W-:Y:S02]  /*4c60*/  FADD.FTZ R192, R191, R192 ;  /* 0x000000c0bfc07221 */ /* 0x000fe40000010000 */
[----:B------:R-:W-:Y:S02]  /*4c70*/  FADD.FTZ R188, R183, R188 ;  /* 0x000000bcb7bc7221 */ /* 0x000fe40000010000 */
[----:B------:R-:W-:Y:S02]  /*4c80*/  FADD.FTZ R190, R190, R192 ;  /* 0x000000c0bebe7221 */ /* 0x000fe40000010000 */
[----:B------:R-:W-:Y:S01]  /*4c90*/  HMMA.16816.F32 R68, R4, R12, R68 ;  /* 0x0000000c0444723c */ /* 0x000fe20000001844 */
[----:B------:R-:W-:-:S02]  /*4ca0*/  FADD.FTZ R180, R180, R188 ;  /* 0x000000bcb4b47221 */ /* 0x000fc40000010000 */
[----:B------:R-:W-:Y:S02]  /*4cb0*/  FADD.FTZ R190, R189, R190 ;  /* 0x000000bebdbe7221 */ /* 0x000fe40000010000 */
[----:B------:R-:W-:-:S03]  /*4cc0*/  FADD.FTZ R180, R165, R180 ;  /* 0x000000b4a5b47221 */ /* 0x000fc60000010000 */
[C---:B------:R-:W-:Y:S01]  /*4cd0*/  HMMA.16816.F32 R72, R4.reuse, R14, R72 ;  /* 0x0000000e0448723c */ /* 0x040fe20000001848 */
[----:B------:R-:W4:Y:S07]  /*4ce0*/  LDSM.16.MT88.4 R12, [R234+0x6900] ;  /* 0x00690000ea0c783b */ /* 0x000f2e0000004200 */
[C---:B---3--:R-:W-:Y:S08]  /*4cf0*/  HMMA.16816.F32 R84, R4.reuse, R8, R84 ;  /* 0x000000080454723c */ /* 0x048ff00000001854 */
[C---:B------:R-:W-:Y:S01]  /*4d00*/  HMMA.16816.F32 R88, R4.reuse, R10, R88 ;  /* 0x0000000a0458723c */ /* 0x040fe20000001858 */
[----:B------:R-:W3:Y:S07]  /*4d10*/  LDSM.16.MT88.4 R8, [R232+0x6900] ;  /* 0x00690000e808783b */ /* 0x000eee0000004200 */
[C---:B--2---:R-:W-:Y:S08]  /*4d20*/  HMMA.16816.F32 R76, R4.reuse, R20, R76 ;  /* 0x00000014044c723c */ /* 0x044ff0000000184c */
[C---:B------:R-:W-:Y:S01]  /*4d30*/  HMMA.16816.F32 R80, R4.reuse, R22, R80 ;  /* 0x000000160450723c */ /* 0x040fe20000001850 */
[----:B------:R-:W-:Y:S07]  /*4d40*/  LDSM.16.MT88.4 R20, [R232+0x3100] ;  /* 0x00310000e814783b */ /* 0x000fee0000004200 */
[C---:B-1----:R-:W-:Y:S08]  /*4d50*/  HMMA.16816.F32 R92, R4.reuse, R16, R92 ;  /* 0x00000010045c723c */ /* 0x042ff0000000185c */
[C---:B------:R-:W-:Y:S01]  /*4d60*/  HMMA.16816.F32 R96, R4.reuse, R18, R96 ;  /* 0x000000120460723c */ /* 0x040fe20000001860 */
[----:B------:R-:W1:Y:S07]  /*4d70*/  LDSM.16.MT88.4 R16, [R233+0x3100] ;  /* 0x00310000e910783b */ /* 0x000e6e0000004200 */
[C---:B----4-:R-:W-:Y:S08]  /*4d80*/  HMMA.16816.F32 R120, R4.reuse, R12, R120 ;  /* 0x0000000c0478723c */ /* 0x050ff00000001878 */
[C---:B------:R-:W-:Y:S01]  /*4d90*/  HMMA.16816.F32 R100, R4.reuse, R14, R100 ;  /* 0x0000000e0464723c */ /* 0x040fe20000001864 */
[----:B------:R-:W2:Y:S07]  /*4da0*/  LDSM.16.MT88.4 R12, [R236+0x7100] ;  /* 0x00710000ec0c783b */ /* 0x000eae0000004200 */
[C---:B---3--:R-:W-:Y:S08]  /*4db0*/  HMMA.16816.F32 R116, R4.reuse, R8, R116 ;  /* 0x000000080474723c */ /* 0x048ff00000001874 */
[C---:B------:R-:W-:Y:S01]  /*4dc0*/  HMMA.16816.F32 R112, R4.reuse, R10, R112 ;  /* 0x0000000a0470723c */ /* 0x040fe20000001870 */
[----:B------:R-:W3:Y:S07]  /*4dd0*/  LDSM.16.MT88.4 R8, [R234+0x7100] ;  /* 0x00710000ea08783b */ /* 0x000eee0000004200 */
[C---:B------:R-:W-:Y:S01]  /*4de0*/  HMMA.16816.F32 R104, R4.reuse, R32, R104 ;  /* 0x000000200468723c */ /* 0x040fe20000001868 */
[----:B------:R-:W4:Y:S07]  /*4df0*/  MUFU.EX2 R32, R149 ;  /* 0x0000009500207308 */ /* 0x000f2e0000000800 */
[C---:B------:R-:W-:Y:S08]  /*4e00*/  HMMA.16816.F32 R128, R4.reuse, R24, R128 ;  /* 0x000000180480723c */ /* 0x040ff00000001880 */
[C---:B------:R-:W-:Y:S01]  /*4e10*/  HMMA.16816.F32 R124, R4.reuse, R26, R124 ;  /* 0x0000001a047c723c */ /* 0x040fe2000000187c */
[----:B------:R-:W5:Y:S07]  /*4e20*/  LDSM.16.MT88.4 R24, [R234+0x3100] ;  /* 0x00310000ea18783b */ /* 0x000f6e0000004200 */
[----:B------:R-:W-:Y:S07]  /*4e30*/  HMMA.16816.F32 R108, R4, R34, R108 ;  /* 0x00000022046c723c */ /* 0x000fee000000186c */
[----:B------:R-:W-:Y:S01]  /*4e40*/  F2FP.PACK_AB R4, R159, R160 ;  /* 0x000000a09f04723e */ /* 0x000fe200000000ff */
[----:B------:R-:W-:Y:S01]  /*4e50*/  FADD.FTZ R160, R160, R190 ;  /* 0x000000bea0a07221 */ /* 0x000fe20000010000 */
[----:B------:R-:W-:-:S02]  /*4e60*/  F2FP.PACK_AB R6, R157, R158 ;  /* 0x0000009e9d06723e */ /* 0x000fc400000000ff */
[----:B------:R-:W-:Y:S01]  /*4e70*/  F2FP.PACK_AB R5, R155, R156 ;  /* 0x0000009c9b05723e */ /* 0x000fe200000000ff */
[----:B------:R-:W-:Y:S01]  /*4e80*/  FADD.FTZ R156, R156, R180 ;  /* 0x000000b49c9c7221 */ /* 0x000fe20000010000 */
[----:B----4-:R-:W-:Y:S01]  /*4e90*/  F2FP.PACK_AB R7, R32, R150 ;  /* 0x000000962007723e */ /* 0x010fe200000000ff */
        /* <DEDUP_REMOVED lines=11> */
[----:B------:R-:W4:Y:S07]  /*4f50*/  LDSM.16.MT88.4 R20, [R232+0x7100] ;  /* 0x00710000e814783b */ /* 0x000f2e0000004200 */
[C---:B--2---:R-:W-:Y:S08]  /*4f60*/  HMMA.16816.F32 R92, R4.reuse, R12, R92 ;  /* 0x0000000c045c723c */ /* 0x044ff0000000185c */
[C---:B------:R-:W-:Y:S01]  /*4f70*/  HMMA.16816.F32 R96, R4.reuse, R14, R96 ;  /* 0x0000000e0460723c */ /* 0x040fe20000001860 */
[----:B------:R-:W2:Y:S07]  /*4f80*/  LDSM.16.MT88.4 R12, [R236+0x3900] ;  /* 0x00390000ec0c783b */ /* 0x000eae0000004200 */
[C---:B---3--:R-:W-:Y:S08]  /*4f90*/  HMMA.16816.F32 R120, R4.reuse, R8, R120 ;  /* 0x000000080478723c */ /* 0x048ff00000001878 */
[C---:B------:R-:W-:Y:S01]  /*4fa0*/  HMMA.16816.F32 R100, R4.reuse, R10, R100 ;  /* 0x0000000a0464723c */ /* 0x040fe20000001864 */
[----:B------:R-:W3:Y:S07]  /*4fb0*/  LDSM.16.MT88.4 R8, [R234+0x3900] ;  /* 0x00390000ea08783b */ /* 0x000eee0000004200 */
[C---:B------:R-:W-:Y:S07]  /*4fc0*/  HMMA.16816.F32 R128, R4.reuse, R28, R128 ;  /* 0x0000001c0480723c */ /* 0x040fee0000001880 */
[--C-:B------:R-:W-:Y:S01]  /*4fd0*/  FFMA.FTZ R28, R65, c[0x0][0x2d0], -R63.reuse ;  /* 0x0000b400411c7a23 */ /* 0x100fe2000001083f */
[----:B-----5:R-:W-:Y:S01]  /*4fe0*/  HMMA.16816.F32 R68, R4, R24, R68 ;  /* 0x000000180444723c */ /* 0x020fe20000001844 */
[----:B------:R-:W-:-:S04]  /*4ff0*/  FFMA.FTZ R29, R64, c[0x0][0x2d0], -R63 ;  /* 0x0000b400401d7a23 */ /* 0x000fc8000001083f */
[----:B------:R-:W-:Y:S02]  /*5000*/  MUFU.EX2 R28, R28 ;  /* 0x0000001c001c7308 */ /* 0x000fe40000000800 */
[--C-:B------:R-:W-:Y:S01]  /*5010*/  FFMA.FTZ R24, R144, c[0x0][0x2d0], -R133.reuse ;  /* 0x0000b40090187a23 */ /* 0x100fe20000010885 */
[----:B------:R-:W-:Y:S01]  /*5020*/  HMMA.16816.F32 R72, R4, R26, R72 ;  /* 0x0000001a0448723c */ /* 0x000fe20000001848 */
[----:B------:R-:W-:-:S04]  /*5030*/  FFMA.FTZ R25, R135, c[0x0][0x2d0], -R133 ;  /* 0x0000b40087197a23 */ /* 0x000fc80000010885 */
[----:B------:R-:W5:Y:S02]  /*5040*/  MUFU.EX2 R24, R24 ;  /* 0x0000001800187308 */ /* 0x000f640000000800 */
[----:B------:R-:W-:Y:S01]  /*5050*/  FFMA.FTZ R26, R134, c[0x0][0x2d0], -R133 ;  /* 0x0000b400861a7a23 */ /* 0x000fe20000010885 */
[----:B------:R-:W-:Y:S01]  /*5060*/  HMMA.16816.F32 R124, R4, R30, R124 ;  /* 0x0000001e047c723c */ /* 0x000fe2000000187c */
[----:B------:R-:W-:-:S04]  /*5070*/  FFMA.FTZ R27, R66, c[0x0][0x2d0], -R63 ;  /* 0x0000b400421b7a23 */ /* 0x000fc8000001083f */
[----:B------:R-:W2:Y:S03]  /*5080*/  MUFU.EX2 R25, R25 ;  /* 0x0000001900197308 */ /* 0x000ea60000000800 */
[C---:B-1----:R-:W-:Y:S05]  /*5090*/  HMMA.16816.F32 R104, R4.reuse, R16, R104 ;  /* 0x000000100468723c */ /* 0x042fea0000001868 */
[----:B------:R-:W1:Y:S01]  /*50a0*/  MUFU.EX2 R26, R26 ;  /* 0x0000001a001a7308 */ /* 0x000e620000000800 */
[----:B-----5:R-:W-:Y:S02]  /*50b0*/  FADD.FTZ R158, R24, R158 ;  /* 0x0000009e189e7221 */ /* 0x020fe40000010000 */
[----:B------:R-:W-:Y:S01]  /*50c0*/  HMMA.16816.F32 R108, R4, R18, R108 ;  /* 0x00000012046c723c */ /* 0x000fe2000000186c */
[----:B------:R-:W5:Y:S04]  /*50d0*/  LDSM.16.MT88.4 R16, [R233+0x3900] ;  /* 0x00390000e910783b */ /* 0x000f680000004200 */
[----:B------:R-:W3:Y:S01]  /*50e0*/  MUFU.EX2 R27, R27 ;  /* 0x0000001b001b7308 */ /* 0x000ee20000000800 */
[----:B--2---:R-:W-:-:S02]  /*50f0*/  FADD.FTZ R158, R25, R158 ;  /* 0x0000009e199e7221 */ /* 0x004fc40000010000 */
[C---:B----4-:R-:W-:Y:S05]  /*5100*/  HMMA.16816.F32 R116, R4.reuse, R20, R116 ;  /* 0x000000140474723c */ /* 0x050fea0000001874 */
[----:B------:R-:W2:Y:S01]  /*5110*/  MUFU.EX2 R29, R29 ;  /* 0x0000001d001d7308 */ /* 0x000ea20000000800 */
[----:B-1----:R-:W-:Y:S02]  /*5120*/  FADD.FTZ R158, R26, R158 ;  /* 0x0000009e1a9e7221 */ /* 0x002fe40000010000 */
[----:B------:R-:W-:Y:S01]  /*5130*/  HMMA.16816.F32 R112, R4, R22, R112 ;  /* 0x000000160470723c */ /* 0x000fe20000001870 */
[----:B---3--:R-:W-:-:S06]  /*5140*/  FADD.FTZ R150, R27, R150 ;  /* 0x000000961b967221 */ /* 0x008fcc0000010000 */
[----:B------:R-:W-:Y:S02]  /*5150*/  F2FP.PACK_AB R4, R25, R24 ;  /* 0x000000181904723e */ /* 0x000fe400000000ff */
[C---:B------:R-:W-:Y:S01]  /*5160*/  F2FP.PACK_AB R6, R249.reuse, R26 ;  /* 0x0000001af906723e */ /* 0x040fe200000000ff */
[C---:B------:R-:W-:Y:S01]  /*5170*/  FADD.FTZ R150, R28.reuse, R150 ;  /* 0x000000961c967221 */ /* 0x040fe20000010000 */
[----:B------:R-:W-:Y:S01]  /*5180*/  F2FP.PACK_AB R5, R28, R27 ;  /* 0x0000001b1c05723e */ /* 0x000fe200000000ff */
[----:B------:R-:W-:Y:S01]  /*5190*/  FADD.FTZ R249, R249, R158 ;  /* 0x0000009ef9f97221 */ /* 0x000fe20000010000 */
[----:B--2---:R-:W-:Y:S01]  /*51a0*/  F2FP.PACK_AB R7, R248, R29 ;  /* 0x0000001df807723e */ /* 0x004fe200000000ff */
[----:B------:R-:W-:-:S04]  /*51b0*/  FADD.FTZ R150, R29, R150 ;  /* 0x000000961d967221 */ /* 0x000fc80000010000 */
[----:B------:R-:W-:Y:S02]  /*51c0*/  FADD.FTZ R248, R248, R150 ;  /* 0x00000096f8f87221 */ /* 0x000fe40000010000 */
[C---:B------:R-:W-:Y:S08]  /*51d0*/  HMMA.16816.F32 R128, R4.reuse, R12, R128 ;  /* 0x0000000c0480723c */ /* 0x040ff00000001880 */
[C---:B------:R-:W-:Y:S01]  /*51e0*/  HMMA.16816.F32 R124, R4.reuse, R14, R124 ;  /* 0x0000000e047c723c */ /* 0x040fe2000000187c */
[----:B------:R-:W1:Y:S07]  /*51f0*/  LDSM.16.MT88.4 R12, [R232+0x3900] ;  /* 0x00390000e80c783b */ /* 0x000e6e0000004200 */
[C---:B------:R-:W-:Y:S08]  /*5200*/  HMMA.16816.F32 R68, R4.reuse, R8, R68 ;  /* 0x000000080444723c */ /* 0x040ff00000001844 */
[C---:B------:R-:W-:Y:S01]  /*5210*/  HMMA.16816.F32 R72, R4.reuse, R10, R72 ;  /* 0x0000000a0448723c */ /* 0x040fe20000001848 */
[----:B------:R-:W2:Y:S07]  /*5220*/  LDSM.16.MT88.4 R8, [R236+0x7900] ;  /* 0x00790000ec08783b */ /* 0x000eae0000004200 */
[C---:B-----5:R-:W-:Y:S08]  /*5230*/  HMMA.16816.F32 R76, R4.reuse, R16, R76 ;  /* 0x00000010044c723c */ /* 0x060ff0000000184c */
[C---:B------:R-:W-:Y:S01]  /*5240*/  HMMA.16816.F32 R80, R4.reuse, R18, R80 ;  /* 0x000000120450723c */ /* 0x040fe20000001850 */
[----:B------:R-:W3:Y:S07]  /*5250*/  LDSM.16.MT88.4 R16, [R234+0x7900] ;  /* 0x00790000ea10783b */ /* 0x000eee0000004200 */
[C---:B-1----:R-:W-:Y:S08]  /*5260*/  HMMA.16816.F32 R84, R4.reuse, R12, R84 ;  /* 0x0000000c0454723c */ /* 0x042ff00000001854 */
[C---:B------:R-:W-:Y:S01]  /*5270*/  HMMA.16816.F32 R88, R4.reuse, R14, R88 ;  /* 0x0000000e0458723c */ /* 0x040fe20000001858 */
[----:B------:R-:W1:Y:S07]  /*5280*/  LDSM.16.MT88.4 R12, [R233+0x7900] ;  /* 0x00790000e90c783b */ /* 0x000e6e0000004200 */
[C---:B--2---:R-:W-:Y:S08]  /*5290*/  HMMA.16816.F32 R92, R4.reuse, R8, R92 ;  /* 0x00000008045c723c */ /* 0x044ff0000000185c */
[C---:B------:R-:W-:Y:S01]  /*52a0*/  HMMA.16816.F32 R96, R4.reuse, R10, R96 ;  /* 0x0000000a0460723c */ /* 0x040fe20000001860 */
[----:B------:R-:W2:Y:S07]  /*52b0*/  LDSM.16.MT88.4 R8, [R232+0x7900] ;  /* 0x00790000e808783b */ /* 0x000eae0000004200 */
[C---:B---3--:R-:W-:Y:S08]  /*52c0*/  HMMA.16816.F32 R120, R4.reuse, R16, R120 ;  /* 0x000000100478723c */ /* 0x048ff00000001878 */
[C---:B------:R-:W-:Y:S08]  /*52d0*/  HMMA.16816.F32 R100, R4.reuse, R18, R100 ;  /* 0x000000120464723c */ /* 0x040ff00000001864 */
[C---:B-1----:R-:W-:Y:S08]  /*52e0*/  HMMA.16816.F32 R104, R4.reuse, R12, R104 ;  /* 0x0000000c0468723c */ /* 0x042ff00000001868 */
[C---:B------:R-:W-:Y:S08]  /*52f0*/  HMMA.16816.F32 R108, R4.reuse, R14, R108 ;  /* 0x0000000e046c723c */ /* 0x040ff0000000186c */
[C---:B--2---:R-:W-:Y:S08]  /*5300*/  HMMA.16816.F32 R116, R4.reuse, R8, R116 ;  /* 0x000000080474723c */ /* 0x044ff00000001874 */
[----:B------:R-:W-:Y:S01]  /*5310*/  HMMA.16816.F32 R112, R4, R10, R112 ;  /* 0x0000000a0470723c */ /* 0x000fe20000001870 */
[----:B------:R-:W-:Y:S11]  /*5320*/  @!P1 BRA `(.L_x_5) ;  /* 0x0000372000009947 */ /* 0x000ff60003800000 */
[C---:B------:R-:W-:Y:S01]  /*5330*/  SHF.L.U64.HI R247, R37.reuse, 0x1, R39 ;  /* 0x0000000125f77819 */ /* 0x040fe20000010227 */
[----:B------:R-:W-:Y:S01]  /*5340*/  IMAD.SHL.U32 R246, R37, 0x2, RZ ;  /* 0x0000000225f67824 */ /* 0x000fe200078e00ff */
[C---:B------:R-:W-:Y:S01]  /*5350*/  SHF.L.U64.HI R245, R36.reuse, 0x1, R38 ;  /* 0x0000000124f57819 */ /* 0x040fe20000010226 */
[----:B------:R-:W-:Y:S01]  /*5360*/  IMAD.SHL.U32 R244, R36, 0x2, RZ ;  /* 0x0000000224f47824 */ /* 0x000fe200078e00ff */
[----:B------:R-:W-:Y:S01]  /*5370*/  MOV R0, R3 ;  /* 0x0000000300007202 */ /* 0x000fe20000000f00 */
[----:B------:R-:W-:Y:S01]  /*5380*/  IMAD.MOV.U32 R2, RZ, RZ, R132 ;  /* 0x000000ffff027224 */ /* 0x000fe200078e0084 */
[----:B------:R-:W-:Y:S06]  /*5390*/  BRA `(.L_x_6) ;  /* 0x000003c000007947 */ /* 0x000fec0003800000 */
.L_x_8:
[----:B------:R-:W-:Y:S01]  /*53a0*/  ULEA UR5, UR6, UR9, 0x7 ;  /* 0x0000000906057291 */ /* 0x000fe2000f8e383f */
[----:B------:R-:W-:Y:S05]  /*53b0*/  IMAD.MOV.U32 R239, RZ, RZ, RZ ;  /* 0x000000ffffef7224 */ /* 0x000fea00078e00ff */
[----:B------:R-:W-:Y:S05]  /*53c0*/  IMAD.U32 R240, RZ, RZ, UR5 ;  /* 0x00000005fff07e24 */ /* 0x000fea000f8e00ff */
[----:B------:R-:W-:Y:S05]  /*53d0*/  IADD3 R240, R240, -0x80, R242 ;  /* 0xffffff80f0f07810 */ /* 0x000fea0007ffe0f2 */
[----:B------:R-:W-:Y:S04]  /*53e0*/  @P0 IMAD.HI.U32 R132, R240, c[0x0][0x2bc], RZ ;  /* 0x0000af00f0840a27 */ /* 0x000fe800078e00ff */
[----:B------:R-:W-:Y:S01]  /*53f0*/  IMAD.MOV.U32 R3, RZ, RZ, R240 ;  /* 0x000000ffff037224 */ /* 0x000fe200078e00f0 */
[----:B------:R-:W-:Y:S04]  /*5400*/  @P0 SHF.R.U32.HI R3, RZ, c[0x0][0x2c0], R132 ;  /* 0x0000b000ff030a19 */ /* 0x000fe80000011684 */
[C---:B------:R-:W-:Y:S04]  /*5410*/  @!P6 IADD3 R134, P1, R3.reuse, UR16, RZ ;  /* 0x000000100386ec10 */ /* 0x040fe8000ff3e0ff */
[----:B------:R-:W-:Y:S01]  /*5420*/  @!P6 LEA.HI.X.SX32 R133, R3, UR11, 0x1, P1 ;  /* 0x0000000b0385ec11 */ /* 0x000fe200088f0eff */
[----:B------:R-:W-:Y:S01]  /*5430*/  IMAD.MOV R3, RZ, RZ, -R3 ;  /* 0x000000ffff037224 */ /* 0x000fe200078e0a03 */
[C---:B------:R-:W-:Y:S03]  /*5440*/  @!P6 LEA R132, P1, R134.reuse, c[0x0][0x2a0], 0x2 ;  /* 0x0000a8008684ea11 */ /* 0x040fe600078210ff */
[----:B------:R-:W-:Y:S01]  /*5450*/  IMAD R240, R3, c[0x0][0x2b8], R240 ;  /* 0x0000ae0003f07a24 */ /* 0x000fe200078e02f0 */
[----:B------:R-:W-:Y:S03]  /*5460*/  @!P6 LEA.HI.X R133, R134, c[0x0][0x2a4], R133, 0x2, P1 ;  /* 0x0000a9008685ea11 */ /* 0x000fe600008f1485 */
[C---:B------:R-:W-:Y:S01]  /*5470*/  IMAD.WIDE.U32 R134, R240.reuse, c[0x0][0x1e0], RZ ;  /* 0x00007800f0867a25 */ /* 0x040fe200078e00ff */
[----:B------:R-:W-:Y:S01]  /*5480*/  SHF.R.S32.HI R3, RZ, 0x1f, R240 ;  /* 0x0000001fff037819 */ /* 0x000fe200000114f0 */
[----:B------:R-:W2:Y:S04]  /*5490*/  @!P6 LDG.E R239, [R132.64] ;  /* 0x0000000c84efe981 */ /* 0x000ea8000c1e1900 */
[----:B------:R-:W-:Y:S04]  /*54a0*/  IMAD R3, R3, c[0x0][0x1e0], RZ ;  /* 0x0000780003037a24 */ /* 0x000fe800078e02ff */
[----:B------:R-:W-:Y:S04]  /*54b0*/  IMAD R3, R240, c[0x0][0x1e4], R3 ;  /* 0x00007900f0037a24 */ /* 0x000fe800078e0203 */
[----:B------:R-:W-:Y:S01]  /*54c0*/  IMAD.IADD R135, R135, 0x1, R3 ;  /* 0x0000000187877824 */ /* 0x000fe200078e0203 */
[----:B--2---:R-:W-:Y:S03]  /*54d0*/  SHF.R.S32.HI R3, RZ, 0x1f, R239 ;  /* 0x0000001fff037819 */ /* 0x004fe600000114ef */
[----:B------:R-:W-:Y:S04]  /*54e0*/  IMAD.WIDE.U32 R134, R239, c[0x0][0x1f0], R134 ;  /* 0x00007c00ef867a25 */ /* 0x000fe800078e0086 */
[----:B------:R-:W-:Y:S01]  /*54f0*/  IMAD R3, R3, c[0x0][0x1f0], RZ ;  /* 0x00007c0003037a24 */ /* 0x000fe200078e02ff */
[----:B------:R-:W-:Y:S03]  /*5500*/  IADD3 R133, P1, R134, UR20, RZ ;  /* 0x0000001486857c10 */ /* 0x000fe6000ff3e0ff */
[----:B------:R-:W-:Y:S05]  /*5510*/  IMAD R3, R239, c[0x0][0x1f4], R3 ;  /* 0x00007d00ef037a24 */ /* 0x000fea00078e0203 */
[----:B------:R-:W-:Y:S02]  /*5520*/  IADD3.X R3, R135, UR18, R3, P1, !PT ;  /* 0x0000001287037c10 */ /* 0x000fe40008ffe403 */
[C---:B------:R-:W-:Y:S04]  /*5530*/  LEA R132, P1, R133.reuse, c[0x0][0x1c8], 0x1 ;  /* 0x0000720085847a11 */ /* 0x040fe800078208ff */
[----:B------:R-:W-:Y:S01]  /*5540*/  LEA.HI.X R3, R133, c[0x0][0x1cc], R3, 0x1, P1 ;  /* 0x0000730085037a11 */ /* 0x000fe200008f0c03 */
[----:B------:R-:W1:Y:S04]  /*5550*/  SHFL.IDX PT, R145, R132, RZ, 0x181f ;  /* 0x00181fff84917589 */ /* 0x000e6800000e0000 */
[----:B------:R-:W2:Y:S04]  /*5560*/  SHFL.IDX PT, R146, R3, RZ, 0x181f ;  /* 0x00181fff03927589 */ /* 0x000ea800000e0000 */
[----:B------:R-:W3:Y:S04]  /*5570*/  SHFL.IDX PT, R135, R132, 0x1, 0x181f ;  /* 0x00381f0084877f89 */ /* 0x000ee800000e0000 */
[----:B------:R-:W4:Y:S04]  /*5580*/  SHFL.IDX PT, R144, R3, 0x1, 0x181f ;  /* 0x00381f0003907f89 */ /* 0x000f2800000e0000 */
[----:B------:R-:W-:Y:S04]  /*5590*/  SHFL.IDX PT, R133, R132, 0x2, 0x181f ;  /* 0x00581f0084857f89 */ /* 0x000fe800000e0000 */
[----:B------:R-:W-:Y:S04]  /*55a0*/  SHFL.IDX PT, R134, R3, 0x2, 0x181f ;  /* 0x00581f0003867f89 */ /* 0x000fe800000e0000 */
[----:B------:R-:W5:Y:S01]  /*55b0*/  SHFL.IDX PT, R132, R132, 0x3, 0x181f ;  /* 0x00781f0084847f89 */ /* 0x000f6200000e0000 */
[C---:B-1----:R-:W-:Y:S02]  /*55c0*/  IADD3 R148, P5, R145.reuse, R246, RZ ;  /* 0x000000f691947210 */ /* 0x042fe40007fbe0ff */
[----:B------:R-:W-:Y:S01]  /*55d0*/  IADD3 R152, P2, R145, R244, RZ ;  /* 0x000000f491987210 */ /* 0x000fe20007f5e0ff */
[----:B------:R-:W1:Y:S02]  /*55e0*/  SHFL.IDX PT, R3, R3, 0x3, 0x181f ;  /* 0x00781f0003037f89 */ /* 0x000e6400000e0000 */
[C-C-:B--2---:R-:W-:Y:S01]  /*55f0*/  IMAD.X R149, R146.reuse, 0x1, R247.reuse, P5 ;  /* 0x0000000192957824 */ /* 0x144fe200028e06f7 */
[-C--:B------:R-:W-:Y:S02]  /*5600*/  IADD3.X R153, R146, R245.reuse, RZ, P2, !PT ;  /* 0x000000f592997210 */ /* 0x080fe400017fe4ff */
[C---:B---3--:R-:W-:Y:S02]  /*5610*/  IADD3 R150, P1, R135.reuse, R246, RZ ;  /* 0x000000f687967210 */ /* 0x048fe40007f3e0ff */
[----:B------:R2:W-:Y:S01]  /*5620*/  LDGSTS.E.BYPASS.LTC128B.128 [R241+0x8100], [R148.64], !P4 ;  /* 0x0810000094f17fae */ /* 0x0005e2000e101d4c */
[----:B------:R-:W-:Y:S02]  /*5630*/  IADD3 R146, P2, R135, R244, RZ ;  /* 0x000000f487927210 */ /* 0x000fe40007f5e0ff */
[C---:B----4-:R-:W-:Y:S01]  /*5640*/  IMAD.X R151, R144.reuse, 0x1, R247, P1 ;  /* 0x0000000190977824 */ /* 0x050fe200008e06f7 */
[----:B------:R3:W-:Y:S02]  /*5650*/  LDGSTS.E.BYPASS.LTC128B.128 [R241+0xc100], [R152.64], !P3 ;  /* 0x0c10000098f17fae */ /* 0x0007e4000d901d4c */
[----:B------:R-:W-:Y:S02]  /*5660*/  IMAD.X R147, R144, 0x1, R245, P2 ;  /* 0x0000000190937824 */ /* 0x000fe400010e06f5 */
[----:B------:R4:W-:Y:S04]  /*5670*/  LDGSTS.E.BYPASS.LTC128B.128 [R241+0x9100], [R150.64], !P4 ;  /* 0x0910000096f17fae */ /* 0x0009e8000e101d4c */
[----:B------:R3:W-:Y:S01]  /*5680*/  LDGSTS.E.BYPASS.LTC128B.128 [R241+0xd100], [R146.64], !P3 ;  /* 0x0d10000092f17fae */ /* 0x0007e2000d901d4c */
[-C--:B-----5:R-:W-:Y:S05]  /*5690*/  IADD3 R144, P2, R132, R246.reuse, RZ ;  /* 0x000000f684907210 */ /* 0x0a0fea0007f5e0ff */
[--C-:B-1----:R-:W-:Y:S01]  /*56a0*/  IMAD.X R145, R3, 0x1, R247.reuse, P2 ;  /* 0x0000000103917824 */ /* 0x102fe200010e06f7 */
[C---:B--2---:R-:W-:Y:S05]  /*56b0*/  IADD3 R148, P1, R133.reuse, R246, RZ ;  /* 0x000000f685947210 */ /* 0x044fea0007f3e0ff */
[----:B------:R-:W-:Y:S01]  /*56c0*/  IMAD.X R149, R134, 0x1, R247, P1 ;  /* 0x0000000186957824 */ /* 0x000fe200008e06f7 */
[-C--:B------:R-:W-:Y:S02]  /*56d0*/  IADD3 R132, P1, R132, R244.reuse, RZ ;  /* 0x000000f484847210 */ /* 0x080fe40007f3e0ff */
[----:B----4-:R-:W-:Y:S02]  /*56e0*/  IADD3 R150, P5, R133, R244, RZ ;  /* 0x000000f485967210 */ /* 0x010fe40007fbe0ff */
[----:B------:R3:W-:Y:S01]  /*56f0*/  LDGSTS.E.BYPASS.LTC128B.128 [R241+0xa100], [R148.64], !P4 ;  /* 0x0a10000094f17fae */ /* 0x0007e2000e101d4c */
[----:B------:R-:W-:Y:S01]  /*5700*/  IMAD.X R133, R3, 0x1, R245, P1 ;  /* 0x0000000103857824 */ /* 0x000fe200008e06f5 */
[----:B------:R-:W-:Y:S05]  /*5710*/  IADD3.X R151, R134, R245, RZ, P5, !PT ;  /* 0x000000f586977210 */ /* 0x000fea0002ffe4ff */
[----:B------:R3:W-:Y:S04]  /*5720*/  LDGSTS.E.BYPASS.LTC128B.128 [R241+0xe100], [R150.64], !P3 ;  /* 0x0e10000096f17fae */ /* 0x0007e8000d901d4c */
[----:B------:R3:W-:Y:S04]  /*5730*/  LDGSTS.E.BYPASS.LTC128B.128 [R241+0xb100], [R144.64], !P4 ;  /* 0x0b10000090f17fae */ /* 0x0007e8000e101d4c */
[----:B------:R3:W-:Y:S01]  /*5740*/  LDGSTS.E.BYPASS.LTC128B.128 [R241+0xf100], [R132.64], !P3 ;  /* 0x0f10000084f17fae */ /* 0x0007e2000d901d4c */
[----:B------:R-:W-:-:S05]  /*5750*/  BRA `(.L_x_7) ;  /* 0x00000f8000007947 */ /* 0x000fca0003800000 */
.L_x_6:
[----:B------:R-:W-:Y:S04]  /*5760*/  DEPBAR.LE SB0, 0x0 ;  /* 0x000080000000791a */ /* 0x000fe80000000000 */
[----:B------:R-:W-:Y:S01]  /*5770*/  BAR.SYNC.DEFER_BLOCKING 0x0 ;  /* 0x0000000000007b1d */ /* 0x000fe20000010000 */
[C---:B------:R-:W-:Y:S01]  /*5780*/  IMAD.WIDE.U32 R144, R240.reuse, c[0x0][0x208], RZ ;  /* 0x00008200f0907a25 */ /* 0x040fe200078e00ff */
[----:B------:R-:W-:Y:S01]  /*5790*/  SHF.R.S32.HI R3, RZ, 0x1f, R240 ;  /* 0x0000001fff037819 */ /* 0x000fe200000114f0 */
[----:B------:R-:W-:Y:S04]  /*57a0*/  UISETP.GT.AND UP0, UPT, UR6, UR8, UPT ;  /* 0x000000080600728c */ /* 0x000fe8000bf04270 */
[----:B------:R-:W-:Y:S04]  /*57b0*/  IMAD R3, R3, c[0x0][0x208], RZ ;  /* 0x0000820003037a24 */ /* 0x000fe800078e02ff */
[----:B------:R-:W-:Y:S04]  /*57c0*/  IMAD R3, R240, c[0x0][0x20c], R3 ;  /* 0x00008300f0037a24 */ /* 0x000fe800078e0203 */
[----:B------:R-:W-:Y:S01]  /*57d0*/  IMAD.IADD R145, R145, 0x1, R3 ;  /* 0x0000000191917824 */ /* 0x000fe200078e0203 */
[----:B------:R-:W-:Y:S03]  /*57e0*/  SHF.R.S32.HI R3, RZ, 0x1f, R239 ;  /* 0x0000001fff037819 */ /* 0x000fe600000114ef */
[----:B------:R-:W-:Y:S04]  /*57f0*/  IMAD.WIDE.U32 R144, R239, c[0x0][0x218], R144 ;  /* 0x00008600ef907a25 */ /* 0x000fe800078e0090 */
[----:B------:R-:W-:Y:S01]  /*5800*/  IMAD R3, R3, c[0x0][0x218], RZ ;  /* 0x0000860003037a24 */ /* 0x000fe200078e02ff */
[----:B------:R-:W1:Y:S01]  /*5810*/  LDSM.16.M88.4 R8, [R238+0x8100] ;  /* 0x00810000ee08783b */ /* 0x000e620000000200 */
[----:B------:R-:W-:Y:S02]  /*5820*/  IADD3 R164, P1, R144, UR22, RZ ;  /* 0x0000001690a47c10 */ /* 0x000fe4000ff3e0ff */
[----:B------:R-:W-:Y:S02]  /*5830*/  IMAD R3, R239, c[0x0][0x21c], R3 ;  /* 0x00008700ef037a24 */ /* 0x000fe400078e0203 */
[----:B------:R-:W2:Y:S03]  /*5840*/  LDSM.16.M88.4 R16, [R238+0x8900] ;  /* 0x00890000ee10783b */ /* 0x000ea60000000200 */
[----:B------:R-:W-:Y:S02]  /*5850*/  IADD3.X R3, R145, UR4, R3, P1, !PT ;  /* 0x0000000491037c10 */ /* 0x000fe40008ffe403 */
[----:B------:R-:W3:Y:S01]  /*5860*/  LDSM.16.M88.4 R24, [R238+0x9100] ;  /* 0x00910000ee18783b */ /* 0x000ee20000000200 */
[C---:B------:R-:W-:Y:S04]  /*5870*/  LEA R160, P1, R164.reuse, c[0x0][0x1f8], 0x1 ;  /* 0x00007e00a4a07a11 */ /* 0x040fe800078208ff */
[----:B------:R-:W4:Y:S01]  /*5880*/  LDSM.16.M88.4 R32, [R238+0x9900] ;  /* 0x00990000ee20783b */ /* 0x000f220000000200 */
[----:B------:R-:W-:Y:S04]  /*5890*/  LEA.HI.X R164, R164, c[0x0][0x1fc], R3, 0x1, P1 ;  /* 0x00007f00a4a47a11 */ /* 0x000fe800008f0c03 */
[----:B------:R-:W-:Y:S05]  /*58a0*/  LDSM.16.M88.4 R40, [R238+0xa100] ;  /* 0x00a10000ee28783b */ /* 0x000fea0000000200 */
[----:B------:R-:W-:Y:S05]  /*58b0*/  LDSM.16.M88.4 R48, [R238+0xa900] ;  /* 0x00a90000ee30783b */ /* 0x000fea0000000200 */
[----:B------:R-:W-:Y:S05]  /*58c0*/  LDSM.16.M88.4 R56, [R238+0xb100] ;  /* 0x00b10000ee38783b */ /* 0x000fea0000000200 */
[----:B------:R-:W-:Y:S01]  /*58d0*/  LDSM.16.M88.4 R64, [R238+0xb900] ;  /* 0x00b90000ee40783b */ /* 0x000fe20000000200 */
[C---:B-1----:R-:W-:Y:S04]  /*58e0*/  HMMA.16816.F32 R4, R136.reuse, R8, RZ ;  /* 0x000000088804723c */ /* 0x042fe800000018ff */
[----:B------:R-:W-:Y:S05]  /*58f0*/  LDSM.16.M88.4 R132, [R237] ;  /* 0x00000000ed84783b */ /* 0x000fea0000000200 */
[----:B------:R-:W-:Y:S01]  /*5900*/  LDSM.16.M88.4 R144, [R231] ;  /* 0x00000000e790783b */ /* 0x000fe20000000200 */
[C---:B------:R-:W-:Y:S04]  /*5910*/  HMMA.16816.F32 R8, R136.reuse, R10, RZ ;  /* 0x0000000a8808723c */ /* 0x040fe800000018ff */
[----:B------:R-:W-:Y:S04]  /*5920*/  LDSM.16.M88.4 R148, [R229] ;  /* 0x00000000e594783b */ /* 0x000fe80000000200 */
[C---:B--2---:R-:W-:Y:S01]  /*5930*/  HMMA.16816.F32 R12, R136.reuse, R16, RZ ;  /* 0x00000010880c723c */ /* 0x044fe200000018ff */
[----:B------:R-:W-:Y:S05]  /*5940*/  LDSM.16.M88.4 R152, [R228] ;  /* 0x00000000e498783b */ /* 0x000fea0000000200 */
[----:B------:R-:W-:Y:S02]  /*5950*/  LDSM.16.M88.4 R156, [R227] ;  /* 0x00000000e39c783b */ /* 0x000fe40000000200 */
[C---:B------:R-:W-:Y:S03]  /*5960*/  HMMA.16816.F32 R16, R136.reuse, R18, RZ ;  /* 0x000000128810723c */ /* 0x040fe600000018ff */
[----:B------:R-:W1:Y:S05]  /*5970*/  SHFL.IDX PT, R165, R160, RZ, 0x181f ;  /* 0x00181fffa0a57589 */ /* 0x000e6a00000e0000 */
[C---:B---3--:R-:W-:Y:S01]  /*5980*/  HMMA.16816.F32 R20, R136.reuse, R24, RZ ;  /* 0x000000188814723c */ /* 0x048fe200000018ff */
[----:B------:R-:W2:Y:S05]  /*5990*/  SHFL.IDX PT, R180, R164, RZ, 0x181f ;  /* 0x00181fffa4b47589 */ /* 0x000eaa00000e0000 */
[----:B------:R-:W3:Y:S02]  /*59a0*/  SHFL.IDX PT, R3, R160, 0x1, 0x181f ;  /* 0x00381f00a0037f89 */ /* 0x000ee400000e0000 */
[C---:B------:R-:W-:Y:S03]  /*59b0*/  HMMA.16816.F32 R24, R136.reuse, R26, RZ ;  /* 0x0000001a8818723c */ /* 0x040fe600000018ff */
[----:B------:R-:W5:Y:S05]  /*59c0*/  SHFL.IDX PT, R183, R164, 0x1, 0x181f ;  /* 0x00381f00a4b77f89 */ /* 0x000f6a00000e0000 */
[C---:B----4-:R-:W-:Y:S01]  /*59d0*/  HMMA.16816.F32 R28, R136.reuse, R32, RZ ;  /* 0x00000020881c723c */ /* 0x050fe200000018ff */
[----:B------:R-:W-:Y:S03]  /*59e0*/  SHFL.IDX PT, R188, R160, 0x2, 0x181f ;  /* 0x00581f00a0bc7f89 */ /* 0x000fe600000e0000 */
[C---:B-1----:R-:W-:Y:S02]  /*59f0*/  IADD3 R192, P5, R165.reuse, R246, RZ ;  /* 0x000000f6a5c07210 */ /* 0x042fe40007fbe0ff */
[----:B------:R-:W-:Y:S01]  /*5a00*/  IADD3 R194, P2, R165, R244, RZ ;  /* 0x000000f4a5c27210 */ /* 0x000fe20007f5e0ff */
[----:B------:R-:W1:Y:S01]  /*5a10*/  SHFL.IDX PT, R189, R160, 0x3, 0x181f ;  /* 0x00781f00a0bd7f89 */ /* 0x000e6200000e0000 */
[C---:B------:R-:W-:Y:S01]  /*5a20*/  HMMA.16816.F32 R32, R136.reuse, R34, RZ ;  /* 0x000000228820723c */ /* 0x040fe200000018ff */
[C---:B--2---:R-:W-:Y:S03]  /*5a30*/  IMAD.X R193, R180.reuse, 0x1, R247, P5 ;  /* 0x00000001b4c17824 */ /* 0x044fe600028e06f7 */
[----:B------:R-:W-:Y:S01]  /*5a40*/  LDSM.16.M88.4 R160, [R226] ;  /* 0x00000000e2a0783b */ /* 0x000fe20000000200 */
[----:B------:R-:W-:Y:S01]  /*5a50*/  IMAD.X R195, R180, 0x1, R245, P2 ;  /* 0x00000001b4c37824 */ /* 0x000fe200010e06f5 */
[C---:B---3--:R-:W-:Y:S02]  /*5a60*/  IADD3 R200, P1, R3.reuse, R246, RZ ;  /* 0x000000f603c87210 */ /* 0x048fe40007f3e0ff */
[C---:B------:R-:W-:Y:S01]  /*5a70*/  HMMA.16816.F32 R36, R136.reuse, R40, RZ ;  /* 0x000000288824723c */ /* 0x040fe200000018ff */
[----:B------:R-:W2:Y:S03]  /*5a80*/  SHFL.IDX PT, R181, R164, 0x2, 0x181f ;  /* 0x00581f00a4b57f89 */ /* 0x000ea600000e0000 */
[----:B------:R-:W-:Y:S01]  /*5a90*/  IADD3 R190, P2, R3, R244, RZ ;  /* 0x000000f403be7210 */ /* 0x000fe20007f5e0ff */
[C---:B-----5:R-:W-:Y:S01]  /*5aa0*/  IMAD.X R201, R183.reuse, 0x1, R247, P1 ;  /* 0x00000001b7c97824 */ /* 0x060fe200008e06f7 */
[----:B------:R-:W-:Y:S02]  /*5ab0*/  SHFL.IDX PT, R182, R164, 0x3, 0x181f ;  /* 0x00781f00a4b67f89 */ /* 0x000fe400000e0000 */
[C---:B------:R-:W-:Y:S01]  /*5ac0*/  HMMA.16816.F32 R40, R136.reuse, R42, RZ ;  /* 0x0000002a8828723c */ /* 0x040fe200000018ff */
[----:B------:R-:W-:Y:S02]  /*5ad0*/  IMAD.X R191, R183, 0x1, R245, P2 ;  /* 0x00000001b7bf7824 */ /* 0x000fe400010e06f5 */
[----:B------:R-:W-:Y:S01]  /*5ae0*/  LDSM.16.M88.4 R164, [R225] ;  /* 0x00000000e1a4783b */ /* 0x000fe20000000200 */
[-C--:B-1----:R-:W-:Y:S04]  /*5af0*/  IADD3 R180, P2, R189, R246.reuse, RZ ;  /* 0x000000f6bdb47210 */ /* 0x082fe80007f5e0ff */
[C---:B------:R-:W-:Y:S08]  /*5b00*/  HMMA.16816.F32 R44, R136.reuse, R48, RZ ;  /* 0x00000030882c723c */ /* 0x040ff000000018ff */
[C---:B------:R-:W-:Y:S08]  /*5b10*/  HMMA.16816.F32 R48, R136.reuse, R50, RZ ;  /* 0x000000328830723c */ /* 0x040ff000000018ff */
[C---:B------:R-:W-:Y:S08]  /*5b20*/  HMMA.16816.F32 R52, R136.reuse, R56, RZ ;  /* 0x000000388834723c */ /* 0x040ff000000018ff */
[C---:B------:R-:W-:Y:S08]  /*5b30*/  HMMA.16816.F32 R56, R136.reuse, R58, RZ ;  /* 0x0000003a8838723c */ /* 0x040ff000000018ff */
[C---:B------:R-:W-:Y:S08]  /*5b40*/  HMMA.16816.F32 R60, R136.reuse, R64, RZ ;  /* 0x00000040883c723c */ /* 0x040ff000000018ff */
[----:B------:R-:W-:Y:S08]  /*5b50*/  HMMA.16816.F32 R64, R136, R66, RZ ;  /* 0x000000428840723c */ /* 0x000ff000000018ff */
[C---:B------:R-:W-:Y:S08]  /*5b60*/  HMMA.16816.F32 R4, R140.reuse, R132, R4 ;  /* 0x000000848c04723c */ /* 0x040ff00000001804 */
[C---:B------:R-:W-:Y:S01]  /*5b70*/  HMMA.16816.F32 R8, R140.reuse, R134, R8 ;  /* 0x000000868c08723c */ /* 0x040fe20000001808 */
[----:B------:R-:W1:Y:S05]  /*5b80*/  LDSM.16.M88.4 R132, [R230] ;  /* 0x00000000e684783b */ /* 0x000e6a0000000200 */
[----:B------:R-:W-:Y:S01]  /*5b90*/  @!PT LDS RZ, [RZ] ;  /* 0x00000000fffff984 */ /* 0x000fe20000000800 */
[----:B------:R-:W-:Y:S01]  /*5ba0*/  @!PT LDS RZ, [RZ] ;  /* 0x00000000fffff984 */ /* 0x000fe20000000800 */
[----:B------:R-:W-:Y:S01]  /*5bb0*/  @!PT LDS RZ, [RZ] ;  /* 0x00000000fffff984 */ /* 0x000fe20000000800 */
[----:B------:R3:W-:Y:S02]  /*5bc0*/  LDGSTS.E.BYPASS.LTC128B.128 [R243], [R192.64], !P4 ;  /* 0x00000000c0f37fae */ /* 0x0007e4000e101d4c */
[C---:B------:R-:W-:Y:S03]  /*5bd0*/  HMMA.16816.F32 R12, R140.reuse, R144, R12 ;  /* 0x000000908c0c723c */ /* 0x040fe6000000180c */
[----:B------:R3:W-:Y:S04]  /*5be0*/  LDGSTS.E.BYPASS.LTC128B.128 [R241+0x4100], [R194.64], !P3 ;  /* 0x04100000c2f17fae */ /* 0x0007e8000d901d4c */
[C---:B------:R-:W-:Y:S01]  /*5bf0*/  IADD3 R144, P1, R188.reuse, R246, RZ ;  /* 0x000000f6bc907210 */ /* 0x040fe20007f3e0ff */
[C---:B------:R-:W-:Y:S01]  /*5c00*/  HMMA.16816.F32 R16, R140.reuse, R146, R16 ;  /* 0x000000928c10723c */ /* 0x040fe20000001810 */
[----:B------:R4:W-:Y:S03]  /*5c10*/  LDGSTS.E.BYPASS.LTC128B.128 [R241+0x1100], [R200.64], !P4 ;  /* 0x01100000c8f17fae */ /* 0x0009e6000e101d4c */
[----:B--2---:R-:W-:Y:S01]  /*5c20*/  IMAD.X R145, R181, 0x1, R247, P1 ;  /* 0x00000001b5917824 */ /* 0x004fe200008e06f7 */
[-C--:B------:R-:W-:Y:S01]  /*5c30*/  IADD3 R188, P5, R188, R244.reuse, RZ ;  /* 0x000000f4bcbc7210 */ /* 0x080fe20007fbe0ff */
[----:B------:R2:W-:Y:S05]  /*5c40*/  LDGSTS.E.BYPASS.LTC128B.128 [R241+0x5100], [R190.64], !P3 ;  /* 0x05100000bef17fae */ /* 0x0005ea000d901d4c */
[----:B------:R5:W-:Y:S01]  /*5c50*/  LDGSTS.E.BYPASS.LTC128B.128 [R241+0x2100], [R144.64], !P4 ;  /* 0x0210000090f17fae */ /* 0x000be2000e101d4c */
[C---:B-1----:R-:W-:Y:S08]  /*5c60*/  HMMA.16816.F32 R20, R140.reuse, R132, R20 ;  /* 0x000000848c14723c */ /* 0x042ff00000001814 */
[C---:B------:R-:W-:Y:S04]  /*5c70*/  HMMA.16816.F32 R24, R140.reuse, R134, R24 ;  /* 0x000000868c18723c */ /* 0x040fe80000001818 */
[----:B--2---:R-:W-:Y:S01]  /*5c80*/  IADD3 R190, P1, R189, R244, RZ ;  /* 0x000000f4bdbe7210 */ /* 0x004fe20007f3e0ff */
[----:B------:R-:W-:Y:S02]  /*5c90*/  IMAD.X R189, R181, 0x1, R245, P5 ;  /* 0x00000001b5bd7824 */ /* 0x000fe400028e06f5 */
[C---:B------:R-:W-:Y:S01]  /*5ca0*/  IMAD.X R181, R182.reuse, 0x1, R247, P2 ;  /* 0x00000001b6b57824 */ /* 0x040fe200010e06f7 */
[C---:B------:R-:W-:Y:S02]  /*5cb0*/  HMMA.16816.F32 R28, R140.reuse, R148, R28 ;  /* 0x000000948c1c723c */ /* 0x040fe4000000181c */
[----:B------:R1:W-:Y:S02]  /*5cc0*/  LDGSTS.E.BYPASS.LTC128B.128 [R241+0x6100], [R188.64], !P3 ;  /* 0x06100000bcf17fae */ /* 0x0003e4000d901d4c */
[----:B------:R-:W-:Y:S01]  /*5cd0*/  IMAD.X R191, R182, 0x1, R245, P1 ;  /* 0x00000001b6bf7824 */ /* 0x000fe200008e06f5 */
[----:B------:R-:W-:Y:S02]  /*5ce0*/  PLOP3.LUT P1, PT, PT, PT, UP0, 0x80, 0x0 ;  /* 0x000000000000781c */ /* 0x000fe40003f2f008 */
[----:B------:R2:W-:Y:S01]  /*5cf0*/  LDGSTS.E.BYPASS.LTC128B.128 [R243+0x3000], [R180.64], !P4 ;  /* 0x03000000b4f37fae */ /* 0x0005e2000e101d4c */
[C---:B------:R-:W-:Y:S04]  /*5d00*/  HMMA.16816.F32 R32, R140.reuse, R150, R32 ;  /* 0x000000968c20723c */ /* 0x040fe80000001820 */
[----:B------:R1:W-:Y:S04]  /*5d10*/  LDGSTS.E.BYPASS.LTC128B.128 [R243+0x7000], [R190.64], !P3 ;  /* 0x07000000bef37fae */ /* 0x0003e8000d901d4c */
[C---:B------:R-:W-:Y:S01]  /*5d20*/  HMMA.16816.F32 R36, R140.reuse, R152, R36 ;  /* 0x000000988c24723c */ /* 0x040fe20000001824 */
[----:B-----5:R-:W5:Y:S05]  /*5d30*/  LDSM.16.M88.4 R144, [R235+0x8100] ;  /* 0x00810000eb90783b */ /* 0x020f6a0000000200 */
[----:B------:R-:W0:Y:S02]  /*5d40*/  LDGDEPBAR ;  /* 0x00000000000079af */ /* 0x000e240000000000 */
[C---:B------:R-:W-:Y:S03]  /*5d50*/  HMMA.16816.F32 R40, R140.reuse, R154, R40 ;  /* 0x0000009a8c28723c */ /* 0x040fe60000001828 */
[----:B------:R-:W4:Y:S05]  /*5d60*/  LDSM.16.M88.4 R132, [R235+0x8900] ;  /* 0x00890000eb84783b */ /* 0x000f2a0000000200 */
[C---:B------:R-:W-:Y:S01]  /*5d70*/  HMMA.16816.F32 R44, R140.reuse, R156, R44 ;  /* 0x0000009c8c2c723c */ /* 0x040fe2000000182c */
[----:B------:R-:W5:Y:S05]  /*5d80*/  LDSM.16.M88.4 R148, [R235+0x9100] ;  /* 0x00910000eb94783b */ /* 0x000f6a0000000200 */
[----:B------:R-:W5:Y:S02]  /*5d90*/  LDSM.16.M88.4 R152, [R235+0x9900] ;  /* 0x00990000eb98783b */ /* 0x000f640000000200 */
[C---:B------:R-:W-:Y:S03]  /*5da0*/  HMMA.16816.F32 R48, R140.reuse, R158, R48 ;  /* 0x0000009e8c30723c */ /* 0x040fe60000001830 */
[----:B------:R-:W5:Y:S05]  /*5db0*/  LDSM.16.M88.4 R156, [R235+0xa100] ;  /* 0x00a10000eb9c783b */ /* 0x000f6a0000000200 */
[C---:B------:R-:W-:Y:S01]  /*5dc0*/  HMMA.16816.F32 R52, R140.reuse, R160, R52 ;  /* 0x000000a08c34723c */ /* 0x040fe20000001834 */
[----:B--2---:R-:W-:Y:S05]  /*5dd0*/  LDSM.16.M88.4 R180, [R238+0xe100] ;  /* 0x00e10000eeb4783b */ /* 0x004fea0000000200 */
[----:B-1----:R-:W-:Y:S02]  /*5de0*/  LDSM.16.M88.4 R188, [R217] ;  /* 0x00000000d9bc783b */ /* 0x002fe40000000200 */
[C---:B------:R-:W-:Y:S03]  /*5df0*/  HMMA.16816.F32 R56, R140.reuse, R162, R56 ;  /* 0x000000a28c38723c */ /* 0x040fe60000001838 */
[----:B------:R-:W-:Y:S05]  /*5e00*/  LDSM.16.M88.4 R160, [R235+0xb100] ;  /* 0x00b10000eba0783b */ /* 0x000fea0000000200 */
[C---:B------:R-:W-:Y:S01]  /*5e10*/  HMMA.16816.F32 R60, R140.reuse, R164, R60 ;  /* 0x000000a48c3c723c */ /* 0x040fe2000000183c */
[----:B---3--:R-:W-:Y:S05]  /*5e20*/  LDSM.16.M88.4 R192, [R216] ;  /* 0x00000000d8c0783b */ /* 0x008fea0000000200 */
[----:B----4-:R-:W-:Y:S02]  /*5e30*/  LDSM.16.M88.4 R200, [R235+0xc100] ;  /* 0x00c10000ebc8783b */ /* 0x010fe40000000200 */
[----:B------:R-:W-:Y:S03]  /*5e40*/  HMMA.16816.F32 R64, R140, R166, R64 ;  /* 0x000000a68c40723c */ /* 0x000fe60000001840 */
[----:B------:R-:W-:Y:S05]  /*5e50*/  LDSM.16.M88.4 R164, [R224+0x800] ;  /* 0x00080000e0a4783b */ /* 0x000fea0000000200 */
[C---:B-----5:R-:W-:Y:S01]  /*5e60*/  HMMA.16816.F32 R4, R168.reuse, R144, R4 ;  /* 0x00000090a804723c */ /* 0x060fe20000001804 */
[----:B------:R-:W-:Y:S05]  /*5e70*/  LDSM.16.M88.4 R208, [R224+0x6800] ;  /* 0x00680000e0d0783b */ /* 0x000fea0000000200 */
[----:B------:R-:W-:Y:S02]  /*5e80*/  LDSM.16.M88.4 R212, [R224+0x7000] ;  /* 0x00700000e0d4783b */ /* 0x000fe40000000200 */
[C---:B------:R-:W-:Y:S03]  /*5e90*/  HMMA.16816.F32 R8, R168.reuse, R146, R8 ;  /* 0x00000092a808723c */ /* 0x040fe60000001808 */
[----:B------:R-:W1:Y:S05]  /*5ea0*/  LDSM.16.M88.4 R144, [R235+0xa900] ;  /* 0x00a90000eb90783b */ /* 0x000e6a0000000200 */
[C---:B------:R-:W-:Y:S08]  /*5eb0*/  HMMA.16816.F32 R12, R168.reuse, R132, R12 ;  /* 0x00000084a80c723c */ /* 0x040ff0000000180c */
[C---:B------:R-:W-:Y:S01]  /*5ec0*/  HMMA.16816.F32 R16, R168.reuse, R134, R16 ;  /* 0x00000086a810723c */ /* 0x040fe20000001810 */
[----:B------:R-:W2:Y:S07]  /*5ed0*/  LDSM.16.M88.4 R132, [R235+0xb900] ;  /* 0x00b90000eb84783b */ /* 0x000eae0000000200 */
[C---:B------:R-:W-:Y:S08]  /*5ee0*/  HMMA.16816.F32 R20, R168.reuse, R148, R20 ;  /* 0x00000094a814723c */ /* 0x040ff00000001814 */
[C---:B------:R-:W-:Y:S01]  /*5ef0*/  HMMA.16816.F32 R24, R168.reuse, R150, R24 ;  /* 0x00000096a818723c */ /* 0x040fe20000001818 */
[----:B------:R-:W3:Y:S07]  /*5f00*/  LDSM.16.M88.4 R148, [R224] ;  /* 0x00000000e094783b */ /* 0x000eee0000000200 */
[C---:B------:R-:W-:Y:S08]  /*5f10*/  HMMA.16816.F32 R28, R168.reuse, R152, R28 ;  /* 0x00000098a81c723c */ /* 0x040ff0000000181c */
[C---:B------:R-:W-:Y:S01]  /*5f20*/  HMMA.16816.F32 R32, R168.reuse, R154, R32 ;  /* 0x0000009aa820723c */ /* 0x040fe20000001820 */
[----:B------:R-:W4:Y:S07]  /*5f30*/  LDSM.16.M88.4 R152, [R224+0x1000] ;  /* 0x00100000e098783b */ /* 0x000f2e0000000200 */
[C---:B------:R-:W-:Y:S08]  /*5f40*/  HMMA.16816.F32 R36, R168.reuse, R156, R36 ;  /* 0x0000009ca824723c */ /* 0x040ff00000001824 */
[C---:B------:R-:W-:Y:S01]  /*5f50*/  HMMA.16816.F32 R40, R168.reuse, R158, R40 ;  /* 0x0000009ea828723c */ /* 0x040fe20000001828 */
[----:B------:R-:W-:Y:S07]  /*5f60*/  LDSM.16.M88.4 R156, [R224+0x3000] ;  /* 0x00300000e09c783b */ /* 0x000fee0000000200 */
[C---:B-1----:R-:W-:Y:S08]  /*5f70*/  HMMA.16816.F32 R44, R168.reuse, R144, R44 ;  /* 0x00000090a82c723c */ /* 0x042ff0000000182c */
[C---:B------:R-:W-:Y:S01]  /*5f80*/  HMMA.16816.F32 R48, R168.reuse, R146, R48 ;  /* 0x00000092a830723c */ /* 0x040fe20000001830 */
[----:B------:R-:W-:Y:S07]  /*5f90*/  LDSM.16.M88.4 R144, [R224+0x2000] ;  /* 0x00200000e090783b */ /* 0x000fee0000000200 */
[C---:B------:R-:W-:Y:S08]  /*5fa0*/  HMMA.16816.F32 R52, R168.reuse, R160, R52 ;  /* 0x000000a0a834723c */ /* 0x040ff00000001834 */
[C---:B------:R-:W-:Y:S01]  /*5fb0*/  HMMA.16816.F32 R56, R168.reuse, R162, R56 ;  /* 0x000000a2a838723c */ /* 0x040fe20000001838 */
[----:B------:R-:W-:Y:S07]  /*5fc0*/  LDSM.16.M88.4 R160, [R224+0x3800] ;  /* 0x00380000e0a0783b */ /* 0x000fee0000000200 */
[C---:B--2---:R-:W-:Y:S08]  /*5fd0*/  HMMA.16816.F32 R60, R168.reuse, R132, R60 ;  /* 0x00000084a83c723c */ /* 0x044ff0000000183c */
[----:B------:R-:W-:Y:S01]  /*5fe0*/  HMMA.16816.F32 R64, R168, R134, R64 ;  /* 0x00000086a840723c */ /* 0x000fe20000001840 */
[----:B------:R-:W1:Y:S07]  /*5ff0*/  LDSM.16.M88.4 R132, [R224+0x1800] ;  /* 0x00180000e084783b */ /* 0x000e6e0000000200 */
[C---:B---3--:R-:W-:Y:S08]  /*6000*/  HMMA.16816.F32 R4, R172.reuse, R148, R4 ;  /* 0x00000094ac04723c */ /* 0x048ff00000001804 */
[C---:B------:R-:W-:Y:S01]  /*6010*/  HMMA.16816.F32 R8, R172.reuse, R150, R8 ;  /* 0x00000096ac08723c */ /* 0x040fe20000001808 */
[----:B------:R-:W2:Y:S07]  /*6020*/  LDSM.16.M88.4 R148, [R224+0x2800] ;  /* 0x00280000e094783b */ /* 0x000eae0000000200 */
[C---:B------:R-:W-:Y:S08]  /*6030*/  HMMA.16816.F32 R12, R172.reuse, R164, R12 ;  /* 0x000000a4ac0c723c */ /* 0x040ff0000000180c */
[C---:B------:R-:W-:Y:S01]  /*6040*/  HMMA.16816.F32 R16, R172.reuse, R166, R16 ;  /* 0x000000a6ac10723c */ /* 0x040fe20000001810 */
[----:B------:R-:W3:Y:S07]  /*6050*/  LDSM.16.M88.4 R164, [R238+0xc100] ;  /* 0x00c10000eea4783b */ /* 0x000eee0000000200 */
[C---:B----4-:R-:W-:Y:S08]  /*6060*/  HMMA.16816.F32 R20, R172.reuse, R152, R20 ;  /* 0x00000098ac14723c */ /* 0x050ff00000001814 */
[C---:B------:R-:W-:Y:S01]  /*6070*/  HMMA.16816.F32 R24, R172.reuse, R154, R24 ;  /* 0x0000009aac18723c */ /* 0x040fe20000001818 */
[----:B------:R-:W4:Y:S07]  /*6080*/  LDSM.16.M88.4 R152, [R238+0xc900] ;  /* 0x00c90000ee98783b */ /* 0x000f2e0000000200 */
[C---:B-1----:R-:W-:Y:S08]  /*6090*/  HMMA.16816.F32 R28, R172.reuse, R132, R28 ;  /* 0x00000084ac1c723c */ /* 0x042ff0000000181c */
[C---:B------:R-:W-:Y:S01]  /*60a0*/  HMMA.16816.F32 R32, R172.reuse, R134, R32 ;  /* 0x00000086ac20723c */ /* 0x040fe20000001820 */
[----:B------:R-:W1:Y:S07]  /*60b0*/  LDSM.16.M88.4 R132, [R238+0xd100] ;  /* 0x00d10000ee84783b */ /* 0x000e6e0000000200 */
[C---:B------:R-:W-:Y:S08]  /*60c0*/  HMMA.16816.F32 R36, R172.reuse, R144, R36 ;  /* 0x00000090ac24723c */ /* 0x040ff00000001824 */
[C---:B------:R-:W-:Y:S01]  /*60d0*/  HMMA.16816.F32 R40, R172.reuse, R146, R40 ;  /* 0x00000092ac28723c */ /* 0x040fe20000001828 */
[----:B------:R-:W5:Y:S07]  /*60e0*/  LDSM.16.M88.4 R144, [R238+0xd900] ;  /* 0x00d90000ee90783b */ /* 0x000f6e0000000200 */
[C---:B--2---:R-:W-:Y:S08]  /*60f0*/  HMMA.16816.F32 R44, R172.reuse, R148, R44 ;  /* 0x00000094ac2c723c */ /* 0x044ff0000000182c */
[C---:B------:R-:W-:Y:S01]  /*6100*/  HMMA.16816.F32 R48, R172.reuse, R150, R48 ;  /* 0x00000096ac30723c */ /* 0x040fe20000001830 */
[----:B------:R-:W2:Y:S07]  /*6110*/  LDSM.16.M88.4 R148, [R238+0xe900] ;  /* 0x00e90000ee94783b */ /* 0x000eae0000000200 */
[C---:B------:R-:W-:Y:S08]  /*6120*/  HMMA.16816.F32 R52, R172.reuse, R156, R52 ;  /* 0x0000009cac34723c */ /* 0x040ff00000001834 */
[C---:B------:R-:W-:Y:S01]  /*6130*/  HMMA.16816.F32 R56, R172.reuse, R158, R56 ;  /* 0x0000009eac38723c */ /* 0x040fe20000001838 */
[----:B------:R-:W-:Y:S07]  /*6140*/  LDSM.16.M88.4 R156, [R222] ;  /* 0x00000000de9c783b */ /* 0x000fee0000000200 */
[C---:B------:R-:W-:Y:S08]  /*6150*/  HMMA.16816.F32 R60, R172.reuse, R160, R60 ;  /* 0x000000a0ac3c723c */ /* 0x040ff0000000183c */
[----:B------:R-:W-:Y:S01]  /*6160*/  HMMA.16816.F32 R64, R172, R162, R64 ;  /* 0x000000a2ac40723c */ /* 0x000fe20000001840 */
[----:B------:R-:W-:Y:S07]  /*6170*/  LDSM.16.M88.4 R160, [R221] ;  /* 0x00000000dda0783b */ /* 0x000fee0000000200 */
[C---:B---3--:R-:W-:Y:S08]  /*6180*/  HMMA.16816.F32 R4, R176.reuse, R164, R4 ;  /* 0x000000a4b004723c */ /* 0x048ff00000001804 */
[C---:B------:R-:W-:Y:S01]  /*6190*/  HMMA.16816.F32 R8, R176.reuse, R166, R8 ;  /* 0x000000a6b008723c */ /* 0x040fe20000001808 */
[----:B------:R-:W-:Y:S07]  /*61a0*/  LDSM.16.M88.4 R164, [R220] ;  /* 0x00000000dca4783b */ /* 0x000fee0000000200 */
[C---:B----4-:R-:W-:Y:S08]  /*61b0*/  HMMA.16816.F32 R12, R176.reuse, R152, R12 ;  /* 0x00000098b00c723c */ /* 0x050ff0000000180c */
[C---:B------:R-:W-:Y:S01]  /*61c0*/  HMMA.16816.F32 R16, R176.reuse, R154, R16 ;  /* 0x0000009ab010723c */ /* 0x040fe20000001810 */
[----:B------:R-:W-:Y:S07]  /*61d0*/  LDSM.16.M88.4 R152, [R223] ;  /* 0x00000000df98783b */ /* 0x000fee0000000200 */
[C---:B-1----:R-:W-:Y:S08]  /*61e0*/  HMMA.16816.F32 R20, R176.reuse, R132, R20 ;  /* 0x00000084b014723c */ /* 0x042ff00000001814 */
[C---:B------:R-:W-:Y:S01]  /*61f0*/  HMMA.16816.F32 R24, R176.reuse, R134, R24 ;  /* 0x00000086b018723c */ /* 0x040fe20000001818 */
[----:B------:R-:W1:Y:S07]  /*6200*/  LDSM.16.M88.4 R132, [R238+0xf100] ;  /* 0x00f10000ee84783b */ /* 0x000e6e0000000200 */
[C---:B-----5:R-:W-:Y:S08]  /*6210*/  HMMA.16816.F32 R28, R176.reuse, R144, R28 ;  /* 0x00000090b01c723c */ /* 0x060ff0000000181c */
[C---:B------:R-:W-:Y:S01]  /*6220*/  HMMA.16816.F32 R32, R176.reuse, R146, R32 ;  /* 0x00000092b020723c */ /* 0x040fe20000001820 */
[----:B------:R-:W3:Y:S07]  /*6230*/  LDSM.16.M88.4 R144, [R238+0xf900] ;  /* 0x00f90000ee90783b */ /* 0x000eee0000000200 */
[C---:B------:R-:W-:Y:S08]  /*6240*/  HMMA.16816.F32 R36, R176.reuse, R180, R36 ;  /* 0x000000b4b024723c */ /* 0x040ff00000001824 */
[C---:B------:R-:W-:Y:S01]  /*6250*/  HMMA.16816.F32 R40, R176.reuse, R182, R40 ;  /* 0x000000b6b028723c */ /* 0x040fe20000001828 */
[----:B------:R-:W-:Y:S07]  /*6260*/  LDSM.16.M88.4 R180, [R218] ;  /* 0x00000000dab4783b */ /* 0x000fee0000000200 */
[C---:B--2---:R-:W-:Y:S08]  /*6270*/  HMMA.16816.F32 R44, R176.reuse, R148, R44 ;  /* 0x00000094b02c723c */ /* 0x044ff0000000182c */
[C---:B------:R-:W-:Y:S01]  /*6280*/  HMMA.16816.F32 R48, R176.reuse, R150, R48 ;  /* 0x00000096b030723c */ /* 0x040fe20000001830 */
[----:B------:R-:W2:Y:S07]  /*6290*/  LDSM.16.M88.4 R148, [R219] ;  /* 0x00000000db94783b */ /* 0x000eae0000000200 */
[C---:B-1----:R-:W-:Y:S08]  /*62a0*/  HMMA.16816.F32 R52, R176.reuse, R132, R52 ;  /* 0x00000084b034723c */ /* 0x042ff00000001834 */
[C---:B------:R-:W-:Y:S01]  /*62b0*/  HMMA.16816.F32 R56, R176.reuse, R134, R56 ;  /* 0x00000086b038723c */ /* 0x040fe20000001838 */
[----:B------:R-:W1:Y:S07]  /*62c0*/  LDSM.16.M88.4 R132, [R235+0xc900] ;  /* 0x00c90000eb84783b */ /* 0x000e6e0000000200 */
[C---:B---3--:R-:W-:Y:S08]  /*62d0*/  HMMA.16816.F32 R60, R176.reuse, R144, R60 ;  /* 0x00000090b03c723c */ /* 0x048ff0000000183c */
[----:B------:R-:W-:Y:S01]  /*62e0*/  HMMA.16816.F32 R64, R176, R146, R64 ;  /* 0x00000092b040723c */ /* 0x000fe20000001840 */
[----:B------:R-:W3:Y:S07]  /*62f0*/  LDSM.16.M88.4 R144, [R235+0xd100] ;  /* 0x00d10000eb90783b */ /* 0x000eee0000000200 */
[C---:B------:R-:W-:Y:S08]  /*6300*/  HMMA.16816.F32 R4, R184.reuse, R152, R4 ;  /* 0x00000098b804723c */ /* 0x040ff00000001804 */
[C---:B------:R-:W-:Y:S01]  /*6310*/  HMMA.16816.F32 R8, R184.reuse, R154, R8 ;  /* 0x0000009ab808723c */ /* 0x040fe20000001808 */
[----:B------:R-:W-:Y:S07]  /*6320*/  LDSM.16.M88.4 R152, [R235+0xe100] ;  /* 0x00e10000eb98783b */ /* 0x000fee0000000200 */
        /* <DEDUP_REMOVED lines=9> */
[C---:B--2---:R-:W-:Y:S08]  /*63c0*/  HMMA.16816.F32 R36, R184.reuse, R148, R36 ;  /* 0x00000094b824723c */ /* 0x044ff00000001824 */
[C---:B------:R-:W-:Y:S01]  /*63d0*/  HMMA.16816.F32 R40, R184.reuse, R150, R40 ;  /* 0x00000096b828723c */ /* 0x040fe20000001828 */
[----:B------:R-:W2:Y:S07]  /*63e0*/  LDSM.16.M88.4 R148, [R235+0xd900] ;  /* 0x00d90000eb94783b */ /* 0x000eae0000000200 */
[C---:B------:R-:W-:Y:S08]  /*63f0*/  HMMA.16816.F32 R44, R184.reuse, R180, R44 ;  /* 0x000000b4b82c723c */ /* 0x040ff0000000182c */
[C---:B------:R-:W-:Y:S01]  /*6400*/  HMMA.16816.F32 R48, R184.reuse, R182, R48 ;  /* 0x000000b6b830723c */ /* 0x040fe20000001830 */
[----:B------:R-:W4:Y:S07]  /*6410*/  LDSM.16.M88.4 R180, [R224+0x4000] ;  /* 0x00400000e0b4783b */ /* 0x000f2e0000000200 */
[C---:B------:R-:W-:Y:S08]  /*6420*/  HMMA.16816.F32 R52, R184.reuse, R188, R52 ;  /* 0x000000bcb834723c */ /* 0x040ff00000001834 */
[C---:B------:R-:W-:Y:S01]  /*6430*/  HMMA.16816.F32 R56, R184.reuse, R190, R56 ;  /* 0x000000beb838723c */ /* 0x040fe20000001838 */
[----:B------:R-:W-:Y:S07]  /*6440*/  LDSM.16.M88.4 R188, [R224+0x5000] ;  /* 0x00500000e0bc783b */ /* 0x000fee0000000200 */
[C---:B------:R-:W-:Y:S08]  /*6450*/  HMMA.16816.F32 R60, R184.reuse, R192, R60 ;  /* 0x000000c0b83c723c */ /* 0x040ff0000000183c */
[----:B------:R-:W-:Y:S01]  /*6460*/  HMMA.16816.F32 R64, R184, R194, R64 ;  /* 0x000000c2b840723c */ /* 0x000fe20000001840 */
[----:B------:R-:W-:Y:S07]  /*6470*/  LDSM.16.M88.4 R192, [R224+0x5800] ;  /* 0x00580000e0c0783b */ /* 0x000fee0000000200 */
[C---:B------:R-:W-:Y:S08]  /*6480*/  HMMA.16816.F32 R4, R196.reuse, R200, R4 ;  /* 0x000000c8c404723c */ /* 0x040ff00000001804 */
[C---:B------:R-:W-:Y:S01]  /*6490*/  HMMA.16816.F32 R8, R196.reuse, R202, R8 ;  /* 0x000000cac408723c */ /* 0x040fe20000001808 */
[----:B------:R-:W-:Y:S07]  /*64a0*/  LDSM.16.M88.4 R200, [R224+0x6000] ;  /* 0x00600000e0c8783b */ /* 0x000fee0000000200 */
[C---:B-1----:R-:W-:Y:S08]  /*64b0*/  HMMA.16816.F32 R12, R196.reuse, R132, R12 ;  /* 0x00000084c40c723c */ /* 0x042ff0000000180c */
[C---:B------:R-:W-:Y:S01]  /*64c0*/  HMMA.16816.F32 R16, R196.reuse, R134, R16 ;  /* 0x00000086c410723c */ /* 0x040fe20000001810 */
[----:B------:R-:W1:Y:S07]  /*64d0*/  LDSM.16.M88.4 R132, [R224+0x4800] ;  /* 0x00480000e084783b */ /* 0x000e6e0000000200 */
[C---:B---3--:R-:W-:Y:S08]  /*64e0*/  HMMA.16816.F32 R20, R196.reuse, R144, R20 ;  /* 0x00000090c414723c */ /* 0x048ff00000001814 */
[C---:B------:R-:W-:Y:S01]  /*64f0*/  HMMA.16816.F32 R24, R196.reuse, R146, R24 ;  /* 0x00000092c418723c */ /* 0x040fe20000001818 */
[----:B------:R-:W3:Y:S01]  /*6500*/  LDSM.16.M88.4 R144, [R224+0x7800] ;  /* 0x00780000e090783b */ /* 0x000ee20000000200 */
[----:B------:R-:W-:Y:S04]  /*6510*/  DEPBAR.LE SB0, 0x0 ;  /* 0x000080000000791a */ /* 0x000fe80000000000 */
[----:B------:R-:W-:Y:S02]  /*6520*/  BAR.SYNC.DEFER_BLOCKING 0x0 ;  /* 0x0000000000007b1d */ /* 0x000fe40000010000 */
[C---:B--2---:R-:W-:Y:S08]  /*6530*/  HMMA.16816.F32 R28, R196.reuse, R148, R28 ;  /* 0x00000094c41c723c */ /* 0x044ff0000000181c */
        /* <DEDUP_REMOVED lines=8> */
[----:B------:R-:W-:Y:S08]  /*65c0*/  HMMA.16816.F32 R64, R196, R166, R64 ;  /* 0x000000a6c440723c */ /* 0x000ff00000001840 */
[C---:B----4-:R-:W-:Y:S08]  /*65d0*/  HMMA.16816.F32 R4, R204.reuse, R180, R4 ;  /* 0x000000b4cc04723c */ /* 0x050ff00000001804 */
[C---:B------:R-:W-:Y:S08]  /*65e0*/  HMMA.16816.F32 R8, R204.reuse, R182, R8 ;  /* 0x000000b6cc08723c */ /* 0x040ff00000001808 */
[C---:B-1----:R-:W-:Y:S08]  /*65f0*/  HMMA.16816.F32 R12, R204.reuse, R132, R12 ;  /* 0x00000084cc0c723c */ /* 0x042ff0000000180c */
        /* <DEDUP_REMOVED lines=11> */
[C---:B---3--:R-:W-:Y:S08]  /*66b0*/  HMMA.16816.F32 R60, R204.reuse, R144, R60 ;  /* 0x00000090cc3c723c */ /* 0x048ff0000000183c */
[----:B------:R-:W-:Y:S01]  /*66c0*/  HMMA.16816.F32 R64, R204, R146, R64 ;  /* 0x00000092cc40723c */ /* 0x000fe20000001840 */
[----:B------:R-:W-:-:S07]  /*66d0*/  @P1 BRA `(.L_x_8) ;  /* 0xffffecc000001947 */ /* 0x000fce000383ffff */
.L_x_7:
[----:B------:R-:W-:Y:S01]  /*66e0*/  FMNMX.FTZ R134, R4, R2, !PT ;  /* 0x0000000204867209 */ /* 0x000fe20007810000 */
[----:B---3--:R-:W-:Y:S01]  /*66f0*/  LDSM.16.MT88.4 R144, [R236+0x100] ;  /* 0x00010000ec90783b */ /* 0x008fe20000004200 */
[----:B------:R-:W-:Y:S01]  /*6700*/  FMNMX.FTZ R3, R6, R0, !PT ;  /* 0x0000000006037209 */ /* 0x000fe20007810000 */
[----:B------:R-:W-:Y:S01]  /*6710*/  UISETP.GT.AND UP0, UPT, UR6, UR8, UPT ;  /* 0x000000080600728c */ /* 0x000fe2000bf04270 */
[----:B------:R-:W-:Y:S01]  /*6720*/  FMNMX.FTZ R134, R5, R134, !PT ;  /* 0x0000008605867209 */ /* 0x000fe20007810000 */
[----:B------:R-:W-:Y:S01]  /*6730*/  UIADD3 UR6, UR6, -0x1, URZ ;  /* 0xffffffff06067890 */ /* 0x000fe2000fffe03f */
[----:B------:R-:W-:Y:S02]  /*6740*/  FMNMX.FTZ R3, R7, R3, !PT ;  /* 0x0000000307037209 */ /* 0x000fe40007810000 */
[----:B------:R-:W-:Y:S01]  /*6750*/  FMNMX.FTZ R134, R8, R134, !PT ;  /* 0x0000008608867209 */ /* 0x000fe20007810000 */
[----:B------:R-:W-:Y:S01]  /*6760*/  LDSM.16.MT88.4 R148, [R234+0x100] ;  /* 0x00010000ea94783b */ /* 0x000fe20000004200 */
[----:B------:R-:W-:Y:S02]  /*6770*/  FMNMX.FTZ R3, R10, R3, !PT ;  /* 0x000000030a037209 */ /* 0x000fe40007810000 */
[----:B------:R-:W-:Y:S02]  /*6780*/  FMNMX.FTZ R134, R9, R134, !PT ;  /* 0x0000008609867209 */ /* 0x000fe40007810000 */
[----:B------:R-:W-:Y:S02]  /*6790*/  FMNMX.FTZ R3, R11, R3, !PT ;  /* 0x000000030b037209 */ /* 0x000fe40007810000 */
[----:B------:R-:W-:Y:S01]  /*67a0*/  FMNMX.FTZ R134, R12, R134, !PT ;  /* 0x000000860c867209 */ /* 0x000fe20007810000 */
[----:B------:R-:W-:Y:S01]  /*67b0*/  LDSM.16.MT88.4 R152, [R233+0x100] ;  /* 0x00010000e998783b */ /* 0x000fe20000004200 */
[----:B------:R-:W-:Y:S02]  /*67c0*/  FMNMX.FTZ R3, R14, R3, !PT ;  /* 0x000000030e037209 */ /* 0x000fe40007810000 */
[----:B------:R-:W-:Y:S02]  /*67d0*/  FMNMX.FTZ R134, R13, R134, !PT ;  /* 0x000000860d867209 */ /* 0x000fe40007810000 */
[----:B------:R-:W-:Y:S02]  /*67e0*/  FMNMX.FTZ R3, R15, R3, !PT ;  /* 0x000000030f037209 */ /* 0x000fe40007810000 */
[----:B------:R-:W-:Y:S01]  /*67f0*/  FMNMX.FTZ R134, R16, R134, !PT ;  /* 0x0000008610867209 */ /* 0x000fe20007810000 */
[----:B------:R-:W0:Y:S01]  /*6800*/  LDGDEPBAR ;  /* 0x00000000000079af */ /* 0x000e220000000000 */
[----:B------:R-:W-:Y:S02]  /*6810*/  FMNMX.FTZ R3, R18, R3, !PT ;  /* 0x0000000312037209 */ /* 0x000fe40007810000 */
        /* <DEDUP_REMOVED lines=50> */
[----:B------:R-:W-:Y:S01]  /*6b40*/  PLOP3.LUT P1, PT, PT, PT, UP0, 0x80, 0x0 ;  /* 0x000000000000781c */ /* 0x000fe20003f2f008 */
[----:B------:R-:W-:Y:S08]  /*6b50*/  SHFL.BFLY PT, R132, R134, 0x2, 0x1f ;  /* 0x0c401f0086847f89 */ /* 0x000ff000000e0000 */
[----:B------:R-:W1:Y:S02]  /*6b60*/  SHFL.BFLY PT, R133, R3, 0x2, 0x1f ;  /* 0x0c401f0003857f89 */ /* 0x000e6400000e0000 */
[----:B-1----:R-:W-:Y:S02]  /*6b70*/  FMNMX.FTZ R133, R3, R133, !PT ;  /* 0x0000008503857209 */ /* 0x002fe40007810000 */
[----:B------:R-:W-:Y:S04]  /*6b80*/  FMNMX.FTZ R134, R134, R132, !PT ;  /* 0x0000008486867209 */ /* 0x000fe80007810000 */
[----:B------:R-:W1:Y:S08]  /*6b90*/  SHFL.BFLY PT, R3, R133, 0x1, 0x1f ;  /* 0x0c201f0085037f89 */ /* 0x000e7000000e0000 */
[----:B------:R-:W2:Y:S01]  /*6ba0*/  SHFL.BFLY PT, R132, R134, 0x1, 0x1f ;  /* 0x0c201f0086847f89 */ /* 0x000ea200000e0000 */
[----:B-1----:R-:W-:Y:S05]  /*6bb0*/  FMNMX.FTZ R3, R3, R133, !PT ;  /* 0x0000008503037209 */ /* 0x002fea0007810000 */
[C---:B------:R-:W-:Y:S02]  /*6bc0*/  FMUL.FTZ R161, R3.reuse, c[0x0][0x2d0] ;  /* 0x0000b40003a17a20 */ /* 0x040fe40000410000 */
[----:B------:R-:W-:Y:S01]  /*6bd0*/  FADD.FTZ R0, -R3, R0 ;  /* 0x0000000003007221 */ /* 0x000fe20000010100 */
[----:B--2---:R-:W-:Y:S01]  /*6be0*/  FMNMX.FTZ R132, R134, R132, !PT ;  /* 0x0000008486847209 */ /* 0x004fe20007810000 */
[--C-:B------:R-:W-:Y:S02]  /*6bf0*/  FFMA.FTZ R159, R10, c[0x0][0x2d0], -R161.reuse ;  /* 0x0000b4000a9f7a23 */ /* 0x100fe400000108a1 */
[--C-:B------:R-:W-:Y:S02]  /*6c00*/  FFMA.FTZ R160, R11, c[0x0][0x2d0], -R161.reuse ;  /* 0x0000b4000ba07a23 */ /* 0x100fe400000108a1 */
[C---:B------:R-:W-:Y:S02]  /*6c10*/  FMUL.FTZ R162, R132.reuse, c[0x0][0x2d0] ;  /* 0x0000b40084a27a20 */ /* 0x040fe40000410000 */
[----:B------:R-:W-:Y:S01]  /*6c20*/  FADD.FTZ R2, -R132, R2 ;  /* 0x0000000284027221 */ /* 0x000fe20000010100 */
[----:B------:R-:W-:Y:S01]  /*6c30*/  MUFU.EX2 R159, R159 ;  /* 0x0000009f009f7308 */ /* 0x000fe20000000800 */
[--C-:B------:R-:W-:Y:S02]  /*6c40*/  FFMA.FTZ R134, R8, c[0x0][0x2d0], -R162.reuse ;  /* 0x0000b40008867a23 */ /* 0x100fe400000108a2 */
[--C-:B------:R-:W-:Y:S02]  /*6c50*/  FFMA.FTZ R135, R9, c[0x0][0x2d0], -R162.reuse ;  /* 0x0000b40009877a23 */ /* 0x100fe400000108a2 */
[----:B------:R-:W-:Y:S02]  /*6c60*/  FMUL.FTZ R2, R2, c[0x0][0x2d0] ;  /* 0x0000b40002027a20 */ /* 0x000fe40000410000 */
[----:B------:R-:W-:Y:S02]  /*6c70*/  FMUL.FTZ R0, R0, c[0x0][0x2d0] ;  /* 0x0000b40000007a20 */ /* 0x000fe40000410000 */
[--C-:B------:R-:W-:Y:S01]  /*6c80*/  FFMA.FTZ R157, R4, c[0x0][0x2d0], -R162.reuse ;  /* 0x0000b400049d7a23 */ /* 0x100fe200000108a2 */
[----:B------:R-:W-:Y:S01]  /*6c90*/  MUFU.EX2 R134, R134 ;  /* 0x0000008600867308 */ /* 0x000fe20000000800 */
[--C-:B------:R-:W-:Y:S02]  /*6ca0*/  FFMA.FTZ R133, R5, c[0x0][0x2d0], -R162.reuse ;  /* 0x0000b40005857a23 */ /* 0x100fe400000108a2 */
[--C-:B------:R-:W-:Y:S02]  /*6cb0*/  FFMA.FTZ R156, R6, c[0x0][0x2d0], -R161.reuse ;  /* 0x0000b400069c7a23 */ /* 0x100fe400000108a1 */
[--C-:B------:R-:W-:Y:S02]  /*6cc0*/  FFMA.FTZ R158, R7, c[0x0][0x2d0], -R161.reuse ;  /* 0x0000b400079e7a23 */ /* 0x100fe400000108a1 */
[--C-:B------:R-:W-:Y:S02]  /*6cd0*/  FFMA.FTZ R180, R20, c[0x0][0x2d0], -R162.reuse ;  /* 0x0000b40014b47a23 */ /* 0x100fe400000108a2 */
[--C-:B------:R-:W-:Y:S01]  /*6ce0*/  FFMA.FTZ R167, R21, c[0x0][0x2d0], -R162.reuse ;  /* 0x0000b40015a77a23 */ /* 0x100fe200000108a2 */
[----:B------:R-:W1:Y:S01]  /*6cf0*/  MUFU.EX2 R2, R2 ;  /* 0x0000000200027308 */ /* 0x000e620000000800 */
[--C-:B------:R-:W-:Y:S02]  /*6d00*/  FFMA.FTZ R181, R22, c[0x0][0x2d0], -R161.reuse ;  /* 0x0000b40016b57a23 */ /* 0x100fe400000108a1 */
[--C-:B------:R-:W-:Y:S02]  /*6d10*/  FFMA.FTZ R182, R23, c[0x0][0x2d0], -R161.reuse ;  /* 0x0000b40017b67a23 */ /* 0x100fe400000108a1 */
[----:B------:R-:W-:Y:S01]  /*6d20*/  LDSM.16.MT88.4 R20, [R234+0x4900] ;  /* 0x00490000ea14783b */ /* 0x000fe20000004200 */
[--C-:B------:R-:W-:Y:S02]  /*6d30*/  FFMA.FTZ R183, R32, c[0x0][0x2d0], -R162.reuse ;  /* 0x0000b40020b77a23 */ /* 0x100fe400000108a2 */
[--C-:B------:R-:W-:Y:S02]  /*6d40*/  FFMA.FTZ R188, R33, c[0x0][0x2d0], -R162.reuse ;  /* 0x0000b40021bc7a23 */ /* 0x100fe400000108a2 */
[----:B------:R-:W2:Y:S01]  /*6d50*/  MUFU.EX2 R0, R0 ;  /* 0x0000000000007308 */ /* 0x000ea20000000800 */
[--C-:B------:R-:W-:Y:S02]  /*6d60*/  FFMA.FTZ R189, R34, c[0x0][0x2d0], -R161.reuse ;  /* 0x0000b40022bd7a23 */ /* 0x100fe400000108a1 */
[--C-:B------:R-:W-:Y:S02]  /*6d70*/  FFMA.FTZ R190, R35, c[0x0][0x2d0], -R161.reuse ;  /* 0x0000b40023be7a23 */ /* 0x100fe400000108a1 */
[----:B------:R-:W-:Y:S01]  /*6d80*/  LDSM.16.MT88.4 R32, [R234+0x1900] ;  /* 0x00190000ea20783b */ /* 0x000fe20000004200 */
[--C-:B------:R-:W-:Y:S02]  /*6d90*/  FFMA.FTZ R192, R36, c[0x0][0x2d0], -R162.reuse ;  /* 0x0000b40024c07a23 */ /* 0x100fe400000108a2 */
[--C-:B------:R-:W-:Y:S02]  /*6da0*/  FFMA.FTZ R191, R37, c[0x0][0x2d0], -R162.reuse ;  /* 0x0000b40025bf7a23 */ /* 0x100fe400000108a2 */
[----:B------:R-:W-:Y:S01]  /*6db0*/  MUFU.EX2 R157, R157 ;  /* 0x0000009d009d7308 */ /* 0x000fe20000000800 */
[--C-:B------:R-:W-:Y:S02]  /*6dc0*/  FFMA.FTZ R193, R38, c[0x0][0x2d0], -R161.reuse ;  /* 0x0000b40026c17a23 */ /* 0x100fe400000108a1 */
[--C-:B------:R-:W-:Y:S02]  /*6dd0*/  FFMA.FTZ R194, R39, c[0x0][0x2d0], -R161.reuse ;  /* 0x0000b40027c27a23 */ /* 0x100fe400000108a1 */
[C---:B-1----:R-:W-:Y:S01]  /*6de0*/  FMUL.FTZ R4, R2.reuse, R128 ;  /* 0x0000008002047220 */ /* 0x042fe20000410000 */
[----:B------:R-:W-:Y:S01]  /*6df0*/  LDSM.16.MT88.4 R36, [R234+0x5900] ;  /* 0x00590000ea24783b */ /* 0x000fe20000004200 */
[C---:B------:R-:W-:Y:S02]  /*6e00*/  FMUL.FTZ R5, R2.reuse, R129 ;  /* 0x0000008102057220 */ /* 0x040fe40000410000 */
[C---:B------:R-:W-:Y:S01]  /*6e10*/  FMUL.FTZ R8, R2.reuse, R124 ;  /* 0x0000007c02087220 */ /* 0x040fe20000410000 */
[----:B------:R-:W1:Y:S01]  /*6e20*/  MUFU.EX2 R133, R133 ;  /* 0x0000008500857308 */ /* 0x000e620000000800 */
[C---:B------:R-:W-:Y:S02]  /*6e30*/  FMUL.FTZ R9, R2.reuse, R125 ;  /* 0x0000007d02097220 */ /* 0x040fe40000410000 */
[----:B------:R-:W-:Y:S02]  /*6e40*/  FMUL.FTZ R68, R2, R68 ;  /* 0x0000004402447220 */ /* 0x000fe40000410000 */
[C---:B--2---:R-:W-:Y:S02]  /*6e50*/  FMUL.FTZ R6, R0.reuse, R130 ;  /* 0x0000008200067220 */ /* 0x044fe40000410000 */
[C---:B------:R-:W-:Y:S02]  /*6e60*/  FMUL.FTZ R7, R0.reuse, R131 ;  /* 0x0000008300077220 */ /* 0x040fe40000410000 */
[C---:B------:R-:W-:Y:S01]  /*6e70*/  FMUL.FTZ R10, R0.reuse, R126 ;  /* 0x0000007e000a7220 */ /* 0x040fe20000410000 */
[----:B------:R-:W2:Y:S01]  /*6e80*/  MUFU.EX2 R135, R135 ;  /* 0x0000008700877308 */ /* 0x000ea20000000800 */
[----:B------:R-:W-:Y:S02]  /*6e90*/  FMUL.FTZ R11, R0, R127 ;  /* 0x0000007f000b7220 */ /* 0x000fe40000410000 */
[----:B------:R-:W3:Y:S01]  /*6ea0*/  LDSM.16.MT88.4 R124, [R232+0x100] ;  /* 0x00010000e87c783b */ /* 0x000ee20000004200 */
[----:B------:R-:W-:Y:S02]  /*6eb0*/  FMUL.FTZ R69, R2, R69 ;  /* 0x0000004502457220 */ /* 0x000fe40000410000 */
[C---:B------:R-:W-:Y:S02]  /*6ec0*/  FMUL.FTZ R70, R0.reuse, R70 ;  /* 0x0000004600467220 */ /* 0x040fe40000410000 */
[----:B------:R-:W-:Y:S02]  /*6ed0*/  FMUL.FTZ R71, R0, R71 ;  /* 0x0000004700477220 */ /* 0x000fe40000410000 */
[----:B------:R-:W-:Y:S01]  /*6ee0*/  MUFU.EX2 R156, R156 ;  /* 0x0000009c009c7308 */ /* 0x000fe20000000800 */
[C---:B------:R-:W-:Y:S02]  /*6ef0*/  FMUL.FTZ R72, R2.reuse, R72 ;  /* 0x0000004802487220 */ /* 0x040fe40000410000 */
[----:B------:R-:W-:Y:S01]  /*6f00*/  FMUL.FTZ R73, R2, R73 ;  /* 0x0000004902497220 */ /* 0x000fe20000410000 */
[----:B-1----:R-:W-:Y:S01]  /*6f10*/  F2FP.PACK_AB R128, R133, R157 ;  /* 0x0000009d8580723e */ /* 0x002fe200000000ff */
[C---:B------:R-:W-:Y:S02]  /*6f20*/  FMUL.FTZ R74, R0.reuse, R74 ;  /* 0x0000004a004a7220 */ /* 0x040fe40000410000 */
[----:B------:R-:W-:Y:S02]  /*6f30*/  FMUL.FTZ R75, R0, R75 ;  /* 0x0000004b004b7220 */ /* 0x000fe40000410000 */
[C---:B------:R-:W-:Y:S01]  /*6f40*/  FMUL.FTZ R76, R2.reuse, R76 ;  /* 0x0000004c024c7220 */ /* 0x040fe20000410000 */
[----:B------:R-:W1:Y:S01]  /*6f50*/  MUFU.EX2 R158, R158 ;  /* 0x0000009e009e7308 */ /* 0x000e620000000800 */
[----:B------:R-:W-:Y:S02]  /*6f60*/  FMUL.FTZ R77, R2, R77 ;  /* 0x0000004d024d7220 */ /* 0x000fe40000410000 */
[C---:B------:R-:W-:Y:S01]  /*6f70*/  FMUL.FTZ R78, R0.reuse, R78 ;  /* 0x0000004e004e7220 */ /* 0x040fe20000410000 */
[----:B--2---:R-:W-:Y:S01]  /*6f80*/  F2FP.PACK_AB R130, R135, R134 ;  /* 0x000000868782723e */ /* 0x004fe200000000ff */
[----:B------:R-:W-:Y:S02]  /*6f90*/  FMUL.FTZ R79, R0, R79 ;  /* 0x0000004f004f7220 */ /* 0x000fe40000410000 */
[C---:B------:R-:W-:Y:S02]  /*6fa0*/  FMUL.FTZ R80, R2.reuse, R80 ;  /* 0x0000005002507220 */ /* 0x040fe40000410000 */
[----:B------:R-:W-:Y:S01]  /*6fb0*/  FMUL.FTZ R81, R2, R81 ;  /* 0x0000005102517220 */ /* 0x000fe20000410000 */
[----:B------:R-:W2:Y:S01]  /*6fc0*/  MUFU.EX2 R160, R160 ;  /* 0x000000a000a07308 */ /* 0x000ea20000000800 */
[C---:B------:R-:W-:Y:S02]  /*6fd0*/  FMUL.FTZ R82, R0.reuse, R82 ;  /* 0x0000005200527220 */ /* 0x040fe40000410000 */
[----:B------:R-:W-:Y:S02]  /*6fe0*/  FMUL.FTZ R83, R0, R83 ;  /* 0x0000005300537220 */ /* 0x000fe40000410000 */
[C---:B------:R-:W-:Y:S02]  /*6ff0*/  FMUL.FTZ R84, R2.reuse, R84 ;  /* 0x0000005402547220 */ /* 0x040fe40000410000 */
[----:B------:R-:W-:Y:S02]  /*7000*/  FMUL.FTZ R85, R2, R85 ;  /* 0x0000005502557220 */ /* 0x000fe40000410000 */
[C---:B------:R-:W-:Y:S01]  /*7010*/  FMUL.FTZ R86, R0.reuse, R86 ;  /* 0x0000005600567220 */ /* 0x040fe20000410000 */
[----:B------:R-:W-:Y:S01]  /*7020*/  MUFU.EX2 R180, R180 ;  /* 0x000000b400b47308 */ /* 0x000fe20000000800 */
[----:B------:R-:W-:Y:S02]  /*7030*/  FMUL.FTZ R87, R0, R87 ;  /* 0x0000005700577220 */ /* 0x000fe40000410000 */
[--C-:B------:R-:W-:Y:S01]  /*7040*/  FFMA.FTZ R195, R40, c[0x0][0x2d0], -R162.reuse ;  /* 0x0000b40028c37a23 */ /* 0x100fe200000108a2 */
[----:B-1----:R-:W-:Y:S01]  /*7050*/  F2FP.PACK_AB R129, R158, R156 ;  /* 0x0000009c9e81723e */ /* 0x002fe200000000ff */
[--C-:B------:R-:W-:Y:S02]  /*7060*/  FFMA.FTZ R200, R41, c[0x0][0x2d0], -R162.reuse ;  /* 0x0000b40029c87a23 */ /* 0x100fe400000108a2 */
[--C-:B------:R-:W-:Y:S02]  /*7070*/  FFMA.FTZ R201, R42, c[0x0][0x2d0], -R161.reuse ;  /* 0x0000b4002ac97a23 */ /* 0x100fe400000108a1 */
[--C-:B------:R-:W-:Y:S01]  /*7080*/  FFMA.FTZ R202, R43, c[0x0][0x2d0], -R161.reuse ;  /* 0x0000b4002bca7a23 */ /* 0x100fe200000108a1 */
[----:B------:R-:W-:Y:S01]  /*7090*/  MUFU.EX2 R167, R167 ;  /* 0x000000a700a77308 */ /* 0x000fe20000000800 */
[----:B------:R-:W-:Y:S01]  /*70a0*/  LDSM.16.MT88.4 R40, [R232+0x6100] ;  /* 0x00610000e828783b */ /* 0x000fe20000004200 */
[--C-:B------:R-:W-:Y:S01]  /*70b0*/  FFMA.FTZ R203, R48, c[0x0][0x2d0], -R162.reuse ;  /* 0x0000b40030cb7a23 */ /* 0x100fe200000108a2 */
[----:B--2---:R-:W-:Y:S01]  /*70c0*/  F2FP.PACK_AB R131, R160, R159 ;  /* 0x0000009fa083723e */ /* 0x004fe200000000ff */
[--C-:B------:R-:W-:Y:S02]  /*70d0*/  FFMA.FTZ R208, R49, c[0x0][0x2d0], -R162.reuse ;  /* 0x0000b40031d07a23 */ /* 0x100fe400000108a2 */
[--C-:B------:R-:W-:Y:S02]  /*70e0*/  FFMA.FTZ R209, R50, c[0x0][0x2d0], -R161.reuse ;  /* 0x0000b40032d17a23 */ /* 0x100fe400000108a1 */
[--C-:B------:R-:W-:Y:S02]  /*70f0*/  FFMA.FTZ R210, R51, c[0x0][0x2d0], -R161.reuse ;  /* 0x0000b40033d27a23 */ /* 0x100fe400000108a1 */
[----:B------:R-:W-:Y:S01]  /*7100*/  MUFU.EX2 R181, R181 ;  /* 0x000000b500b57308 */ /* 0x000fe20000000800 */
[C---:B------:R-:W-:Y:S01]  /*7110*/  HMMA.16816.F32 R4, R128.reuse, R144, R4 ;  /* 0x000000908004723c */ /* 0x040fe20000001804 */
[----:B------:R-:W-:Y:S04]  /*7120*/  LDSM.16.MT88.4 R48, [R232+0x7100] ;  /* 0x00710000e830783b */ /* 0x000fe80000004200 */
[C---:B------:R-:W-:Y:S02]  /*7130*/  FMUL.FTZ R88, R2.reuse, R88 ;  /* 0x0000005802587220 */ /* 0x040fe40000410000 */
[----:B------:R-:W-:Y:S01]  /*7140*/  FMUL.FTZ R89, R2, R89 ;  /* 0x0000005902597220 */ /* 0x000fe20000410000 */
[C---:B------:R-:W-:Y:S01]  /*7150*/  HMMA.16816.F32 R8, R128.reuse, R146, R8 ;  /* 0x000000928008723c */ /* 0x040fe20000001808 */
[----:B------:R-:W1:Y:S01]  /*7160*/  LDSM.16.MT88.4 R144, [R236+0x4100] ;  /* 0x00410000ec90783b */ /* 0x000e620000004200 */
[----:B------:R-:W-:Y:S02]  /*7170*/  MUFU.EX2 R182, R182 ;  /* 0x000000b600b67308 */ /* 0x000fe40000000800 */
[C---:B------:R-:W-:Y:S02]  /*7180*/  FMUL.FTZ R90, R0.reuse, R90 ;  /* 0x0000005a005a7220 */ /* 0x040fe40000410000 */
[----:B------:R-:W-:Y:S02]  /*7190*/  FMUL.FTZ R91, R0, R91 ;  /* 0x0000005b005b7220 */ /* 0x000fe40000410000 */
[C---:B------:R-:W-:Y:S04]  /*71a0*/  HMMA.16816.F32 R68, R128.reuse, R148, R68 ;  /* 0x000000948044723c */ /* 0x040fe80000001844 */
[C---:B------:R-:W-:Y:S01]  /*71b0*/  FMUL.FTZ R92, R2.reuse, R92 ;  /* 0x0000005c025c7220 */ /* 0x040fe20000410000 */
[----:B------:R-:W-:Y:S01]  /*71c0*/  MUFU.EX2 R183, R183 ;  /* 0x000000b700b77308 */ /* 0x000fe20000000800 */
[----:B------:R-:W-:Y:S02]  /*71d0*/  FMUL.FTZ R93, R2, R93 ;  /* 0x0000005d025d7220 */ /* 0x000fe40000410000 */
[C---:B------:R-:W-:Y:S01]  /*71e0*/  HMMA.16816.F32 R72, R128.reuse, R150, R72 ;  /* 0x000000968048723c */ /* 0x040fe20000001848 */
[----:B------:R-:W2:Y:S03]  /*71f0*/  LDSM.16.MT88.4 R148, [R234+0x4100] ;  /* 0x00410000ea94783b */ /* 0x000ea60000004200 */
[C---:B------:R-:W-:Y:S02]  /*7200*/  FMUL.FTZ R94, R0.reuse, R94 ;  /* 0x0000005e005e7220 */ /* 0x040fe40000410000 */
[----:B------:R-:W-:Y:S01]  /*7210*/  FMUL.FTZ R95, R0, R95 ;  /* 0x0000005f005f7220 */ /* 0x000fe20000410000 */
[----:B------:R-:W-:Y:S01]  /*7220*/  MUFU.EX2 R188, R188 ;  /* 0x000000bc00bc7308 */ /* 0x000fe20000000800 */
[C---:B------:R-:W-:Y:S04]  /*7230*/  HMMA.16816.F32 R76, R128.reuse, R152, R76 ;  /* 0x00000098804c723c */ /* 0x040fe8000000184c */
[C---:B------:R-:W-:Y:S02]  /*7240*/  FMUL.FTZ R96, R2.reuse, R96 ;  /* 0x0000006002607220 */ /* 0x040fe40000410000 */
[----:B------:R-:W-:Y:S02]  /*7250*/  FMUL.FTZ R97, R2, R97 ;  /* 0x0000006102617220 */ /* 0x000fe40000410000 */
[C---:B------:R-:W-:Y:S01]  /*7260*/  HMMA.16816.F32 R80, R128.reuse, R154, R80 ;  /* 0x0000009a8050723c */ /* 0x040fe20000001850 */
[----:B------:R-:W-:Y:S03]  /*7270*/  MUFU.EX2 R189, R189 ;  /* 0x000000bd00bd7308 */ /* 0x000fe60000000800 */
[C---:B------:R-:W-:Y:S02]  /*7280*/  FMUL.FTZ R98, R0.reuse, R98 ;  /* 0x0000006200627220 */ /* 0x040fe40000410000 */
[----:B------:R-:W-:Y:S02]  /*7290*/  FMUL.FTZ R99, R0, R99 ;  /* 0x0000006300637220 */ /* 0x000fe40000410000 */
[C---:B---3--:R-:W-:Y:S03]  /*72a0*/  HMMA.16816.F32 R84, R128.reuse, R124, R84 ;  /* 0x0000007c8054723c */ /* 0x048fe60000001854 */
[----:B------:R-:W-:Y:S01]  /*72b0*/  MUFU.EX2 R190, R190 ;  /* 0x000000be00be7308 */ /* 0x000fe20000000800 */
[--C-:B------:R-:W-:Y:S02]  /*72c0*/  FFMA.FTZ R152, R12, c[0x0][0x2d0], -R162.reuse ;  /* 0x0000b4000c987a23 */ /* 0x100fe400000108a2 */
[C---:B------:R-:W-:Y:S02]  /*72d0*/  FMUL.FTZ R12, R2.reuse, R120 ;  /* 0x00000078020c7220 */ /* 0x040fe40000410000 */
[C---:B------:R-:W-:Y:S01]  /*72e0*/  HMMA.16816.F32 R88, R128.reuse, R126, R88 ;  /* 0x0000007e8058723c */ /* 0x040fe20000001858 */
[----:B------:R-:W3:Y:S03]  /*72f0*/  LDSM.16.MT88.4 R124, [R233+0x4100] ;  /* 0x00410000e97c783b */ /* 0x000ee60000004200 */
[--C-:B------:R-:W-:Y:S01]  /*7300*/  FFMA.FTZ R153, R13, c[0x0][0x2d0], -R162.reuse ;  /* 0x0000b4000d997a23 */ /* 0x100fe200000108a2 */
[----:B------:R-:W-:Y:S01]  /*7310*/  MUFU.EX2 R152, R152 ;  /* 0x0000009800987308 */ /* 0x000fe20000000800 */
[----:B------:R-:W-:Y:S02]  /*7320*/  FMUL.FTZ R13, R2, R121 ;  /* 0x00000079020d7220 */ /* 0x000fe40000410000 */
[C---:B-1----:R-:W-:Y:S04]  /*7330*/  HMMA.16816.F32 R92, R128.reuse, R144, R92 ;  /* 0x00000090805c723c */ /* 0x042fe8000000185c */
[--C-:B------:R-:W-:Y:S02]  /*7340*/  FFMA.FTZ R154, R14, c[0x0][0x2d0], -R161.reuse ;  /* 0x0000b4000e9a7a23 */ /* 0x100fe400000108a1 */
[C---:B------:R-:W-:Y:S01]  /*7350*/  FMUL.FTZ R14, R0.reuse, R122 ;  /* 0x0000007a000e7220 */ /* 0x040fe20000410000 */
[----:B------:R-:W1:Y:S01]  /*7360*/  MUFU.EX2 R153, R153 ;  /* 0x0000009900997308 */ /* 0x000e620000000800 */
[C---:B------:R-:W-:Y:S01]  /*7370*/  HMMA.16816.F32 R96, R128.reuse, R146, R96 ;  /* 0x000000928060723c */ /* 0x040fe20000001860 */
[----:B------:R-:W-:Y:S03]  /*7380*/  LDSM.16.MT88.4 R144, [R236+0x900] ;  /* 0x00090000ec90783b */ /* 0x000fe60000004200 */
[--C-:B------:R-:W-:Y:S02]  /*7390*/  FFMA.FTZ R155, R15, c[0x0][0x2d0], -R161.reuse ;  /* 0x0000b4000f9b7a23 */ /* 0x100fe400000108a1 */
[----:B------:R-:W-:Y:S02]  /*73a0*/  FMUL.FTZ R15, R0, R123 ;  /* 0x0000007b000f7220 */ /* 0x000fe40000410000 */
[C---:B------:R-:W-:Y:S01]  /*73b0*/  FMUL.FTZ R100, R2.reuse, R100 ;  /* 0x0000006402647220 */ /* 0x040fe20000410000 */
[----:B------:R-:W4:Y:S01]  /*73c0*/  LDSM.16.MT88.4 R120, [R232+0x4100] ;  /* 0x00410000e878783b */ /* 0x000f220000004200 */
[----:B------:R-:W-:Y:S02]  /*73d0*/  MUFU.EX2 R154, R154 ;  /* 0x0000009a009a7308 */ /* 0x000fe40000000800 */
[----:B------:R-:W-:Y:S01]  /*73e0*/  FMUL.FTZ R101, R2, R101 ;  /* 0x0000006502657220 */ /* 0x000fe20000410000 */
[C---:B--2---:R-:W-:Y:S03]  /*73f0*/  HMMA.16816.F32 R12, R128.reuse, R148, R12 ;  /* 0x00000094800c723c */ /* 0x044fe6000000180c */
[C---:B------:R-:W-:Y:S02]  /*7400*/  FMUL.FTZ R102, R0.reuse, R102 ;  /* 0x0000006600667220 */ /* 0x040fe40000410000 */
[----:B------:R-:W-:Y:S02]  /*7410*/  FMUL.FTZ R103, R0, R103 ;  /* 0x0000006700677220 */ /* 0x000fe40000410000 */
[C---:B------:R-:W-:Y:S01]  /*7420*/  FMUL.FTZ R104, R2.reuse, R104 ;  /* 0x0000006802687220 */ /* 0x040fe20000410000 */
[----:B------:R-:W2:Y:S01]  /*7430*/  MUFU.EX2 R155, R155 ;  /* 0x0000009b009b7308 */ /* 0x000ea20000000800 */
[----:B------:R-:W-:Y:S03]  /*7440*/  FMUL.FTZ R105, R2, R105 ;  /* 0x0000006902697220 */ /* 0x000fe60000410000 */
[C---:B------:R-:W-:Y:S01]  /*7450*/  HMMA.16816.F32 R100, R128.reuse, R150, R100 ;  /* 0x000000968064723c */ /* 0x040fe20000001864 */
[----:B------:R-:W-:Y:S02]  /*7460*/  LDSM.16.MT88.4 R148, [R233+0x900] ;  /* 0x00090000e994783b */ /* 0x000fe40000004200 */
[C---:B------:R-:W-:Y:S02]  /*7470*/  FMUL.FTZ R106, R0.reuse, R106 ;  /* 0x0000006a006a7220 */ /* 0x040fe40000410000 */
[----:B------:R-:W-:Y:S01]  /*7480*/  FMUL.FTZ R107, R0, R107 ;  /* 0x0000006b006b7220 */ /* 0x000fe20000410000 */
[----:B------:R-:W-:Y:S01]  /*7490*/  MUFU.EX2 R192, R192 ;  /* 0x000000c000c07308 */ /* 0x000fe20000000800 */
[--C-:B------:R-:W-:Y:S02]  /*74a0*/  FFMA.FTZ R163, R16, c[0x0][0x2d0], -R162.reuse ;  /* 0x0000b40010a37a23 */ /* 0x100fe400000108a2 */
[--C-:B------:R-:W-:Y:S03]  /*74b0*/  FFMA.FTZ R164, R17, c[0x0][0x2d0], -R162.reuse ;  /* 0x0000b40011a47a23 */ /* 0x100fe600000108a2 */
[C---:B---3--:R-:W-:Y:S03]  /*74c0*/  HMMA.16816.F32 R104, R128.reuse, R124, R104 ;  /* 0x0000007c8068723c */ /* 0x048fe60000001868 */
[--C-:B------:R-:W-:Y:S01]  /*74d0*/  FFMA.FTZ R165, R18, c[0x0][0x2d0], -R161.reuse ;  /* 0x0000b40012a57a23 */ /* 0x100fe200000108a1 */
[----:B------:R-:W-:Y:S01]  /*74e0*/  MUFU.EX2 R163, R163 ;  /* 0x000000a300a37308 */ /* 0x000fe20000000800 */
[--C-:B------:R-:W-:Y:S02]  /*74f0*/  FFMA.FTZ R166, R19, c[0x0][0x2d0], -R161.reuse ;  /* 0x0000b40013a67a23 */ /* 0x100fe400000108a1 */
[C---:B------:R-:W-:Y:S02]  /*7500*/  FMUL.FTZ R108, R2.reuse, R108 ;  /* 0x0000006c026c7220 */ /* 0x040fe40000410000 */
[----:B------:R-:W-:Y:S03]  /*7510*/  FMUL.FTZ R109, R2, R109 ;  /* 0x0000006d026d7220 */ /* 0x000fe60000410000 */
[C---:B------:R-:W-:Y:S02]  /*7520*/  FMUL.FTZ R110, R0.reuse, R110 ;  /* 0x0000006e006e7220 */ /* 0x040fe40000410000 */
[----:B------:R-:W3:Y:S01]  /*7530*/  MUFU.EX2 R164, R164 ;  /* 0x000000a400a47308 */ /* 0x000ee20000000800 */
[----:B------:R-:W-:Y:S02]  /*7540*/  FMUL.FTZ R111, R0, R111 ;  /* 0x0000006f006f7220 */ /* 0x000fe40000410000 */
[C---:B------:R-:W-:Y:S01]  /*7550*/  FMUL.FTZ R16, R2.reuse, R116 ;  /* 0x0000007402107220 */ /* 0x040fe20000410000 */
[----:B-1----:R-:W-:Y:S01]  /*7560*/  F2FP.PACK_AB R116, R153, R152 ;  /* 0x000000989974723e */ /* 0x002fe200000000ff */
[----:B------:R-:W-:Y:S01]  /*7570*/  FMUL.FTZ R17, R2, R117 ;  /* 0x0000007502117220 */ /* 0x000fe20000410000 */
[----:B--2---:R-:W-:Y:S01]  /*7580*/  F2FP.PACK_AB R117, R155, R154 ;  /* 0x0000009a9b75723e */ /* 0x004fe200000000ff */
[C---:B------:R-:W-:Y:S01]  /*7590*/  FMUL.FTZ R18, R0.reuse, R118 ;  /* 0x0000007600127220 */ /* 0x040fe20000410000 */
[C---:B------:R-:W-:Y:S01]  /*75a0*/  HMMA.16816.F32 R108, R128.reuse, R126, R108 ;  /* 0x0000007e806c723c */ /* 0x040fe2000000186c */
[----:B------:R-:W1:Y:S01]  /*75b0*/  LDSM.16.MT88.4 R124, [R234+0x900] ;  /* 0x00090000ea7c783b */ /* 0x000e620000004200 */
[----:B------:R-:W-:Y:S01]  /*75c0*/  MUFU.EX2 R165, R165 ;  /* 0x000000a500a57308 */ /* 0x000fe20000000800 */
[----:B------:R-:W-:Y:S02]  /*75d0*/  FMUL.FTZ R19, R0, R119 ;  /* 0x0000007700137220 */ /* 0x000fe40000410000 */
[C---:B------:R-:W-:Y:S02]  /*75e0*/  FMUL.FTZ R112, R2.reuse, R112 ;  /* 0x0000007002707220 */ /* 0x040fe40000410000 */
[----:B------:R-:W-:Y:S02]  /*75f0*/  FMUL.FTZ R113, R2, R113 ;  /* 0x0000007102717220 */ /* 0x000fe40000410000 */
[C---:B------:R-:W-:Y:S01]  /*7600*/  FMUL.FTZ R114, R0.reuse, R114 ;  /* 0x0000007200727220 */ /* 0x040fe20000410000 */
[C---:B----4-:R-:W-:Y:S02]  /*7610*/  HMMA.16816.F32 R16, R128.reuse, R120, R16 ;  /* 0x000000788010723c */ /* 0x050fe40000001810 */
[----:B------:R-:W2:Y:S01]  /*7620*/  MUFU.EX2 R166, R166 ;  /* 0x000000a600a67308 */ /* 0x000ea20000000800 */
[----:B------:R-:W-:Y:S02]  /*7630*/  FMUL.FTZ R115, R0, R115 ;  /* 0x0000007300737220 */ /* 0x000fe40000410000 */
[--C-:B------:R-:W-:Y:S01]  /*7640*/  FFMA.FTZ R52, R52, c[0x0][0x2d0], -R162.reuse ;  /* 0x0000b40034347a23 */ /* 0x100fe200000108a2 */
[----:B---3--:R-:W-:Y:S01]  /*7650*/  F2FP.PACK_AB R118, R164, R163 ;  /* 0x000000a3a476723e */ /* 0x008fe200000000ff */
[--C-:B------:R-:W-:Y:S02]  /*7660*/  FFMA.FTZ R53, R53, c[0x0][0x2d0], -R162.reuse ;  /* 0x0000b40035357a23 */ /* 0x100fe400000108a2 */
[--C-:B------:R-:W-:Y:S01]  /*7670*/  FFMA.FTZ R54, R54, c[0x0][0x2d0], -R161.reuse ;  /* 0x0000b40036367a23 */ /* 0x100fe200000108a1 */
[----:B------:R-:W-:Y:S01]  /*7680*/  HMMA.16816.F32 R112, R128, R122, R112 ;  /* 0x0000007a8070723c */ /* 0x000fe20000001870 */
[----:B------:R-:W3:Y:S01]  /*7690*/  LDSM.16.MT88.4 R120, [R232+0x900] ;  /* 0x00090000e878783b */ /* 0x000ee20000004200 */
[----:B------:R-:W-:Y:S01]  /*76a0*/  MUFU.EX2 R191, R191 ;  /* 0x000000bf00bf7308 */ /* 0x000fe20000000800 */
[--C-:B------:R-:W-:Y:S02]  /*76b0*/  FFMA.FTZ R55, R55, c[0x0][0x2d0], -R161.reuse ;  /* 0x0000b40037377a23 */ /* 0x100fe400000108a1 */
[--C-:B------:R-:W-:Y:S02]  /*76c0*/  FFMA.FTZ R56, R56, c[0x0][0x2d0], -R162.reuse ;  /* 0x0000b40038387a23 */ /* 0x100fe400000108a2 */
[--C-:B------:R-:W-:Y:S02]  /*76d0*/  FFMA.FTZ R57, R57, c[0x0][0x2d0], -R162.reuse ;  /* 0x0000b40039397a23 */ /* 0x100fe400000108a2 */
[----:B------:R-:W4:Y:S03]  /*76e0*/  LDSM.16.MT88.4 R128, [R236+0x4900] ;  /* 0x00490000ec80783b */ /* 0x000f260000004200 */
[----:B------:R-:W-:Y:S01]  /*76f0*/  MUFU.EX2 R193, R193 ;  /* 0x000000c100c17308 */ /* 0x000fe20000000800 */
[--C-:B------:R-:W-:Y:S02]  /*7700*/  FFMA.FTZ R58, R58, c[0x0][0x2d0], -R161.reuse ;  /* 0x0000b4003a3a7a23 */ /* 0x100fe400000108a1 */
[--C-:B------:R-:W-:Y:S01]  /*7710*/  FFMA.FTZ R59, R59, c[0x0][0x2d0], -R161.reuse ;  /* 0x0000b4003b3b7a23 */ /* 0x100fe200000108a1 */
[----:B--2---:R-:W-:Y:S01]  /*7720*/  F2FP.PACK_AB R119, R166, R165 ;  /* 0x000000a5a677723e */ /* 0x004fe200000000ff */
[--C-:B------:R-:W-:Y:S02]  /*7730*/  FFMA.FTZ R60, R60, c[0x0][0x2d0], -R162.reuse ;  /* 0x0000b4003c3c7a23 */ /* 0x100fe400000108a2 */
[--C-:B------:R-:W-:Y:S02]  /*7740*/  FFMA.FTZ R61, R61, c[0x0][0x2d0], -R162.reuse ;  /* 0x0000b4003d3d7a23 */ /* 0x100fe400000108a2 */
[--C-:B------:R-:W-:Y:S01]  /*7750*/  FFMA.FTZ R62, R62, c[0x0][0x2d0], -R161.reuse ;  /* 0x0000b4003e3e7a23 */ /* 0x100fe200000108a1 */
[----:B------:R-:W-:Y:S01]  /*7760*/  MUFU.EX2 R194, R194 ;  /* 0x000000c200c27308 */ /* 0x000fe20000000800 */
[C---:B------:R-:W-:Y:S05]  /*7770*/  HMMA.16816.F32 R4, R116.reuse, R144, R4 ;  /* 0x000000907404723c */ /* 0x040fea0000001804 */
[----:B------:R-:W-:Y:S02]  /*7780*/  FFMA.FTZ R63, R63, c[0x0][0x2d0], -R161 ;  /* 0x0000b4003f3f7a23 */ /* 0x000fe400000108a1 */
[----:B------:R-:W-:Y:S01]  /*7790*/  FFMA.FTZ R64, R64, c[0x0][0x2d0], -R162 ;  /* 0x0000b40040407a23 */ /* 0x000fe200000108a2 */
[C---:B------:R-:W-:Y:S01]  /*77a0*/  HMMA.16816.F32 R8, R116.reuse, R146, R8 ;  /* 0x000000927408723c */ /* 0x040fe20000001808 */
[----:B------:R-:W-:Y:S01]  /*77b0*/  LDSM.16.MT88.4 R144, [R232+0x4900] ;  /* 0x00490000e890783b */ /* 0x000fe20000004200 */
[----:B------:R-:W-:Y:S02]  /*77c0*/  MUFU.EX2 R195, R195 ;  /* 0x000000c300c37308 */ /* 0x000fe40000000800 */
[----:B------:R-:W-:Y:S01]  /*77d0*/  FFMA.FTZ R157, R2, R249, R157 ;  /* 0x000000f9029d7223 */ /* 0x000fe2000001009d */
[----:B------:R-:W-:Y:S01]  /*77e0*/  MOV R2, R132 ;  /* 0x0000008400027202 */ /* 0x000fe20000000f00 */
[----:B------:R-:W-:Y:S01]  /*77f0*/  FFMA.FTZ R156, R0, R248, R156 ;  /* 0x000000f8009c7223 */ /* 0x000fe2000001009c */
[----:B------:R-:W-:Y:S01]  /*7800*/  MOV R0, R3 ;  /* 0x0000000300007202 */ /* 0x000fe20000000f00 */
[C---:B-1----:R-:W-:Y:S04]  /*7810*/  HMMA.16816.F32 R68, R116.reuse, R124, R68 ;  /* 0x0000007c7444723c */ /* 0x042fe80000001844 */
[----:B------:R-:W-:Y:S01]  /*7820*/  MUFU.EX2 R200, R200 ;  /* 0x000000c800c87308 */ /* 0x000fe20000000800 */
[----:B------:R-:W-:Y:S02]  /*7830*/  FADD.FTZ R157, R133, R157 ;  /* 0x0000009d859d7221 */ /* 0x000fe40000010000 */
[----:B------:R-:W-:Y:S01]  /*7840*/  FADD.FTZ R156, R158, R156 ;  /* 0x0000009c9e9c7221 */ /* 0x000fe20000010000 */
[C---:B------:R-:W-:Y:S01]  /*7850*/  HMMA.16816.F32 R72, R116.reuse, R126, R72 ;  /* 0x0000007e7448723c */ /* 0x040fe20000001848 */
[----:B------:R-:W1:Y:S03]  /*7860*/  LDSM.16.MT88.4 R124, [R233+0x4900] ;  /* 0x00490000e97c783b */ /* 0x000e660000004200 */
[----:B------:R-:W-:Y:S02]  /*7870*/  FADD.FTZ R134, R134, R157 ;  /* 0x0000009d86867221 */ /* 0x000fe40000010000 */
[----:B------:R-:W-:Y:S01]  /*7880*/  MUFU.EX2 R201, R201 ;  /* 0x000000c900c97308 */ /* 0x000fe20000000800 */
[----:B------:R-:W-:Y:S01]  /*7890*/  FADD.FTZ R156, R159, R156 ;  /* 0x0000009c9f9c7221 */ /* 0x000fe20000010000 */
[C---:B------:R-:W-:Y:S04]  /*78a0*/  HMMA.16816.F32 R76, R116.reuse, R148, R76 ;  /* 0x00000094744c723c */ /* 0x040fe8000000184c */
[----:B------:R-:W-:Y:S02]  /*78b0*/  FADD.FTZ R134, R135, R134 ;  /* 0x0000008687867221 */ /* 0x000fe40000010000 */
[----:B------:R-:W-:Y:S02]  /*78c0*/  FADD.FTZ R160, R160, R156 ;  /* 0x0000009ca0a07221 */ /* 0x000fe40000010000 */
[C---:B------:R-:W-:Y:S01]  /*78d0*/  HMMA.16816.F32 R80, R116.reuse, R150, R80 ;  /* 0x000000967450723c */ /* 0x040fe20000001850 */
[----:B------:R-:W-:Y:S03]  /*78e0*/  MUFU.EX2 R202, R202 ;  /* 0x000000ca00ca7308 */ /* 0x000fe60000000800 */
[--C-:B------:R-:W-:Y:S02]  /*78f0*/  FFMA.FTZ R148, R24, c[0x0][0x2d0], -R162.reuse ;  /* 0x0000b40018947a23 */ /* 0x100fe400000108a2 */
[----:B------:R-:W-:Y:S02]  /*7900*/  FFMA.FTZ R149, R25, c[0x0][0x2d0], -R162 ;  /* 0x0000b40019957a23 */ /* 0x000fe400000108a2 */
[C---:B---3--:R-:W-:Y:S03]  /*7910*/  HMMA.16816.F32 R84, R116.reuse, R120, R84 ;  /* 0x000000787454723c */ /* 0x048fe60000001854 */
[----:B------:R-:W-:Y:S01]  /*7920*/  MUFU.EX2 R148, R148 ;  /* 0x0000009400947308 */ /* 0x000fe20000000800 */
[--C-:B------:R-:W-:Y:S02]  /*7930*/  FFMA.FTZ R150, R26, c[0x0][0x2d0], -R161.reuse ;  /* 0x0000b4001a967a23 */ /* 0x100fe400000108a1 */
[----:B------:R-:W-:Y:S02]  /*7940*/  FFMA.FTZ R151, R27, c[0x0][0x2d0], -R161 ;  /* 0x0000b4001b977a23 */ /* 0x000fe400000108a1 */
[C---:B------:R-:W-:Y:S01]  /*7950*/  HMMA.16816.F32 R88, R116.reuse, R122, R88 ;  /* 0x0000007a7458723c */ /* 0x040fe20000001858 */
[----:B------:R-:W2:Y:S03]  /*7960*/  LDSM.16.MT88.4 R120, [R236+0x1100] ;  /* 0x00110000ec78783b */ /* 0x000ea60000004200 */
[----:B------:R-:W-:Y:S01]  /*7970*/  FADD.FTZ R152, R152, R134 ;  /* 0x0000008698987221 */ /* 0x000fe20000010000 */
[----:B------:R-:W3:Y:S01]  /*7980*/  MUFU.EX2 R149, R149 ;  /* 0x0000009500957308 */ /* 0x000ee20000000800 */
[----:B------:R-:W-:Y:S02]  /*7990*/  FADD.FTZ R160, R154, R160 ;  /* 0x000000a09aa07221 */ /* 0x000fe40000010000 */
[C---:B----4-:R-:W-:Y:S01]  /*79a0*/  HMMA.16816.F32 R92, R116.reuse, R128, R92 ;  /* 0x00000080745c723c */ /* 0x050fe2000000185c */
[----:B------:R-:W4:Y:S03]  /*79b0*/  LDSM.16.MT88.4 R24, [R234+0x1100] ;  /* 0x00110000ea18783b */ /* 0x000f260000004200 */
[----:B------:R-:W-:Y:S02]  /*79c0*/  FADD.FTZ R152, R153, R152 ;  /* 0x0000009899987221 */ /* 0x000fe40000010000 */
[----:B------:R-:W-:Y:S01]  /*79d0*/  FADD.FTZ R155, R155, R160 ;  /* 0x000000a09b9b7221 */ /* 0x000fe20000010000 */
[----:B------:R-:W-:Y:S01]  /*79e0*/  MUFU.EX2 R150, R150 ;  /* 0x0000009600967308 */ /* 0x000fe20000000800 */
[C---:B------:R-:W-:Y:S01]  /*79f0*/  HMMA.16816.F32 R96, R116.reuse, R130, R96 ;  /* 0x000000827460723c */ /* 0x040fe20000001860 */
[----:B------:R-:W-:Y:S03]  /*7a00*/  LDSM.16.MT88.4 R128, [R232+0x5100] ;  /* 0x00510000e880783b */ /* 0x000fe60000004200 */
[----:B------:R-:W-:Y:S02]  /*7a10*/  FADD.FTZ R163, R163, R152 ;  /* 0x00000098a3a37221 */ /* 0x000fe40000010000 */
[----:B------:R-:W-:Y:S02]  /*7a20*/  FADD.FTZ R155, R165, R155 ;  /* 0x0000009ba59b7221 */ /* 0x000fe40000010000 */
[C---:B------:R-:W-:Y:S01]  /*7a30*/  HMMA.16816.F32 R12, R116.reuse, R20, R12 ;  /* 0x00000014740c723c */ /* 0x040fe2000000180c */
[----:B------:R-:W5:Y:S03]  /*7a40*/  MUFU.EX2 R151, R151 ;  /* 0x0000009700977308 */ /* 0x000f660000000800 */
[----:B------:R-:W-:Y:S02]  /*7a50*/  FADD.FTZ R163, R164, R163 ;  /* 0x000000a3a4a37221 */ /* 0x000fe40000010000 */
[----:B------:R-:W-:Y:S01]  /*7a60*/  FADD.FTZ R166, R166, R155 ;  /* 0x0000009ba6a67221 */ /* 0x000fe20000010000 */
[----:B------:R-:W-:Y:S01]  /*7a70*/  F2FP.PACK_AB R20, R167, R180 ;  /* 0x000000b4a714723e */ /* 0x000fe200000000ff */
[C---:B------:R-:W-:Y:S03]  /*7a80*/  HMMA.16816.F32 R100, R116.reuse, R22, R100 ;  /* 0x000000167464723c */ /* 0x040fe60000001864 */
[----:B------:R-:W-:Y:S01]  /*7a90*/  MUFU.EX2 R203, R203 ;  /* 0x000000cb00cb7308 */ /* 0x000fe20000000800 */
[----:B------:R-:W-:Y:S01]  /*7aa0*/  F2FP.PACK_AB R21, R182, R181 ;  /* 0x000000b5b615723e */ /* 0x000fe200000000ff */
[----:B------:R-:W-:Y:S02]  /*7ab0*/  FADD.FTZ R180, R180, R163 ;  /* 0x000000a3b4b47221 */ /* 0x000fe40000010000 */
[----:B---3--:R-:W-:Y:S01]  /*7ac0*/  F2FP.PACK_AB R22, R149, R148 ;  /* 0x000000949516723e */ /* 0x008fe200000000ff */
[C---:B-1----:R-:W-:Y:S04]  /*7ad0*/  HMMA.16816.F32 R104, R116.reuse, R124, R104 ;  /* 0x0000007c7468723c */ /* 0x042fe80000001868 */
[----:B------:R-:W-:Y:S01]  /*7ae0*/  FADD.FTZ R166, R181, R166 ;  /* 0x000000a6b5a67221 */ /* 0x000fe20000010000 */
[----:B------:R-:W-:Y:S01]  /*7af0*/  MUFU.EX2 R208, R208 ;  /* 0x000000d000d07308 */ /* 0x000fe20000000800 */
[----:B------:R-:W-:Y:S02]  /*7b00*/  FADD.FTZ R180, R167, R180 ;  /* 0x000000b4a7b47221 */ /* 0x000fe40000010000 */
[C---:B------:R-:W-:Y:S01]  /*7b10*/  HMMA.16816.F32 R108, R116.reuse, R126, R108 ;  /* 0x0000007e746c723c */ /* 0x040fe2000000186c */
[----:B------:R-:W-:Y:S03]  /*7b20*/  LDSM.16.MT88.4 R124, [R232+0x1100] ;  /* 0x00110000e87c783b */ /* 0x000fe60000004200 */
[----:B-----5:R-:W-:Y:S01]  /*7b30*/  F2FP.PACK_AB R23, R151, R150 ;  /* 0x000000969717723e */ /* 0x020fe200000000ff */
[----:B------:R-:W-:Y:S02]  /*7b40*/  FADD.FTZ R182, R182, R166 ;  /* 0x000000a6b6b67221 */ /* 0x000fe40000010000 */
[----:B------:R-:W-:Y:S01]  /*7b50*/  MUFU.EX2 R209, R209 ;  /* 0x000000d100d17308 */ /* 0x000fe20000000800 */
[C---:B------:R-:W-:Y:S04]  /*7b60*/  HMMA.16816.F32 R16, R116.reuse, R144, R16 ;  /* 0x000000907410723c */ /* 0x040fe80000001810 */
[----:B------:R-:W-:Y:S02]  /*7b70*/  FADD.FTZ R148, R148, R180 ;  /* 0x000000b494947221 */ /* 0x000fe40000010000 */
[----:B------:R-:W-:Y:S02]  /*7b80*/  FADD.FTZ R182, R150, R182 ;  /* 0x000000b696b67221 */ /* 0x000fe40000010000 */
[----:B------:R-:W-:Y:S01]  /*7b90*/  HMMA.16816.F32 R112, R116, R146, R112 ;  /* 0x000000927470723c */ /* 0x000fe20000001870 */
[----:B------:R-:W1:Y:S01]  /*7ba0*/  LDSM.16.MT88.4 R116, [R233+0x1100] ;  /* 0x00110000e974783b */ /* 0x000e620000004200 */
[----:B------:R-:W-:Y:S02]  /*7bb0*/  MUFU.EX2 R210, R210 ;  /* 0x000000d200d27308 */ /* 0x000fe40000000800 */
[--C-:B------:R-:W-:Y:S02]  /*7bc0*/  FFMA.FTZ R145, R28, c[0x0][0x2d0], -R162.reuse ;  /* 0x0000b4001c917a23 */ /* 0x100fe400000108a2 */
[----:B------:R-:W-:Y:S02]  /*7bd0*/  FFMA.FTZ R144, R29, c[0x0][0x2d0], -R162 ;  /* 0x0000b4001d907a23 */ /* 0x000fe400000108a2 */
[C---:B--2---:R-:W-:Y:S04]  /*7be0*/  HMMA.16816.F32 R4, R20.reuse, R120, R4 ;  /* 0x000000781404723c */ /* 0x044fe80000001804 */
[----:B------:R-:W-:Y:S01]  /*7bf0*/  MUFU.EX2 R145, R145 ;  /* 0x0000009100917308 */ /* 0x000fe20000000800 */
[--C-:B------:R-:W-:Y:S02]  /*7c00*/  FFMA.FTZ R146, R30, c[0x0][0x2d0], -R161.reuse ;  /* 0x0000b4001e927a23 */ /* 0x100fe400000108a1 */
[----:B------:R-:W-:Y:S01]  /*7c10*/  FFMA.FTZ R147, R31, c[0x0][0x2d0], -R161 ;  /* 0x0000b4001f937a23 */ /* 0x000fe200000108a1 */
[C---:B------:R-:W-:Y:S01]  /*7c20*/  HMMA.16816.F32 R8, R20.reuse, R122, R8 ;  /* 0x0000007a1408723c */ /* 0x040fe20000001808 */
[----:B------:R-:W2:Y:S03]  /*7c30*/  LDSM.16.MT88.4 R120, [R236+0x5100] ;  /* 0x00510000ec78783b */ /* 0x000ea60000004200 */
[----:B------:R-:W-:Y:S02]  /*7c40*/  FADD.FTZ R148, R149, R148 ;  /* 0x0000009495947221 */ /* 0x000fe40000010000 */
[----:B------:R-:W-:Y:S01]  /*7c50*/  MUFU.EX2 R144, R144 ;  /* 0x0000009000907308 */ /* 0x000fe20000000800 */
[----:B------:R-:W-:Y:S01]  /*7c60*/  FADD.FTZ R151, R151, R182 ;  /* 0x000000b697977221 */ /* 0x000fe20000010000 */
[C---:B----4-:R-:W-:Y:S01]  /*7c70*/  HMMA.16816.F32 R68, R20.reuse, R24, R68 ;  /* 0x000000181444723c */ /* 0x050fe20000001844 */
[----:B------:R-:W-:Y:S07]  /*7c80*/  LDSM.16.MT88.4 R28, [R233+0x5100] ;  /* 0x00510000e91c783b */ /* 0x000fee0000004200 */
[C---:B------:R-:W-:Y:S01]  /*7c90*/  HMMA.16816.F32 R72, R20.reuse, R26, R72 ;  /* 0x0000001a1448723c */ /* 0x040fe20000001848 */
[----:B------:R-:W3:Y:S01]  /*7ca0*/  LDSM.16.MT88.4 R24, [R234+0x5100] ;  /* 0x00510000ea18783b */ /* 0x000ee20000004200 */
[----:B------:R-:W4:Y:S06]  /*7cb0*/  MUFU.EX2 R146, R146 ;  /* 0x0000009200927308 */ /* 0x000f2c0000000800 */
[C---:B-1----:R-:W-:Y:S04]  /*7cc0*/  HMMA.16816.F32 R76, R20.reuse, R116, R76 ;  /* 0x00000074144c723c */ /* 0x042fe8000000184c */
[----:B------:R-:W1:Y:S04]  /*7cd0*/  MUFU.EX2 R147, R147 ;  /* 0x0000009300937308 */ /* 0x000e680000000800 */
[C---:B------:R-:W-:Y:S01]  /*7ce0*/  HMMA.16816.F32 R80, R20.reuse, R118, R80 ;  /* 0x000000761450723c */ /* 0x040fe20000001850 */
[----:B------:R-:W5:Y:S05]  /*7cf0*/  LDSM.16.MT88.4 R116, [R236+0x1900] ;  /* 0x00190000ec74783b */ /* 0x000f6a0000004200 */
[----:B------:R-:W-:Y:S02]  /*7d00*/  MUFU.EX2 R52, R52 ;  /* 0x0000003400347308 */ /* 0x000fe40000000800 */
[C---:B------:R-:W-:Y:S04]  /*7d10*/  HMMA.16816.F32 R84, R20.reuse, R124, R84 ;  /* 0x0000007c1454723c */ /* 0x040fe80000001854 */
[----:B----4-:R-:W-:Y:S04]  /*7d20*/  FADD.FTZ R151, R146, R151 ;  /* 0x0000009792977221 */ /* 0x010fe80000010000 */
[----:B------:R-:W-:Y:S01]  /*7d30*/  MUFU.EX2 R53, R53 ;  /* 0x0000003500357308 */ /* 0x000fe20000000800 */
[C---:B------:R-:W-:Y:S01]  /*7d40*/  HMMA.16816.F32 R88, R20.reuse, R126, R88 ;  /* 0x0000007e1458723c */ /* 0x040fe20000001858 */
[----:B------:R-:W-:Y:S07]  /*7d50*/  LDSM.16.MT88.4 R124, [R236+0x3900] ;  /* 0x00390000ec7c783b */ /* 0x000fee0000004200 */
[C---:B--2---:R-:W-:Y:S01]  /*7d60*/  HMMA.16816.F32 R92, R20.reuse, R120, R92 ;  /* 0x00000078145c723c */ /* 0x044fe2000000185c */
[----:B------:R-:W-:Y:S07]  /*7d70*/  MUFU.EX2 R54, R54 ;  /* 0x0000003600367308 */ /* 0x000fee0000000800 */
[C---:B------:R-:W-:Y:S01]  /*7d80*/  HMMA.16816.F32 R96, R20.reuse, R122, R96 ;  /* 0x0000007a1460723c */ /* 0x040fe20000001860 */
[----:B------:R-:W-:Y:S02]  /*7d90*/  LDSM.16.MT88.4 R120, [R232+0x5900] ;  /* 0x00590000e878783b */ /* 0x000fe40000004200 */
[----:B------:R-:W-:Y:S05]  /*7da0*/  MUFU.EX2 R55, R55 ;  /* 0x0000003700377308 */ /* 0x000fea0000000800 */
[C---:B---3--:R-:W-:Y:S05]  /*7db0*/  HMMA.16816.F32 R12, R20.reuse, R24, R12 ;  /* 0x00000018140c723c */ /* 0x048fea000000180c */
[----:B------:R-:W-:Y:S03]  /*7dc0*/  MUFU.EX2 R56, R56 ;  /* 0x0000003800387308 */ /* 0x000fe60000000800 */
[C---:B------:R-:W-:Y:S01]  /*7dd0*/  HMMA.16816.F32 R100, R20.reuse, R26, R100 ;  /* 0x0000001a1464723c */ /* 0x040fe20000001864 */
[----:B------:R-:W2:Y:S06]  /*7de0*/  LDSM.16.MT88.4 R24, [R233+0x1900] ;  /* 0x00190000e918783b */ /* 0x000eac0000004200 */
[----:B------:R-:W-:Y:S01]  /*7df0*/  MUFU.EX2 R57, R57 ;  /* 0x0000003900397308 */ /* 0x000fe20000000800 */
[C---:B------:R-:W-:Y:S08]  /*7e00*/  HMMA.16816.F32 R104, R20.reuse, R28, R104 ;  /* 0x0000001c1468723c */ /* 0x040ff00000001868 */
[C---:B------:R-:W-:Y:S01]  /*7e10*/  HMMA.16816.F32 R108, R20.reuse, R30, R108 ;  /* 0x0000001e146c723c */ /* 0x040fe2000000186c */
[----:B------:R-:W3:Y:S01]  /*7e20*/  LDSM.16.MT88.4 R28, [R232+0x1900] ;  /* 0x00190000e81c783b */ /* 0x000ee20000004200 */
[----:B------:R-:W-:Y:S06]  /*7e30*/  MUFU.EX2 R58, R58 ;  /* 0x0000003a003a7308 */ /* 0x000fec0000000800 */
[C---:B------:R-:W-:Y:S04]  /*7e40*/  HMMA.16816.F32 R16, R20.reuse, R128, R16 ;  /* 0x000000801410723c */ /* 0x040fe80000001810 */
[----:B------:R-:W-:Y:S04]  /*7e50*/  MUFU.EX2 R59, R59 ;  /* 0x0000003b003b7308 */ /* 0x000fe80000000800 */
[----:B------:R-:W-:Y:S06]  /*7e60*/  HMMA.16816.F32 R112, R20, R130, R112 ;  /* 0x000000821470723c */ /* 0x000fec0000001870 */
[----:B------:R-:W-:Y:S01]  /*7e70*/  MUFU.EX2 R60, R60 ;  /* 0x0000003c003c7308 */ /* 0x000fe20000000800 */
[----:B------:R-:W-:Y:S01]  /*7e80*/  F2FP.PACK_AB R20, R144, R145 ;  /* 0x000000919014723e */ /* 0x000fe200000000ff */
[----:B------:R-:W-:Y:S01]  /*7e90*/  FADD.FTZ R145, R145, R148 ;  /* 0x0000009491917221 */ /* 0x000fe20000010000 */
[C---:B-1----:R-:W-:Y:S03]  /*7ea0*/  F2FP.PACK_AB R21, R147.reuse, R146 ;  /* 0x000000929315723e */ /* 0x042fe600000000ff */
[----:B------:R-:W-:Y:S01]  /*7eb0*/  F2FP.PACK_AB R22, R188, R183 ;  /* 0x000000b7bc16723e */ /* 0x000fe200000000ff */
[----:B------:R-:W-:Y:S01]  /*7ec0*/  FADD.FTZ R145, R144, R145 ;  /* 0x0000009190917221 */ /* 0x000fe20000010000 */
[----:B------:R-:W-:Y:S01]  /*7ed0*/  F2FP.PACK_AB R23, R190, R189 ;  /* 0x000000bdbe17723e */ /* 0x000fe200000000ff */
[----:B------:R-:W-:Y:S01]  /*7ee0*/  FADD.FTZ R147, R147, R151 ;  /* 0x0000009793937221 */ /* 0x000fe20000010000 */
[----:B------:R-:W-:Y:S01]  /*7ef0*/  MUFU.EX2 R61, R61 ;  /* 0x0000003d003d7308 */ /* 0x000fe20000000800 */
[----:B------:R-:W-:Y:S02]  /*7f00*/  FADD.FTZ R183, R183, R145 ;  /* 0x00000091b7b77221 */ /* 0x000fe40000010000 */
[----:B------:R-:W-:Y:S02]  /*7f10*/  FADD.FTZ R147, R189, R147 ;  /* 0x00000093bd937221 */ /* 0x000fe40000010000 */
[C---:B-----5:R-:W-:Y:S03]  /*7f20*/  HMMA.16816.F32 R4, R20.reuse, R116, R4 ;  /* 0x000000741404723c */ /* 0x060fe60000001804 */
[----:B------:R-:W-:Y:S02]  /*7f30*/  FADD.FTZ R183, R188, R183 ;  /* 0x000000b7bcb77221 */ /* 0x000fe40000010000 */
[----:B------:R-:W-:Y:S01]  /*7f40*/  MUFU.EX2 R62, R62 ;  /* 0x0000003e003e7308 */ /* 0x000fe20000000800 */
[----:B------:R-:W-:Y:S02]  /*7f50*/  FADD.FTZ R190, R190, R147 ;  /* 0x00000093bebe7221 */ /* 0x000fe40000010000 */
[C---:B------:R-:W-:Y:S01]  /*7f60*/  HMMA.16816.F32 R8, R20.reuse, R118, R8 ;  /* 0x000000761408723c */ /* 0x040fe20000001808 */
[----:B------:R-:W-:Y:S03]  /*7f70*/  LDSM.16.MT88.4 R116, [R233+0x5900] ;  /* 0x00590000e974783b */ /* 0x000fe60000004200 */
[----:B------:R-:W-:Y:S03]  /*7f80*/  FADD.FTZ R190, R193, R190 ;  /* 0x000000bec1be7221 */ /* 0x000fe60000010000 */
[----:B------:R-:W-:Y:S01]  /*7f90*/  MUFU.EX2 R63, R63 ;  /* 0x0000003f003f7308 */ /* 0x000fe20000000800 */
[C---:B------:R-:W-:Y:S08]  /*7fa0*/  HMMA.16816.F32 R68, R20.reuse, R32, R68 ;  /* 0x000000201444723c */ /* 0x040ff00000001844 */
[C---:B------:R-:W-:Y:S01]  /*7fb0*/  HMMA.16816.F32 R72, R20.reuse, R34, R72 ;  /* 0x000000221448723c */ /* 0x040fe20000001848 */
[----:B------:R-:W1:Y:S01]  /*7fc0*/  LDSM.16.MT88.4 R32, [R236+0x5900] ;  /* 0x00590000ec20783b */ /* 0x000e620000004200 */
[----:B------:R-:W-:Y:S06]  /*7fd0*/  MUFU.EX2 R64, R64 ;  /* 0x0000004000407308 */ /* 0x000fec0000000800 */
[C---:B--2---:R-:W-:Y:S08]  /*7fe0*/  HMMA.16816.F32 R76, R20.reuse, R24, R76 ;  /* 0x00000018144c723c */ /* 0x044ff0000000184c */
[C---:B------:R-:W-:Y:S01]  /*7ff0*/  HMMA.16816.F32 R80, R20.reuse, R26, R80 ;  /* 0x0000001a1450723c */ /* 0x040fe20000001850 */
[----:B------:R-:W2:Y:S07]  /*8000*/  LDSM.16.MT88.4 R24, [R236+0x2100] ;  /* 0x00210000ec18783b */ /* 0x000eae0000004200 */
[C---:B---3--:R-:W-:Y:S08]  /*8010*/  HMMA.16816.F32 R84, R20.reuse, R28, R84 ;  /* 0x0000001c1454723c */ /* 0x048ff00000001854 */
[C---:B------:R-:W-:Y:S01]  /*8020*/  HMMA.16816.F32 R88, R20.reuse, R30, R88 ;  /* 0x0000001e1458723c */ /* 0x040fe20000001858 */
[----:B------:R-:W3:Y:S07]  /*8030*/  LDSM.16.MT88.4 R28, [R234+0x2100] ;  /* 0x00210000ea1c783b */ /* 0x000eee0000004200 */
[C---:B-1----:R-:W-:Y:S08]  /*8040*/  HMMA.16816.F32 R92, R20.reuse, R32, R92 ;  /* 0x00000020145c723c */ /* 0x042ff0000000185c */
[C---:B------:R-:W-:Y:S01]  /*8050*/  HMMA.16816.F32 R96, R20.reuse, R34, R96 ;  /* 0x000000221460723c */ /* 0x040fe20000001860 */
[----:B------:R-:W1:Y:S07]  /*8060*/  LDSM.16.MT88.4 R32, [R233+0x2100] ;  /* 0x00210000e920783b */ /* 0x000e6e0000004200 */
[C---:B------:R-:W-:Y:S08]  /*8070*/  HMMA.16816.F32 R12, R20.reuse, R36, R12 ;  /* 0x00000024140c723c */ /* 0x040ff0000000180c */
[C---:B------:R-:W-:Y:S01]  /*8080*/  HMMA.16816.F32 R100, R20.reuse, R38, R100 ;  /* 0x000000261464723c */ /* 0x040fe20000001864 */
[----:B------:R-:W4:Y:S07]  /*8090*/  LDSM.16.MT88.4 R36, [R232+0x2100] ;  /* 0x00210000e824783b */ /* 0x000f2e0000004200 */
[C---:B------:R-:W-:Y:S07]  /*80a0*/  HMMA.16816.F32 R104, R20.reuse, R116, R104 ;  /* 0x000000741468723c */ /* 0x040fee0000001868 */
[--C-:B------:R-:W-:Y:S01]  /*80b0*/  FFMA.FTZ R116, R44, c[0x0][0x2d0], -R162.reuse ;  /* 0x0000b4002c747a23 */ /* 0x100fe200000108a2 */
[C---:B------:R-:W-:Y:S04]  /*80c0*/  HMMA.16816.F32 R108, R20.reuse, R118, R108 ;  /* 0x00000076146c723c */ /* 0x040fe8000000186c */
[--C-:B------:R-:W-:Y:S01]  /*80d0*/  FFMA.FTZ R117, R45, c[0x0][0x2d0], -R162.reuse ;  /* 0x0000b4002d757a23 */ /* 0x100fe200000108a2 */
[----:B------:R-:W-:Y:S01]  /*80e0*/  MUFU.EX2 R116, R116 ;  /* 0x0000007400747308 */ /* 0x000fe20000000800 */
[----:B------:R-:W-:Y:S02]  /*80f0*/  FFMA.FTZ R162, R65, c[0x0][0x2d0], -R162 ;  /* 0x0000b40041a27a23 */ /* 0x000fe400000108a2 */
[C---:B------:R-:W-:Y:S04]  /*8100*/  HMMA.16816.F32 R16, R20.reuse, R120, R16 ;  /* 0x000000781410723c */ /* 0x040fe80000001810 */
[--C-:B------:R-:W-:Y:S02]  /*8110*/  FFMA.FTZ R118, R46, c[0x0][0x2d0], -R161.reuse ;  /* 0x0000b4002e767a23 */ /* 0x100fe400000108a1 */
[--C-:B------:R-:W-:Y:S01]  /*8120*/  FFMA.FTZ R119, R47, c[0x0][0x2d0], -R161.reuse ;  /* 0x0000b4002f777a23 */ /* 0x100fe200000108a1 */
[----:B------:R-:W-:Y:S01]  /*8130*/  MUFU.EX2 R117, R117 ;  /* 0x0000007500757308 */ /* 0x000fe20000000800 */
[----:B------:R-:W-:Y:S01]  /*8140*/  HMMA.16816.F32 R112, R20, R122, R112 ;  /* 0x0000007a1470723c */ /* 0x000fe20000001870 */
[----:B------:R-:W-:Y:S03]  /*8150*/  LDSM.16.MT88.4 R44, [R234+0x2900] ;  /* 0x00290000ea2c783b */ /* 0x000fe60000004200 */
[--C-:B------:R-:W-:Y:S02]  /*8160*/  FFMA.FTZ R65, R66, c[0x0][0x2d0], -R161.reuse ;  /* 0x0000b40042417a23 */ /* 0x100fe400000108a1 */
[----:B------:R-:W-:Y:S01]  /*8170*/  FFMA.FTZ R161, R67, c[0x0][0x2d0], -R161 ;  /* 0x0000b40043a17a23 */ /* 0x000fe200000108a1 */
[C---:B------:R-:W-:Y:S01]  /*8180*/  F2FP.PACK_AB R20, R191.reuse, R192 ;  /* 0x000000c0bf14723e */ /* 0x040fe200000000ff */
[----:B------:R-:W-:Y:S01]  /*8190*/  FADD.FTZ R192, R192, R183 ;  /* 0x000000b7c0c07221 */ /* 0x000fe20000010000 */
[----:B------:R-:W-:Y:S01]  /*81a0*/  F2FP.PACK_AB R21, R194, R193 ;  /* 0x000000c1c215723e */ /* 0x000fe200000000ff */
[----:B------:R-:W5:Y:S02]  /*81b0*/  MUFU.EX2 R118, R118 ;  /* 0x0000007600767308 */ /* 0x000f640000000800 */
[----:B------:R-:W-:Y:S01]  /*81c0*/  F2FP.PACK_AB R22, R200, R195 ;  /* 0x000000c3c816723e */ /* 0x000fe200000000ff */
[----:B------:R-:W-:Y:S01]  /*81d0*/  FADD.FTZ R192, R191, R192 ;  /* 0x000000c0bfc07221 */ /* 0x000fe20000010000 */
[----:B------:R-:W-:Y:S01]  /*81e0*/  F2FP.PACK_AB R23, R202, R201 ;  /* 0x000000c9ca17723e */ /* 0x000fe200000000ff */
[----:B------:R-:W-:Y:S02]  /*81f0*/  FADD.FTZ R194, R194, R190 ;  /* 0x000000bec2c27221 */ /* 0x000fe40000010000 */
[----:B------:R-:W-:Y:S02]  /*8200*/  FADD.FTZ R195, R195, R192 ;  /* 0x000000c0c3c37221 */ /* 0x000fe40000010000 */
[----:B------:R-:W-:Y:S01]  /*8210*/  FADD.FTZ R194, R201, R194 ;  /* 0x000000c2c9c27221 */ /* 0x000fe20000010000 */
[----:B------:R-:W1:Y:S01]  /*8220*/  MUFU.EX2 R119, R119 ;  /* 0x0000007700777308 */ /* 0x000e620000000800 */
[C---:B--2---:R-:W-:Y:S03]  /*8230*/  HMMA.16816.F32 R4, R20.reuse, R24, R4 ;  /* 0x000000181404723c */ /* 0x044fe60000001804 */
[----:B------:R-:W-:Y:S02]  /*8240*/  FADD.FTZ R195, R200, R195 ;  /* 0x000000c3c8c37221 */ /* 0x000fe40000010000 */
[----:B------:R-:W-:Y:S03]  /*8250*/  FADD.FTZ R202, R202, R194 ;  /* 0x000000c2caca7221 */ /* 0x000fe60000010000 */
[C---:B------:R-:W-:Y:S01]  /*8260*/  HMMA.16816.F32 R8, R20.reuse, R26, R8 ;  /* 0x0000001a1408723c */ /* 0x040fe20000001808 */
[----:B------:R-:W2:Y:S01]  /*8270*/  LDSM.16.MT88.4 R24, [R236+0x6100] ;  /* 0x00610000ec18783b */ /* 0x000ea20000004200 */
[----:B------:R-:W-:Y:S02]  /*8280*/  MUFU.EX2 R162, R162 ;  /* 0x000000a200a27308 */ /* 0x000fe40000000800 */
[----:B-----5:R-:W-:Y:S04]  /*8290*/  FADD.FTZ R202, R118, R202 ;  /* 0x000000ca76ca7221 */ /* 0x020fe80000010000 */
[C---:B---3--:R-:W-:Y:S04]  /*82a0*/  HMMA.16816.F32 R68, R20.reuse, R28, R68 ;  /* 0x0000001c1444723c */ /* 0x048fe80000001844 */
[----:B------:R-:W3:Y:S04]  /*82b0*/  MUFU.EX2 R65, R65 ;  /* 0x0000004100417308 */ /* 0x000ee80000000800 */
[C---:B------:R-:W-:Y:S01]  /*82c0*/  HMMA.16816.F32 R72, R20.reuse, R30, R72 ;  /* 0x0000001e1448723c */ /* 0x040fe20000001848 */
[----:B------:R-:W5:Y:S05]  /*82d0*/  LDSM.16.MT88.4 R28, [R234+0x6100] ;  /* 0x00610000ea1c783b */ /* 0x000f6a0000004200 */
[----:B------:R-:W2:Y:S02]  /*82e0*/  MUFU.EX2 R161, R161 ;  /* 0x000000a100a17308 */ /* 0x000ea40000000800 */
[C---:B-1----:R-:W-:Y:S08]  /*82f0*/  HMMA.16816.F32 R76, R20.reuse, R32, R76 ;  /* 0x00000020144c723c */ /* 0x042ff0000000184c */
[C---:B------:R-:W-:Y:S01]  /*8300*/  HMMA.16816.F32 R80, R20.reuse, R34, R80 ;  /* 0x000000221450723c */ /* 0x040fe20000001850 */
[----:B------:R-:W1:Y:S07]  /*8310*/  LDSM.16.MT88.4 R32, [R233+0x6100] ;  /* 0x00610000e920783b */ /* 0x000e6e0000004200 */
[C---:B----4-:R-:W-:Y:S08]  /*8320*/  HMMA.16816.F32 R84, R20.reuse, R36, R84 ;  /* 0x000000241454723c */ /* 0x050ff00000001854 */
[C---:B------:R-:W-:Y:S01]  /*8330*/  HMMA.16816.F32 R88, R20.reuse, R38, R88 ;  /* 0x000000261458723c */ /* 0x040fe20000001858 */
[----:B------:R-:W4:Y:S07]  /*8340*/  LDSM.16.MT88.4 R36, [R236+0x2900] ;  /* 0x00290000ec24783b */ /* 0x000f2e0000004200 */
[C---:B--2---:R-:W-:Y:S08]  /*8350*/  HMMA.16816.F32 R92, R20.reuse, R24, R92 ;  /* 0x00000018145c723c */ /* 0x044ff0000000185c */
[C---:B------:R-:W-:Y:S01]  /*8360*/  HMMA.16816.F32 R96, R20.reuse, R26, R96 ;  /* 0x0000001a1460723c */ /* 0x040fe20000001860 */
[----:B------:R-:W2:Y:S07]  /*8370*/  LDSM.16.MT88.4 R24, [R233+0x2900] ;  /* 0x00290000e918783b */ /* 0x000eae0000004200 */
[C---:B-----5:R-:W-:Y:S08]  /*8380*/  HMMA.16816.F32 R12, R20.reuse, R28, R12 ;  /* 0x0000001c140c723c */ /* 0x060ff0000000180c */
[C---:B------:R-:W-:Y:S01]  /*8390*/  HMMA.16816.F32 R100, R20.reuse, R30, R100 ;  /* 0x0000001e1464723c */ /* 0x040fe20000001864 */
[----:B------:R-:W5:Y:S07]  /*83a0*/  LDSM.16.MT88.4 R28, [R232+0x2900] ;  /* 0x00290000e81c783b */ /* 0x000f6e0000004200 */
[C---:B-1----:R-:W-:Y:S08]  /*83b0*/  HMMA.16816.F32 R104, R20.reuse, R32, R104 ;  /* 0x000000201468723c */ /* 0x042ff00000001868 */
[C---:B------:R-:W-:Y:S01]  /*83c0*/  HMMA.16816.F32 R108, R20.reuse, R34, R108 ;  /* 0x00000022146c723c */ /* 0x040fe2000000186c */
[----:B------:R-:W1:Y:S07]  /*83d0*/  LDSM.16.MT88.4 R32, [R236+0x6900] ;  /* 0x00690000ec20783b */ /* 0x000e6e0000004200 */
[C---:B------:R-:W-:Y:S08]  /*83e0*/  HMMA.16816.F32 R16, R20.reuse, R40, R16 ;  /* 0x000000281410723c */ /* 0x040ff00000001810 */
[----:B------:R-:W-:Y:S01]  /*83f0*/  HMMA.16816.F32 R112, R20, R42, R112 ;  /* 0x0000002a1470723c */ /* 0x000fe20000001870 */
[----:B------:R-:W-:Y:S06]  /*8400*/  LDSM.16.MT88.4 R40, [R234+0x7100] ;  /* 0x00710000ea28783b */ /* 0x000fec0000004200 */
[----:B------:R-:W-:Y:S01]  /*8410*/  F2FP.PACK_AB R20, R117, R116 ;  /* 0x000000747514723e */ /* 0x000fe200000000ff */
[----:B------:R-:W-:Y:S01]  /*8420*/  FADD.FTZ R116, R116, R195 ;  /* 0x000000c374747221 */ /* 0x000fe20000010000 */
[----:B------:R-:W-:Y:S03]  /*8430*/  F2FP.PACK_AB R21, R119, R118 ;  /* 0x000000767715723e */ /* 0x000fe600000000ff */
[----:B------:R-:W-:Y:S01]  /*8440*/  F2FP.PACK_AB R22, R208, R203 ;  /* 0x000000cbd016723e */ /* 0x000fe200000000ff */
[----:B------:R-:W-:Y:S01]  /*8450*/  FADD.FTZ R116, R117, R116 ;  /* 0x0000007475747221 */ /* 0x000fe20000010000 */
[----:B------:R-:W-:Y:S01]  /*8460*/  F2FP.PACK_AB R23, R210, R209 ;  /* 0x000000d1d217723e */ /* 0x000fe200000000ff */
[----:B------:R-:W-:Y:S02]  /*8470*/  FADD.FTZ R119, R119, R202 ;  /* 0x000000ca77777221 */ /* 0x000fe40000010000 */
[----:B------:R-:W-:Y:S02]  /*8480*/  FADD.FTZ R203, R203, R116 ;  /* 0x00000074cbcb7221 */ /* 0x000fe40000010000 */
[----:B------:R-:W-:Y:S02]  /*8490*/  FADD.FTZ R119, R209, R119 ;  /* 0x00000077d1777221 */ /* 0x000fe40000010000 */
[C---:B----4-:R-:W-:Y:S03]  /*84a0*/  HMMA.16816.F32 R4, R20.reuse, R36, R4 ;  /* 0x000000241404723c */ /* 0x050fe60000001804 */
[----:B------:R-:W-:Y:S02]  /*84b0*/  FADD.FTZ R203, R208, R203 ;  /* 0x000000cbd0cb7221 */ /* 0x000fe40000010000 */
[----:B------:R-:W-:Y:S03]  /*84c0*/  FADD.FTZ R210, R210, R119 ;  /* 0x00000077d2d27221 */ /* 0x000fe60000010000 */
[C---:B------:R-:W-:Y:S01]  /*84d0*/  HMMA.16816.F32 R8, R20.reuse, R38, R8 ;  /* 0x000000261408723c */ /* 0x040fe20000001808 */
[----:B------:R-:W4:Y:S03]  /*84e0*/  LDSM.16.MT88.4 R36, [R234+0x6900] ;  /* 0x00690000ea24783b */ /* 0x000f260000004200 */
[----:B------:R-:W-:Y:S04]  /*84f0*/  FADD.FTZ R210, R54, R210 ;  /* 0x000000d236d27221 */ /* 0x000fe80000010000 */
[C---:B------:R-:W-:Y:S08]  /*8500*/  HMMA.16816.F32 R68, R20.reuse, R44, R68 ;  /* 0x0000002c1444723c */ /* 0x040ff00000001844 */
[C---:B------:R-:W-:Y:S01]  /*8510*/  HMMA.16816.F32 R72, R20.reuse, R46, R72 ;  /* 0x0000002e1448723c */ /* 0x040fe20000001848 */
[----:B------:R-:W-:Y:S07]  /*8520*/  LDSM.16.MT88.4 R44, [R233+0x7100] ;  /* 0x00710000e92c783b */ /* 0x000fee0000004200 */
        /* <DEDUP_REMOVED lines=9> */
[C---:B----4-:R-:W-:Y:S08]  /*85c0*/  HMMA.16816.F32 R12, R20.reuse, R36, R12 ;  /* 0x00000024140c723c */ /* 0x050ff0000000180c */
[C---:B------:R-:W-:Y:S01]  /*85d0*/  HMMA.16816.F32 R100, R20.reuse, R38, R100 ;  /* 0x000000261464723c */ /* 0x040fe20000001864 */
[----:B------:R-:W-:Y:S07]  /*85e0*/  LDSM.16.MT88.4 R36, [R232+0x3100] ;  /* 0x00310000e824783b */ /* 0x000fee0000004200 */
[C---:B--2---:R-:W-:Y:S08]  /*85f0*/  HMMA.16816.F32 R104, R20.reuse, R24, R104 ;  /* 0x000000181468723c */ /* 0x044ff00000001868 */
[C---:B------:R-:W-:Y:S01]  /*8600*/  HMMA.16816.F32 R108, R20.reuse, R26, R108 ;  /* 0x0000001a146c723c */ /* 0x040fe2000000186c */
[----:B------:R-:W2:Y:S07]  /*8610*/  LDSM.16.MT88.4 R24, [R234+0x3100] ;  /* 0x00310000ea18783b */ /* 0x000eae0000004200 */
[C---:B-----5:R-:W-:Y:S08]  /*8620*/  HMMA.16816.F32 R16, R20.reuse, R28, R16 ;  /* 0x0000001c1410723c */ /* 0x060ff00000001810 */
[----:B------:R-:W-:Y:S01]  /*8630*/  HMMA.16816.F32 R112, R20, R30, R112 ;  /* 0x0000001e1470723c */ /* 0x000fe20000001870 */
[----:B------:R-:W4:Y:S06]  /*8640*/  LDSM.16.MT88.4 R28, [R233+0x3100] ;  /* 0x00310000e91c783b */ /* 0x000f2c0000004200 */
        /* <DEDUP_REMOVED lines=9> */
[C---:B-1----:R-:W-:Y:S03]  /*86e0*/  HMMA.16816.F32 R4, R20.reuse, R32, R4 ;  /* 0x000000201404723c */ /* 0x042fe60000001804 */
[----:B------:R-:W-:Y:S02]  /*86f0*/  FADD.FTZ R56, R57, R56 ;  /* 0x0000003839387221 */ /* 0x000fe40000010000 */
[----:B------:R-:W-:Y:S03]  /*8700*/  FADD.FTZ R59, R59, R55 ;  /* 0x000000373b3b7221 */ /* 0x000fe60000010000 */
[C---:B------:R-:W-:Y:S01]  /*8710*/  HMMA.16816.F32 R8, R20.reuse, R34, R8 ;  /* 0x000000221408723c */ /* 0x040fe20000001808 */
[----:B------:R-:W1:Y:S03]  /*8720*/  LDSM.16.MT88.4 R32, [R236+0x7100] ;  /* 0x00710000ec20783b */ /* 0x000e660000004200 */
[----:B------:R-:W-:Y:S04]  /*8730*/  FADD.FTZ R59, R62, R59 ;  /* 0x0000003b3e3b7221 */ /* 0x000fe80000010000 */
[C---:B--2---:R-:W-:Y:S04]  /*8740*/  HMMA.16816.F32 R68, R20.reuse, R24, R68 ;  /* 0x000000181444723c */ /* 0x044fe80000001844 */
[----:B------:R-:W-:Y:S04]  /*8750*/  FADD.FTZ R59, R63, R59 ;  /* 0x0000003b3f3b7221 */ /* 0x000fe80000010000 */
[C---:B------:R-:W-:Y:S01]  /*8760*/  HMMA.16816.F32 R72, R20.reuse, R26, R72 ;  /* 0x0000001a1448723c */ /* 0x040fe20000001848 */
[----:B------:R-:W2:Y:S03]  /*8770*/  LDSM.16.MT88.4 R24, [R234+0x3900] ;  /* 0x00390000ea18783b */ /* 0x000ea60000004200 */
[----:B---3--:R-:W-:Y:S04]  /*8780*/  FADD.FTZ R59, R65, R59 ;  /* 0x0000003b413b7221 */ /* 0x008fe80000010000 */
[C---:B----4-:R-:W-:Y:S04]  /*8790*/  HMMA.16816.F32 R76, R20.reuse, R28, R76 ;  /* 0x0000001c144c723c */ /* 0x050fe8000000184c */
[----:B------:R-:W-:Y:S04]  /*87a0*/  FADD.FTZ R248, R161, R59 ;  /* 0x0000003ba1f87221 */ /* 0x000fe80000010000 */
[C---:B------:R-:W-:Y:S01]  /*87b0*/  HMMA.16816.F32 R80, R20.reuse, R30, R80 ;  /* 0x0000001e1450723c */ /* 0x040fe20000001850 */
[----:B------:R-:W3:Y:S07]  /*87c0*/  LDSM.16.MT88.4 R28, [R233+0x3900] ;  /* 0x00390000e91c783b */ /* 0x000eee0000004200 */
[C---:B------:R-:W-:Y:S08]  /*87d0*/  HMMA.16816.F32 R84, R20.reuse, R36, R84 ;  /* 0x000000241454723c */ /* 0x040ff00000001854 */
        /* <DEDUP_REMOVED lines=8> */
[----:B------:R-:W-:Y:S07]  /*8860*/  HMMA.16816.F32 R112, R20, R50, R112 ;  /* 0x000000321470723c */ /* 0x000fee0000001870 */
[----:B------:R-:W-:Y:S01]  /*8870*/  F2FP.PACK_AB R20, R61, R60 ;  /* 0x0000003c3d14723e */ /* 0x000fe200000000ff */
[----:B------:R-:W-:Y:S01]  /*8880*/  FADD.FTZ R60, R60, R56 ;  /* 0x000000383c3c7221 */ /* 0x000fe20000010000 */
[----:B------:R-:W-:Y:S03]  /*8890*/  F2FP.PACK_AB R21, R63, R62 ;  /* 0x0000003e3f15723e */ /* 0x000fe600000000ff */
[----:B------:R-:W-:Y:S01]  /*88a0*/  F2FP.PACK_AB R22, R162, R64 ;  /* 0x00000040a216723e */ /* 0x000fe200000000ff */
[----:B------:R-:W-:Y:S01]  /*88b0*/  FADD.FTZ R60, R61, R60 ;  /* 0x0000003c3d3c7221 */ /* 0x000fe20000010000 */
[----:B------:R-:W-:Y:S03]  /*88c0*/  F2FP.PACK_AB R23, R161, R65 ;  /* 0x00000041a117723e */ /* 0x000fe600000000ff */
[----:B------:R-:W-:Y:S04]  /*88d0*/  FADD.FTZ R60, R64, R60 ;  /* 0x0000003c403c7221 */ /* 0x000fe80000010000 */
[C---:B------:R-:W-:Y:S01]  /*88e0*/  HMMA.16816.F32 R128, R20.reuse, R124, R4 ;  /* 0x0000007c1480723c */ /* 0x040fe20000001804 */
[----:B------:R-:W1:Y:S02]  /*88f0*/  LDSM.16.MT88.4 R4, [R232+0x3900] ;  /* 0x00390000e804783b */ /* 0x000e640000004200 */
[----:B------:R-:W-:Y:S05]  /*8900*/  FADD.FTZ R249, R162, R60 ;  /* 0x0000003ca2f97221 */ /* 0x000fea0000010000 */
[C---:B------:R-:W-:Y:S01]  /*8910*/  HMMA.16816.F32 R124, R20.reuse, R126, R8 ;  /* 0x0000007e147c723c */ /* 0x040fe20000001808 */
[----:B------:R-:W4:Y:S07]  /*8920*/  LDSM.16.MT88.4 R8, [R236+0x7900] ;  /* 0x00790000ec08783b */ /* 0x000f2e0000004200 */
[C---:B--2---:R-:W-:Y:S08]  /*8930*/  HMMA.16816.F32 R68, R20.reuse, R24, R68 ;  /* 0x000000181444723c */ /* 0x044ff00000001844 */
[C---:B------:R-:W-:Y:S01]  /*8940*/  HMMA.16816.F32 R72, R20.reuse, R26, R72 ;  /* 0x0000001a1448723c */ /* 0x040fe20000001848 */
[----:B------:R-:W2:Y:S07]  /*8950*/  LDSM.16.MT88.4 R24, [R234+0x7900] ;  /* 0x00790000ea18783b */ /* 0x000eae0000004200 */
[C---:B---3--:R-:W-:Y:S08]  /*8960*/  HMMA.16816.F32 R76, R20.reuse, R28, R76 ;  /* 0x0000001c144c723c */ /* 0x048ff0000000184c */
[C---:B------:R-:W-:Y:S08]  /*8970*/  HMMA.16816.F32 R80, R20.reuse, R30, R80 ;  /* 0x0000001e1450723c */ /* 0x040ff00000001850 */
[C---:B-1----:R-:W-:Y:S08]  /*8980*/  HMMA.16816.F32 R84, R20.reuse, R4, R84 ;  /* 0x000000041454723c */ /* 0x042ff00000001854 */
[C---:B------:R-:W-:Y:S01]  /*8990*/  HMMA.16816.F32 R88, R20.reuse, R6, R88 ;  /* 0x000000061458723c */ /* 0x040fe20000001858 */
[----:B------:R-:W1:Y:S07]  /*89a0*/  LDSM.16.MT88.4 R4, [R233+0x7900] ;  /* 0x00790000e904783b */ /* 0x000e6e0000004200 */
[C---:B----4-:R-:W-:Y:S08]  /*89b0*/  HMMA.16816.F32 R92, R20.reuse, R8, R92 ;  /* 0x00000008145c723c */ /* 0x050ff0000000185c */
[C---:B------:R-:W-:Y:S01]  /*89c0*/  HMMA.16816.F32 R96, R20.reuse, R10, R96 ;  /* 0x0000000a1460723c */ /* 0x040fe20000001860 */
[----:B------:R-:W3:Y:S07]  /*89d0*/  LDSM.16.MT88.4 R8, [R232+0x7900] ;  /* 0x00790000e808783b */ /* 0x000eee0000004200 */
[C---:B--2---:R-:W-:Y:S08]  /*89e0*/  HMMA.16816.F32 R120, R20.reuse, R24, R12 ;  /* 0x000000181478723c */ /* 0x044ff0000000180c */
[C---:B------:R-:W-:Y:S08]  /*89f0*/  HMMA.16816.F32 R100, R20.reuse, R26, R100 ;  /* 0x0000001a1464723c */ /* 0x040ff00000001864 */
[C---:B-1----:R-:W-:Y:S08]  /*8a00*/  HMMA.16816.F32 R104, R20.reuse, R4, R104 ;  /* 0x000000041468723c */ /* 0x042ff00000001868 */
[C---:B------:R-:W-:Y:S08]  /*8a10*/  HMMA.16816.F32 R108, R20.reuse, R6, R108 ;  /* 0x00000006146c723c */ /* 0x040ff0000000186c */
[C---:B---3--:R-:W-:Y:S08]  /*8a20*/  HMMA.16816.F32 R116, R20.reuse, R8, R16 ;  /* 0x000000081474723c */ /* 0x048ff00000001810 */
[----:B------:R-:W-:Y:S01]  /*8a30*/  HMMA.16816.F32 R112, R20, R10, R112 ;  /* 0x0000000a1470723c */ /* 0x000fe20000001870 */
[----:B------:R-:W-:-:S07]  /*8a40*/  @P1 BRA `(.L_x_6) ;  /* 0xffffcd1000001947 */ /* 0x000fce000383ffff */
.L_x_5:
[----:B------:R-:W1:Y:S01]  /*8a50*/  SHFL.BFLY PT, R4, R249, 0x2, 0x1f ;  /* 0x0c401f00f9047f89 */ /* 0x000e6200000e0000 */
[----:B------:R-:W-:-:S02]  /*8a60*/  MOV R5, RZ ;  /* 0x000000ff00057202 */ /* 0x000fc40000000f00 */
[----:B------:R-:W-:Y:S01]  /*8a70*/  MOV R6, 0xff800000 ;  /* 0xff80000000067802 */ /* 0x000fe20000000f00 */
[----:B------:R-:W2:Y:S01]  /*8a80*/  SHFL.BFLY PT, R2, R248, 0x2, 0x1f ;  /* 0x0c401f00f8027f89 */ /* 0x000ea200000e0000 */
[----:B------:R-:W-:Y:S01]  /*8a90*/  PLOP3.LUT P2, PT, PT, PT, PT, 0x8, 0x0 ;  /* 0x000000000000781c */ /* 0x000fe20003f4e170 */
[----:B-1----:R-:W-:Y:S02]  /*8aa0*/  FADD.FTZ R4, R4, R249 ;  /* 0x000000f904047221 */ /* 0x002fe40000010000 */
[----:B--2---:R-:W-:-:S03]  /*8ab0*/  FADD.FTZ R248, R2, R248 ;  /* 0x000000f802f87221 */ /* 0x004fc60000010000 */
[----:B------:R-:W1:Y:S04]  /*8ac0*/  SHFL.BFLY PT, R0, R4, 0x1, 0x1f ;  /* 0x0c201f0004007f89 */ /* 0x000e6800000e0000 */
[----:B------:R-:W2:Y:S01]  /*8ad0*/  SHFL.BFLY PT, R2, R248, 0x1, 0x1f ;  /* 0x0c201f00f8027f89 */ /* 0x000ea200000e0000 */
[----:B-1----:R-:W-:Y:S01]  /*8ae0*/  FADD.FTZ R4, R4, R0 ;  /* 0x0000000004047221 */ /* 0x002fe20000010000 */
[----:B------:R-:W-:Y:S01]  /*8af0*/  MOV R0, RZ ;  /* 0x000000ff00007202 */ /* 0x000fe20000000f00 */
[----:B--2---:R-:W-:-:S03]  /*8b00*/  FADD.FTZ R2, R2, R248 ;  /* 0x000000f802027221 */ /* 0x004fc60000010000 */
[----:B------:R-:W-:Y:S02]  /*8b10*/  FSETP.NE.FTZ.AND P1, PT, R4, RZ, PT ;  /* 0x000000ff0400720b */ /* 0x000fe40003f35000 */
[----:B------:R-:W-:-:S11]  /*8b20*/  FSETP.NE.FTZ.AND P0, PT, R2, RZ, PT ;  /* 0x000000ff0200720b */ /* 0x000fd60003f15000 */
[----:B------:R-:W1:Y:S01]  /*8b30*/  @P1 MUFU.RCP R5, R4 ;  /* 0x0000000400051308 */ /* 0x000e620000001000 */
[----:B------:R-:W-:Y:S02]  /*8b40*/  @P1 MOV R7, 0x3f317218 ;  /* 0x3f31721800071802 */ /* 0x000fe40000000f00 */
[----:B------:R-:W-:-:S03]  /*8b50*/  @P0 MOV R9, 0x3f317218 ;  /* 0x3f31721800090802 */ /* 0x000fc60000000f00 */
[----:B------:R-:W-:Y:S02]  /*8b60*/  @P1 FMUL.FTZ R7, R7, c[0x0][0x2d0] ;  /* 0x0000b40007071a20 */ /* 0x000fe40000410000 */
[----:B------:R-:W2:Y:S01]  /*8b70*/  @P1 MUFU.LG2 R4, R4 ;  /* 0x0000000400041308 */ /* 0x000ea20000000c00 */
[----:B-1----:R-:W-:-:S07]  /*8b80*/  FMUL.FTZ R128, R5, R128 ;  /* 0x0000008005807220 */ /* 0x002fce0000410000 */
[----:B------:R-:W1:Y:S01]  /*8b90*/  @P0 MUFU.RCP R0, R2 ;  /* 0x0000000200000308 */ /* 0x000e620000001000 */
[C---:B------:R-:W-:Y:S02]  /*8ba0*/  FMUL.FTZ R129, R5.reuse, R129 ;  /* 0x0000008105817220 */ /* 0x040fe40000410000 */
[C---:B------:R-:W-:Y:S02]  /*8bb0*/  FMUL.FTZ R124, R5.reuse, R124 ;  /* 0x0000007c057c7220 */ /* 0x040fe40000410000 */
[C---:B------:R-:W-:Y:S02]  /*8bc0*/  FMUL.FTZ R125, R5.reuse, R125 ;  /* 0x0000007d057d7220 */ /* 0x040fe40000410000 */
[C---:B------:R-:W-:Y:S02]  /*8bd0*/  FMUL.FTZ R68, R5.reuse, R68 ;  /* 0x0000004405447220 */ /* 0x040fe40000410000 */
[C---:B------:R-:W-:Y:S02]  /*8be0*/  FMUL.FTZ R69, R5.reuse, R69 ;  /* 0x0000004505457220 */ /* 0x040fe40000410000 */
[----:B------:R-:W-:-:S02]  /*8bf0*/  FMUL.FTZ R72, R5, R72 ;  /* 0x0000004805487220 */ /* 0x000fc40000410000 */
        /* <DEDUP_REMOVED lines=24> */
[----:B------:R-:W-:Y:S02]  /*8d80*/  FMUL.FTZ R113, R5, R113 ;  /* 0x0000007105717220 */ /* 0x000fe40000410000 */
[----:B------:R3:W4:Y:S01]  /*8d90*/  @P0 MUFU.LG2 R5, R2 ;  /* 0x0000000200050308 */ /* 0x0007220000000c00 */
[----:B--2---:R-:W-:Y:S02]  /*8da0*/  @P1 FMUL.FTZ R4, R4, 0.69314718246459960938 ;  /* 0x3f31721804041820 */ /* 0x004fe40000410000 */
[C---:B-1----:R-:W-:Y:S02]  /*8db0*/  FMUL.FTZ R130, R0.reuse, R130 ;  /* 0x0000008200827220 */ /* 0x042fe40000410000 */
[C---:B------:R-:W-:Y:S02]  /*8dc0*/  FMUL.FTZ R131, R0.reuse, R131 ;  /* 0x0000008300837220 */ /* 0x040fe40000410000 */
[C---:B------:R-:W-:Y:S02]  /*8dd0*/  FMUL.FTZ R126, R0.reuse, R126 ;  /* 0x0000007e007e7220 */ /* 0x040fe40000410000 */
[----:B------:R-:W-:-:S02]  /*8de0*/  FMUL.FTZ R127, R0, R127 ;  /* 0x0000007f007f7220 */ /* 0x000fc40000410000 */
[C---:B------:R-:W-:Y:S02]  /*8df0*/  FMUL.FTZ R70, R0.reuse, R70 ;  /* 0x0000004600467220 */ /* 0x040fe40000410000 */
[C---:B------:R-:W-:Y:S02]  /*8e00*/  FMUL.FTZ R71, R0.reuse, R71 ;  /* 0x0000004700477220 */ /* 0x040fe40000410000 */
[C---:B------:R-:W-:Y:S01]  /*8e10*/  FMUL.FTZ R74, R0.reuse, R74 ;  /* 0x0000004a004a7220 */ /* 0x040fe20000410000 */
[----:B---3--:R-:W-:Y:S01]  /*8e20*/  MOV R2, 0xff800000 ;  /* 0xff80000000027802 */ /* 0x008fe20000000f00 */
[----:B----4-:R-:W-:Y:S02]  /*8e30*/  @P0 FMUL.FTZ R8, R5, 0.69314718246459960938 ;  /* 0x3f31721805080820 */ /* 0x010fe40000410000 */
[----:B------:R-:W-:Y:S02]  /*8e40*/  @P0 FMUL.FTZ R5, R9, c[0x0][0x2d0] ;  /* 0x0000b40009050a20 */ /* 0x000fe40000410000 */
        /* <DEDUP_REMOVED lines=25> */
[----:B------:R-:W-:Y:S02]  /*8fe0*/  @P1 FFMA.FTZ R2, R7, R132, R4 ;  /* 0x0000008407021223 */ /* 0x000fe40000010004 */
[----:B------:R-:W-:Y:S02]  /*8ff0*/  @P0 FFMA.FTZ R6, R5, R3, R8 ;  /* 0x0000000305060223 */ /* 0x000fe40000010008 */
.L_x_3:
[----:B------:R-:W-:Y:S05]  /*9000*/  @P2 BRA `(.L_x_9) ;  /* 0x0000135000002947 */ /* 0x000fea0003800000 */
[----:B------:R-:W1:Y:S01]  /*9010*/  S2R R0, SR_CTAID.Y ;  /* 0x0000000000007919 */ /* 0x000e620000002600 */
[----:B------:R-:W-:Y:S01]  /*9020*/  IMAD R5, RZ, RZ, -UR10 ;  /* 0x8000000aff057e24 */ /* 0x000fe2000f8e02ff */
[----:B------:R-:W-:Y:S01]  /*9030*/  USHF.R.S32.HI UR6, URZ, 0x1f, UR10 ;  /* 0x0000001f3f067899 */ /* 0x000fe2000801140a */
[----:B------:R-:W-:Y:S01]  /*9040*/  IMAD.MOV.U32 R9, RZ, RZ, c[0x0][0x4e8] ;  /* 0x00013a00ff097624 */ /* 0x000fe200078e00ff */
[----:B------:R-:W2:Y:S01]  /*9050*/  S2R R11, SR_TID.X ;  /* 0x00000000000b7919 */ /* 0x000ea20000002100 */
[----:B------:R-:W-:Y:S01]  /*9060*/  ULDC.64 UR4, c[0x0][0x4d0] ;  /* 0x0001340000047ab9 */ /* 0x000fe20000000a00 */
[----:B------:R-:W-:Y:S01]  /*9070*/  BSSY B0, `(.L_x_10) ;  /* 0x00000cc000007945 */ /* 0x000fe20003800000 */
[----:B------:R-:W-:Y:S01]  /*9080*/  UIMAD UR7, UR6, UR4, URZ ;  /* 0x00000004060772a4 */ /* 0x000fe2000f8e023f */
[----:B------:R-:W3:Y:S01]  /*9090*/  S2R R8, SR_CTAID.Z ;  /* 0x0000000000087919 */ /* 0x000ee20000002700 */
[----:B------:R-:W-:-:S03]  /*90a0*/  UIMAD.WIDE.U32 UR8, UR10, UR4, URZ ;  /* 0x000000040a0872a5 */ /* 0x000fc6000f8e003f */
[----:B------:R-:W-:Y:S01]  /*90b0*/  BAR.SYNC.DEFER_BLOCKING 0x1, 0x100 ;  /* 0x0044000000007b1d */ /* 0x000fe20000010000 */
[----:B------:R-:W-:Y:S01]  /*90c0*/  UIMAD UR7, UR10, UR5, UR7 ;  /* 0x000000050a0772a4 */ /* 0x000fe2000f8e0207 */
[C---:B------:R-:W-:Y:S01]  /*90d0*/  ISETP.NE.AND P1, PT, R9.reuse, 0x1, PT ;  /* 0x000000010900780c */ /* 0x040fe20003f25270 */
[----:B------:R-:W-:Y:S01]  /*90e0*/  IMAD.U32 R16, RZ, RZ, UR8 ;  /* 0x00000008ff107e24 */ /* 0x000fe2000f8e00ff */
[----:B------:R-:W-:Y:S01]  /*90f0*/  MOV R17, UR9 ;  /* 0x0000000900117c02 */ /* 0x000fe20008000f00 */
[----:B------:R-:W-:Y:S01]  /*9100*/  UIADD3 UR7, UR9, UR7, URZ ;  /* 0x0000000709077290 */ /* 0x000fe2000fffe03f */
[----:B------:R-:W-:Y:S01]  /*9110*/  IMAD R9, R9, c[0x0][0x388], RZ ;  /* 0x0000e20009097a24 */ /* 0x000fe200078e02ff */
[----:B------:R-:W-:Y:S02]  /*9120*/  ULDC.64 UR4, c[0x0][0x438] ;  /* 0x00010e0000047ab9 */ /* 0x000fe40000000a00 */
[----:B------:R-:W-:Y:S02]  /*9130*/  UIMAD.WIDE.U32 UR14, UR10, UR4, URZ ;  /* 0x000000040a0e72a5 */ /* 0x000fe4000f8e003f */
[----:B------:R-:W-:Y:S01]  /*9140*/  UIMAD UR4, UR6, UR4, URZ ;  /* 0x00000004060472a4 */ /* 0x000fe2000f8e023f */
[----:B-1----:R-:W-:-:S02]  /*9150*/  IMAD R5, R5, c[0x0][0x550], R0 ;  /* 0x0001540005057a24 */ /* 0x002fc400078e0200 */
[----:B------:R-:W-:Y:S01]  /*9160*/  IMAD.U32 R17, RZ, RZ, UR7 ;  /* 0x00000007ff117e24 */ /* 0x000fe2000f8e00ff */
[----:B------:R-:W-:Y:S01]  /*9170*/  UIMAD UR4, UR10, UR5, UR4 ;  /* 0x000000050a0472a4 */ /* 0x000fe2000f8e0204 */
[----:B--2---:R-:W-:Y:S01]  /*9180*/  SHF.R.S32.HI R0, RZ, 0x1f, R11 ;  /* 0x0000001fff007819 */ /* 0x004fe2000001140b */
[----:B------:R-:W-:Y:S01]  /*9190*/  IMAD.U32 R15, RZ, RZ, UR15 ;  /* 0x0000000fff0f7e24 */ /* 0x000fe2000f8e00ff */
[----:B------:R-:W-:Y:S01]  /*91a0*/  MOV R14, UR14 ;  /* 0x0000000e000e7c02 */ /* 0x000fe20008000f00 */
[----:B------:R-:W-:Y:S01]  /*91b0*/  UIADD3 UR4, UR15, UR4, URZ ;  /* 0x000000040f047290 */ /* 0x000fe2000fffe03f */
[-C--:B------:R-:W-:Y:S01]  /*91c0*/  LEA.HI R13, R0, R11.reuse, RZ, 0x5 ;  /* 0x0000000b000d7211 */ /* 0x080fe200078f28ff */
[----:B---3--:R-:W-:Y:S01]  /*91d0*/  IMAD.WIDE.U32 R16, R8, c[0x0][0x4d8], R16 ;  /* 0x0001360008107a25 */ /* 0x008fe200078e0010 */
[----:B------:R-:W-:Y:S02]  /*91e0*/  LEA.HI R0, R0, R11, RZ, 0x2 ;  /* 0x0000000b00007211 */ /* 0x000fe400078f10ff */
[----:B------:R-:W-:Y:S01]  /*91f0*/  LOP3.LUT R4, R13, 0xffffffe0, RZ, 0xc0, !PT ;  /* 0xffffffe00d047812 */ /* 0x000fe200078ec0ff */
[----:B------:R-:W-:Y:S01]  /*9200*/  IMAD.U32 R15, RZ, RZ, UR4 ;  /* 0x00000004ff0f7e24 */ /* 0x000fe2000f8e00ff */
[----:B------:R-:W-:-:S02]  /*9210*/  LOP3.LUT R0, R0, 0xfffffffc, RZ, 0xc0, !PT ;  /* 0xfffffffc00007812 */ /* 0x000fc400078ec0ff */
[--C-:B------:R-:W-:Y:S01]  /*9220*/  SHF.R.S32.HI R7, RZ, 0x5, R13.reuse ;  /* 0x00000005ff077819 */ /* 0x100fe2000001140d */
[----:B------:R-:W-:Y:S01]  /*9230*/  IMAD.IADD R4, R11, 0x1, -R4 ;  /* 0x000000010b047824 */ /* 0x000fe200078e0a04 */
[----:B------:R-:W-:Y:S01]  /*9240*/  SHF.R.S32.HI R13, RZ, 0x1f, R13 ;  /* 0x0000001fff0d7819 */ /* 0x000fe2000001140d */
[----:B------:R-:W-:Y:S01]  /*9250*/  IMAD.WIDE.U32 R14, R8, c[0x0][0x440], R14 ;  /* 0x00011000080e7a25 */ /* 0x000fe200078e000e */
[----:B------:R-:W-:Y:S02]  /*9260*/  IADD3 R11, -R0, R11, RZ ;  /* 0x0000000b000b7210 */ /* 0x000fe40007ffe1ff */
[----:B------:R-:W1:Y:S01]  /*9270*/  S2R R0, SR_CTAID.X ;  /* 0x0000000000007919 */ /* 0x000e620000002500 */
[----:B------:R-:W-:Y:S02]  /*9280*/  LEA.HI R13, R13, R7, RZ, 0x3 ;  /* 0x000000070d0d7211 */ /* 0x000fe400078f18ff */
[----:B------:R-:W-:Y:S02]  /*9290*/  SHF.R.S32.HI R3, RZ, 0x1f, R4 ;  /* 0x0000001fff037819 */ /* 0x000fe40000011404 */
[----:B------:R-:W-:-:S02]  /*92a0*/  LOP3.LUT R13, R13, 0xffffff8, RZ, 0xc0, !PT ;  /* 0x0ffffff80d0d7812 */ /* 0x000fc400078ec0ff */
[----:B------:R-:W-:Y:S02]  /*92b0*/  LEA.HI R10, R11, R11, RZ, 0x1 ;  /* 0x0000000b0b0a7211 */ /* 0x000fe400078f08ff */
[----:B------:R-:W-:Y:S01]  /*92c0*/  LEA.HI R3, R3, R4, RZ, 0x2 ;  /* 0x0000000403037211 */ /* 0x000fe200078f10ff */
[----:B------:R-:W-:Y:S01]  /*92d0*/  IMAD.IADD R13, R7, 0x1, -R13 ;  /* 0x00000001070d7824 */ /* 0x000fe200078e0a0d */
[----:B------:R-:W-:Y:S02]  /*92e0*/  LOP3.LUT R10, R10, 0x1ffffffe, RZ, 0xc0, !PT ;  /* 0x1ffffffe0a0a7812 */ /* 0x000fe400078ec0ff */
[----:B------:R-:W-:Y:S02]  /*92f0*/  SHF.R.S32.HI R12, RZ, 0x2, R3 ;  /* 0x00000002ff0c7819 */ /* 0x000fe40000011403 */
[----:B------:R-:W-:Y:S02]  /*9300*/  SHF.R.S32.HI R7, RZ, 0x1f, R8 ;  /* 0x0000001fff077819 */ /* 0x000fe40000011408 */
[----:B------:R-:W-:Y:S01]  /*9310*/  IADD3 R10, R11, -R10, RZ ;  /* 0x8000000a0b0a7210 */ /* 0x000fe20007ffe0ff */
[----:B------:R-:W-:Y:S01]  /*9320*/  IMAD R12, R13, 0x10, R12 ;  /* 0x000000100d0c7824 */ /* 0x000fe200078e020c */
[----:B------:R-:W-:Y:S01]  /*9330*/  LOP3.LUT R3, R3, 0x7ffffffc, RZ, 0xc0, !PT ;  /* 0x7ffffffc03037812 */ /* 0x000fe200078ec0ff */
[----:B------:R-:W-:-:S02]  /*9340*/  IMAD R11, R7, c[0x0][0x4d8], RZ ;  /* 0x00013600070b7a24 */ /* 0x000fc400078e02ff */
[----:B------:R-:W-:Y:S02]  /*9350*/  IMAD R10, R10, 0x8, R12 ;  /* 0x000000080a0a7824 */ /* 0x000fe400078e020c */
[----:B------:R-:W-:Y:S02]  /*9360*/  IMAD R7, R7, c[0x0][0x440], RZ ;  /* 0x0001100007077a24 */ /* 0x000fe400078e02ff */
[----:B------:R-:W-:Y:S01]  /*9370*/  IMAD R11, R8, c[0x0][0x4dc], R11 ;  /* 0x00013700080b7a24 */ /* 0x000fe200078e020b */
[----:B-1----:R-:W-:Y:S01]  /*9380*/  LEA R10, R0, R10, 0x7 ;  /* 0x0000000a000a7211 */ /* 0x002fe200078e38ff */
[----:B------:R-:W-:Y:S01]  /*9390*/  IMAD R7, R8, c[0x0][0x444], R7 ;  /* 0x0001110008077a24 */ /* 0x000fe200078e0207 */
[----:B------:R-:W-:Y:S01]  /*93a0*/  SHF.R.S32.HI R8, RZ, 0x1f, R5 ;  /* 0x0000001fff087819 */ /* 0x000fe20000011405 */
[----:B------:R-:W-:Y:S01]  /*93b0*/  IMAD.IADD R17, R17, 0x1, R11 ;  /* 0x0000000111117824 */ /* 0x000fe200078e020b */
[----:B------:R-:W-:Y:S01]  /*93c0*/  MOV R11, R10 ;  /* 0x0000000a000b7202 */ /* 0x000fe20000000f00 */
[----:B------:R-:W-:Y:S01]  /*93d0*/  IMAD.IADD R15, R15, 0x1, R7 ;  /* 0x000000010f0f7824 */ /* 0x000fe200078e0207 */
[----:B------:R-:W-:Y:S01]  /*93e0*/  LEA R0, R0, R12, 0x7 ;  /* 0x0000000c00007211 */ /* 0x000fe200078e38ff */
[----:B------:R-:W-:-:S04]  /*93f0*/  @P1 IMAD.HI.U32 R7, R10, c[0x0][0x4ec], RZ ;  /* 0x00013b000a071a27 */ /* 0x000fc800078e00ff */
[C---:B------:R-:W-:Y:S01]  /*9400*/  IMAD R13, R8.reuse, c[0x0][0x4e0], RZ ;  /* 0x00013800080d7a24 */ /* 0x040fe200078e02ff */
[----:B------:R-:W-:Y:S01]  /*9410*/  @P1 SHF.R.U32.HI R11, RZ, c[0x0][0x4f0], R7 ;  /* 0x00013c00ff0b1a19 */ /* 0x000fe20000011607 */
[----:B------:R-:W-:Y:S02]  /*9420*/  IMAD R8, R8, c[0x0][0x448], RZ ;  /* 0x0001120008087a24 */ /* 0x000fe400078e02ff */
[C---:B------:R-:W-:Y:S02]  /*9430*/  IMAD R13, R5.reuse, c[0x0][0x4e4], R13 ;  /* 0x00013900050d7a24 */ /* 0x040fe400078e020d */
[----:B------:R-:W-:Y:S02]  /*9440*/  IMAD.MOV R7, RZ, RZ, -R11 ;  /* 0x000000ffff077224 */ /* 0x000fe400078e0a0b */
[C---:B------:R-:W-:Y:S02]  /*9450*/  IMAD R8, R5.reuse, c[0x0][0x44c], R8 ;  /* 0x0001130005087a24 */ /* 0x040fe400078e0208 */
[----:B------:R-:W-:-:S04]  /*9460*/  IMAD.WIDE.U32 R14, R5, c[0x0][0x448], R14 ;  /* 0x00011200050e7a25 */ /* 0x000fc800078e000e */
[----:B------:R-:W-:Y:S01]  /*9470*/  IMAD.WIDE.U32 R18, R5, c[0x0][0x4e0], R16 ;  /* 0x0001380005127a25 */ /* 0x000fe200078e0010 */
[----:B------:R-:W-:-:S03]  /*9480*/  MOV R16, R10 ;  /* 0x0000000a00107202 */ /* 0x000fc60000000f00 */
[----:B------:R-:W-:Y:S01]  /*9490*/  @P1 IMAD.HI.U32 R5, R10, c[0x0][0x4ec], RZ ;  /* 0x00013b000a051a27 */ /* 0x000fe200078e00ff */
[----:B------:R-:W-:-:S03]  /*94a0*/  IADD3 R18, P0, R11, R18, RZ ;  /* 0x000000120b127210 */ /* 0x000fc60007f1e0ff */
[----:B------:R-:W-:Y:S01]  /*94b0*/  IMAD R7, R7, c[0x0][0x4e8], R10 ;  /* 0x00013a0007077a24 */ /* 0x000fe200078e020a */
[----:B------:R-:W-:Y:S01]  /*94c0*/  @P1 SHF.R.U32.HI R16, RZ, c[0x0][0x4f0], R5 ;  /* 0x00013c00ff101a19 */ /* 0x000fe20000011605 */
[----:B------:R-:W-:Y:S01]  /*94d0*/  IMAD.IADD R15, R15, 0x1, R8 ;  /* 0x000000010f0f7824 */ /* 0x000fe200078e0208 */
[----:B------:R-:W-:Y:S01]  /*94e0*/  SHF.R.S32.HI R8, RZ, 0x1f, R11 ;  /* 0x0000001fff087819 */ /* 0x000fe2000001140b */
[----:B------:R-:W-:Y:S01]  /*94f0*/  IMAD.IADD R3, R4, 0x1, -R3 ;  /* 0x0000000104037824 */ /* 0x000fe200078e0a03 */
[----:B------:R-:W-:Y:S01]  /*9500*/  SHF.R.S32.HI R5, RZ, 0x1f, R7 ;  /* 0x0000001fff057819 */ /* 0x000fe20000011407 */
[----:B------:R-:W-:Y:S01]  /*9510*/  IMAD.WIDE.U32 R14, R16, c[0x0][0x430], R14 ;  /* 0x00010c00100e7a25 */ /* 0x000fe200078e000e */
[----:B------:R-:W-:Y:S02]  /*9520*/  IADD3.X R19, R8, R19, R13, P0, !PT ;  /* 0x0000001308137210 */ /* 0x000fe400007fe40d */
[----:B------:R-:W-:Y:S01]  /*9530*/  SHF.R.S32.HI R11, RZ, 0x1f, R16 ;  /* 0x0000001fff0b7819 */ /* 0x000fe20000011410 */
[----:B------:R-:W-:Y:S01]  /*9540*/  IMAD R5, R5, c[0x0][0x4c8], RZ ;  /* 0x0001320005057a24 */ /* 0x000fe200078e02ff */
[----:B------:R-:W-:Y:S01]  /*9550*/  IADD3 R8, -R16, RZ, RZ ;  /* 0x000000ff10087210 */ /* 0x000fe20007ffe1ff */
[----:B------:R-:W-:Y:S01]  /*9560*/  IMAD.WIDE.U32 R18, R7, c[0x0][0x4c8], R18 ;  /* 0x0001320007127a25 */ /* 0x000fe200078e0012 */
[----:B------:R-:W-:-:S03]  /*9570*/  LOP3.LUT P1, RZ, R4, 0x3, RZ, 0xc0, !PT ;  /* 0x0000000304ff7812 */ /* 0x000fc6000782c0ff */
[----:B------:R-:W-:Y:S01]  /*9580*/  IMAD R5, R7, c[0x0][0x4cc], R5 ;  /* 0x0001330007057a24 */ /* 0x000fe200078e0205 */
[----:B------:R-:W-:Y:S01]  /*9590*/  LEA R7, P0, R18, c[0x0][0x4a8], 0x2 ;  /* 0x00012a0012077a11 */ /* 0x000fe200078010ff */
[----:B------:R-:W-:Y:S01]  /*95a0*/  IMAD R11, R11, c[0x0][0x430], RZ ;  /* 0x00010c000b0b7a24 */ /* 0x000fe200078e02ff */
[----:B------:R-:W-:Y:S01]  /*95b0*/  ISETP.GE.OR P2, PT, R0, R9, P1 ;  /* 0x000000090000720c */ /* 0x000fe20000f46670 */
[----:B------:R-:W-:Y:S02]  /*95c0*/  IMAD.IADD R5, R19, 0x1, R5 ;  /* 0x0000000113057824 */ /* 0x000fe400078e0205 */
[----:B------:R-:W-:Y:S01]  /*95d0*/  IMAD R11, R16, c[0x0][0x434], R11 ;  /* 0x00010d00100b7a24 */ /* 0x000fe200078e020b */
[----:B------:R-:W-:Y:S01]  /*95e0*/  SHFL.IDX PT, R12, R7, RZ, 0x1c1f ;  /* 0x001c1fff070c7589 */ /* 0x000fe200000e0000 */
[----:B------:R-:W-:Y:S01]  /*95f0*/  IMAD R8, R8, c[0x0][0x4e8], R10 ;  /* 0x00013a0008087a24 */ /* 0x000fe200078e020a */
[----:B------:R-:W-:Y:S01]  /*9600*/  LEA.HI.X R5, R18, c[0x0][0x4ac], R5, 0x2, P0 ;  /* 0x00012b0012057a11 */ /* 0x000fe200000f1405 */
[----:B------:R-:W-:Y:S01]  /*9610*/  IMAD.IADD R15, R15, 0x1, R11 ;  /* 0x000000010f0f7824 */ /* 0x000fe200078e020b */
[----:B------:R1:W-:Y:S02]  /*9620*/  SHFL.IDX PT, R16, R7, 0x1, 0x1c1f ;  /* 0x003c1f0007107f89 */ /* 0x0003e400000e0000 */
[----:B------:R-:W-:Y:S01]  /*9630*/  SHF.R.S32.HI R10, RZ, 0x1f, R8 ;  /* 0x0000001fff0a7819 */ /* 0x000fe20000011408 */
[----:B------:R-:W-:Y:S01]  /*9640*/  IMAD.WIDE.U32 R14, R8, c[0x0][0x428], R14 ;  /* 0x00010a00080e7a25 */ /* 0x000fe200078e000e */
[----:B------:R-:W2:Y:S03]  /*9650*/  SHFL.IDX PT, R13, R5, RZ, 0x1c1f ;  /* 0x001c1fff050d7589 */ /* 0x000ea600000e0000 */
[----:B------:R-:W-:Y:S01]  /*9660*/  IMAD R10, R10, c[0x0][0x428], RZ ;  /* 0x00010a000a0a7a24 */ /* 0x000fe200078e02ff */
[----:B------:R3:W4:Y:S03]  /*9670*/  SHFL.IDX PT, R17, R5, 0x1, 0x1c1f ;  /* 0x003c1f0005117f89 */ /* 0x00072600000e0000 */
[----:B------:R-:W-:-:S05]  /*9680*/  IMAD R10, R8, c[0x0][0x42c], R10 ;  /* 0x00010b00080a7a24 */ /* 0x000fca00078e020a */
[----:B------:R-:W-:Y:S02]  /*9690*/  IADD3 R10, R15, R10, RZ ;  /* 0x0000000a0f0a7210 */ /* 0x000fe40007ffe0ff */
[----:B-1----:R-:W-:-:S04]  /*96a0*/  LEA R7, P0, R14, c[0x0][0x400], 0x2 ;  /* 0x000100000e077a11 */ /* 0x002fc800078010ff */
[----:B------:R-:W-:Y:S01]  /*96b0*/  LEA.HI.X R10, R14, c[0x0][0x404], R10, 0x2, P0 ;  /* 0x000101000e0a7a11 */ /* 0x000fe200000f140a */
[----:B--2---:R1:W-:Y:S01]  /*96c0*/  @!P2 ST.E [R12.64], R2 ;  /* 0x000000020c00a985 */ /* 0x0043e2000c10190c */
[----:B---3--:R-:W-:-:S03]  /*96d0*/  IADD3 R5, R0, 0x8, RZ ;  /* 0x0000000800057810 */ /* 0x008fc60007ffe0ff */
[----:B------:R1:W2:Y:S01]  /*96e0*/  SHFL.IDX PT, R14, R7, RZ, 0x1c1f ;  /* 0x001c1fff070e7589 */ /* 0x0002a200000e0000 */
[----:B------:R-:W-:-:S03]  /*96f0*/  ISETP.GE.OR P1, PT, R5, R9, P1 ;  /* 0x000000090500720c */ /* 0x000fc60000f26670 */
[----:B------:R1:W3:Y:S01]  /*9700*/  SHFL.IDX PT, R15, R10, RZ, 0x1c1f ;  /* 0x001c1fff0a0f7589 */ /* 0x0002e200000e0000 */
[----:B------:R-:W-:Y:S02]  /*9710*/  ISETP.GE.AND P0, PT, R5, R9, PT ;  /* 0x000000090500720c */ /* 0x000fe40003f06270 */
[----:B------:R-:W-:-:S07]  /*9720*/  SHF.L.U32 R5, R3, 0x1, RZ ;  /* 0x0000000103057819 */ /* 0x000fce00000006ff */
[----:B----4-:R1:W-:Y:S01]  /*9730*/  @!P1 ST.E [R16.64], R6 ;  /* 0x0000000610009985 */ /* 0x0103e2000c10190c */
[----:B------:R-:W-:-:S13]  /*9740*/  ISETP.GE.AND P1, PT, R0, R9, PT ;  /* 0x000000090000720c */ /* 0x000fda0003f26270 */
[----:B------:R-:W-:Y:S05]  /*9750*/  @P1 BRA `(.L_x_11) ;  /* 0x000005d000001947 */ /* 0x000fea0003800000 */
[C---:B--23--:R-:W-:Y:S02]  /*9760*/  IADD3 R4, R5.reuse, 0x8, RZ ;  /* 0x0000000805047810 */ /* 0x04cfe40007ffe0ff */
[C---:B------:R-:W-:Y:S02]  /*9770*/  IADD3 R3, R5.reuse, 0x10, RZ ;  /* 0x0000001005037810 */ /* 0x040fe40007ffe0ff */
[----:B------:R-:W-:Y:S02]  /*9780*/  ISETP.GE.AND P3, PT, R4, c[0x0][0x3c8], PT ;  /* 0x0000f20004007a0c */ /* 0x000fe40003f66270 */
[----:B-1----:R-:W-:Y:S02]  /*9790*/  IADD3 R2, R5, 0x18, RZ ;  /* 0x0000001805027810 */ /* 0x002fe40007ffe0ff */
[----:B------:R-:W-:Y:S02]  /*97a0*/  ISETP.GE.AND P2, PT, R3, c[0x0][0x3c8], PT ;  /* 0x0000f20003007a0c */ /* 0x000fe40003f46270 */
[----:B------:R-:W-:-:S02]  /*97b0*/  ISETP.GE.AND P4, PT, R5, c[0x0][0x3c8], PT ;  /* 0x0000f20005007a0c */ /* 0x000fc40003f86270 */
[----:B------:R-:W-:Y:S02]  /*97c0*/  ISETP.GE.AND P1, PT, R2, c[0x0][0x3c8], PT ;  /* 0x0000f20002007a0c */ /* 0x000fe40003f26270 */
[C---:B------:R-:W-:Y:S02]  /*97d0*/  IADD3 R0, R5.reuse, 0x20, RZ ;  /* 0x0000002005007810 */ /* 0x040fe40007ffe0ff */
[----:B------:R-:W-:Y:S02]  /*97e0*/  IADD3 R6, R5, 0x28, RZ ;  /* 0x0000002805067810 */ /* 0x000fe40007ffe0ff */
[----:B------:R-:W-:Y:S02]  /*97f0*/  @!P3 LEA.HI R4, R4, R4, RZ, 0x1 ;  /* 0x000000040404b211 */ /* 0x000fe400078f08ff */
[----:B------:R-:W-:Y:S02]  /*9800*/  ISETP.GE.AND P6, PT, R0, c[0x0][0x3c8], PT ;  /* 0x0000f20000007a0c */ /* 0x000fe40003fc6270 */
[----:B------:R-:W-:Y:S01]  /*9810*/  @!P2 LEA.HI R3, R3, R3, RZ, 0x1 ;  /* 0x000000030303a211 */ /* 0x000fe200078f08ff */
[----:B------:R-:W-:Y:S01]  /*9820*/  @!P4 IMAD.WIDE R8, R5, 0x4, R14 ;  /* 0x000000040508c825 */ /* 0x000fe200078e020e */
[----:B------:R-:W-:-:S02]  /*9830*/  @!P3 LOP3.LUT R4, R4, 0xfffffffe, RZ, 0xc0, !PT ;  /* 0xfffffffe0404b812 */ /* 0x000fc400078ec0ff */
[----:B------:R-:W-:Y:S02]  /*9840*/  @!P1 LEA.HI R2, R2, R2, RZ, 0x1 ;  /* 0x0000000202029211 */ /* 0x000fe400078f08ff */
[----:B------:R-:W-:Y:S01]  /*9850*/  @!P2 LOP3.LUT R3, R3, 0xfffffffe, RZ, 0xc0, !PT ;  /* 0xfffffffe0303a812 */ /* 0x000fe200078ec0ff */
[--C-:B------:R-:W-:Y:S01]  /*9860*/  @!P3 IMAD.WIDE R12, R4, 0x4, R14.reuse ;  /* 0x00000004040cb825 */ /* 0x100fe200078e020e */
[----:B------:R1:W-:Y:S01]  /*9870*/  @!P4 ST.E.64 [R8.64], R128 ;  /* 0x000000800800c985 */ /* 0x0003e2000c101b0c */
[----:B------:R-:W-:Y:S02]  /*9880*/  IADD3 R4, R5, 0x30, RZ ;  /* 0x0000003005047810 */ /* 0x000fe40007ffe0ff */
[----:B------:R-:W-:Y:S01]  /*9890*/  @!P2 IMAD.WIDE R16, R3, 0x4, R14 ;  /* 0x000000040310a825 */ /* 0x000fe200078e020e */
[----:B------:R2:W-:Y:S01]  /*98a0*/  @!P3 ST.E.64 [R12.64], R124 ;  /* 0x0000007c0c00b985 */ /* 0x0005e2000c101b0c */
[----:B------:R-:W-:Y:S02]  /*98b0*/  IADD3 R3, R5, 0x38, RZ ;  /* 0x0000003805037810 */ /* 0x000fe40007ffe0ff */
[----:B------:R-:W-:Y:S01]  /*98c0*/  ISETP.GE.AND P5, PT, R6, c[0x0][0x3c8], PT ;  /* 0x0000f20006007a0c */ /* 0x000fe20003fa6270 */
[----:B------:R3:W-:Y:S01]  /*98d0*/  @!P2 ST.E.64 [R16.64], R68 ;  /* 0x000000441000a985 */ /* 0x0007e2000c101b0c */
[----:B------:R-:W-:-:S02]  /*98e0*/  ISETP.GE.AND P4, PT, R4, c[0x0][0x3c8], PT ;  /* 0x0000f20004007a0c */ /* 0x000fc40003f86270 */
[----:B------:R-:W-:Y:S02]  /*98f0*/  ISETP.GE.AND P3, PT, R3, c[0x0][0x3c8], PT ;  /* 0x0000f20003007a0c */ /* 0x000fe40003f66270 */
[----:B------:R-:W-:-:S04]  /*9900*/  @!P6 LEA.HI R0, R0, R0, RZ, 0x1 ;  /* 0x000000000000e211 */ /* 0x000fc800078f08ff */
[----:B------:R-:W-:-:S03]  /*9910*/  @!P6 LOP3.LUT R0, R0, 0xfffffffe, RZ, 0xc0, !PT ;  /* 0xfffffffe0000e812 */ /* 0x000fc600078ec0ff */
[----:B------:R-:W-:Y:S02]  /*9920*/  @!P5 LEA.HI R6, R6, R6, RZ, 0x1 ;  /* 0x000000060606d211 */ /* 0x000fe400078f08ff */
[----:B------:R-:W-:Y:S02]  /*9930*/  @!P4 LEA.HI R4, R4, R4, RZ, 0x1 ;  /* 0x000000040404c211 */ /* 0x000fe400078f08ff */
[----:B------:R-:W-:Y:S02]  /*9940*/  @!P3 LEA.HI R3, R3, R3, RZ, 0x1 ;  /* 0x000000030303b211 */ /* 0x000fe400078f08ff */
[----:B------:R-:W-:Y:S02]  /*9950*/  @!P5 LOP3.LUT R6, R6, 0xfffffffe, RZ, 0xc0, !PT ;  /* 0xfffffffe0606d812 */ /* 0x000fe400078ec0ff */
[----:B------:R-:W-:Y:S02]  /*9960*/  @!P4 LOP3.LUT R4, R4, 0xfffffffe, RZ, 0xc0, !PT ;  /* 0xfffffffe0404c812 */ /* 0x000fe400078ec0ff */
[----:B-1----:R-:W-:-:S02]  /*9970*/  @!P1 LOP3.LUT R9, R2, 0xfffffffe, RZ, 0xc0, !PT ;  /* 0xfffffffe02099812 */ /* 0x002fc400078ec0ff */
[C---:B------:R-:W-:Y:S02]  /*9980*/  IADD3 R8, R5.reuse, 0x40, RZ ;  /* 0x0000004005087810 */ /* 0x040fe40007ffe0ff */
[----:B------:R-:W-:Y:S01]  /*9990*/  IADD3 R2, R5, 0x48, RZ ;  /* 0x0000004805027810 */ /* 0x000fe20007ffe0ff */
[--C-:B--2---:R-:W-:Y:S01]  /*99a0*/  @!P1 IMAD.WIDE R12, R9, 0x4, R14.reuse ;  /* 0x00000004090c9825 */ /* 0x104fe200078e020e */
[----:B------:R-:W-:Y:S02]  /*99b0*/  ISETP.GE.AND P2, PT, R8, c[0x0][0x3c8], PT ;  /* 0x0000f20008007a0c */ /* 0x000fe40003f46270 */
[----:B------:R-:W-:Y:S01]  /*99c0*/  @!P3 LOP3.LUT R3, R3, 0xfffffffe, RZ, 0xc0, !PT ;  /* 0xfffffffe0303b812 */ /* 0x000fe200078ec0ff */
[--C-:B---3--:R-:W-:Y:S01]  /*99d0*/  @!P4 IMAD.WIDE R16, R4, 0x4, R14.reuse ;  /* 0x000000040410c825 */ /* 0x108fe200078e020e */
[----:B------:R1:W-:Y:S01]  /*99e0*/  @!P1 ST.E.64 [R12.64], R72 ;  /* 0x000000480c009985 */ /* 0x0003e2000c101b0c */
[----:B------:R-:W-:Y:S02]  /*99f0*/  ISETP.GE.AND P1, PT, R2, c[0x0][0x3c8], PT ;  /* 0x0000f20002007a0c */ /* 0x000fe40003f26270 */
[----:B------:R-:W-:Y:S01]  /*9a00*/  @!P3 IMAD.WIDE R18, R3, 0x4, R14 ;  /* 0x000000040312b825 */ /* 0x000fe200078e020e */
[----:B------:R-:W-:-:S05]  /*9a10*/  IADD3 R4, R5, 0x58, RZ ;  /* 0x0000005805047810 */ /* 0x000fca0007ffe0ff */
[----:B------:R-:W-:-:S04]  /*9a20*/  @!P2 LEA.HI R8, R8, R8, RZ, 0x1 ;  /* 0x000000080808a211 */ /* 0x000fc800078f08ff */
[----:B------:R-:W-:Y:S02]  /*9a30*/  @!P2 LOP3.LUT R8, R8, 0xfffffffe, RZ, 0xc0, !PT ;  /* 0xfffffffe0808a812 */ /* 0x000fe400078ec0ff */
[----:B------:R-:W-:-:S03]  /*9a40*/  @!P1 LEA.HI R2, R2, R2, RZ, 0x1 ;  /* 0x0000000202029211 */ /* 0x000fc600078f08ff */
[----:B------:R-:W-:Y:S01]  /*9a50*/  @!P2 IMAD.WIDE R8, R8, 0x4, R14 ;  /* 0x000000040808a825 */ /* 0x000fe200078e020e */
[----:B------:R-:W-:-:S05]  /*9a60*/  @!P1 LOP3.LUT R2, R2, 0xfffffffe, RZ, 0xc0, !PT ;  /* 0xfffffffe02029812 */ /* 0x000fca00078ec0ff */
[----:B------:R-:W-:-:S04]  /*9a70*/  @!P1 IMAD.WIDE R2, R2, 0x4, R14 ;  /* 0x0000000402029825 */ /* 0x000fc800078e020e */
[----:B-1----:R-:W-:Y:S01]  /*9a80*/  @!P6 IMAD.WIDE R12, R0, 0x4, R14 ;  /* 0x00000004000ce825 */ /* 0x002fe200078e020e */
[----:B------:R-:W-:-:S04]  /*9a90*/  IADD3 R0, R5, 0x50, RZ ;  /* 0x0000005005007810 */ /* 0x000fc80007ffe0ff */
[----:B------:R1:W-:Y:S01]  /*9aa0*/  @!P6 ST.E.64 [R12.64], R76 ;  /* 0x0000004c0c00e985 */ /* 0x0003e2000c101b0c */
[----:B------:R-:W-:-:S13]  /*9ab0*/  ISETP.GE.AND P6, PT, R0, c[0x0][0x3c8], PT ;  /* 0x0000f20000007a0c */ /* 0x000fda0003fc6270 */
[----:B------:R-:W-:-:S04]  /*9ac0*/  @!P6 LEA.HI R0, R0, R0, RZ, 0x1 ;  /* 0x000000000000e211 */ /* 0x000fc800078f08ff */
[----:B------:R-:W-:Y:S01]  /*9ad0*/  @!P6 LOP3.LUT R0, R0, 0xfffffffe, RZ, 0xc0, !PT ;  /* 0xfffffffe0000e812 */ /* 0x000fe200078ec0ff */
[----:B-1----:R-:W-:Y:S01]  /*9ae0*/  @!P5 IMAD.WIDE R12, R6, 0x4, R14 ;  /* 0x00000004060cd825 */ /* 0x002fe200078e020e */
[----:B------:R-:W-:-:S04]  /*9af0*/  IADD3 R6, R5, 0x68, RZ ;  /* 0x0000006805067810 */ /* 0x000fc80007ffe0ff */
[----:B------:R1:W-:Y:S01]  /*9b00*/  @!P5 ST.E.64 [R12.64], R80 ;  /* 0x000000500c00d985 */ /* 0x0003e2000c101b0c */
[----:B------:R-:W-:-:S03]  /*9b10*/  ISETP.GE.AND P5, PT, R4, c[0x0][0x3c8], PT ;  /* 0x0000f20004007a0c */ /* 0x000fc60003fa6270 */
[----:B------:R2:W-:Y:S04]  /*9b20*/  @!P4 ST.E.64 [R16.64], R84 ;  /* 0x000000541000c985 */ /* 0x0005e8000c101b0c */
[----:B------:R3:W-:Y:S01]  /*9b30*/  @!P3 ST.E.64 [R18.64], R88 ;  /* 0x000000581200b985 */ /* 0x0007e2000c101b0c */
[----:B------:R-:W-:-:S03]  /*9b40*/  ISETP.GE.AND P3, PT, R6, c[0x0][0x3c8], PT ;  /* 0x0000f20006007a0c */ /* 0x000fc60003f66270 */
[----:B------:R4:W-:Y:S02]  /*9b50*/  @!P2 ST.E.64 [R8.64], R92 ;  /* 0x0000005c0800a985 */ /* 0x0009e4000c101b0c */
[----:B------:R-:W-:Y:S02]  /*9b60*/  @!P5 LEA.HI R4, R4, R4, RZ, 0x1 ;  /* 0x000000040404d211 */ /* 0x000fe400078f08ff */
[----:B------:R5:W-:Y:S02]  /*9b70*/  @!P1 ST.E.64 [R2.64], R96 ;  /* 0x0000006002009985 */ /* 0x000be4000c101b0c */
[----:B------:R-:W-:-:S04]  /*9b80*/  @!P5 LOP3.LUT R4, R4, 0xfffffffe, RZ, 0xc0, !PT ;  /* 0xfffffffe0404d812 */ /* 0x000fc800078ec0ff */
[----:B------:R-:W-:-:S04]  /*9b90*/  @!P3 LEA.HI R6, R6, R6, RZ, 0x1 ;  /* 0x000000060606b211 */ /* 0x000fc800078f08ff */
[----:B------:R-:W-:Y:S01]  /*9ba0*/  @!P3 LOP3.LUT R6, R6, 0xfffffffe, RZ, 0xc0, !PT ;  /* 0xfffffffe0606b812 */ /* 0x000fe200078ec0ff */
[----:B-1----:R-:W-:-:S04]  /*9bb0*/  @!P6 IMAD.WIDE R12, R0, 0x4, R14 ;  /* 0x00000004000ce825 */ /* 0x002fc800078e020e */
[--C-:B--2---:R-:W-:Y:S01]  /*9bc0*/  @!P5 IMAD.WIDE R16, R4, 0x4, R14.reuse ;  /* 0x000000040410d825 */ /* 0x104fe200078e020e */
[----:B------:R1:W-:Y:S03]  /*9bd0*/  @!P6 ST.E.64 [R12.64], R120 ;  /* 0x000000780c00e985 */ /* 0x0003e6000c101b0c */
[----:B---3--:R-:W-:Y:S01]  /*9be0*/  @!P3 IMAD.WIDE R18, R6, 0x4, R14 ;  /* 0x000000040612b825 */ /* 0x008fe200078e020e */
[----:B------:R1:W-:Y:S01]  /*9bf0*/  @!P5 ST.E.64 [R16.64], R100 ;  /* 0x000000641000d985 */ /* 0x0003e2000c101b0c */
[C---:B----4-:R-:W-:Y:S02]  /*9c00*/  IADD3 R8, R5.reuse, 0x60, RZ ;  /* 0x0000006005087810 */ /* 0x050fe40007ffe0ff */
[C---:B-----5:R-:W-:Y:S02]  /*9c10*/  IADD3 R3, R5.reuse, 0x70, RZ ;  /* 0x0000007005037810 */ /* 0x060fe40007ffe0ff */
[----:B------:R-:W-:-:S02]  /*9c20*/  IADD3 R2, R5, 0x78, RZ ;  /* 0x0000007805027810 */ /* 0x000fc40007ffe0ff */
[----:B------:R-:W-:Y:S02]  /*9c30*/  ISETP.GE.AND P4, PT, R8, c[0x0][0x3c8], PT ;  /* 0x0000f20008007a0c */ /* 0x000fe40003f86270 */
[----:B------:R-:W-:Y:S02]  /*9c40*/  ISETP.GE.AND P2, PT, R3, c[0x0][0x3c8], PT ;  /* 0x0000f20003007a0c */ /* 0x000fe40003f46270 */
[----:B------:R-:W-:-:S09]  /*9c50*/  ISETP.GE.AND P1, PT, R2, c[0x0][0x3c8], PT ;  /* 0x0000f20002007a0c */ /* 0x000fd20003f26270 */
[----:B------:R-:W-:Y:S02]  /*9c60*/  @!P4 LEA.HI R8, R8, R8, RZ, 0x1 ;  /* 0x000000080808c211 */ /* 0x000fe400078f08ff */
[----:B------:R-:W-:Y:S02]  /*9c70*/  @!P2 LEA.HI R3, R3, R3, RZ, 0x1 ;  /* 0x000000030303a211 */ /* 0x000fe400078f08ff */
[----:B------:R-:W-:Y:S02]  /*9c80*/  @!P1 LEA.HI R2, R2, R2, RZ, 0x1 ;  /* 0x0000000202029211 */ /* 0x000fe400078f08ff */
[----:B------:R-:W-:Y:S02]  /*9c90*/  @!P4 LOP3.LUT R8, R8, 0xfffffffe, RZ, 0xc0, !PT ;  /* 0xfffffffe0808c812 */ /* 0x000fe400078ec0ff */
[----:B------:R-:W-:Y:S02]  /*9ca0*/  @!P2 LOP3.LUT R3, R3, 0xfffffffe, RZ, 0xc0, !PT ;  /* 0xfffffffe0303a812 */ /* 0x000fe400078ec0ff */
[----:B------:R-:W-:Y:S01]  /*9cb0*/  @!P1 LOP3.LUT R2, R2, 0xfffffffe, RZ, 0xc0, !PT ;  /* 0xfffffffe02029812 */ /* 0x000fe200078ec0ff */
[----:B------:R-:W-:-:S04]  /*9cc0*/  @!P4 IMAD.WIDE R8, R8, 0x4, R14 ;  /* 0x000000040808c825 */ /* 0x000fc800078e020e */
[--C-:B------:R-:W-:Y:S01]  /*9cd0*/  @!P2 IMAD.WIDE R20, R3, 0x4, R14.reuse ;  /* 0x000000040314a825 */ /* 0x100fe200078e020e */
[----:B------:R1:W-:Y:S03]  /*9ce0*/  @!P4 ST.E.64 [R8.64], R104 ;  /* 0x000000680800c985 */ /* 0x0003e6000c101b0c */
[----:B------:R-:W-:Y:S01]  /*9cf0*/  @!P1 IMAD.WIDE R2, R2, 0x4, R14 ;  /* 0x0000000402029825 */ /* 0x000fe200078e020e */
[----:B------:R1:W-:Y:S04]  /*9d00*/  @!P3 ST.E.64 [R18.64], R108 ;  /* 0x0000006c1200b985 */ /* 0x0003e8000c101b0c */
[----:B------:R1:W-:Y:S04]  /*9d10*/  @!P2 ST.E.64 [R20.64], R116 ;  /* 0x000000741400a985 */ /* 0x0003e8000c101b0c */
[----:B------:R1:W-:Y:S02]  /*9d20*/  @!P1 ST.E.64 [R2.64], R112 ;  /* 0x0000007002009985 */ /* 0x0003e4000c101b0c */
.L_x_11:
[----:B--23--:R-:W-:Y:S05]  /*9d30*/  BSYNC B0 ;  /* 0x0000000000007941 */ /* 0x00cfea0003800000 */
.L_x_10:
[----:B------:R2:W3:Y:S04]  /*9d40*/  SHFL.IDX PT, R11, R10, 0x1, 0x1c1f ;  /* 0x003c1f000a0b7f89 */ /* 0x0004e800000e0000 */
[----:B-1----:R2:W1:Y:S01]  /*9d50*/  SHFL.IDX PT, R10, R7, 0x1, 0x1c1f ;  /* 0x003c1f00070a7f89 */ /* 0x00246200000e0000 */
[----:B------:R-:W-:Y:S05]  /*9d60*/  @P0 EXIT ;  /* 0x000000000000094d */ /* 0x000fea0003800000 */
[C---:B------:R-:W-:Y:S02]  /*9d70*/  ISETP.GE.AND P0, PT, R5.reuse, c[0x0][0x3c8], PT ;  /* 0x0000f20005007a0c */ /* 0x040fe40003f06270 */
[----:B------:R-:W-:-:S02]  /*9d80*/  IADD3 R2, R5, 0x8, RZ ;  /* 0x0000000805027810 */ /* 0x000fc40007ffe0ff */
[C---:B------:R-:W-:Y:S02]  /*9d90*/  IADD3 R0, R5.reuse, 0x10, RZ ;  /* 0x0000001005007810 */ /* 0x040fe40007ffe0ff */
[----:B------:R-:W-:Y:S02]  /*9da0*/  ISETP.GE.AND P6, PT, R2, c[0x0][0x3c8], PT ;  /* 0x0000f20002007a0c */ /* 0x000fe40003fc6270 */
[C---:B------:R-:W-:Y:S02]  /*9db0*/  IADD3 R8, R5.reuse, 0x18, RZ ;  /* 0x0000001805087810 */ /* 0x040fe40007ffe0ff */
[----:B------:R-:W-:Y:S02]  /*9dc0*/  ISETP.GE.AND P5, PT, R0, c[0x0][0x3c8], PT ;  /* 0x0000f20000007a0c */ /* 0x000fe40003fa6270 */
[----:B------:R-:W-:Y:S01]  /*9dd0*/  ISETP.GE.AND P4, PT, R8, c[0x0][0x3c8], PT ;  /* 0x0000f20008007a0c */ /* 0x000fe20003f86270 */
[C---:B-123--:R-:W-:Y:S01]  /*9de0*/  @!P0 IMAD.WIDE R6, R5.reuse, 0x4, R10 ;  /* 0x0000000405068825 */ /* 0x04efe200078e020a */
[----:B------:R-:W-:-:S02]  /*9df0*/  IADD3 R4, R5, 0x30, RZ ;  /* 0x0000003005047810 */ /* 0x000fc40007ffe0ff */
[----:B------:R-:W-:Y:S02]  /*9e00*/  IADD3 R3, R5, 0x38, RZ ;  /* 0x0000003805037810 */ /* 0x000fe40007ffe0ff */
[----:B------:R1:W-:Y:S01]  /*9e10*/  @!P0 ST.E.64 [R6.64], R130 ;  /* 0x0000008206008985 */ /* 0x0003e2000c101b0c */
[----:B------:R-:W-:Y:S02]  /*9e20*/  @!P6 LEA.HI R2, R2, R2, RZ, 0x1 ;  /* 0x000000020202e211 */ /* 0x000fe400078f08ff */
[----:B------:R-:W-:Y:S02]  /*9e30*/  ISETP.GE.AND P1, PT, R4, c[0x0][0x3c8], PT ;  /* 0x0000f20004007a0c */ /* 0x000fe40003f26270 */
[----:B------:R-:W-:Y:S02]  /*9e40*/  ISETP.GE.AND P0, PT, R3, c[0x0][0x3c8], PT ;  /* 0x0000f20003007a0c */ /* 0x000fe40003f06270 */
[----:B------:R-:W-:Y:S02]  /*9e50*/  @!P5 LEA.HI R0, R0, R0, RZ, 0x1 ;  /* 0x000000000000d211 */ /* 0x000fe400078f08ff */
[----:B------:R-:W-:-:S02]  /*9e60*/  @!P6 LOP3.LUT R2, R2, 0xfffffffe, RZ, 0xc0, !PT ;  /* 0xfffffffe0202e812 */ /* 0x000fc400078ec0ff */
[----:B------:R-:W-:Y:S02]  /*9e70*/  @!P4 LEA.HI R8, R8, R8, RZ, 0x1 ;  /* 0x000000080808c211 */ /* 0x000fe400078f08ff */
[----:B------:R-:W-:Y:S01]  /*9e80*/  @!P5 LOP3.LUT R0, R0, 0xfffffffe, RZ, 0xc0, !PT ;  /* 0xfffffffe0000d812 */ /* 0x000fe200078ec0ff */
[--C-:B------:R-:W-:Y:S01]  /*9e90*/  @!P6 IMAD.WIDE R12, R2, 0x4, R10.reuse ;  /* 0x00000004020ce825 */ /* 0x100fe200078e020a */
[----:B------:R-:W-:Y:S02]  /*9ea0*/  @!P4 LOP3.LUT R8, R8, 0xfffffffe, RZ, 0xc0, !PT ;  /* 0xfffffffe0808c812 */ /* 0x000fe400078ec0ff */
[----:B------:R-:W-:Y:S01]  /*9eb0*/  @!P1 LEA.HI R4, R4, R4, RZ, 0x1 ;  /* 0x0000000404049211 */ /* 0x000fe200078f08ff */
[--C-:B------:R-:W-:Y:S01]  /*9ec0*/  @!P5 IMAD.WIDE R14, R0, 0x4, R10.reuse ;  /* 0x00000004000ed825 */ /* 0x100fe200078e020a */
[----:B------:R-:W-:Y:S01]  /*9ed0*/  @!P6 ST.E.64 [R12.64], R126 ;  /* 0x0000007e0c00e985 */ /* 0x000fe2000c101b0c */
[----:B------:R-:W-:Y:S02]  /*9ee0*/  @!P0 LEA.HI R3, R3, R3, RZ, 0x1 ;  /* 0x0000000303038211 */ /* 0x000fe400078f08ff */
[----:B------:R-:W-:Y:S01]  /*9ef0*/  @!P4 IMAD.WIDE R8, R8, 0x4, R10 ;  /* 0x000000040808c825 */ /* 0x000fe200078e020a */
[----:B------:R-:W-:Y:S01]  /*9f00*/  IADD3 R2, R5, 0x40, RZ ;  /* 0x0000004005027810 */ /* 0x000fe20007ffe0ff */
[----:B------:R2:W-:Y:S01]  /*9f10*/  @!P5 ST.E.64 [R14.64], R70 ;  /* 0x000000460e00d985 */ /* 0x0005e2000c101b0c */
[----:B------:R-:W-:-:S02]  /*9f20*/  @!P1 LOP3.LUT R4, R4, 0xfffffffe, RZ, 0xc0, !PT ;  /* 0xfffffffe04049812 */ /* 0x000fc400078ec0ff */
[C---:B------:R-:W-:Y:S01]  /*9f30*/  IADD3 R0, R5.reuse, 0x48, RZ ;  /* 0x0000004805007810 */ /* 0x040fe20007ffe0ff */
[----:B------:R3:W-:Y:S01]  /*9f40*/  @!P4 ST.E.64 [R8.64], R74 ;  /* 0x0000004a0800c985 */ /* 0x0007e2000c101b0c */
[C---:B-1----:R-:W-:Y:S02]  /*9f50*/  IADD3 R7, R5.reuse, 0x20, RZ ;  /* 0x0000002005077810 */ /* 0x042fe40007ffe0ff */
[----:B------:R-:W-:Y:S02]  /*9f60*/  IADD3 R6, R5, 0x28, RZ ;  /* 0x0000002805067810 */ /* 0x000fe40007ffe0ff */
[----:B------:R-:W-:Y:S02]  /*9f70*/  ISETP.GE.AND P3, PT, R7, c[0x0][0x3c8], PT ;  /* 0x0000f20007007a0c */ /* 0x000fe40003f66270 */
[----:B------:R-:W-:Y:S02]  /*9f80*/  ISETP.GE.AND P2, PT, R6, c[0x0][0x3c8], PT ;  /* 0x0000f20006007a0c */ /* 0x000fe40003f46270 */
[----:B------:R-:W-:-:S02]  /*9f90*/  @!P0 LOP3.LUT R3, R3, 0xfffffffe, RZ, 0xc0, !PT ;  /* 0xfffffffe03038812 */ /* 0x000fc400078ec0ff */
[----:B------:R-:W-:Y:S02]  /*9fa0*/  ISETP.GE.AND P6, PT, R2, c[0x0][0x3c8], PT ;  /* 0x0000f20002007a0c */ /* 0x000fe40003fc6270 */
[----:B------:R-:W-:Y:S01]  /*9fb0*/  ISETP.GE.AND P5, PT, R0, c[0x0][0x3c8], PT ;  /* 0x0000f20000007a0c */ /* 0x000fe20003fa6270 */
[----:B------:R-:W-:Y:S01]  /*9fc0*/  @!P0 IMAD.WIDE R16, R3, 0x4, R10 ;  /* 0x0000000403108825 */ /* 0x000fe200078e020a */
[----:B------:R-:W-:-:S03]  /*9fd0*/  IADD3 R3, R5, 0x70, RZ ;  /* 0x0000007005037810 */ /* 0x000fc60007ffe0ff */
[----:B------:R-:W-:Y:S02]  /*9fe0*/  @!P3 LEA.HI R7, R7, R7, RZ, 0x1 ;  /* 0x000000070707b211 */ /* 0x000fe400078f08ff */
[----:B------:R-:W-:Y:S02]  /*9ff0*/  @!P2 LEA.HI R6, R6, R6, RZ, 0x1 ;  /* 0x000000060606a211 */ /* 0x000fe400078f08ff */
[----:B------:R-:W-:Y:S02]  /*a000*/  @!P3 LOP3.LUT R7, R7, 0xfffffffe, RZ, 0xc0, !PT ;  /* 0xfffffffe0707b812 */ /* 0x000fe400078ec0ff */
[----:B------:R-:W-:Y:S01]  /*a010*/  @!P2 LOP3.LUT R6, R6, 0xfffffffe, RZ, 0xc0, !PT ;  /* 0xfffffffe0606a812 */ /* 0x000fe200078ec0ff */
[--C-:B--2---:R-:W-:Y:S01]  /*a020*/  @!P1 IMAD.WIDE R14, R4, 0x4, R10.reuse ;  /* 0x00000004040e9825 */ /* 0x104fe200078e020a */
[----:B------:R-:W-:Y:S02]  /*a030*/  IADD3 R4, R5, 0x68, RZ ;  /* 0x0000006805047810 */ /* 0x000fe40007ffe0ff */
[----:B------:R-:W-:Y:S01]  /*a040*/  @!P6 LEA.HI R2, R2, R2, RZ, 0x1 ;  /* 0x000000020202e211 */ /* 0x000fe200078f08ff */
[----:B------:R-:W-:Y:S01]  /*a050*/  @!P3 IMAD.WIDE R12, R7, 0x4, R10 ;  /* 0x00000004070cb825 */ /* 0x000fe200078e020a */
[----:B---3--:R-:W-:-:S02]  /*a060*/  IADD3 R8, R5, 0x50, RZ ;  /* 0x0000005005087810 */ /* 0x008fc40007ffe0ff */
[----:B------:R-:W-:Y:S01]  /*a070*/  @!P5 LEA.HI R0, R0, R0, RZ, 0x1 ;  /* 0x000000000000d211 */ /* 0x000fe200078f08ff */
[----:B------:R-:W-:Y:S01]  /*a080*/  @!P2 IMAD.WIDE R6, R6, 0x4, R10 ;  /* 0x000000040606a825 */ /* 0x000fe200078e020a */
[----:B------:R1:W-:Y:S01]  /*a090*/  @!P3 ST.E.64 [R12.64], R78 ;  /* 0x0000004e0c00b985 */ /* 0x0003e2000c101b0c */
[----:B------:R-:W-:Y:S02]  /*a0a0*/  ISETP.GE.AND P4, PT, R8, c[0x0][0x3c8], PT ;  /* 0x0000f20008007a0c */ /* 0x000fe40003f86270 */
[----:B------:R-:W-:Y:S01]  /*a0b0*/  @!P6 LOP3.LUT R2, R2, 0xfffffffe, RZ, 0xc0, !PT ;  /* 0xfffffffe0202e812 */ /* 0x000fe200078ec0ff */
[----:B------:R2:W-:Y:S01]  /*a0c0*/  @!P2 ST.E.64 [R6.64], R82 ;  /* 0x000000520600a985 */ /* 0x0005e2000c101b0c */
[----:B------:R-:W-:-:S03]  /*a0d0*/  @!P5 LOP3.LUT R0, R0, 0xfffffffe, RZ, 0xc0, !PT ;  /* 0xfffffffe0000d812 */ /* 0x000fc600078ec0ff */
[----:B------:R3:W-:Y:S01]  /*a0e0*/  @!P1 ST.E.64 [R14.64], R86 ;  /* 0x000000560e009985 */ /* 0x0007e2000c101b0c */
[----:B------:R-:W-:-:S03]  /*a0f0*/  ISETP.GE.AND P1, PT, R4, c[0x0][0x3c8], PT ;  /* 0x0000f20004007a0c */ /* 0x000fc60003f26270 */
[----:B------:R-:W-:Y:S01]  /*a100*/  @!P0 ST.E.64 [R16.64], R90 ;  /* 0x0000005a10008985 */ /* 0x000fe2000c101b0c */
[----:B------:R-:W-:Y:S02]  /*a110*/  ISETP.GE.AND P0, PT, R3, c[0x0][0x3c8], PT ;  /* 0x0000f20003007a0c */ /* 0x000fe40003f06270 */
[----:B------:R-:W-:-:S04]  /*a120*/  @!P4 LEA.HI R8, R8, R8, RZ, 0x1 ;  /* 0x000000080808c211 */ /* 0x000fc800078f08ff */
[----:B------:R-:W-:-:S03]  /*a130*/  @!P4 LOP3.LUT R8, R8, 0xfffffffe, RZ, 0xc0, !PT ;  /* 0xfffffffe0808c812 */ /* 0x000fc600078ec0ff */
[----:B------:R-:W-:Y:S02]  /*a140*/  @!P1 LEA.HI R4, R4, R4, RZ, 0x1 ;  /* 0x0000000404049211 */ /* 0x000fe400078f08ff */
[--C-:B------:R-:W-:Y:S02]  /*a150*/  @!P4 IMAD.WIDE R8, R8, 0x4, R10.reuse ;  /* 0x000000040808c825 */ /* 0x100fe400078e020a */
[----:B------:R-:W-:Y:S02]  /*a160*/  @!P0 LEA.HI R3, R3, R3, RZ, 0x1 ;  /* 0x0000000303038211 */ /* 0x000fe400078f08ff */
[----:B------:R-:W-:Y:S01]  /*a170*/  @!P1 LOP3.LUT R4, R4, 0xfffffffe, RZ, 0xc0, !PT ;  /* 0xfffffffe04049812 */ /* 0x000fe200078ec0ff */
[----:B-1----:R-:W-:Y:S01]  /*a180*/  @!P6 IMAD.WIDE R12, R2, 0x4, R10 ;  /* 0x00000004020ce825 */ /* 0x002fe200078e020a */
[----:B------:R-:W-:Y:S02]  /*a190*/  @!P0 LOP3.LUT R3, R3, 0xfffffffe, RZ, 0xc0, !PT ;  /* 0xfffffffe03038812 */ /* 0x000fe400078ec0ff */
[----:B--2---:R-:W-:-:S02]  /*a1a0*/  IADD3 R7, R5, 0x58, RZ ;  /* 0x0000005805077810 */ /* 0x004fc40007ffe0ff */
[----:B------:R1:W-:Y:S01]  /*a1b0*/  @!P6 ST.E.64 [R12.64], R94 ;  /* 0x0000005e0c00e985 */ /* 0x0003e2000c101b0c */
[----:B------:R-:W-:Y:S01]  /*a1c0*/  IADD3 R6, R5, 0x60, RZ ;  /* 0x0000006005067810 */ /* 0x000fe20007ffe0ff */
[--C-:B------:R-:W-:Y:S01]  /*a1d0*/  @!P0 IMAD.WIDE R2, R3, 0x4, R10.reuse ;  /* 0x0000000403028825 */ /* 0x100fe200078e020a */
[----:B------:R-:W-:Y:S02]  /*a1e0*/  ISETP.GE.AND P3, PT, R7, c[0x0][0x3c8], PT ;  /* 0x0000f20007007a0c */ /* 0x000fe40003f66270 */
[----:B------:R-:W-:Y:S01]  /*a1f0*/  ISETP.GE.AND P2, PT, R6, c[0x0][0x3c8], PT ;  /* 0x0000f20006007a0c */ /* 0x000fe20003f46270 */
[----:B---3--:R-:W-:Y:S01]  /*a200*/  @!P5 IMAD.WIDE R14, R0, 0x4, R10 ;  /* 0x00000004000ed825 */ /* 0x008fe200078e020a */
[----:B------:R-:W-:-:S04]  /*a210*/  IADD3 R0, R5, 0x78, RZ ;  /* 0x0000007805007810 */ /* 0x000fc80007ffe0ff */
[----:B------:R2:W-:Y:S04]  /*a220*/  @!P5 ST.E.64 [R14.64], R98 ;  /* 0x000000620e00d985 */ /* 0x0005e8000c101b0c */
[----:B------:R3:W-:Y:S01]  /*a230*/  @!P4 ST.E.64 [R8.64], R122 ;  /* 0x0000007a0800c985 */ /* 0x0007e2000c101b0c */
[----:B------:R-:W-:Y:S02]  /*a240*/  @!P3 LEA.HI R7, R7, R7, RZ, 0x1 ;  /* 0x000000070707b211 */ /* 0x000fe400078f08ff */
[----:B------:R-:W-:Y:S02]  /*a250*/  @!P2 LEA.HI R6, R6, R6, RZ, 0x1 ;  /* 0x000000060606a211 */ /* 0x000fe400078f08ff */
[----:B------:R-:W-:Y:S02]  /*a260*/  @!P3 LOP3.LUT R7, R7, 0xfffffffe, RZ, 0xc0, !PT ;  /* 0xfffffffe0707b812 */ /* 0x000fe400078ec0ff */
[----:B------:R-:W-:-:S03]  /*a270*/  @!P2 LOP3.LUT R6, R6, 0xfffffffe, RZ, 0xc0, !PT ;  /* 0xfffffffe0606a812 */ /* 0x000fc600078ec0ff */
[----:B-1----:R-:W-:-:S04]  /*a280*/  @!P3 IMAD.WIDE R12, R7, 0x4, R10 ;  /* 0x00000004070cb825 */ /* 0x002fc800078e020a */
[--C-:B------:R-:W-:Y:S01]  /*a290*/  @!P2 IMAD.WIDE R6, R6, 0x4, R10.reuse ;  /* 0x000000040606a825 */ /* 0x100fe200078e020a */
[----:B------:R3:W-:Y:S04]  /*a2a0*/  @!P3 ST.E.64 [R12.64], R102 ;  /* 0x000000660c00b985 */ /* 0x0007e8000c101b0c */
[----:B------:R3:W-:Y:S01]  /*a2b0*/  @!P2 ST.E.64 [R6.64], R106 ;  /* 0x0000006a0600a985 */ /* 0x0007e2000c101b0c */
[----:B--2---:R-:W-:-:S05]  /*a2c0*/  @!P1 IMAD.WIDE R14, R4, 0x4, R10 ;  /* 0x00000004040e9825 */ /* 0x004fca00078e020a */
[----:B------:R3:W-:Y:S04]  /*a2d0*/  @!P1 ST.E.64 [R14.64], R110 ;  /* 0x0000006e0e009985 */ /* 0x0007e8000c101b0c */
[----:B------:R3:W-:Y:S01]  /*a2e0*/  @!P0 ST.E.64 [R2.64], R118 ;  /* 0x0000007602008985 */ /* 0x0007e2000c101b0c */
[----:B------:R-:W-:-:S13]  /*a2f0*/  ISETP.GE.AND P0, PT, R0, c[0x0][0x3c8], PT ;  /* 0x0000f20000007a0c */ /* 0x000fda0003f06270 */
[----:B------:R-:W-:Y:S05]  /*a300*/  @P0 EXIT ;  /* 0x000000000000094d */ /* 0x000fea0003800000 */
[----:B------:R-:W-:-:S04]  /*a310*/  LEA.HI R0, R0, R0, RZ, 0x1 ;  /* 0x0000000000007211 */ /* 0x000fc800078f08ff */
[----:B------:R-:W-:-:S05]  /*a320*/  LOP3.LUT R0, R0, 0xfffffffe, RZ, 0xc0, !PT ;  /* 0xfffffffe00007812 */ /* 0x000fca00078ec0ff */
[----:B------:R-:W-:-:S05]  /*a330*/  IMAD.WIDE R10, R0, 0x4, R10 ;  /* 0x00000004000a7825 */ /* 0x000fca00078e020a */
[----:B------:R-:W-:Y:S01]  /*a340*/  ST.E.64 [R10.64], R114 ;  /* 0x000000720a007985 */ /* 0x000fe2000c101b0c */
[----:B------:R-:W-:Y:S05]  /*a350*/  EXIT ;  /* 0x000000000000794d */ /* 0x000fea0003800000 */
.L_x_9:
[----:B------:R-:W1:Y:S02]  /*a360*/  S2R R3, SR_TID.X ;  /* 0x0000000000037919 */ /* 0x000e640000002100 */
[----:B-1----:R-:W-:-:S13]  /*a370*/  ISETP.GT.AND P0, PT, R3, 0x7f, PT ;  /* 0x0000007f0300780c */ /* 0x002fda0003f04270 */
[----:B------:R-:W-:Y:S05]  /*a380*/  @P0 EXIT ;  /* 0x000000000000094d */ /* 0x000fea0003800000 */
[----:B------:R-:W1:Y:S01]  /*a390*/  S2R R7, SR_CTAID.X ;  /* 0x0000000000077919 */ /* 0x000e620000002500 */
[----:B------:R-:W-:-:S05]  /*a3a0*/  MOV R0, c[0x0][0x4e8] ;  /* 0x00013a0000007a02 */ /* 0x000fca0000000f00 */
[----:B------:R-:W-:Y:S01]  /*a3b0*/  IMAD R2, R0, c[0x0][0x388], RZ ;  /* 0x0000e20000027a24 */ /* 0x000fe200078e02ff */
[----:B-1----:R-:W-:-:S04]  /*a3c0*/  LEA R7, R7, R3, 0x7 ;  /* 0x0000000307077211 */ /* 0x002fc800078e38ff */
[----:B------:R-:W-:-:S13]  /*a3d0*/  ISETP.GE.AND P0, PT, R7, R2, PT ;  /* 0x000000020700720c */ /* 0x000fda0003f06270 */
[----:B------:R-:W-:Y:S05]  /*a3e0*/  @P0 EXIT ;  /* 0x000000000000094d */ /* 0x000fea0003800000 */
[----:B------:R-:W1:Y:S01]  /*a3f0*/  S2R R4, SR_CTAID.Z ;  /* 0x0000000000047919 */ /* 0x000e620000002700 */
[----:B------:R-:W-:Y:S01]  /*a400*/  USHF.R.S32.HI UR6, URZ, 0x1f, UR10 ;  /* 0x0000001f3f067899 */ /* 0x000fe2000801140a */
[----:B------:R-:W-:Y:S01]  /*a410*/  ISETP.NE.AND P0, PT, R0, 0x1, PT ;  /* 0x000000010000780c */ /* 0x000fe20003f05270 */
[----:B------:R-:W-:Y:S01]  /*a420*/  ULDC.64 UR4, c[0x0][0x4d0] ;  /* 0x0001340000047ab9 */ /* 0x000fe20000000a00 */
[----:B------:R-:W2:Y:S01]  /*a430*/  S2R R3, SR_CTAID.Y ;  /* 0x0000000000037919 */ /* 0x000ea20000002600 */
[----:B------:R-:W-:Y:S01]  /*a440*/  UIMAD UR6, UR6, UR4, URZ ;  /* 0x00000004060672a4 */ /* 0x000fe2000f8e023f */
[----:B------:R-:W-:Y:S01]  /*a450*/  IADD3 R2, RZ, -UR10, RZ ;  /* 0x8000000aff027c10 */ /* 0x000fe2000fffe0ff */
[----:B------:R-:W-:Y:S01]  /*a460*/  UIMAD.WIDE.U32 UR8, UR10, UR4, URZ ;  /* 0x000000040a0872a5 */ /* 0x000fe2000f8e003f */
[----:B------:R-:W-:Y:S01]  /*a470*/  MOV R6, R7 ;  /* 0x0000000700067202 */ /* 0x000fe20000000f00 */
[----:B------:R-:W-:-:S04]  /*a480*/  UIMAD UR4, UR10, UR5, UR6 ;  /* 0x000000050a0472a4 */ /* 0x000fc8000f8e0206 */
[----:B------:R-:W-:Y:S01]  /*a490*/  UIADD3 UR4, UR9, UR4, URZ ;  /* 0x0000000409047290 */ /* 0x000fe2000fffe03f */
[----:B------:R-:W-:Y:S01]  /*a4a0*/  MOV R9, UR9 ;  /* 0x0000000900097c02 */ /* 0x000fe20008000f00 */
[----:B------:R-:W-:-:S04]  /*a4b0*/  @P0 IMAD.HI.U32 R5, R7, c[0x0][0x4ec], RZ ;  /* 0x00013b0007050a27 */ /* 0x000fc800078e00ff */
[----:B------:R-:W-:Y:S01]  /*a4c0*/  IMAD.U32 R8, RZ, RZ, UR8 ;  /* 0x00000008ff087e24 */ /* 0x000fe2000f8e00ff */
[----:B------:R-:W-:Y:S01]  /*a4d0*/  @P0 SHF.R.U32.HI R6, RZ, c[0x0][0x4f0], R5 ;  /* 0x00013c00ff060a19 */ /* 0x000fe20000011605 */
[----:B------:R-:W-:Y:S01]  /*a4e0*/  IMAD.U32 R9, RZ, RZ, UR4 ;  /* 0x00000004ff097e24 */ /* 0x000fe2000f8e00ff */
[----:B-1----:R-:W-:-:S03]  /*a4f0*/  SHF.R.S32.HI R0, RZ, 0x1f, R4 ;  /* 0x0000001fff007819 */ /* 0x002fc60000011404 */
[----:B------:R-:W-:-:S04]  /*a500*/  IMAD.WIDE.U32 R8, R4, c[0x0][0x4d8], R8 ;  /* 0x0001360004087a25 */ /* 0x000fc800078e0008 */
[----:B------:R-:W-:Y:S02]  /*a510*/  IMAD R0, R0, c[0x0][0x4d8], RZ ;  /* 0x0001360000007a24 */ /* 0x000fe400078e02ff */
[----:B--2---:R-:W-:Y:S02]  /*a520*/  IMAD R2, R2, c[0x0][0x550], R3 ;  /* 0x0001540002027a24 */ /* 0x004fe400078e0203 */
[----:B------:R-:W-:Y:S01]  /*a530*/  IMAD R0, R4, c[0x0][0x4dc], R0 ;  /* 0x0001370004007a24 */ /* 0x000fe200078e0200 */
[----:B------:R-:W-:Y:S02]  /*a540*/  IADD3 R4, -R6, RZ, RZ ;  /* 0x000000ff06047210 */ /* 0x000fe40007ffe1ff */
[----:B------:R-:W-:Y:S01]  /*a550*/  SHF.R.S32.HI R3, RZ, 0x1f, R2 ;  /* 0x0000001fff037819 */ /* 0x000fe20000011402 */
[----:B------:R-:W-:Y:S01]  /*a560*/  IMAD.IADD R9, R0, 0x1, R9 ;  /* 0x0000000100097824 */ /* 0x000fe200078e0209 */
[----:B------:R-:W-:Y:S01]  /*a570*/  SHF.R.S32.HI R0, RZ, 0x1f, R6 ;  /* 0x0000001fff007819 */ /* 0x000fe20000011406 */
[----:B------:R-:W-:-:S02]  /*a580*/  IMAD R4, R4, c[0x0][0x4e8], R7 ;  /* 0x00013a0004047a24 */ /* 0x000fc400078e0207 */
[----:B------:R-:W-:Y:S02]  /*a590*/  IMAD R3, R3, c[0x0][0x4e0], RZ ;  /* 0x0001380003037a24 */ /* 0x000fe400078e02ff */
[----:B------:R-:W-:-:S04]  /*a5a0*/  IMAD.WIDE.U32 R8, R2, c[0x0][0x4e0], R8 ;  /* 0x0001380002087a25 */ /* 0x000fc800078e0008 */
[----:B------:R-:W-:Y:S01]  /*a5b0*/  IMAD R3, R2, c[0x0][0x4e4], R3 ;  /* 0x0001390002037a24 */ /* 0x000fe200078e0203 */
[----:B------:R-:W-:Y:S02]  /*a5c0*/  SHF.R.S32.HI R2, RZ, 0x1f, R4 ;  /* 0x0000001fff027819 */ /* 0x000fe40000011404 */
[----:B------:R-:W-:-:S03]  /*a5d0*/  IADD3 R6, P0, R6, R8, RZ ;  /* 0x0000000806067210 */ /* 0x000fc60007f1e0ff */
[----:B------:R-:W-:Y:S01]  /*a5e0*/  IMAD R2, R2, c[0x0][0x4c8], RZ ;  /* 0x0001320002027a24 */ /* 0x000fe200078e02ff */
[----:B------:R-:W-:Y:S02]  /*a5f0*/  IADD3.X R7, R0, R9, R3, P0, !PT ;  /* 0x0000000900077210 */ /* 0x000fe400007fe403 */
[----:B------:R-:W-:Y:S01]  /*a600*/  MOV R0, 0xff800000 ;  /* 0xff80000000007802 */ /* 0x000fe20000000f00 */
[C---:B------:R-:W-:Y:S02]  /*a610*/  IMAD R2, R4.reuse, c[0x0][0x4cc], R2 ;  /* 0x0001330004027a24 */ /* 0x040fe400078e0202 */
[----:B------:R-:W-:-:S05]  /*a620*/  IMAD.WIDE.U32 R6, R4, c[0x0][0x4c8], R6 ;  /* 0x0001320004067a25 */ /* 0x000fca00078e0006 */
[----:B------:R-:W-:Y:S02]  /*a630*/  IADD3 R2, R7, R2, RZ ;  /* 0x0000000207027210 */ /* 0x000fe40007ffe0ff */
[----:B------:R-:W-:-:S04]  /*a640*/  LEA R4, P0, R6, c[0x0][0x4a8], 0x2 ;  /* 0x00012a0006047a11 */ /* 0x000fc800078010ff */
[----:B------:R-:W-:-:S05]  /*a650*/  LEA.HI.X R5, R6, c[0x0][0x4ac], R2, 0x2, P0 ;  /* 0x00012b0006057a11 */ /* 0x000fca00000f1402 */
[----:B------:R-:W-:Y:S01]  /*a660*/  STG.E [R4.64], R0 ;  /* 0x0000000004007986 */ /* 0x000fe2000c10190c */
[----:B------:R-:W-:Y:S05]  /*a670*/  EXIT ;  /* 0x000000000000794d */ /* 0x000fea0003800000 */
.L_x_12:
[----:B------:R-:W-:-:S00]  /*a680*/  BRA `(.L_x_12) ;  /* 0xfffffff000007947 */ /* 0x000fc0000383ffff */
[----:B------:R-:W-:-:S00]  /*a690*/  NOP ;  /* 0x0000000000007918 */ /* 0x000fc00000000000 */
        /* <DEDUP_REMOVED lines=14> */
.L_x_1784:


//--------------------- .text._ZN7cutlass13device_kernelIN5flash19enable_sm80_to_sm89INS1_16FlashAttnFwdSm80INS1_25CollectiveMainloopFwdSm80ILi8ELi1ELb1EN4cute5tupleIJNS5_1CILi128EEENS7_ILi96EEES8_EEELi128ENS_6half_tEfNS_4arch4Sm80ELb0ELb1ELb0ELb0ELb1ELb0ELb1ELb1EEENS1_21CollectiveEpilogueFwdINS6_IJS8_S8_S9_EEENS6_IJNS7_ILi1EEESH_SH_EEESB_SD_Li256ELb0ELb1ELb1ELb0EEENS1_19SingleTileSchedulerILb0ELb1ELb1ELi128EEEEEEEEEvNT_6ParamsE --------------------------
	.section	.text._ZN7cutlass13device_kernelIN5flash19enable_sm80_to_sm89INS1_16FlashAttnFwdSm80INS1_25CollectiveMainloopFwdSm80ILi8ELi1ELb1EN4cute5tupleIJNS5_1CILi128EEENS7_ILi96EEES8_EEELi128ENS_6half_tEfNS_4arch4Sm80ELb0ELb1ELb0ELb0ELb1ELb0ELb1ELb1EEENS1_21CollectiveEpilogueFwdINS6_IJS8_S8_S9_EEENS6_IJNS7_ILi1EEESH_SH_EEESB_SD_Li256ELb0ELb1ELb1ELb0EEENS1_19SingleTileSchedulerILb0ELb1ELb1ELi128EEEEEEEEEvNT_6ParamsE,"ax",@progbits
	.sectioninfo	@"SHI_REGISTERS=254"
	.align	128
.text._ZN7cutlass13device_kernelIN5flash19enable_sm80_to_sm89INS1_16FlashAttnFwdSm80INS1_25CollectiveMainloopFwdSm80ILi8ELi1ELb1EN4cute5tupleIJNS5_1CILi128EEENS7_ILi96EEES8_EEELi128ENS_6half_tEfNS_4arch4Sm80ELb0ELb1ELb0ELb0ELb1ELb0ELb1ELb1EEENS1_21CollectiveEpilogueFwdINS6_IJS8_S8_S9_EEENS6_IJNS7_ILi1EEESH_SH_EEESB_SD_Li256ELb0ELb1ELb1ELb0EEENS1_19SingleTileSchedulerILb0ELb1ELb1ELi128EEEEEEEEEvNT_6ParamsE:
        .type           _ZN7cutlass13device_kernelIN5flash19enable_sm80_to_sm89INS1_16FlashAttnFwdSm80INS1_25CollectiveMainloopFwdSm80ILi8ELi1ELb1EN4cute5tupleIJNS5_1CILi128EEENS7_ILi96EEES8_EEELi128ENS_6half_tEfNS_4arch4Sm80ELb0ELb1ELb0ELb0ELb1ELb0ELb1ELb1EEENS1_21CollectiveEpilogueFwdINS6_IJS8_S8_S9_EEENS6_IJNS7_ILi1EEESH_SH_EEESB_SD_Li256ELb0ELb1ELb1ELb0EEENS1_19SingleTileSchedulerILb0ELb1ELb1ELi128EEEEEEEEEvNT_6ParamsE,@function
        .size           _ZN7cutlass13device_kernelIN5flash19enable_sm80_to_sm89INS1_16FlashAttnFwdSm80INS1_25CollectiveMainloopFwdSm80ILi8ELi1ELb1EN4cute5tupleIJNS5_1CILi128EEENS7_ILi96EEES8_EEELi128ENS_6half_tEfNS_4arch4Sm80ELb0ELb1ELb0ELb0ELb1ELb0ELb1ELb1EEENS1_21CollectiveEpilogueFwdINS6_IJS8_S8_S9_EEENS6_IJNS7_ILi1EEESH_SH_EEESB_SD_Li256ELb0ELb1ELb1ELb0EEENS1_19SingleTileSchedulerILb0ELb1ELb1ELi128EEEEEEEEEvNT_6ParamsE,(.L_x_1785 - _ZN7cutlass13device_kernelIN5flash19enable_sm80_to_sm89INS1_16FlashAttnFwdSm80INS1_25CollectiveMainloopFwdSm80ILi8ELi1ELb1EN4cute5tupleIJNS5_1CILi128EEENS7_ILi96EEES8_EEELi128ENS_6half_tEfNS_4arch4Sm80ELb0ELb1ELb0ELb0ELb1ELb0ELb1ELb1EEENS1_21CollectiveEpilogueFwdINS6_IJS8_S8_S9_EEENS6_IJNS7_ILi1EEESH_SH_EEESB_SD_Li256ELb0ELb1ELb1ELb0EEENS1_19SingleTileSchedulerILb0ELb1ELb1ELi128EEEEEEEEEvNT_6ParamsE)
        .other          _ZN7cutlass13device_kernelIN5flash19enable_sm80_to_sm89INS1_16FlashAttnFwdSm80INS1_25CollectiveMainloopFwdSm80ILi8ELi1ELb1EN4cute5tupleIJNS5_1CILi128EEENS7_ILi96EEES8_EEELi128ENS_6half_tEfNS_4arch4Sm80ELb0ELb1ELb0ELb0ELb1ELb0ELb1ELb1EEENS1_21CollectiveEpilogueFwdINS6_IJS8_S8_S9_EEENS6_IJNS7_ILi1EEESH_SH_EEESB_SD_Li256ELb0ELb1ELb1ELb0EEENS1_19SingleTileSchedulerILb0ELb1ELb1ELi128EEEEEEEEEvNT_6ParamsE,@"STO_CUDA_ENTRY STV_DEFAULT"
_ZN7cutlass13device_kernelIN5flash19enable_sm80_to_sm89INS1_16FlashAttnFwdSm80INS1_25CollectiveMainloopFwdSm80ILi8ELi1ELb1EN4cute5tupleIJNS5_1CILi128EEENS7_ILi96EEES8_EEELi128ENS_6half_tEfNS_4arch4Sm80ELb0ELb1ELb0ELb0ELb1ELb0ELb1ELb1EEENS1_21CollectiveEpilogueFwdINS6_IJS8_S8_S9_EEENS6_IJNS7_ILi1EEESH_SH_EEESB_SD_Li256ELb0ELb1ELb1ELb0EEENS1_19SingleTileSchedulerILb0ELb1ELb1ELi128EEEEEEEEEvNT_6ParamsE:
        /* <DEDUP_REMOVED lines=17> */
.L_x_13:
[----:B------:R-:W-:Y:S02]  /*0110*/  ULDC.64 UR4, c[0x0][0x550] ;  /* 0x0001540000047ab9 */ /* 0x000fe40000000a00 */
[----:B------:R-:W-:Y:S02]  /*0120*/  UISETP.NE.AND UP0, UPT, UR4, 0x1, UPT ;  /* 0x000000010400788c */ /* 0x000fe4000bf05270 */
[----:B------:R-:W-:-:S02]  /*0130*/  UIMAD.WIDE.U32 UR12, UR6, UR5, URZ ;  /* 0x00000005060c72a5 */ /* 0x000fc4000f8e003f */
[----:B------:R-:W-:Y:S02]  /*0140*/  ULDC UR4, c[0x0][0x558] ;  /* 0x0001560000047ab9 */ /* 0x000fe40000000800 */
[----:B------:R-:W-:-:S05]  /*0150*/  UMOV UR9, UR6 ;  /* 0x0000000600097c82 */ /* 0x000fca0008000000 */
[----:B------:R-:W-:-:S03]  /*0160*/  @UP0 USHF.R.U32.HI UR9, URZ, UR4, UR13 ;  /* 0x000000043f090299 */ /* 0x000fc6000801160d */
.L_x_14:
[----:B------:R-:W-:Y:S01]  /*0170*/  ISETP.LE.AND P0, PT, RZ, UR10, PT ;  /* 0x0000000aff007c0c */ /* 0x000fe2000bf03270 */
[----:B------:R-:W-:Y:S02]  /*0180*/  UIADD3 UR4, -UR9, URZ, URZ ;  /* 0x0000003f09047290 */ /* 0x000fe4000fffe13f */
[----:B------:R-:W-:Y:S02]  /*0190*/  ULDC UR7, c[0x0][0x550] ;  /* 0x0001540000077ab9 */ /* 0x000fe40000000800 */
[----:B------:R-:W-:-:S08]  /*01a0*/  UIMAD UR7, UR4, UR7, UR6 ;  /* 0x00000007040772a4 */ /* 0x000fd0000f8e0206 */
[----:B------:R-:W-:Y:S05]  /*01b0*/  @!P0 EXIT ;  /* 0x000000000000894d */ /* 0x000fea0003800000 */
[----:B------:R-:W1:Y:S01]  /*01c0*/  S2UR UR19, SR_CTAID.X ;  /* 0x00000000001379c3 */ /* 0x000e620000002500 */
[----:B------:R-:W-:Y:S01]  /*01d0*/  ULDC.64 UR4, c[0x0][0x370] ;  /* 0x0000dc0000047ab9 */ /* 0x000fe20000000a00 */
[----:B------:R-:W-:Y:S01]  /*01e0*/  IMAD.MOV.U32 R220, RZ, RZ, RZ ;  /* 0x000000ffffdc7224 */ /* 0x000fe200078e00ff */
[----:B------:R-:W-:Y:S02]  /*01f0*/  UISETP.NE.U32.AND UP0, UPT, URZ, UR4, UPT ;  /* 0x000000043f00728c */ /* 0x000fe4000bf05070 */
[----:B------:R-:W-:Y:S02]  /*0200*/  ULDC.64 UR12, c[0x0][0x370] ;  /* 0x0000dc00000c7ab9 */ /* 0x000fe40000000a00 */
[----:B------:R-:W-:Y:S02]  /*0210*/  UISETP.NE.AND.EX UP0, UPT, URZ, UR5, UPT, UP0 ;  /* 0x000000053f00728c */ /* 0x000fe4000bf05300 */
[----:B------:R-:W-:Y:S02]  /*0220*/  ULDC UR6, c[0x0][0x2c4] ;  /* 0x0000b10000067ab9 */ /* 0x000fe40000000800 */
[----:B------:R-:W-:-:S02]  /*0230*/  UISETP.NE.AND UP2, UPT, UR6, 0x1, UPT ;  /* 0x000000010600788c */ /* 0x000fc4000bf45270 */
[----:B------:R-:W-:Y:S01]  /*0240*/  PLOP3.LUT P0, PT, PT, PT, UP0, 0x80, 0x0 ;  /* 0x000000000000781c */ /* 0x000fe20003f0f008 */
[----:B------:R-:W-:-:S04]  /*0250*/  ULDC.64 UR14, c[0x0][0x118] ;  /* 0x00004600000e7ab9 */ /* 0x000fc80000000a00 */
[----:B------:R-:W-:Y:S02]  /*0260*/  @UP0 UMOV UR4, 0x4 ;  /* 0x0000000400040882 */ /* 0x000fe40000000000 */
[----:B------:R-:W-:Y:S02]  /*0270*/  @UP0 UIMAD.WIDE UR4, UR10, UR4, UR12 ;  /* 0x000000040a0402a5 */ /* 0x000fe4000f8e020c */
[----:B-1----:R-:W-:-:S04]  /*0280*/  USHF.L.U32 UR19, UR19, 0x7, URZ ;  /* 0x0000000713137899 */ /* 0x002fc8000800063f */
[----:B------:R-:W-:Y:S01]  /*0290*/  MOV R2, UR4 ;  /* 0x0000000400027c02 */ /* 0x000fe20008000f00 */
[----:B------:R-:W-:Y:S01]  /*02a0*/  IMAD.U32 R3, RZ, RZ, UR5 ;  /* 0x00000005ff037e24 */ /* 0x000fe2000f8e00ff */
[----:B------:R-:W-:Y:S02]  /*02b0*/  @UP2 UIADD3 UR12, UR19, 0x7f, URZ ;  /* 0x0000007f130c2890 */ /* 0x000fe4000fffe03f */
[----:B------:R-:W-:Y:S02]  /*02c0*/  ULDC.64 UR4, c[0x0][0x2c8] ;  /* 0x0000b20000047ab9 */ /* 0x000fe40000000a00 */
[----:B------:R-:W-:Y:S01]  /*02d0*/  UIMAD.WIDE.U32 UR12, UR12, UR4, URZ ;  /* 0x000000040c0c72a5 */ /* 0x000fe2000f8e003f */
[----:B------:R1:W5:Y:S01]  /*02e0*/  @P0 LDG.E R220, [R2.64] ;  /* 0x0000000e02dc0981 */ /* 0x000362000c1e1900 */
[----:B------:R-:W-:Y:S02]  /*02f0*/  ULDC UR8, c[0x0][0x2ac] ;  /* 0x0000ab0000087ab9 */ /* 0x000fe40000000800 */
[----:B------:R-:W-:-:S02]  /*0300*/  ULDC UR4, c[0x0][0x1d0] ;  /* 0x0000740000047ab9 */ /* 0x000fc40000000800 */
[----:B------:R-:W-:Y:S02]  /*0310*/  UIADD3 UR11, UR19, 0x7f, URZ ;  /* 0x0000007f130b7890 */ /* 0x000fe4000fffe03f */
[----:B------:R-:W-:Y:S02]  /*0320*/  @UP2 USHF.R.U32.HI UR11, URZ, UR5, UR13 ;  /* 0x000000053f0b2299 */ /* 0x000fe4000801160d */
[----:B------:R-:W-:Y:S02]  /*0330*/  UIMAD UR8, UR8, UR4, URZ ;  /* 0x00000004080872a4 */ /* 0x000fe4000f8e023f */
[----:B------:R-:W-:Y:S02]  /*0340*/  UMOV UR12, 0x1 ;  /* 0x00000001000c7882 */ /* 0x000fe40000000000 */
[----:B------:R-:W-:Y:S02]  /*0350*/  ULDC.64 UR4, c[0x0][0x328] ;  /* 0x0000ca0000047ab9 */ /* 0x000fe40000000a00 */
[----:B------:R-:W-:-:S02]  /*0360*/  UISETP.LE.AND UP1, UPT, UR12, UR5, UPT ;  /* 0x000000050c00728c */ /* 0x000fc4000bf23270 */
[----:B------:R-:W-:Y:S02]  /*0370*/  ULDC UR13, c[0x0][0x168] ;  /* 0x00005a00000d7ab9 */ /* 0x000fe40000000800 */
[----:B------:R-:W-:Y:S02]  /*0380*/  UIADD3 UR13, UR8, -UR13, UR12 ;  /* 0x8000000d080d7290 */ /* 0x000fe4000fffe00c */
[----:B------:R-:W-:Y:S02]  /*0390*/  PLOP3.LUT P0, PT, PT, PT, UP1, 0x40, 0x0 ;  /* 0x000000000000781c */ /* 0x000fe40003f0e818 */
[----:B------:R-:W-:-:S04]  /*03a0*/  UIADD3 UR5, UR13, UR11, URZ ;  /* 0x0000000b0d057290 */ /* 0x000fc8000fffe03f */
[----:B------:R-:W-:-:S07]  /*03b0*/  UIADD3 UR11, UR5, UR4, URZ ;  /* 0x00000004050b7290 */ /* 0x000fce000fffe03f */
[----:B------:R-:W-:Y:S05]  /*03c0*/  @P0 BRA `(.L_x_15) ;  /* 0x0000014000000947 */ /* 0x000fea0003800000 */
[----:B-1----:R-:W-:Y:S01]  /*03d0*/  ISETP.LT.AND P0, PT, RZ, UR5, PT ;  /* 0x00000005ff007c0c */ /* 0x002fe2000bf01270 */
[----:B------:R-:W-:-:S12]  /*03e0*/  UIADD3 UR13, UR5, -0x1, URZ ;  /* 0xffffffff050d7890 */ /* 0x000fd8000fffe03f */
[----:B------:R-:W-:Y:S05]  /*03f0*/  @P0 BRA `(.L_x_16) ;  /* 0x0000008000000947 */ /* 0x000fea0003800000 */
[----:B------:R-:W-:Y:S02]  /*0400*/  ULDC UR4, c[0x0][0x32c] ;  /* 0x0000cb0000047ab9 */ /* 0x000fe40000000800 */
[----:B------:R-:W-:Y:S02]  /*0410*/  UISETP.NE.AND UP0, UPT, UR12, UR4, UPT ;  /* 0x000000040c00728c */ /* 0x000fe4000bf05270 */
[----:B------:R-:W-:-:S03]  /*0420*/  UIADD3 UR13, -UR5, URZ, URZ ;  /* 0x0000003f050d7290 */ /* 0x000fc6000fffe13f */
[----:B------:R-:W-:Y:S02]  /*0430*/  ULDC.64 UR4, c[0x0][0x330] ;  /* 0x0000cc0000047ab9 */ /* 0x000fe40000000a00 */
[----:B------:R-:W-:-:S04]  /*0440*/  UIMAD.WIDE.U32 UR16, UR13, UR4, URZ ;  /* 0x000000040d1072a5 */ /* 0x000fc8000f8e003f */
[----:B------:R-:W-:-:S04]  /*0450*/  @UP0 USHF.R.U32.HI UR13, URZ, UR5, UR17 ;  /* 0x000000053f0d0299 */ /* 0x000fc80008011611 */
[----:B------:R-:W-:Y:S01]  /*0460*/  ULOP3.LUT UR13, URZ, UR13, URZ, 0x33, !UPT ;  /* 0x0000000d3f0d7292 */ /* 0x000fe2000f8e333f */
[----:B------:R-:W-:Y:S05]  /*0470*/  BRA `(.L_x_17) ;  /* 0x0000005000007947 */ /* 0x000fea0003800000 */
.L_x_16:
[----:B------:R-:W-:Y:S02]  /*0480*/  ULDC UR4, c[0x0][0x32c] ;  /* 0x0000cb0000047ab9 */ /* 0x000fe40000000800 */
[----:B------:R-:W-:-:S03]  /*0490*/  UISETP.NE.AND UP0, UPT, UR12, UR4, UPT ;  /* 0x000000040c00728c */ /* 0x000fc6000bf05270 */
[----:B------:R-:W-:Y:S02]  /*04a0*/  ULDC.64 UR4, c[0x0][0x330] ;  /* 0x0000cc0000047ab9 */ /* 0x000fe40000000a00 */
[----:B------:R-:W-:-:S06]  /*04b0*/  UIMAD.WIDE.U32 UR16, UR13, UR4, URZ ;  /* 0x000000040d1072a5 */ /* 0x000fcc000f8e003f */
[----:B------:R-:W-:Y:S02]  /*04c0*/  @UP0 USHF.R.U32.HI UR13, URZ, UR5, UR17 ;  /* 0x000000053f0d0299 */ /* 0x000fe40008011611 */
.L_x_17:
[----:B------:R-:W-:Y:S02]  /*04d0*/  ULDC UR4, c[0x0][0x32c] ;  /* 0x0000cb0000047ab9 */ /* 0x000fe40000000800 */
[----:B------:R-:W-:-:S04]  /*04e0*/  UIMAD UR4, UR13, UR4, UR4 ;  /* 0x000000040d0472a4 */ /* 0x000fc8000f8e0204 */
[----:B------:R-:W-:-:S04]  /*04f0*/  UISETP.LT.AND UP0, UPT, UR11, UR4, UPT ;  /* 0x000000040b00728c */ /* 0x000fc8000bf01270 */
[----:B------:R-:W-:Y:S02]  /*0500*/  USEL UR11, UR11, UR4, UP0 ;  /* 0x000000040b0b7287 */ /* 0x000fe40008000000 */
.L_x_15:
[----:B-1----:R-:W-:Y:S01]  /*0510*/  UIADD3 UR12, UR8, 0x5f, URZ ;  /* 0x0000005f080c7890 */ /* 0x002fe2000fffe03f */
[----:B------:R-:W-:Y:S01]  /*0520*/  PLOP3.LUT P0, PT, PT, PT, UP1, 0x40, 0x0 ;  /* 0x000000000000781c */ /* 0x000fe20003f0e818 */
[----:B------:R-:W-:Y:S02]  /*0530*/  UIADD3 UR20, UR11, 0x5f, URZ ;  /* 0x0000005f0b147890 */ /* 0x000fe4000fffe03f */
[----:B------:R-:W-:Y:S02]  /*0540*/  ULDC.64 UR4, c[0x0][0x2c8] ;  /* 0x0000b20000047ab9 */ /* 0x000fe40000000a00 */
[----:B------:R-:W-:Y:S02]  /*0550*/  UIMAD.WIDE.U32 UR16, UR19, UR4, URZ ;  /* 0x00000004131072a5 */ /* 0x000fe4000f8e003f */
[----:B------:R-:W-:Y:S02]  /*0560*/  UIMAD.WIDE UR12, UR12, 0x2aaaaaab, URZ ;  /* 0x2aaaaaab0c0c78a5 */ /* 0x000fe4000f8e023f */
[----:B------:R-:W-:-:S02]  /*0570*/  UIMAD.WIDE UR20, UR20, 0x2aaaaaab, URZ ;  /* 0x2aaaaaab141478a5 */ /* 0x000fc4000f8e023f */
[----:B------:R-:W-:Y:S02]  /*0580*/  UMOV UR4, UR19 ;  /* 0x0000001300047c82 */ /* 0x000fe40008000000 */
[----:B------:R-:W-:Y:S02]  /*0590*/  @UP2 USHF.R.U32.HI UR4, URZ, UR5, UR17 ;  /* 0x000000053f042299 */ /* 0x000fe40008011611 */
[----:B------:R-:W-:Y:S02]  /*05a0*/  ULDC UR18, c[0x0][0x168] ;  /* 0x00005a0000127ab9 */ /* 0x000fe40000000800 */
[----:B------:R-:W-:Y:S02]  /*05b0*/  UMOV UR17, UR13 ;  /* 0x0000000d00117c82 */ /* 0x000fe40008000000 */
[----:B------:R-:W-:Y:S02]  /*05c0*/  UMOV UR13, UR21 ;  /* 0x00000015000d7c82 */ /* 0x000fe40008000000 */
[----:B------:R-:W-:-:S02]  /*05d0*/  UIADD3 UR18, UR8, -UR18, URZ ;  /* 0x8000001208127290 */ /* 0x000fc4000fffe03f */
[----:B------:R-:W-:Y:S02]  /*05e0*/  USHF.R.U32.HI UR12, URZ, 0x1f, UR17 ;  /* 0x0000001f3f0c7899 */ /* 0x000fe40008011611 */
[----:B------:R-:W-:Y:S02]  /*05f0*/  USHF.R.U32.HI UR11, URZ, 0x1f, UR13 ;  /* 0x0000001f3f0b7899 */ /* 0x000fe4000801160d */
[----:B------:R-:W-:Y:S02]  /*0600*/  UIADD3 UR4, UR18, UR4, URZ ;  /* 0x0000000412047290 */ /* 0x000fe4000fffe03f */
[----:B------:R-:W-:Y:S02]  /*0610*/  ULDC UR5, c[0x0][0x324] ;  /* 0x0000c90000057ab9 */ /* 0x000fe40000000800 */
[----:B------:R-:W-:Y:S02]  /*0620*/  ULEA.HI.SX32 UR12, UR17, UR12, 0x1c ;  /* 0x0000000c110c7291 */ /* 0x000fe4000f8fe23f */
[----:B------:R-:W-:-:S02]  /*0630*/  ULEA.HI.SX32 UR11, UR13, UR11, 0x1c ;  /* 0x0000000b0d0b7291 */ /* 0x000fc4000f8fe23f */
[----:B------:R-:W-:Y:S02]  /*0640*/  UIADD3 UR5, UR4, -UR5, URZ ;  /* 0x8000000504057290 */ /* 0x000fe4000fffe03f */
[----:B------:R-:W-:-:S04]  /*0650*/  UISETP.LT.AND UP0, UPT, UR12, UR11, UPT ;  /* 0x0000000b0c00728c */ /* 0x000fc8000bf01270 */
[----:B------:R-:W-:Y:S01]  /*0660*/  USEL UR11, UR12, UR11, UP0 ;  /* 0x0000000b0c0b7287 */ /* 0x000fe20008000000 */
[----:B------:R-:W-:Y:S01]  /*0670*/  MOV R2, UR5 ;  /* 0x0000000500027c02 */ /* 0x000fe20008000f00 */
[----:B------:R-:W-:Y:S05]  /*0680*/  @P0 BRA `(.L_x_18) ;  /* 0x0000010000000947 */ /* 0x000fea0003800000 */
[----:B------:R-:W-:-:S04]  /*0690*/  MOV R3, UR4 ;  /* 0x0000000400037c02 */ /* 0x000fc80008000f00 */
[----:B------:R-:W-:-:S13]  /*06a0*/  ISETP.GT.AND P0, PT, R3, -0x1, PT ;  /* 0xffffffff0300780c */ /* 0x000fda0003f04270 */
[----:B------:R-:W-:Y:S05]  /*06b0*/  @P0 BRA `(.L_x_19) ;  /* 0x0000007000000947 */ /* 0x000fea0003800000 */
[----:B------:R-:W-:Y:S01]  /*06c0*/  IMAD.MOV.U32 R0, RZ, RZ, c[0x0][0x32c] ;  /* 0x0000cb00ff007624 */ /* 0x000fe200078e00ff */
[----:B------:R-:W-:-:S04]  /*06d0*/  LOP3.LUT R3, RZ, R3, RZ, 0x33, !PT ;  /* 0x00000003ff037212 */ /* 0x000fc800078e33ff */
[----:B------:R-:W-:-:S13]  /*06e0*/  ISETP.NE.AND P0, PT, R0, 0x1, PT ;  /* 0x000000010000780c */ /* 0x000fda0003f05270 */
[----:B------:R-:W-:-:S05]  /*06f0*/  @P0 IMAD.HI.U32 R0, R3, c[0x0][0x330], RZ ;  /* 0x0000cc0003000a27 */ /* 0x000fca00078e00ff */
[----:B------:R-:W-:-:S04]  /*0700*/  @P0 SHF.R.U32.HI R3, RZ, c[0x0][0x334], R0 ;  /* 0x0000cd00ff030a19 */ /* 0x000fc80000011600 */
[----:B------:R-:W-:Y:S01]  /*0710*/  LOP3.LUT R3, RZ, R3, RZ, 0x33, !PT ;  /* 0x00000003ff037212 */ /* 0x000fe200078e33ff */
[----:B------:R-:W-:Y:S05]  /*0720*/  BRA `(.L_x_20) ;  /* 0x0000004000007947 */ /* 0x000fea0003800000 */
.L_x_19:
[----:B------:R-:W-:-:S04]  /*0730*/  MOV R0, c[0x0][0x32c] ;  /* 0x0000cb0000007a02 */ /* 0x000fc80000000f00 */
[----:B------:R-:W-:-:S13]  /*0740*/  ISETP.NE.AND P0, PT, R0, 0x1, PT ;  /* 0x000000010000780c */ /* 0x000fda0003f05270 */
[----:B------:R-:W-:-:S05]  /*0750*/  @P0 IMAD.HI.U32 R0, R3, c[0x0][0x330], RZ ;  /* 0x0000cc0003000a27 */ /* 0x000fca00078e00ff */
[----:B------:R-:W-:-:S05]  /*0760*/  @P0 SHF.R.U32.HI R3, RZ, c[0x0][0x334], R0 ;  /* 0x0000cd00ff030a19 */ /* 0x000fca0000011600 */
.L_x_20:
[----:B------:R-:W-:-:S05]  /*0770*/  IMAD R3, R3, c[0x0][0x32c], RZ ;  /* 0x0000cb0003037a24 */ /* 0x000fca00078e02ff */
[----:B------:R-:W-:-:S05]  /*0780*/  IMNMX R2, R2, R3, !PT ;  /* 0x0000000302027217 */ /* 0x000fca0007800200 */
.L_x_18:
[----:B------:R-:W-:Y:S01]  /*0790*/  IMAD.HI R3, R2, 0x2aaaaaab, RZ ;  /* 0x2aaaaaab02037827 */ /* 0x000fe200078e02ff */
[----:B------:R-:W-:Y:S02]  /*07a0*/  USHF.R.U32.HI UR5, URZ, 0x10, UR7 ;  /* 0x000000103f057899 */ /* 0x000fe40008011607 */
[----:B------:R-:W-:Y:S01]  /*07b0*/  ULDC UR4, c[0x0][0x338] ;  /* 0x0000ce0000047ab9 */ /* 0x000fe20000000800 */
[----:B------:R-:W-:Y:S01]  /*07c0*/  IMAD.MOV.U32 R14, RZ, RZ, RZ ;  /* 0x000000ffff0e7224 */ /* 0x000fe200078e00ff */
[----:B------:R-:W-:Y:S01]  /*07d0*/  SHF.R.U32.HI R0, RZ, 0x1f, R3 ;  /* 0x0000001fff007819 */ /* 0x000fe20000011603 */
[----:B------:R-:W-:-:S03]  /*07e0*/  UISETP.NE.AND UP0, UPT, UR5, URZ, UPT ;  /* 0x0000003f0500728c */ /* 0x000fc6000bf05270 */
[----:B------:R-:W-:Y:S01]  /*07f0*/  LEA.HI.SX32 R0, R3, R0, 0x1c ;  /* 0x0000000003007211 */ /* 0x000fe200078fe2ff */
[----:B------:R-:W-:-:S03]  /*0800*/  USEL UR4, UR5, UR4, UP0 ;  /* 0x0000000405047287 */ /* 0x000fc60008000000 */
[----:B------:R-:W-:-:S04]  /*0810*/  IMNMX R215, RZ, R0, !PT ;  /* 0x00000000ffd77217 */ /* 0x000fc80007800200 */
[----:B------:R-:W-:-:S13]  /*0820*/  ISETP.LT.AND P0, PT, R215, UR11, PT ;  /* 0x0000000bd7007c0c */ /* 0x000fda000bf01270 */
[----:B------:R-:W-:Y:S05]  /*0830*/  @!P0 BRA `(.L_x_21) ;  /* 0x000001c000008947 */ /* 0x000fea0003800000 */
[----:B------:R-:W-:Y:S01]  /*0840*/  IMAD.U32 R0, RZ, RZ, UR4 ;  /* 0x00000004ff007e24 */ /* 0x000fe2000f8e00ff */
[----:B------:R-:W-:-:S04]  /*0850*/  UIADD3 UR5, UR4, -0x1, UR11 ;  /* 0xffffffff04057890 */ /* 0x000fc8000fffe00b */
[-C--:B------:R-:W-:Y:S02]  /*0860*/  IABS R4, R0.reuse ;  /* 0x0000000000047213 */ /* 0x080fe40000000000 */
[----:B------:R-:W-:Y:S02]  /*0870*/  IADD3 R5, -R215, UR5, RZ ;  /* 0x00000005d7057c10 */ /* 0x000fe4000fffe1ff */
[----:B------:R-:W1:Y:S01]  /*0880*/  I2F.RP R8, R4 ;  /* 0x0000000400087306 */ /* 0x000e620000209400 */
[----:B------:R-:W-:Y:S02]  /*0890*/  IABS R0, R0 ;  /* 0x0000000000007213 */ /* 0x000fe40000000000 */
[----:B------:R-:W-:Y:S02]  /*08a0*/  IABS R2, R5 ;  /* 0x0000000500027213 */ /* 0x000fe40000000000 */
[----:B------:R-:W-:Y:S01]  /*08b0*/  LOP3.LUT R5, R5, UR4, RZ, 0x3c, !PT ;  /* 0x0000000405057c12 */ /* 0x000fe2000f8e3cff */
[----:B------:R-:W-:-:S03]  /*08c0*/  IMAD.MOV R0, RZ, RZ, -R0 ;  /* 0x000000ffff007224 */ /* 0x000fc600078e0a00 */
[----:B------:R-:W-:Y:S01]  /*08d0*/  ISETP.GE.AND P0, PT, R5, RZ, PT ;  /* 0x000000ff0500720c */ /* 0x000fe20003f06270 */
[----:B-1----:R-:W1:Y:S02]  /*08e0*/  MUFU.RCP R6, R8 ;  /* 0x0000000800067308 */ /* 0x002e640000001000 */
[----:B-1----:R-:W-:-:S06]  /*08f0*/  IADD3 R6, R6, 0xffffffe, RZ ;  /* 0x0ffffffe06067810 */ /* 0x002fcc0007ffe0ff */
[----:B------:R-:W1:Y:S02]  /*0900*/  F2I.FTZ.U32.TRUNC.NTZ R7, R6 ;  /* 0x0000000600077305 */ /* 0x000e64000021f000 */
[----:B-1----:R-:W-:Y:S02]  /*0910*/  IMAD.MOV R3, RZ, RZ, -R7 ;  /* 0x000000ffff037224 */ /* 0x002fe400078e0a07 */
[----:B------:R-:W-:Y:S02]  /*0920*/  IMAD.MOV.U32 R6, RZ, RZ, RZ ;  /* 0x000000ffff067224 */ /* 0x000fe400078e00ff */
[----:B------:R-:W-:-:S04]  /*0930*/  IMAD R3, R3, R4, RZ ;  /* 0x0000000403037224 */ /* 0x000fc800078e02ff */
[----:B------:R-:W-:-:S06]  /*0940*/  IMAD.HI.U32 R3, R7, R3, R6 ;  /* 0x0000000307037227 */ /* 0x000fcc00078e0006 */
[----:B------:R-:W-:-:S04]  /*0950*/  IMAD.HI.U32 R3, R3, R2, RZ ;  /* 0x0000000203037227 */ /* 0x000fc800078e00ff */
[----:B------:R-:W-:-:S05]  /*0960*/  IMAD R7, R3, R0, R2 ;  /* 0x0000000003077224 */ /* 0x000fca00078e0202 */
[----:B------:R-:W-:-:S13]  /*0970*/  ISETP.GT.U32.AND P1, PT, R4, R7, PT ;  /* 0x000000070400720c */ /* 0x000fda0003f24070 */
[----:B------:R-:W-:Y:S01]  /*0980*/  @!P1 IMAD.IADD R7, R7, 0x1, -R4 ;  /* 0x0000000107079824 */ /* 0x000fe200078e0a04 */
[----:B------:R-:W-:Y:S02]  /*0990*/  @!P1 IADD3 R3, R3, 0x1, RZ ;  /* 0x0000000103039810 */ /* 0x000fe40007ffe0ff */
[----:B------:R-:W-:Y:S02]  /*09a0*/  ISETP.NE.AND P1, PT, RZ, UR4, PT ;  /* 0x00000004ff007c0c */ /* 0x000fe4000bf25270 */
[----:B------:R-:W-:-:S13]  /*09b0*/  ISETP.GE.U32.AND P2, PT, R7, R4, PT ;  /* 0x000000040700720c */ /* 0x000fda0003f46070 */
[----:B------:R-:W-:-:S05]  /*09c0*/  @P2 IADD3 R3, R3, 0x1, RZ ;  /* 0x0000000103032810 */ /* 0x000fca0007ffe0ff */
[----:B------:R-:W-:Y:S01]  /*09d0*/  @!P0 IMAD.MOV R3, RZ, RZ, -R3 ;  /* 0x000000ffff038224 */ /* 0x000fe200078e0a03 */
[----:B------:R-:W-:-:S05]  /*09e0*/  @!P1 LOP3.LUT R3, RZ, UR4, RZ, 0x33, !PT ;  /* 0x00000004ff039c12 */ /* 0x000fca000f8e33ff */
[----:B------:R-:W-:Y:S02]  /*09f0*/  IMAD.MOV.U32 R14, RZ, RZ, R3 ;  /* 0x000000ffff0e7224 */ /* 0x000fe400078e0003 */
.L_x_21:
[----:B------:R-:W-:Y:S01]  /*0a00*/  ULOP3.LUT UR7, UR7, 0xffff, URZ, 0xc0, !UPT ;  /* 0x0000ffff07077892 */ /* 0x000fe2000f8ec03f */
[----:B------:R-:W-:Y:S01]  /*0a10*/  PLOP3.LUT P2, PT, PT, PT, PT, 0x80, 0x0 ;  /* 0x000000000000781c */ /* 0x000fe20003f4f070 */
[----:B------:R-:W-:Y:S01]  /*0a20*/  IMAD.MOV.U32 R7, RZ, RZ, RZ ;  /* 0x000000ffff077224 */ /* 0x000fe200078e00ff */
[----:B------:R-:W-:Y:S01]  /*0a30*/  MOV R5, RZ ;  /* 0x000000ff00057202 */ /* 0x000fe20000000f00 */
[----:B------:R-:W-:Y:S01]  /*0a40*/  CS2R R66, SRZ ;  /* 0x0000000000427805 */ /* 0x000fe2000001ff00 */
[----:B------:R-:W-:Y:S01]  /*0a50*/  CS2R R64, SRZ ;  /* 0x0000000000407805 */ /* 0x000fe2000001ff00 */
[----:B------:R-:W-:Y:S01]  /*0a60*/  IMAD R215, R14, UR7, R215 ;  /* 0x000000070ed77c24 */ /* 0x000fe2000f8e02d7 */
[----:B------:R-:W-:Y:S01]  /*0a70*/  CS2R R62, SRZ ;  /* 0x00000000003e7805 */ /* 0x000fe2000001ff00 */
[----:B------:R-:W-:Y:S01]  /*0a80*/  CS2R R60, SRZ ;  /* 0x00000000003c7805 */ /* 0x000fe2000001ff00 */
[----:B------:R-:W-:Y:S01]  /*0a90*/  CS2R R58, SRZ ;  /* 0x00000000003a7805 */ /* 0x000fe2000001ff00 */
[----:B------:R-:W-:Y:S01]  /*0aa0*/  IMAD.IADD R14, R215, 0x1, R14 ;  /* 0x00000001d70e7824 */ /* 0x000fe200078e020e */
[----:B------:R-:W-:Y:S01]  /*0ab0*/  CS2R R56, SRZ ;  /* 0x0000000000387805 */ /* 0x000fe2000001ff00 */
[----:B------:R-:W-:Y:S01]  /*0ac0*/  CS2R R54, SRZ ;  /* 0x0000000000367805 */ /* 0x000fe2000001ff00 */
[----:B------:R-:W-:Y:S01]  /*0ad0*/  CS2R R52, SRZ ;  /* 0x0000000000347805 */ /* 0x000fe2000001ff00 */
[----:B------:R-:W-:Y:S01]  /*0ae0*/  CS2R R106, SRZ ;  /* 0x00000000006a7805 */ /* 0x000fe2000001ff00 */
[----:B------:R-:W-:Y:S01]  /*0af0*/  IMNMX R14, R14, UR11, PT ;  /* 0x0000000b0e0e7c17 */ /* 0x000fe2000b800200 */
[----:B------:R-:W-:Y:S01]  /*0b00*/  CS2R R104, SRZ ;  /* 0x0000000000687805 */ /* 0x000fe2000001ff00 */
[----:B------:R-:W-:Y:S01]  /*0b10*/  CS2R R110, SRZ ;  /* 0x00000000006e7805 */ /* 0x000fe2000001ff00 */
[----:B------:R-:W-:Y:S01]  /*0b20*/  CS2R R108, SRZ ;  /* 0x00000000006c7805 */ /* 0x000fe2000001ff00 */
[----:B------:R-:W-:Y:S01]  /*0b30*/  ISETP.GT.AND P0, PT, R14, R215, PT ;  /* 0x000000d70e00720c */ /* 0x000fe20003f04270 */
        /* <DEDUP_REMOVED lines=31> */
[----:B------:R-:W-:Y:S01]  /*0d30*/  IMAD.MOV.U32 R13, RZ, RZ, 0x60 ;  /* 0x00000060ff0d7424 */ /* 0x000fe200078e00ff */
[----:B------:R-:W-:Y:S02]  /*0d40*/  ULDC.64 UR4, c[0x0][0x2b0] ;  /* 0x0000ac0000047ab9 */ /* 0x000fe40000000a00 */
[----:B------:R-:W-:Y:S01]  /*0d50*/  LEA.HI R4, R103, R100, RZ, 0x3 ;  /* 0x0000006467047211 */ /* 0x000fe200078f18ff */
[----:B------:R-:W2:Y:S01]  /*0d60*/  @P0 LDG.E R2, [R2.64] ;  /* 0x0000000e02020981 */ /* 0x000ea2000c1e1900 */
[----:B------:R-:W-:Y:S02]  /*0d70*/  IMAD.MOV.U32 R0, RZ, RZ, c[0x0][0x2b8] ;  /* 0x0000ae00ff007624 */ /* 0x000fe400078e00ff */
[----:B------:R-:W-:Y:S01]  /*0d80*/  LOP3.LUT R39, R4, 0xfffffff8, RZ, 0xc0, !PT ;  /* 0xfffffff804277812 */ /* 0x000fe200078ec0ff */
[----:B------:R-:W-:Y:S01]  /*0d90*/  IMAD R12, R14, R13, -0x60 ;  /* 0xffffffa00e0c7424 */ /* 0x000fe200078e020d */
[----:B------:R-:W-:Y:S01]  /*0da0*/  SHF.R.S32.HI R4, RZ, 0x3, R4 ;  /* 0x00000003ff047819 */ /* 0x000fe20000011404 */
[----:B------:R-:W-:Y:S01]  /*0db0*/  IMAD.MOV.U32 R216, RZ, RZ, RZ ;  /* 0x000000ffffd87224 */ /* 0x000fe200078e00ff */
[----:B------:R-:W-:Y:S01]  /*0dc0*/  ISETP.NE.AND P3, PT, R0, 0x1, PT ;  /* 0x000000010000780c */ /* 0x000fe20003f65270 */
[----:B------:R-:W-:-:S04]  /*0dd0*/  IMAD.IADD R39, R100, 0x1, -R39 ;  /* 0x0000000164277824 */ /* 0x000fc800078e0a27 */
[----:B------:R-:W-:-:S04]  /*0de0*/  IMAD R219, R39, 0x20, R4 ;  /* 0x0000002027db7824 */ /* 0x000fc800078e0204 */
[----:B------:R-:W-:-:S05]  /*0df0*/  IMAD.IADD R217, R219, 0x1, R12 ;  /* 0x00000001dbd97824 */ /* 0x000fca00078e020c */
[C---:B------:R-:W-:Y:S01]  /*0e00*/  ISETP.GE.AND P2, PT, R217.reuse, UR8, PT ;  /* 0x00000008d9007c0c */ /* 0x040fe2000bf46270 */
[----:B-----5:R-:W-:-:S03]  /*0e10*/  IMAD.IADD R217, R217, 0x1, R220 ;  /* 0x00000001d9d97824 */ /* 0x020fc600078e02dc */
[----:B------:R-:W-:Y:S01]  /*0e20*/  ISETP.GT.OR P2, PT, R219, 0x5f, P2 ;  /* 0x0000005fdb00780c */ /* 0x000fe20001744670 */
[----:B------:R-:W-:-:S04]  /*0e30*/  @P3 IMAD.HI.U32 R0, R217, c[0x0][0x2bc], RZ ;  /* 0x0000af00d9003a27 */ /* 0x000fc800078e00ff */
[----:B------:R-:W-:Y:S01]  /*0e40*/  IMAD.MOV.U32 R6, RZ, RZ, R217 ;  /* 0x000000ffff067224 */ /* 0x000fe200078e00d9 */
[----:B------:R-:W-:Y:S01]  /*0e50*/  @P3 SHF.R.U32.HI R6, RZ, c[0x0][0x2c0], R0 ;  /* 0x0000b000ff063a19 */ /* 0x000fe20000011600 */
[----:B------:R-:W-:Y:S01]  /*0e60*/  BAR.SYNC.DEFER_BLOCKING 0x0 ;  /* 0x0000000000007b1d */ /* 0x000fe20000010000 */
[----:B------:R-:W-:Y:S02]  /*0e70*/  USHF.R.S32.HI UR16, URZ, 0x1f, UR9 ;  /* 0x0000001f3f107899 */ /* 0x000fe40008011409 */
[----:B------:R-:W-:-:S03]  /*0e80*/  USHF.R.S32.HI UR17, URZ, 0x1f, UR10 ;  /* 0x0000001f3f117899 */ /* 0x000fc6000801140a */
[----:B--2---:R1:W2:Y:S02]  /*0e90*/  @P0 R2UR UR11, R2 ;  /* 0x00000000020b03c2 */ /* 0x0042a400000e0000 */
[----:B--2---:R-:W-:Y:S02]  /*0ea0*/  @!UP0 UMOV UR11, UR10 ;  /* 0x0000000a000b8c82 */ /* 0x004fe40008000000 */
[----:B------:R-:W-:Y:S02]  /*0eb0*/  USHF.R.S32.HI UR7, URZ, 0x1f, UR11 ;  /* 0x0000001f3f077899 */ /* 0x000fe4000801140b */
[----:B------:R-:W-:Y:S02]  /*0ec0*/  UIMAD.WIDE.U32 UR12, UR11, UR4, URZ ;  /* 0x000000040b0c72a5 */ /* 0x000fe4000f8e003f */
[----:B------:R-:W-:-:S04]  /*0ed0*/  UIMAD UR7, UR7, UR4, URZ ;  /* 0x00000004070772a4 */ /* 0x000fc8000f8e023f */
[----:B------:R-:W-:Y:S01]  /*0ee0*/  UIMAD UR7, UR11, UR5, UR7 ;  /* 0x000000050b0772a4 */ /* 0x000fe2000f8e0207 */
[----:B------:R-:W-:Y:S02]  /*0ef0*/  @!P2 IADD3 R3, P1, R6, UR12, RZ ;  /* 0x0000000c0603ac10 */ /* 0x000fe4000ff3e0ff */
[----:B------:R-:W-:Y:S02]  /*0f00*/  ULDC.64 UR4, c[0x0][0x1b8] ;  /* 0x00006e0000047ab9 */ /* 0x000fe40000000a00 */
[----:B------:R-:W-:-:S06]  /*0f10*/  UIADD3 UR7, UR13, UR7, URZ ;  /* 0x000000070d077290 */ /* 0x000fcc000fffe03f */
[----:B------:R-:W-:Y:S02]  /*0f20*/  @!P2 LEA.HI.X.SX32 R0, R6, UR7, 0x1, P1 ;  /* 0x000000070600ac11 */ /* 0x000fe400088f0eff */
[----:B-1----:R-:W-:-:S04]  /*0f30*/  @!P2 LEA R2, P0, R3, c[0x0][0x2a0], 0x2 ;  /* 0x0000a8000302aa11 */ /* 0x002fc800078010ff */
[----:B------:R-:W-:-:S05]  /*0f40*/  @!P2 LEA.HI.X R3, R3, c[0x0][0x2a4], R0, 0x2, P0 ;  /* 0x0000a9000303aa11 */ /* 0x000fca00000f1400 */
[----:B------:R1:W2:Y:S01]  /*0f50*/  @!P2 LDG.E R216, [R2.64] ;  /* 0x0000000e02d8a981 */ /* 0x0002a2000c1e1900 */
[----:B------:R-:W-:Y:S01]  /*0f60*/  PLOP3.LUT P1, PT, PT, PT, UP2, 0x80, 0x0 ;  /* 0x000000000000781c */ /* 0x000fe20003f2f028 */
[----:B------:R-:W-:Y:S01]  /*0f70*/  UIMAD UR11, UR16, UR4, URZ ;  /* 0x00000004100b72a4 */ /* 0x000fe2000f8e023f */
[----:B------:R-:W-:Y:S01]  /*0f80*/  PLOP3.LUT P0, PT, PT, PT, UP2, 0x80, 0x0 ;  /* 0x000000000000781c */ /* 0x000fe20003f0f028 */
[----:B------:R-:W-:Y:S01]  /*0f90*/  UIMAD.WIDE.U32 UR20, UR9, UR4, URZ ;  /* 0x00000004091472a5 */ /* 0x000fe2000f8e003f */
[----:B------:R-:W-:Y:S01]  /*0fa0*/  IADD3 R0, R219, UR19, RZ ;  /* 0x00000013db007c10 */ /* 0x000fe2000fffe0ff */
[----:B------:R-:W-:Y:S01]  /*0fb0*/  UIMAD UR11, UR9, UR5, UR11 ;  /* 0x00000005090b72a4 */ /* 0x000fe2000f8e020b */
[----:B------:R-:W-:Y:S01]  /*0fc0*/  IMAD.SHL.U32 R231, R39, 0x8, RZ ;  /* 0x0000000827e77824 */ /* 0x000fe200078e00ff */
[-C--:B------:R-:W-:Y:S01]  /*0fd0*/  LEA.HI R218, R103, R100.reuse, RZ, 0x6 ;  /* 0x0000006467da7211 */ /* 0x080fe200078f30ff */
[----:B------:R-:W-:Y:S01]  /*0fe0*/  ULDC.64 UR4, c[0x0][0x1c0] ;  /* 0x0000700000047ab9 */ /* 0x000fe20000000a00 */
[----:B------:R-:W-:Y:S01]  /*0ff0*/  IMAD.MOV.U32 R5, RZ, RZ, R0 ;  /* 0x000000ffff057224 */ /* 0x000fe200078e0000 */
[----:B------:R-:W-:Y:S01]  /*1000*/  UIMAD UR17, UR17, UR4, URZ ;  /* 0x00000004111172a4 */ /* 0x000fe2000f8e023f */
[C---:B------:R-:W-:Y:S01]  /*1010*/  IADD3 R38, R231.reuse, 0x40, RZ ;  /* 0x00000040e7267810 */ /* 0x040fe20007ffe0ff */
[----:B------:R-:W-:Y:S01]  /*1020*/  UIADD3 UR21, UR21, UR11, URZ ;  /* 0x0000000b15157290 */ /* 0x000fe2000fffe03f */
[----:B------:R-:W-:Y:S01]  /*1030*/  IMAD.MOV R6, RZ, RZ, -R6 ;  /* 0x000000ffff067224 */ /* 0x000fe200078e0a06 */
[----:B------:R-:W-:Y:S01]  /*1040*/  UIMAD UR5, UR10, UR5, UR17 ;  /* 0x000000050a0572a4 */ /* 0x000fe2000f8e0211 */
[----:B------:R-:W-:Y:S01]  /*1050*/  IMAD.SHL.U32 R218, R218, 0x8, RZ ;  /* 0x00000008dada7824 */ /* 0x000fe200078e00ff */
[----:B------:R-:W-:Y:S01]  /*1060*/  UIMAD.WIDE.U32 UR10, UR10, UR4, UR20 ;  /* 0x000000040a0a72a5 */ /* 0x000fe2000f8e0014 */
[----:B------:R-:W-:Y:S01]  /*1070*/  ISETP.GE.AND P2, PT, R231, c[0x0][0x198], PT ;  /* 0x00006600e7007a0c */ /* 0x000fe20003f46270 */
[----:B------:R-:W-:Y:S01]  /*1080*/  IMAD R217, R6, c[0x0][0x2b8], R217 ;  /* 0x0000ae0006d97a24 */ /* 0x000fe200078e02d9 */
[----:B------:R-:W-:Y:S01]  /*1090*/  ULDC UR4, c[0x0][0x168] ;  /* 0x00005a0000047ab9 */ /* 0x000fe20000000800 */
[----:B------:R-:W-:Y:S01]  /*10a0*/  LEA.HI R214, R103, R100, RZ, 0x4 ;  /* 0x0000006467d67211 */ /* 0x000fe200078f20ff */
[----:B------:R-:W-:Y:S01]  /*10b0*/  UIADD3 UR5, UR11, UR5, URZ ;  /* 0x000000050b057290 */ /* 0x000fe2000fffe03f */
[----:B------:R-:W-:Y:S01]  /*10c0*/  IMAD.U32 R9, RZ, RZ, UR11 ;  /* 0x0000000bff097e24 */ /* 0x000fe2000f8e00ff */
[----:B------:R-:W-:Y:S01]  /*10d0*/  UIMAD UR6, UR6, UR4, URZ ;  /* 0x00000004060672a4 */ /* 0x000fe2000f8e023f */
[----:B-1----:R-:W-:Y:S01]  /*10e0*/  @P1 IMAD.HI.U32 R2, R0, c[0x0][0x2c8], RZ ;  /* 0x0000b20000021a27 */ /* 0x002fe200078e00ff */
[----:B------:R-:W-:-:S02]  /*10f0*/  SHF.R.S32.HI R24, RZ, 0x1f, R217 ;  /* 0x0000001fff187819 */ /* 0x000fc400000114d9 */
[----:B------:R-:W-:Y:S01]  /*1100*/  ISETP.GE.AND P4, PT, R38, c[0x0][0x198], PT ;  /* 0x0000660026007a0c */ /* 0x000fe20003f86270 */
[----:B------:R-:W-:Y:S01]  /*1110*/  IMAD.U32 R8, RZ, RZ, UR10 ;  /* 0x0000000aff087e24 */ /* 0x000fe2000f8e00ff */
[----:B------:R-:W-:Y:S01]  /*1120*/  @P0 SHF.R.U32.HI R5, RZ, c[0x0][0x2cc], R2 ;  /* 0x0000b300ff050a19 */ /* 0x000fe20000011602 */
[----:B------:R-:W-:Y:S01]  /*1130*/  IMAD.U32 R9, RZ, RZ, UR5 ;  /* 0x00000005ff097e24 */ /* 0x000fe2000f8e00ff */
[----:B------:R-:W-:Y:S01]  /*1140*/  ULDC.64 UR4, c[0x0][0x1e8] ;  /* 0x00007a0000047ab9 */ /* 0x000fe20000000a00 */
[----:B------:R-:W-:Y:S01]  /*1150*/  IMAD R6, R24, c[0x0][0x1e0], RZ ;  /* 0x0000780018067a24 */ /* 0x000fe200078e02ff */
[--C-:B------:R-:W-:Y:S01]  /*1160*/  SHF.R.S32.HI R2, RZ, 0x1f, R5.reuse ;  /* 0x0000001fff027819 */ /* 0x100fe20000011405 */
[----:B------:R-:W-:Y:S01]  /*1170*/  IMAD.MOV R3, RZ, RZ, -R5 ;  /* 0x000000ffff037224 */ /* 0x000fe200078e0a05 */
[----:B------:R-:W-:Y:S01]  /*1180*/  UIMAD.WIDE.U32 UR10, UR9, UR4, URZ ;  /* 0x00000004090a72a5 */ /* 0x000fe2000f8e003f */
[----:B------:R-:W-:Y:S01]  /*1190*/  IMAD.WIDE.U32 R8, R5, c[0x0][0x1b0], R8 ;  /* 0x00006c0005087a25 */ /* 0x000fe200078e0008 */
[----:B------:R-:W-:Y:S01]  /*11a0*/  UIMAD UR4, UR16, UR4, URZ ;  /* 0x00000004100472a4 */ /* 0x000fe2000f8e023f */
[----:B------:R-:W-:-:S02]  /*11b0*/  LEA.HI R102, R103, R100, RZ, 0x5 ;  /* 0x0000006467667211 */ /* 0x000fc400078f28ff */
[----:B------:R-:W-:Y:S01]  /*11c0*/  IMAD R3, R3, c[0x0][0x2c4], R0 ;  /* 0x0000b10003037a24 */ /* 0x000fe200078e0200 */
[----:B------:R-:W-:Y:S01]  /*11d0*/  UIMAD UR4, UR9, UR5, UR4 ;  /* 0x00000005090472a4 */ /* 0x000fe2000f8e0204 */
[----:B------:R-:W-:Y:S01]  /*11e0*/  IMAD R2, R2, c[0x0][0x1b0], RZ ;  /* 0x00006c0002027a24 */ /* 0x000fe200078e02ff */
[----:B------:R-:W-:Y:S01]  /*11f0*/  SHF.R.S32.HI R101, RZ, 0x5, R102 ;  /* 0x00000005ff657819 */ /* 0x000fe20000011466 */
[----:B------:R-:W-:Y:S01]  /*1200*/  IMAD R6, R217, c[0x0][0x1e4], R6 ;  /* 0x00007900d9067a24 */ /* 0x000fe200078e0206 */
[----:B------:R-:W-:Y:S01]  /*1210*/  SHF.R.S32.HI R0, RZ, 0x1f, R3 ;  /* 0x0000001fff007819 */ /* 0x000fe20000011403 */
[----:B------:R-:W-:Y:S02]  /*1220*/  IMAD R5, R5, c[0x0][0x1b4], R2 ;  /* 0x00006d0005057a24 */ /* 0x000fe400078e0202 */
[----:B------:R-:W-:Y:S02]  /*1230*/  IMAD R13, R14, -0x60, R13 ;  /* 0xffffffa00e0d7824 */ /* 0x000fe400078e020d */
[----:B------:R-:W-:Y:S01]  /*1240*/  IMAD.IADD R9, R9, 0x1, R5 ;  /* 0x0000000109097824 */ /* 0x000fe200078e0205 */
[----:B------:R-:W-:Y:S01]  /*1250*/  SHF.R.S32.HI R5, RZ, 0x1f, R38 ;  /* 0x0000001fff057819 */ /* 0x000fe20000011426 */
[----:B------:R-:W-:-:S02]  /*1260*/  IMAD R0, R0, c[0x0][0x1a8], RZ ;  /* 0x00006a0000007a24 */ /* 0x000fc400078e02ff */
[----:B------:R-:W-:Y:S01]  /*1270*/  IMAD.WIDE.U32 R8, R3, c[0x0][0x1a8], R8 ;  /* 0x00006a0003087a25 */ /* 0x000fe200078e0008 */
[----:B------:R-:W-:-:S03]  /*1280*/  LEA.HI R230, R5, R38, RZ, 0x3 ;  /* 0x0000002605e67211 */ /* 0x000fc600078f18ff */
[----:B------:R-:W-:Y:S01]  /*1290*/  IMAD R0, R3, c[0x0][0x1ac], R0 ;  /* 0x00006b0003007a24 */ /* 0x000fe200078e0200 */
[----:B------:R-:W-:Y:S01]  /*12a0*/  LEA R17, P0, R8, c[0x0][0x160], 0x1 ;  /* 0x0000580008117a11 */ /* 0x000fe200078008ff */
[----:B------:R-:W-:Y:S01]  /*12b0*/  IMAD.MOV.U32 R37, RZ, RZ, 0x20 ;  /* 0x00000020ff257424 */ /* 0x000fe200078e00ff */
[----:B------:R-:W-:Y:S01]  /*12c0*/  LOP3.LUT R230, R230, 0xfffffff8, RZ, 0xc0, !PT ;  /* 0xfffffff8e6e67812 */ /* 0x000fe200078ec0ff */
[----:B------:R-:W-:Y:S02]  /*12d0*/  IMAD.IADD R15, R9, 0x1, R0 ;  /* 0x00000001090f7824 */ /* 0x000fe400078e0200 */
[----:B------:R-:W-:Y:S01]  /*12e0*/  IMAD.SHL.U32 R0, R4, 0x40, RZ ;  /* 0x0000004004007824 */ /* 0x000fe200078e00ff */
[----:B------:R-:W-:Y:S01]  /*12f0*/  SHFL.IDX PT, R2, R17, RZ, 0x181f ;  /* 0x00181fff11027589 */ /* 0x000fe200000e0000 */
[----:B------:R-:W-:Y:S01]  /*1300*/  IMAD.WIDE R46, R230, 0x2, RZ ;  /* 0x00000002e62e7825 */ /* 0x000fe200078e02ff */
[----:B------:R-:W-:Y:S02]  /*1310*/  LEA.HI.X R15, R8, c[0x0][0x164], R15, 0x1, P0 ;  /* 0x00005900080f7a11 */ /* 0x000fe400000f0c0f */
[----:B------:R-:W-:Y:S01]  /*1320*/  LOP3.LUT R0, R0, 0x1c0, RZ, 0xc0, !PT ;  /* 0x000001c000007812 */ /* 0x000fe200078ec0ff */
[----:B------:R-:W-:Y:S01]  /*1330*/  SHFL.IDX PT, R20, R17, 0x1, 0x181f ;  /* 0x00381f0011147f89 */ /* 0x000fe200000e0000 */
[----:B------:R-:W-:-:S02]  /*1340*/  SHF.R.S32.HI R233, RZ, 0x1f, R230 ;  /* 0x0000001fffe97819 */ /* 0x000fc400000114e6 */
[----:B------:R-:W-:Y:S01]  /*1350*/  SHF.R.U32.HI R8, RZ, 0x3, R0 ;  /* 0x00000003ff087819 */ /* 0x000fe20000011600 */
[----:B------:R-:W1:Y:S01]  /*1360*/  SHFL.IDX PT, R3, R15, RZ, 0x181f ;  /* 0x00181fff0f037589 */ /* 0x000e6200000e0000 */
[----:B------:R-:W-:Y:S02]  /*1370*/  LOP3.LUT R7, R0, 0x38, R231, 0xf8, !PT ;  /* 0x0000003800077812 */ /* 0x000fe400078ef8e7 */
[----:B------:R-:W-:Y:S01]  /*1380*/  IADD3 R0, R4, UR19, RZ ;  /* 0x0000001304007c10 */ /* 0x000fe2000fffe0ff */
[----:B------:R-:W3:Y:S01]  /*1390*/  SHFL.IDX PT, R21, R15, 0x1, 0x181f ;  /* 0x00381f000f157f89 */ /* 0x000ee200000e0000 */
[----:B------:R-:W-:Y:S02]  /*13a0*/  LOP3.LUT R7, R7, R8, RZ, 0x3c, !PT ;  /* 0x0000000807077212 */ /* 0x000fe400078e3cff */
[----:B------:R-:W-:Y:S02]  /*13b0*/  ISETP.GE.AND P0, PT, R0, UR6, PT ;  /* 0x0000000600007c0c */ /* 0x000fe4000bf06270 */
[----:B------:R-:W-:-:S02]  /*13c0*/  LOP3.LUT R218, R7, 0xfffffe00, R218, 0xf8, !PT ;  /* 0xfffffe0007da7812 */ /* 0x000fc400078ef8da */
[C---:B------:R-:W-:Y:S02]  /*13d0*/  IADD3 R5, R0.reuse, 0x40, RZ ;  /* 0x0000004000057810 */ /* 0x040fe40007ffe0ff */
[----:B------:R-:W-:Y:S01]  /*13e0*/  IADD3 R7, R0, 0x20, RZ ;  /* 0x0000002000077810 */ /* 0x000fe20007ffe0ff */
[----:B------:R-:W-:Y:S01]  /*13f0*/  IMAD.SHL.U32 R218, R218, 0x2, RZ ;  /* 0x00000002dada7824 */ /* 0x000fe200078e00ff */
[----:B------:R-:W-:Y:S02]  /*1400*/  ISETP.GE.AND P5, PT, R5, UR6, PT ;  /* 0x0000000605007c0c */ /* 0x000fe4000bfa6270 */
[----:B------:R-:W-:Y:S02]  /*1410*/  LOP3.LUT R5, R214, 0xfffffff0, RZ, 0xc0, !PT ;  /* 0xfffffff0d6057812 */ /* 0x000fe400078ec0ff */
[----:B------:R-:W-:Y:S02]  /*1420*/  ISETP.GE.AND P6, PT, R7, UR6, PT ;  /* 0x0000000607007c0c */ /* 0x000fe4000bfc6270 */
[----:B------:R-:W-:Y:S01]  /*1430*/  IADD3 R0, R0, 0x60, RZ ;  /* 0x0000006000007810 */ /* 0x000fe20007ffe0ff */
[----:B------:R-:W-:Y:S01]  /*1440*/  IMAD.IADD R5, R100, 0x1, -R5 ;  /* 0x0000000164057824 */ /* 0x000fe200078e0a05 */
[----:B------:R-:W-:Y:S01]  /*1450*/  IADD3 R226, R218, 0x100, RZ ;  /* 0x00000100dae27810 */ /* 0x000fe20007ffe0ff */
[C-C-:B-1----:R-:W-:Y:S01]  /*1460*/  @!P0 IMAD.WIDE R8, R231.reuse, 0x2, R2.reuse ;  /* 0x00000002e7088825 */ /* 0x142fe200078e0202 */
[----:B------:R-:W-:Y:S01]  /*1470*/  ISETP.GE.AND P1, PT, R0, UR6, PT ;  /* 0x0000000600007c0c */ /* 0x000fe2000bf26270 */
[----:B------:R-:W-:Y:S01]  /*1480*/  UIADD3 UR6, UR11, UR4, URZ ;  /* 0x000000040b067290 */ /* 0x000fe2000fffe03f */
[----:B------:R-:W-:Y:S01]  /*1490*/  IADD3 R225, R218, 0x3100, RZ ;  /* 0x00003100dae17810 */ /* 0x000fe20007ffe0ff */
[----:B------:R-:W-:Y:S01]  /*14a0*/  @!P0 IMAD.WIDE R10, R230, 0x2, R2 ;  /* 0x00000002e60a8825 */ /* 0x000fe200078e0202 */
[----:B------:R-:W-:Y:S01]  /*14b0*/  SHF.R.S32.HI R3, RZ, 0x4, R214 ;  /* 0x00000004ff037819 */ /* 0x000fe200000114d6 */
[----:B------:R1:W-:Y:S01]  /*14c0*/  @!P0 LDGSTS.E.BYPASS.LTC128B.128 [R218+0x100], [R8.64], !P2 ;  /* 0x0010000008da8fae */ /* 0x0003e2000d101d4e */
[----:B------:R-:W-:Y:S01]  /*14d0*/  SHF.R.S32.HI R2, RZ, 0x1f, R5 ;  /* 0x0000001fff027819 */ /* 0x000fe20000011405 */
[--C-:B---3--:R-:W-:Y:S01]  /*14e0*/  @!P6 IMAD.WIDE R22, R231, 0x2, R20.reuse ;  /* 0x00000002e716e825 */ /* 0x108fe200078e0214 */
[----:B------:R-:W-:Y:S01]  /*14f0*/  LEA.HI R214, R214, R3, RZ, 0x1 ;  /* 0x00000003d6d67211 */ /* 0x000fe200078f08ff */
[----:B------:R3:W-:Y:S01]  /*1500*/  @!P0 LDGSTS.E.BYPASS.LTC128B.128 [R218+0x4100], [R10.64], !P4 ;  /* 0x041000000ada8fae */ /* 0x0007e2000e101d4e */
[----:B------:R-:W-:Y:S01]  /*1510*/  LEA.HI R2, R2, R5, RZ, 0x3 ;  /* 0x0000000502027211 */ /* 0x000fe200078f18ff */
[----:B------:R-:W-:Y:S01]  /*1520*/  @!P6 IMAD.WIDE R20, R230, 0x2, R20 ;  /* 0x00000002e614e825 */ /* 0x000fe200078e0214 */
[----:B------:R-:W-:Y:S01]  /*1530*/  LOP3.LUT R214, R214, 0xfffffffe, RZ, 0xc0, !PT ;  /* 0xfffffffed6d67812 */ /* 0x000fe200078ec0ff */
[----:B------:R4:W-:Y:S01]  /*1540*/  @!P6 LDGSTS.E.BYPASS.LTC128B.128 [R218+0x1100], [R22.64], !P2 ;  /* 0x0110000016daefae */ /* 0x0009e2000d101d4e */
[C---:B------:R-:W-:Y:S01]  /*1550*/  LOP3.LUT R0, R2.reuse, 0xfffffff8, RZ, 0xc0, !PT ;  /* 0xfffffff802007812 */ /* 0x040fe200078ec0ff */
[----:B------:R-:W-:Y:S01]  /*1560*/  IMAD.SHL.U32 R2, R2, 0x40, RZ ;  /* 0x0000004002027824 */ /* 0x000fe200078e00ff */
[----:B------:R-:W-:Y:S01]  /*1570*/  ULDC.64 UR4, c[0x0][0x210] ;  /* 0x0000840000047ab9 */ /* 0x000fe20000000a00 */
[----:B------:R-:W-:Y:S01]  /*1580*/  IMAD.IADD R214, R3, 0x1, -R214 ;  /* 0x0000000103d67824 */ /* 0x000fe200078e0ad6 */
[----:B------:R4:W-:Y:S01]  /*1590*/  @!P6 LDGSTS.E.BYPASS.LTC128B.128 [R218+0x5100], [R20.64], !P4 ;  /* 0x0510000014daefae */ /* 0x0009e2000e101d4e */
[----:B------:R-:W-:Y:S01]  /*15a0*/  IMAD.IADD R0, R5, 0x1, -R0 ;  /* 0x0000000105007824 */ /* 0x000fe200078e0a00 */
[----:B------:R-:W-:Y:S01]  /*15b0*/  UIMAD UR16, UR16, UR4, URZ ;  /* 0x00000004101072a4 */ /* 0x000fe2000f8e023f */
[C---:B------:R-:W-:Y:S01]  /*15c0*/  IADD3 R224, R218.reuse, 0x1100, RZ ;  /* 0x00001100dae07810 */ /* 0x040fe20007ffe0ff */
[----:B------:R-:W-:Y:S01]  /*15d0*/  UIMAD.WIDE.U32 UR20, UR9, UR4, URZ ;  /* 0x00000004091472a5 */ /* 0x000fe2000f8e003f */
[----:B------:R-:W-:Y:S01]  /*15e0*/  IADD3 R223, R218, 0x4100, RZ ;  /* 0x00004100dadf7810 */ /* 0x000fe20007ffe0ff */
[----:B------:R-:W-:-:S04]  /*15f0*/  UIMAD UR16, UR9, UR5, UR16 ;  /* 0x00000005091072a4 */ /* 0x000fc8000f8e0210 */
[----:B------:R-:W-:Y:S01]  /*1600*/  UIADD3 UR16, UR21, UR16, URZ ;  /* 0x0000001015107290 */ /* 0x000fe2000fffe03f */
[----:B-1----:R-:W-:-:S04]  /*1610*/  IMAD.WIDE.U32 R8, R217, c[0x0][0x1e0], RZ ;  /* 0x00007800d9087a25 */ /* 0x002fc800078e00ff */
[----:B------:R-:W-:Y:S01]  /*1620*/  IMAD.IADD R7, R9, 0x1, R6 ;  /* 0x0000000109077824 */ /* 0x000fe200078e0206 */
[----:B---3--:R-:W-:Y:S01]  /*1630*/  SHFL.IDX PT, R10, R17, 0x2, 0x181f ;  /* 0x00581f00110a7f89 */ /* 0x008fe200000e0000 */
[----:B------:R-:W-:-:S03]  /*1640*/  IMAD.MOV.U32 R6, RZ, RZ, R8 ;  /* 0x000000ffff067224 */ /* 0x000fc600078e0008 */
[----:B------:R-:W1:Y:S04]  /*1650*/  SHFL.IDX PT, R11, R15, 0x2, 0x181f ;  /* 0x00581f000f0b7f89 */ /* 0x000e6800000e0000 */
[----:B------:R-:W-:Y:S04]  /*1660*/  SHFL.IDX PT, R8, R17, 0x3, 0x181f ;  /* 0x00781f0011087f89 */ /* 0x000fe800000e0000 */
[----:B------:R3:W3:Y:S01]  /*1670*/  SHFL.IDX PT, R9, R15, 0x3, 0x181f ;  /* 0x00781f000f097f89 */ /* 0x0006e200000e0000 */
[----:B-1----:R-:W-:-:S04]  /*1680*/  @!P5 IMAD.WIDE R18, R231, 0x2, R10 ;  /* 0x00000002e712d825 */ /* 0x002fc800078e020a */
[C---:B----4-:R-:W-:Y:S01]  /*1690*/  @!P5 IMAD.WIDE R20, R230.reuse, 0x2, R10 ;  /* 0x00000002e614d825 */ /* 0x050fe200078e020a */
[----:B------:R1:W-:Y:S01]  /*16a0*/  @!P5 LDGSTS.E.BYPASS.LTC128B.128 [R218+0x2100], [R18.64], !P2 ;  /* 0x0210000012dadfae */ /* 0x0003e2000d101d4e */
[----:B---3--:R-:W-:Y:S02]  /*16b0*/  IADD3 R15, R13, UR8, RZ ;  /* 0x000000080d0f7c10 */ /* 0x008fe4000fffe0ff */
[C---:B------:R-:W-:Y:S01]  /*16c0*/  @!P1 IMAD.WIDE R10, R231.reuse, 0x2, R8 ;  /* 0x00000002e70a9825 */ /* 0x040fe200078e0208 */
[----:B------:R3:W-:Y:S01]  /*16d0*/  @!P5 LDGSTS.E.BYPASS.LTC128B.128 [R218+0x6100], [R20.64], !P4 ;  /* 0x0610000014dadfae */ /* 0x0007e2000e101d4e */
[----:B------:R-:W-:Y:S02]  /*16e0*/  ISETP.GE.AND P5, PT, R231, c[0x0][0x1d4], PT ;  /* 0x00007500e7007a0c */ /* 0x000fe40003fa6270 */
[----:B------:R-:W-:Y:S01]  /*16f0*/  IMAD.IADD R36, R15, 0x1, -R4 ;  /* 0x000000010f247824 */ /* 0x000fe200078e0a04 */
[----:B------:R4:W-:Y:S01]  /*1700*/  @!P1 LDGSTS.E.BYPASS.LTC128B.128 [R218+0x3100], [R10.64], !P2 ;  /* 0x031000000ada9fae */ /* 0x0009e2000d101d4e */
[----:B------:R-:W-:-:S03]  /*1710*/  @!P1 IMAD.WIDE R26, R230, 0x2, R8 ;  /* 0x00000002e61a9825 */ /* 0x000fc600078e0208 */
[----:B------:R-:W-:Y:S01]  /*1720*/  ISETP.GE.AND P2, PT, R36, 0x21, PT ;  /* 0x000000212400780c */ /* 0x000fe20003f46270 */
[----:B------:R-:W-:Y:S01]  /*1730*/  IMAD.SHL.U32 R8, R214, 0x8, RZ ;  /* 0x00000008d6087824 */ /* 0x000fe200078e00ff */
[----:B------:R1:W-:Y:S01]  /*1740*/  @!P1 LDGSTS.E.BYPASS.LTC128B.128 [R218+0x7100], [R26.64], !P4 ;  /* 0x071000001ada9fae */ /* 0x0003e2000e101d4e */
[----:B------:R-:W-:Y:S01]  /*1750*/  ISETP.GT.AND P1, PT, R36, 0x40, PT ;  /* 0x000000402400780c */ /* 0x000fe20003f24270 */
[----:B------:R-:W-:Y:S01]  /*1760*/  IMAD.SHL.U32 R4, R4, 0x8, RZ ;  /* 0x0000000804047824 */ /* 0x000fe200078e00ff */
[----:B------:R-:W-:Y:S01]  /*1770*/  ISETP.GE.AND P4, PT, R38, c[0x0][0x1d4], PT ;  /* 0x0000750026007a0c */ /* 0x000fe20003f86270 */
[----:B------:R-:W0:Y:S03]  /*1780*/  LDGDEPBAR ;  /* 0x00000000000079af */ /* 0x000e260000000000 */
[----:B------:R-:W-:Y:S02]  /*1790*/  SEL R232, RZ, 0x10, P4 ;  /* 0x00000010ffe87807 */ /* 0x000fe40002000000 */
[----:B--2---:R-:W-:Y:S01]  /*17a0*/  SHF.R.S32.HI R40, RZ, 0x1f, R216 ;  /* 0x0000001fff287819 */ /* 0x004fe200000114d8 */
[----:B------:R-:W-:-:S04]  /*17b0*/  IMAD.WIDE.U32 R6, R216, c[0x0][0x1f0], R6 ;  /* 0x00007c00d8067a25 */ /* 0x000fc800078e0006 */
[----:B------:R-:W-:Y:S01]  /*17c0*/  IMAD R3, R40, c[0x0][0x1f0], RZ ;  /* 0x00007c0028037a24 */ /* 0x000fe200078e02ff */
[----:B------:R-:W-:Y:S01]  /*17d0*/  IADD3 R16, P0, R6, UR10, RZ ;  /* 0x0000000a06107c10 */ /* 0x000fe2000ff1e0ff */
[----:B------:R-:W-:Y:S02]  /*17e0*/  IMAD.U32 R6, RZ, RZ, UR9 ;  /* 0x00000009ff067e24 */ /* 0x000fe4000f8e00ff */
[----:B------:R-:W-:-:S05]  /*17f0*/  IMAD R3, R216, c[0x0][0x1f4], R3 ;  /* 0x00007d00d8037a24 */ /* 0x000fca00078e0203 */
[----:B------:R-:W-:Y:S01]  /*1800*/  IADD3.X R3, R7, UR6, R3, P0, !PT ;  /* 0x0000000607037c10 */ /* 0x000fe200087fe403 */
[----:B------:R-:W-:Y:S01]  /*1810*/  IMAD R7, R217, c[0x0][0x1e0], RZ ;  /* 0x00007800d9077a24 */ /* 0x000fe200078e02ff */
[----:B------:R-:W-:-:S03]  /*1820*/  LEA R5, P0, R16, c[0x0][0x1c8], 0x1 ;  /* 0x0000720010057a11 */ /* 0x000fc600078008ff */
[----:B------:R-:W-:Y:S01]  /*1830*/  IMAD R7, R216, c[0x0][0x1f0], R7 ;  /* 0x00007c00d8077a24 */ /* 0x000fe200078e0207 */
[----:B------:R-:W-:Y:S01]  /*1840*/  LEA.HI.X R3, R16, c[0x0][0x1cc], R3, 0x1, P0 ;  /* 0x0000730010037a11 */ /* 0x000fe200000f0c03 */
[----:B------:R-:W-:Y:S01]  /*1850*/  SHFL.IDX PT, R22, R5, 0x1, 0x181f ;  /* 0x00381f0005167f89 */ /* 0x000fe200000e0000 */
[----:B------:R-:W-:Y:S01]  /*1860*/  ISETP.GE.AND P0, PT, R36, 0x1, PT ;  /* 0x000000012400780c */ /* 0x000fe20003f06270 */
[----:B------:R-:W-:Y:S02]  /*1870*/  IMAD R6, R6, c[0x0][0x1e8], R7 ;  /* 0x00007a0006067a24 */ /* 0x000fe400078e0207 */
[----:B------:R2:W-:Y:S01]  /*1880*/  SHFL.IDX PT, R16, R5, RZ, 0x181f ;  /* 0x00181fff05107589 */ /* 0x0005e200000e0000 */
[----:B------:R-:W-:Y:S02]  /*1890*/  IMAD.SHL.U32 R7, R0, 0x40, RZ ;  /* 0x0000004000077824 */ /* 0x000fe400078e00ff */
[----:B------:R-:W-:Y:S01]  /*18a0*/  LEA R6, R6, c[0x0][0x1c8], 0x1 ;  /* 0x0000720006067a11 */ /* 0x000fe200078e08ff */
[----:B------:R-:W3:Y:S04]  /*18b0*/  SHFL.IDX PT, R17, R3, RZ, 0x181f ;  /* 0x00181fff03117589 */ /* 0x000ee800000e0000 */
[----:B------:R-:W3:Y:S04]  /*18c0*/  SHFL.IDX PT, R23, R3, 0x1, 0x181f ;  /* 0x00381f0003177f89 */ /* 0x000ee800000e0000 */
[----:B-1----:R1:W-:Y:S04]  /*18d0*/  SHFL.IDX PT, R18, R6, 0x2, 0x181f ;  /* 0x00581f0006127f89 */ /* 0x0023e800000e0000 */
[----:B------:R4:W4:Y:S01]  /*18e0*/  SHFL.IDX PT, R19, R3, 0x2, 0x181f ;  /* 0x00581f0003137f89 */ /* 0x00092200000e0000 */
[----:B--2---:R-:W-:-:S04]  /*18f0*/  LOP3.LUT R5, R7, 0x1c0, RZ, 0xc0, !PT ;  /* 0x000001c007057812 */ /* 0x004fc800078ec0ff */
[----:B-1----:R-:W-:Y:S01]  /*1900*/  LOP3.LUT R6, R5, 0x8, R8, 0xf8, !PT ;  /* 0x0000000805067812 */ /* 0x002fe200078ef808 */
[----:B---3--:R-:W-:Y:S01]  /*1910*/  @P0 IMAD.WIDE R8, R231, 0x2, R16 ;  /* 0x00000002e7080825 */ /* 0x008fe200078e0210 */
[----:B----4-:R-:W-:-:S03]  /*1920*/  SHF.R.U32.HI R3, RZ, 0x3, R5 ;  /* 0x00000003ff037819 */ /* 0x010fc60000011605 */
[----:B------:R-:W-:Y:S01]  /*1930*/  @P0 IMAD.WIDE R16, R230, 0x2, R16 ;  /* 0x00000002e6100825 */ /* 0x000fe200078e0210 */
[----:B------:R1:W-:Y:S01]  /*1940*/  @P0 LDGSTS.E.BYPASS.LTC128B.128 [R218+0x8100], [R8.64], !P5 ;  /* 0x0810000008da0fae */ /* 0x0003e2000e901d4e */
[----:B------:R-:W-:Y:S02]  /*1950*/  LOP3.LUT R3, R6, R3, RZ, 0x3c, !PT ;  /* 0x0000000306037212 */ /* 0x000fe400078e3cff */
[----:B------:R-:W-:Y:S01]  /*1960*/  @P2 IMAD.WIDE R6, R231, 0x2, R22 ;  /* 0x00000002e7062825 */ /* 0x000fe200078e0216 */
[----:B------:R2:W-:Y:S01]  /*1970*/  @P0 LDGSTS.E.BYPASS.LTC128B.128 [R218+0xb100], [R16.64], !P4 ;  /* 0x0b10000010da0fae */ /* 0x0005e2000e101d4e */
[----:B------:R-:W-:Y:S02]  /*1980*/  LOP3.LUT R2, R3, 0xfffffe00, R2, 0xf8, !PT ;  /* 0xfffffe0003027812 */ /* 0x000fe400078ef802 */
[C---:B------:R-:W-:Y:S01]  /*1990*/  @P2 IMAD.WIDE R22, R230.reuse, 0x2, R22 ;  /* 0x00000002e6162825 */ /* 0x040fe200078e0216 */
[----:B------:R3:W-:Y:S03]  /*19a0*/  @P2 LDGSTS.E.BYPASS.LTC128B.128 [R218+0x9100], [R6.64], !P5 ;  /* 0x0910000006da2fae */ /* 0x0007e6000e901d4e */
[--C-:B------:R-:W-:Y:S01]  /*19b0*/  @P1 IMAD.WIDE R10, R231, 0x2, R18.reuse ;  /* 0x00000002e70a1825 */ /* 0x100fe200078e0212 */
[----:B------:R4:W-:Y:S03]  /*19c0*/  @P2 LDGSTS.E.BYPASS.LTC128B.128 [R218+0xc100], [R22.64], !P4 ;  /* 0x0c10000016da2fae */ /* 0x0009e6000e101d4e */
[----:B------:R-:W-:Y:S01]  /*19d0*/  @P1 IMAD.WIDE R18, R230, 0x2, R18 ;  /* 0x00000002e6121825 */ /* 0x000fe200078e0212 */
[----:B------:R1:W-:Y:S03]  /*19e0*/  @P1 LDGSTS.E.BYPASS.LTC128B.128 [R218+0xa100], [R10.64], !P5 ;  /* 0x0a1000000ada1fae */ /* 0x0003e6000e901d4e */
[----:B------:R-:W-:Y:S01]  /*19f0*/  IMAD.SHL.U32 R5, R39, 0x40, RZ ;  /* 0x0000004027057824 */ /* 0x000fe200078e00ff */
[----:B------:R2:W-:Y:S01]  /*1a00*/  @P1 LDGSTS.E.BYPASS.LTC128B.128 [R218+0xd100], [R18.64], !P4 ;  /* 0x0d10000012da1fae */ /* 0x0005e2000e101d4e */
[----:B------:R-:W-:-:S02]  /*1a10*/  R2P PR, R0, 0x6 ;  /* 0x0000000600007804 */ /* 0x000fc40000000000 */
[----:B------:R-:W-:Y:S01]  /*1a20*/  LOP3.LUT P0, RZ, R39, 0x2, RZ, 0xc0, !PT ;  /* 0x0000000227ff7812 */ /* 0x000fe2000780c0ff */
[----:B------:R-:W0:Y:S01]  /*1a30*/  LDGDEPBAR ;  /* 0x00000000000079af */ /* 0x000e220000000000 */
[----:B------:R-:W-:Y:S02]  /*1a40*/  LOP3.LUT R5, R5, 0x1c0, RZ, 0xc0, !PT ;  /* 0x000001c005057812 */ /* 0x000fe400078ec0ff */
[----:B------:R-:W-:Y:S02]  /*1a50*/  LOP3.LUT P6, RZ, R39, 0x4, RZ, 0xc0, !PT ;  /* 0x0000000427ff7812 */ /* 0x000fe400078cc0ff */
[----:B------:R-:W-:Y:S02]  /*1a60*/  LOP3.LUT R3, R5, 0x8, R4, 0xf8, !PT ;  /* 0x0000000805037812 */ /* 0x000fe400078ef804 */
[----:B------:R-:W-:Y:S01]  /*1a70*/  SHF.R.U32.HI R4, RZ, 0x3, R5 ;  /* 0x00000003ff047819 */ /* 0x000fe20000011605 */
[----:B------:R-:W-:Y:S02]  /*1a80*/  IMAD.MOV.U32 R5, RZ, RZ, 0x10 ;  /* 0x00000010ff057424 */ /* 0x000fe400078e00ff */
[----:B---3--:R-:W-:Y:S01]  /*1a90*/  IMAD R7, R101, 0x400, R2 ;  /* 0x0000040065077824 */ /* 0x008fe200078e0202 */
[----:B------:R-:W-:-:S02]  /*1aa0*/  LOP3.LUT R3, R3, R4, RZ, 0x3c, !PT ;  /* 0x0000000403037212 */ /* 0x000fc400078e3cff */
[----:B------:R-:W-:Y:S02]  /*1ab0*/  SEL R5, R5, 0xfffffff0, !P1 ;  /* 0xfffffff005057807 */ /* 0x000fe40004800000 */
[----:B------:R-:W-:Y:S01]  /*1ac0*/  LEA R4, R7, 0x100, 0x1 ;  /* 0x0000010007047811 */ /* 0x000fe200078e08ff */
[----:B------:R-:W-:Y:S01]  /*1ad0*/  IMAD R214, R214, 0x200, R3 ;  /* 0x00000200d6d67824 */ /* 0x000fe200078e0203 */
[----:B------:R-:W-:Y:S01]  /*1ae0*/  SEL R3, R37, 0xffffffe0, !P2 ;  /* 0xffffffe025037807 */ /* 0x000fe20005000000 */
[----:B------:R-:W-:Y:S02]  /*1af0*/  IMAD.SHL.U32 R7, R7, 0x2, RZ ;  /* 0x0000000207077824 */ /* 0x000fe400078e00ff */
[--C-:B------:R-:W-:Y:S02]  /*1b00*/  IMAD R6, R5, 0x2, R4.reuse ;  /* 0x0000000205067824 */ /* 0x100fe400078e0204 */
[----:B------:R-:W-:Y:S01]  /*1b10*/  IMAD R4, R3, 0x2, R4 ;  /* 0x0000000203047824 */ /* 0x000fe200078e0204 */
[----:B------:R-:W-:-:S04]  /*1b20*/  DEPBAR.LE SB0, 0x1 ;  /* 0x000080400000791a */ /* 0x000fc80000000000 */
[----:B------:R-:W-:Y:S01]  /*1b30*/  BAR.SYNC.DEFER_BLOCKING 0x0 ;  /* 0x0000000000007b1d */ /* 0x000fe20000010000 */
[----:B------:R-:W-:Y:S02]  /*1b40*/  IMAD R0, R3, 0x2, R6 ;  /* 0x0000000203007824 */ /* 0x000fe400078e0206 */
[----:B------:R-:W-:-:S05]  /*1b50*/  IMAD.SHL.U32 R214, R214, 0x2, RZ ;  /* 0x00000002d6d67824 */ /* 0x000fca00078e00ff */
[C---:B------:R-:W-:Y:S01]  /*1b60*/  IADD3 R213, R214.reuse, 0x8120, RZ ;  /* 0x00008120d6d57810 */ /* 0x040fe20007ffe0ff */
[----:B------:R-:W-:Y:S04]  /*1b70*/  LDSM.16.M88.4 R124, [R7+0x100] ;  /* 0x00010000077c783b */ /* 0x000fe80000000200 */
[----:B------:R3:W-:Y:S04]  /*1b80*/  LDSM.16.M88.4 R180, [R7+0x4100] ;  /* 0x0041000007b4783b */ /* 0x0007e80000000200 */
[----:B------:R-:W-:Y:S04]  /*1b90*/  LDSM.16.M88.4 R144, [R6] ;  /* 0x000000000690783b */ /* 0x000fe80000000200 */
[----:B------:R1:W-:Y:S04]  /*1ba0*/  LDSM.16.M88.4 R184, [R6+0x4000] ;  /* 0x0040000006b8783b */ /* 0x0003e80000000200 */
[----:B------:R-:W-:Y:S04]  /*1bb0*/  LDSM.16.M88.4 R172, [R4] ;  /* 0x0000000004ac783b */ /* 0x000fe80000000200 */
[----:B------:R-:W-:Y:S04]  /*1bc0*/  LDSM.16.M88.4 R188, [R4+0x4000] ;  /* 0x0040000004bc783b */ /* 0x000fe80000000200 */
[----:B------:R-:W-:Y:S01]  /*1bd0*/  LDSM.16.M88.4 R176, [R0] ;  /* 0x0000000000b0783b */ /* 0x000fe20000000200 */
[----:B---3--:R-:W-:-:S03]  /*1be0*/  IADD3 R7, R214, 0x8100, RZ ;  /* 0x00008100d6077810 */ /* 0x008fc60007ffe0ff */
[----:B------:R-:W-:Y:S01]  /*1bf0*/  LDSM.16.M88.4 R192, [R0+0x4000] ;  /* 0x0040000000c0783b */ /* 0x000fe20000000200 */
[----:B------:R-:W-:-:S03]  /*1c00*/  @P0 IADD3 R213, R7, -0x20, RZ ;  /* 0xffffffe007d50810 */ /* 0x000fc60007ffe0ff */
[----:B------:R-:W-:Y:S01]  /*1c10*/  BAR.SYNC.DEFER_BLOCKING 0x0 ;  /* 0x0000000000007b1d */ /* 0x000fe20000010000 */
[----:B-1----:R-:W-:Y:S01]  /*1c20*/  IMAD R6, R24, c[0x0][0x208], RZ ;  /* 0x0000820018067a24 */ /* 0x002fe200078e02ff */
[C---:B------:R-:W-:Y:S02]  /*1c30*/  IADD3 R207, R213.reuse, 0x800, RZ ;  /* 0x00000800d5cf7810 */ /* 0x040fe40007ffe0ff */
[----:B------:R-:W-:Y:S01]  /*1c40*/  IADD3 R206, R213, 0x1000, RZ ;  /* 0x00001000d5ce7810 */ /* 0x000fe20007ffe0ff */
[----:B------:R-:W-:Y:S01]  /*1c50*/  IMAD R6, R217, c[0x0][0x20c], R6 ;  /* 0x00008300d9067a24 */ /* 0x000fe200078e0206 */
[C---:B------:R-:W-:Y:S02]  /*1c60*/  IADD3 R205, R213.reuse, 0x1800, RZ ;  /* 0x00001800d5cd7810 */ /* 0x040fe40007ffe0ff */
[C---:B------:R-:W-:Y:S02]  /*1c70*/  IADD3 R204, R213.reuse, 0x2000, RZ ;  /* 0x00002000d5cc7810 */ /* 0x040fe40007ffe0ff */
[----:B------:R-:W-:-:S02]  /*1c80*/  IADD3 R203, R213, 0x2800, RZ ;  /* 0x00002800d5cb7810 */ /* 0x000fc40007ffe0ff */
[C---:B------:R-:W-:Y:S02]  /*1c90*/  IADD3 R201, R213.reuse, 0x3000, RZ ;  /* 0x00003000d5c97810 */ /* 0x040fe40007ffe0ff */
[C---:B------:R-:W-:Y:S02]  /*1ca0*/  IADD3 R200, R213.reuse, 0x3800, RZ ;  /* 0x00003800d5c87810 */ /* 0x040fe40007ffe0ff */
[C---:B------:R-:W-:Y:S02]  /*1cb0*/  IADD3 R199, R213.reuse, 0x4000, RZ ;  /* 0x00004000d5c77810 */ /* 0x040fe40007ffe0ff */
[C---:B------:R-:W-:Y:S02]  /*1cc0*/  IADD3 R198, R213.reuse, 0x4800, RZ ;  /* 0x00004800d5c67810 */ /* 0x040fe40007ffe0ff */
[----:B------:R-:W-:Y:S01]  /*1cd0*/  IADD3 R197, R213, 0x5000, RZ ;  /* 0x00005000d5c57810 */ /* 0x000fe20007ffe0ff */
[----:B------:R-:W-:-:S04]  /*1ce0*/  DEPBAR.LE SB0, 0x0 ;  /* 0x000080000000791a */ /* 0x000fc80000000000 */
[----:B------:R-:W-:Y:S01]  /*1cf0*/  BAR.SYNC.DEFER_BLOCKING 0x0 ;  /* 0x0000000000007b1d */ /* 0x000fe20000010000 */
[----:B------:R-:W-:-:S05]  /*1d00*/  IADD3 R196, R213, 0x5800, RZ ;  /* 0x00005800d5c47810 */ /* 0x000fca0007ffe0ff */
[----:B------:R-:W1:Y:S04]  /*1d10*/  LDSM.16.M88.4 R28, [R214+0x8100] ;  /* 0x00810000d61c783b */ /* 0x000e680000000200 */
[----:B------:R-:W-:Y:S04]  /*1d20*/  LDSM.16.M88.4 R32, [R213] ;  /* 0x00000000d520783b */ /* 0x000fe80000000200 */
[----:B----4-:R-:W3:Y:S04]  /*1d30*/  LDSM.16.M88.4 R20, [R214+0x8900] ;  /* 0x00890000d614783b */ /* 0x010ee80000000200 */
[----:B--2---:R-:W2:Y:S04]  /*1d40*/  LDSM.16.M88.4 R16, [R213+0x800] ;  /* 0x00080000d510783b */ /* 0x004ea80000000200 */
[----:B------:R-:W4:Y:S04]  /*1d50*/  LDSM.16.M88.4 R56, [R214+0x9100] ;  /* 0x00910000d638783b */ /* 0x000f280000000200 */
[----:B------:R-:W-:Y:S04]  /*1d60*/  LDSM.16.M88.4 R48, [R214+0x9900] ;  /* 0x00990000d630783b */ /* 0x000fe80000000200 */
[----:B------:R-:W-:Y:S04]  /*1d70*/  LDSM.16.M88.4 R60, [R213+0x1800] ;  /* 0x00180000d53c783b */ /* 0x000fe80000000200 */
[----:B------:R-:W-:Y:S04]  /*1d80*/  LDSM.16.M88.4 R72, [R213+0x2000] ;  /* 0x00200000d548783b */ /* 0x000fe80000000200 */
[----:B------:R-:W-:Y:S01]  /*1d90*/  LDSM.16.M88.4 R68, [R213+0x2800] ;  /* 0x00280000d544783b */ /* 0x000fe20000000200 */
[C---:B-1----:R-:W-:Y:S08]  /*1da0*/  HMMA.16816.F32 R8, R124.reuse, R28, RZ ;  /* 0x0000001c7c08723c */ /* 0x042ff000000018ff */
[C---:B------:R-:W-:Y:S08]  /*1db0*/  HMMA.16816.F32 R28, R124.reuse, R30, RZ ;  /* 0x0000001e7c1c723c */ /* 0x040ff000000018ff */
[----:B---3--:R-:W-:Y:S08]  /*1dc0*/  HMMA.16816.F32 R24, R124, R20, RZ ;  /* 0x000000147c18723c */ /* 0x008ff000000018ff */
[----:B------:R-:W-:Y:S07]  /*1dd0*/  HMMA.16816.F32 R8, R144, R32, R8 ;  /* 0x000000209008723c */ /* 0x000fee0000001808 */
[----:B------:R-:W-:Y:S01]  /*1de0*/  IMAD.WIDE.U32 R32, R217, c[0x0][0x208], RZ ;  /* 0x00008200d9207a25 */ /* 0x000fe200078e00ff */
[----:B------:R-:W-:Y:S03]  /*1df0*/  HMMA.16816.F32 R20, R124, R22, RZ ;  /* 0x000000167c14723c */ /* 0x000fe600000018ff */
[----:B------:R-:W-:-:S02]  /*1e00*/  IMAD.IADD R7, R33, 0x1, R6 ;  /* 0x0000000121077824 */ /* 0x000fc400078e0206 */
[----:B------:R-:W-:Y:S02]  /*1e10*/  IMAD.MOV.U32 R6, RZ, RZ, R32 ;  /* 0x000000ffff067224 */ /* 0x000fe400078e0020 */
[----:B------:R-:W-:Y:S01]  /*1e20*/  IMAD R33, R40, c[0x0][0x218], RZ ;  /* 0x0000860028217a24 */ /* 0x000fe200078e02ff */
[----:B------:R-:W-:Y:S01]  /*1e30*/  HMMA.16816.F32 R28, R144, R34, R28 ;  /* 0x00000022901c723c */ /* 0x000fe2000000181c */
[----:B------:R-:W-:-:S04]  /*1e40*/  IMAD.WIDE.U32 R6, R216, c[0x0][0x218], R6 ;  /* 0x00008600d8067a25 */ /* 0x000fc800078e0006 */
[----:B------:R-:W-:Y:S01]  /*1e50*/  IMAD R0, R216, c[0x0][0x21c], R33 ;  /* 0x00008700d8007a24 */ /* 0x000fe200078e0221 */
[----:B------:R-:W-:Y:S01]  /*1e60*/  IADD3 R4, P0, R6, UR20, RZ ;  /* 0x0000001406047c10 */ /* 0x000fe2000ff1e0ff */
[----:B------:R-:W-:Y:S01]  /*1e70*/  LDSM.16.M88.4 R32, [R213+0x1000] ;  /* 0x00100000d520783b */ /* 0x000fe20000000200 */
[----:B--2---:R-:W-:Y:S02]  /*1e80*/  HMMA.16816.F32 R24, R144, R16, R24 ;  /* 0x000000109018723c */ /* 0x004fe40000001818 */
[----:B------:R-:W-:Y:S02]  /*1e90*/  IADD3.X R7, R7, UR16, R0, P0, !PT ;  /* 0x0000001007077c10 */ /* 0x000fe400087fe400 */
[----:B------:R-:W-:-:S04]  /*1ea0*/  LEA R41, P0, R4, c[0x0][0x1f8], 0x1 ;  /* 0x00007e0004297a11 */ /* 0x000fc800078008ff */
[----:B------:R-:W-:Y:S01]  /*1eb0*/  LEA.HI.X R40, R4, c[0x0][0x1fc], R7, 0x1, P0 ;  /* 0x00007f0004287a11 */ /* 0x000fe200000f0c07 */
[----:B------:R-:W1:Y:S01]  /*1ec0*/  SHFL.IDX PT, R66, R41, RZ, 0x181f ;  /* 0x00181fff29427589 */ /* 0x000e6200000e0000 */
[----:B------:R-:W-:Y:S01]  /*1ed0*/  HMMA.16816.F32 R20, R144, R18, R20 ;  /* 0x000000129014723c */ /* 0x000fe20000001814 */
[----:B------:R-:W-:Y:S02]  /*1ee0*/  IMAD.WIDE R6, R231, 0x2, RZ ;  /* 0x00000002e7067825 */ /* 0x000fe400078e02ff */
[----:B------:R-:W2:Y:S04]  /*1ef0*/  SHFL.IDX PT, R84, R41, 0x1, 0x181f ;  /* 0x00381f0029547f89 */ /* 0x000ea800000e0000 */
[----:B------:R-:W3:Y:S01]  /*1f00*/  SHFL.IDX PT, R82, R41, 0x2, 0x181f ;  /* 0x00581f0029527f89 */ /* 0x000ee200000e0000 */
[C---:B----4-:R-:W-:Y:S03]  /*1f10*/  HMMA.16816.F32 R16, R124.reuse, R56, RZ ;  /* 0x000000387c10723c */ /* 0x050fe600000018ff */
[----:B------:R-:W4:Y:S04]  /*1f20*/  SHFL.IDX PT, R44, R40, RZ, 0x181f ;  /* 0x00181fff282c7589 */ /* 0x000f2800000e0000 */
[----:B------:R-:W4:Y:S01]  /*1f30*/  SHFL.IDX PT, R4, R40, 0x1, 0x181f ;  /* 0x00381f0028047f89 */ /* 0x000f2200000e0000 */
[----:B------:R-:W-:Y:S03]  /*1f40*/  HMMA.16816.F32 R56, R124, R58, RZ ;  /* 0x0000003a7c38723c */ /* 0x000fe600000018ff */
[----:B------:R-:W4:Y:S01]  /*1f50*/  SHFL.IDX PT, R0, R40, 0x2, 0x181f ;  /* 0x00581f0028007f89 */ /* 0x000f2200000e0000 */
[----:B-1----:R-:W-:-:S03]  /*1f60*/  IADD3 R64, P2, R66, R6, RZ ;  /* 0x0000000642407210 */ /* 0x002fc60007f5e0ff */
[----:B------:R-:W1:Y:S01]  /*1f70*/  LDSM.16.M88.4 R40, [R214+0xa100] ;  /* 0x00a10000d628783b */ /* 0x000e620000000200 */
[----:B------:R-:W-:Y:S01]  /*1f80*/  HMMA.16816.F32 R52, R124, R48, RZ ;  /* 0x000000307c34723c */ /* 0x000fe200000018ff */
[C---:B--2---:R-:W-:Y:S02]  /*1f90*/  IADD3 R80, P1, R6.reuse, R84, RZ ;  /* 0x0000005406507210 */ /* 0x044fe40007f3e0ff */
[----:B---3--:R-:W-:-:S05]  /*1fa0*/  IADD3 R6, P0, R6, R82, RZ ;  /* 0x0000005206067210 */ /* 0x008fca0007f1e0ff */
[----:B------:R-:W-:Y:S01]  /*1fb0*/  HMMA.16816.F32 R16, R144, R32, R16 ;  /* 0x000000209010723c */ /* 0x000fe20000001810 */
[----:B----4-:R-:W-:Y:S01]  /*1fc0*/  IMAD.X R65, R44, 0x1, R7, P2 ;  /* 0x000000012c417824 */ /* 0x010fe200010e0607 */
[----:B------:R-:W-:Y:S01]  /*1fd0*/  IADD3 R66, P2, R66, R46, RZ ;  /* 0x0000002e42427210 */ /* 0x000fe20007f5e0ff */
[----:B------:R-:W-:Y:S01]  /*1fe0*/  IMAD.X R81, R7, 0x1, R4, P1 ;  /* 0x0000000107517824 */ /* 0x000fe200008e0604 */
[----:B------:R-:W-:-:S03]  /*1ff0*/  IADD3 R84, P1, R46, R84, RZ ;  /* 0x000000542e547210 */ /* 0x000fc60007f3e0ff */
[----:B------:R-:W-:Y:S01]  /*2000*/  IMAD.X R67, R44, 0x1, R47, P2 ;  /* 0x000000012c437824 */ /* 0x000fe200010e062f */
[----:B------:R-:W-:Y:S01]  /*2010*/  ISETP.GE.AND P2, PT, R231, c[0x0][0x1d4], PT ;  /* 0x00007500e7007a0c */ /* 0x000fe20003f46270 */
[----:B------:R-:W-:Y:S01]  /*2020*/  IMAD.X R7, R7, 0x1, R0, P0 ;  /* 0x0000000107077824 */ /* 0x000fe200000e0600 */
[----:B------:R-:W-:Y:S01]  /*2030*/  IADD3 R82, P0, R46, R82, RZ ;  /* 0x000000522e527210 */ /* 0x000fe20007f1e0ff */
[C---:B------:R-:W-:Y:S01]  /*2040*/  IMAD.X R85, R47.reuse, 0x1, R4, P1 ;  /* 0x000000012f557824 */ /* 0x040fe200008e0604 */
[----:B------:R-:W-:Y:S01]  /*2050*/  ISETP.GE.AND P1, PT, R38, c[0x0][0x1d4], PT ;  /* 0x0000750026007a0c */ /* 0x000fe20003f26270 */
[----:B------:R-:W-:Y:S01]  /*2060*/  HMMA.16816.F32 R56, R144, R34, R56 ;  /* 0x000000229038723c */ /* 0x000fe20000001838 */
[----:B------:R-:W2:Y:S01]  /*2070*/  LDSM.16.M88.4 R32, [R214+0xa900] ;  /* 0x00a90000d620783b */ /* 0x000ea20000000200 */
[----:B------:R-:W-:Y:S01]  /*2080*/  IMAD.X R83, R47, 0x1, R0, P0 ;  /* 0x000000012f537824 */ /* 0x000fe200000e0600 */
[----:B------:R-:W-:Y:S02]  /*2090*/  ISETP.LT.OR P0, PT, R36, 0x1, P2 ;  /* 0x000000012400780c */ /* 0x000fe40001701670 */
[----:B------:R-:W-:-:S02]  /*20a0*/  SEL R0, R37, 0xffffffe0, !P6 ;  /* 0xffffffe025007807 */ /* 0x000fc40007000000 */
[----:B------:R-:W-:Y:S01]  /*20b0*/  ISETP.LT.OR P6, PT, R36, 0x1, P1 ;  /* 0x000000012400780c */ /* 0x000fe20000fc1670 */
[----:B------:R-:W-:Y:S02]  /*20c0*/  HMMA.16816.F32 R48, R124, R50, RZ ;  /* 0x000000327c30723c */ /* 0x000fe400000018ff */
[C---:B------:R-:W-:Y:S02]  /*20d0*/  IMAD R211, R0.reuse, 0x2, R214 ;  /* 0x0000000200d37824 */ /* 0x040fe400078e02d6 */
[----:B------:R-:W-:Y:S01]  /*20e0*/  IMAD R202, R0, 0x2, R213 ;  /* 0x0000000200ca7824 */ /* 0x000fe200078e02d5 */
[----:B------:R-:W-:-:S03]  /*20f0*/  IADD3 R0, R14, -0x1, RZ ;  /* 0xffffffff0e007810 */ /* 0x000fc60007ffe0ff */
[----:B------:R-:W-:Y:S01]  /*2100*/  @!PT LDS RZ, [RZ] ;  /* 0x00000000fffff984 */ /* 0x000fe20000000800 */
[----:B------:R-:W-:Y:S01]  /*2110*/  @!PT LDS RZ, [RZ] ;  /* 0x00000000fffff984 */ /* 0x000fe20000000800 */
[----:B------:R-:W-:Y:S01]  /*2120*/  @!PT LDS RZ, [RZ] ;  /* 0x00000000fffff984 */ /* 0x000fe20000000800 */
[----:B------:R3:W-:Y:S01]  /*2130*/  LDGSTS.E.BYPASS.LTC128B.128 [R218+0x100], [R64.64], !P0 ;  /* 0x0010000040da7fae */ /* 0x0007e2000c101d4e */
[C---:B------:R-:W-:Y:S01]  /*2140*/  ISETP.LT.OR P0, PT, R36.reuse, 0x21, P2 ;  /* 0x000000212400780c */ /* 0x040fe20001701670 */
[----:B------:R-:W-:Y:S01]  /*2150*/  HMMA.16816.F32 R52, R144, R60, R52 ;  /* 0x0000003c9034723c */ /* 0x000fe20000001834 */
[C---:B------:R-:W-:Y:S01]  /*2160*/  ISETP.LT.OR P2, PT, R36.reuse, 0x41, P2 ;  /* 0x000000412400780c */ /* 0x040fe20001741670 */
[----:B------:R3:W-:Y:S01]  /*2170*/  LDGSTS.E.BYPASS.LTC128B.128 [R218+0x3100], [R66.64], !P6 ;  /* 0x0310000042da7fae */ /* 0x0007e2000f101d4e */
[C---:B------:R-:W-:Y:S02]  /*2180*/  ISETP.LT.OR P6, PT, R36.reuse, 0x21, P1 ;  /* 0x000000212400780c */ /* 0x040fe40000fc1670 */
[----:B------:R-:W-:-:S03]  /*2190*/  ISETP.LT.OR P1, PT, R36, 0x41, P1 ;  /* 0x000000412400780c */ /* 0x000fc60000f21670 */
[----:B-1----:R-:W-:Y:S04]  /*21a0*/  HMMA.16816.F32 R44, R124, R40, RZ ;  /* 0x000000287c2c723c */ /* 0x002fe800000018ff */
[----:B------:R1:W-:Y:S01]  /*21b0*/  LDGSTS.E.BYPASS.LTC128B.128 [R218+0x1100], [R80.64], !P0 ;  /* 0x0110000050da7fae */ /* 0x0003e2000c101d4e */
[----:B------:R-:W-:-:S03]  /*21c0*/  ISETP.GT.AND P0, PT, R0, R215, PT ;  /* 0x000000d70000720c */ /* 0x000fc60003f04270 */
[----:B------:R4:W-:Y:S01]  /*21d0*/  LDGSTS.E.BYPASS.LTC128B.128 [R218+0x4100], [R84.64], !P6 ;  /* 0x0410000054da7fae */ /* 0x0009e2000f101d4e */
[----:B------:R-:W-:Y:S03]  /*21e0*/  HMMA.16816.F32 R48, R144, R62, R48 ;  /* 0x0000003e9030723c */ /* 0x000fe60000001830 */
[----:B------:R1:W-:Y:S04]  /*21f0*/  LDGSTS.E.BYPASS.LTC128B.128 [R218+0x2100], [R6.64], !P2 ;  /* 0x0210000006da7fae */ /* 0x0003e8000d101d4e */
[----:B------:R1:W-:Y:S01]  /*2200*/  LDGSTS.E.BYPASS.LTC128B.128 [R218+0x5100], [R82.64], !P1 ;  /* 0x0510000052da7fae */ /* 0x0003e2000c901d4e */
[----:B------:R-:W-:Y:S01]  /*2210*/  HMMA.16816.F32 R40, R124, R42, RZ ;  /* 0x0000002a7c28723c */ /* 0x000fe200000018ff */
[----:B------:R-:W-:-:S02]  /*2220*/  ISETP.GT.AND P1, PT, R219, 0x5f, PT ;  /* 0x0000005fdb00780c */ /* 0x000fc40003f24270 */
[----:B------:R-:W-:Y:S04]  /*2230*/  LDSM.16.M88.4 R60, [R211+0x9100] ;  /* 0x00910000d33c783b */ /* 0x000fe80000000200 */
[----:B---3--:R-:W3:Y:S01]  /*2240*/  LDSM.16.M88.4 R64, [R211+0x8100] ;  /* 0x00810000d340783b */ /* 0x008ee20000000200 */
[C---:B--2---:R-:W-:Y:S03]  /*2250*/  HMMA.16816.F32 R36, R124.reuse, R32, RZ ;  /* 0x000000207c24723c */ /* 0x044fe600000018ff */
[----:B------:R-:W2:Y:S04]  /*2260*/  LDSM.16.M88.4 R76, [R211+0x8900] ;  /* 0x00890000d34c783b */ /* 0x000ea80000000200 */
[----:B------:R-:W-:Y:S01]  /*2270*/  LDSM.16.M88.4 R92, [R214+0xd100] ;  /* 0x00d10000d65c783b */ /* 0x000fe20000000200 */
[----:B------:R-:W-:Y:S03]  /*2280*/  HMMA.16816.F32 R32, R124, R34, RZ ;  /* 0x000000227c20723c */ /* 0x000fe600000018ff */
[----:B------:R-:W-:Y:S04]  /*2290*/  LDSM.16.M88.4 R88, [R213+0x3000] ;  /* 0x00300000d558783b */ /* 0x000fe80000000200 */
[----:B----4-:R-:W-:Y:S01]  /*22a0*/  LDSM.16.M88.4 R84, [R213+0x3800] ;  /* 0x00380000d554783b */ /* 0x010fe20000000200 */
[C---:B------:R-:W-:Y:S03]  /*22b0*/  HMMA.16816.F32 R44, R144.reuse, R72, R44 ;  /* 0x00000048902c723c */ /* 0x040fe6000000182c */
[----:B-1----:R-:W-:Y:S04]  /*22c0*/  LDSM.16.M88.4 R80, [R213+0x4000] ;  /* 0x00400000d550783b */ /* 0x002fe80000000200 */
[----:B------:R-:W-:Y:S01]  /*22d0*/  LDSM.16.M88.4 R96, [R211+0xc100] ;  /* 0x00c10000d360783b */ /* 0x000fe20000000200 */
[C---:B------:R-:W-:Y:S03]  /*22e0*/  HMMA.16816.F32 R40, R144.reuse, R74, R40 ;  /* 0x0000004a9028723c */ /* 0x040fe60000001828 */
[----:B------:R-:W1:Y:S04]  /*22f0*/  LDSM.16.M88.4 R72, [R211+0x9900] ;  /* 0x00990000d348783b */ /* 0x000e680000000200 */
[----:B------:R-:W0:Y:S01]  /*2300*/  LDGDEPBAR ;  /* 0x00000000000079af */ /* 0x000e220000000000 */
[C---:B------:R-:W-:Y:S08]  /*2310*/  HMMA.16816.F32 R36, R144.reuse, R68, R36 ;  /* 0x000000449024723c */ /* 0x040ff00000001824 */
[----:B------:R-:W-:Y:S01]  /*2320*/  HMMA.16816.F32 R32, R144, R70, R32 ;  /* 0x000000469020723c */ /* 0x000fe20000001820 */
[----:B------:R-:W4:Y:S07]  /*2330*/  LDSM.16.M88.4 R68, [R211+0xa100] ;  /* 0x00a10000d344783b */ /* 0x000f2e0000000200 */
[C---:B---3--:R-:W-:Y:S08]  /*2340*/  HMMA.16816.F32 R8, R172.reuse, R64, R8 ;  /* 0x00000040ac08723c */ /* 0x048ff00000001808 */
[C---:B------:R-:W-:Y:S01]  /*2350*/  HMMA.16816.F32 R28, R172.reuse, R66, R28 ;  /* 0x00000042ac1c723c */ /* 0x040fe2000000181c */
[----:B------:R-:W3:Y:S07]  /*2360*/  LDSM.16.M88.4 R64, [R211+0xa900] ;  /* 0x00a90000d340783b */ /* 0x000eee0000000200 */
[C---:B------:R-:W-:Y:S08]  /*2370*/  HMMA.16816.F32 R16, R172.reuse, R60, R16 ;  /* 0x0000003cac10723c */ /* 0x040ff00000001810 */
[C---:B------:R-:W-:Y:S01]  /*2380*/  HMMA.16816.F32 R56, R172.reuse, R62, R56 ;  /* 0x0000003eac38723c */ /* 0x040fe20000001838 */
[----:B------:R-:W3:Y:S07]  /*2390*/  LDSM.16.M88.4 R60, [R202+0x800] ;  /* 0x00080000ca3c783b */ /* 0x000eee0000000200 */
[C---:B--2---:R-:W-:Y:S08]  /*23a0*/  HMMA.16816.F32 R24, R172.reuse, R76, R24 ;  /* 0x0000004cac18723c */ /* 0x044ff00000001818 */
[C---:B------:R-:W-:Y:S01]  /*23b0*/  HMMA.16816.F32 R20, R172.reuse, R78, R20 ;  /* 0x0000004eac14723c */ /* 0x040fe20000001814 */
[----:B------:R-:W2:Y:S07]  /*23c0*/  LDSM.16.M88.4 R76, [R202] ;  /* 0x00000000ca4c783b */ /* 0x000eae0000000200 */
[C---:B-1----:R-:W-:Y:S08]  /*23d0*/  HMMA.16816.F32 R52, R172.reuse, R72, R52 ;  /* 0x00000048ac34723c */ /* 0x042ff00000001834 */
[C---:B------:R-:W-:Y:S01]  /*23e0*/  HMMA.16816.F32 R48, R172.reuse, R74, R48 ;  /* 0x0000004aac30723c */ /* 0x040fe20000001830 */
[----:B------:R-:W1:Y:S07]  /*23f0*/  LDSM.16.M88.4 R72, [R202+0x1000] ;  /* 0x00100000ca48783b */ /* 0x000e6e0000000200 */
[C---:B----4-:R-:W-:Y:S08]  /*2400*/  HMMA.16816.F32 R44, R172.reuse, R68, R44 ;  /* 0x00000044ac2c723c */ /* 0x050ff0000000182c */
[C---:B------:R-:W-:Y:S01]  /*2410*/  HMMA.16816.F32 R40, R172.reuse, R70, R40 ;  /* 0x00000046ac28723c */ /* 0x040fe20000001828 */
[----:B------:R-:W4:Y:S07]  /*2420*/  LDSM.16.M88.4 R68, [R202+0x1800] ;  /* 0x00180000ca44783b */ /* 0x000f2e0000000200 */
[C---:B---3--:R-:W-:Y:S08]  /*2430*/  HMMA.16816.F32 R36, R172.reuse, R64, R36 ;  /* 0x00000040ac24723c */ /* 0x048ff00000001824 */
[----:B------:R-:W-:Y:S01]  /*2440*/  HMMA.16816.F32 R32, R172, R66, R32 ;  /* 0x00000042ac20723c */ /* 0x000fe20000001820 */
[----:B------:R-:W3:Y:S07]  /*2450*/  LDSM.16.M88.4 R64, [R202+0x2000] ;  /* 0x00200000ca40783b */ /* 0x000eee0000000200 */
[C---:B------:R-:W-:Y:S08]  /*2460*/  HMMA.16816.F32 R24, R176.reuse, R60, R24 ;  /* 0x0000003cb018723c */ /* 0x040ff00000001818 */
[C---:B------:R-:W-:Y:S01]  /*2470*/  HMMA.16816.F32 R20, R176.reuse, R62, R20 ;  /* 0x0000003eb014723c */ /* 0x040fe20000001814 */
[----:B------:R-:W3:Y:S07]  /*2480*/  LDSM.16.M88.4 R60, [R214+0xb100] ;  /* 0x00b10000d63c783b */ /* 0x000eee0000000200 */
[C---:B--2---:R-:W-:Y:S08]  /*2490*/  HMMA.16816.F32 R8, R176.reuse, R76, R8 ;  /* 0x0000004cb008723c */ /* 0x044ff00000001808 */
[C---:B------:R-:W-:Y:S01]  /*24a0*/  HMMA.16816.F32 R28, R176.reuse, R78, R28 ;  /* 0x0000004eb01c723c */ /* 0x040fe2000000181c */
[----:B------:R-:W2:Y:S07]  /*24b0*/  LDSM.16.M88.4 R76, [R202+0x2800] ;  /* 0x00280000ca4c783b */ /* 0x000eae0000000200 */
        /* <DEDUP_REMOVED lines=10> */
[----:B------:R-:W-:Y:S01]  /*2560*/  HMMA.16816.F32 R28, R180, R62, R28 ;  /* 0x0000003eb41c723c */ /* 0x000fe2000000181c */
[----:B------:R-:W3:Y:S07]  /*2570*/  LDSM.16.M88.4 R60, [R214+0xd900] ;  /* 0x00d90000d63c783b */ /* 0x000eee0000000200 */
[C---:B--2---:R-:W-:Y:S08]  /*2580*/  HMMA.16816.F32 R36, R176.reuse, R76, R36 ;  /* 0x0000004cb024723c */ /* 0x044ff00000001824 */
[----:B------:R-:W-:Y:S01]  /*2590*/  HMMA.16816.F32 R32, R176, R78, R32 ;  /* 0x0000004eb020723c */ /* 0x000fe20000001820 */
[----:B------:R-:W-:Y:S07]  /*25a0*/  LDSM.16.M88.4 R76, [R213+0x4800] ;  /* 0x00480000d54c783b */ /* 0x000fee0000000200 */
[C---:B-1----:R-:W-:Y:S08]  /*25b0*/  HMMA.16816.F32 R24, R180.reuse, R72, R24 ;  /* 0x00000048b418723c */ /* 0x042ff00000001818 */
[C---:B------:R-:W-:Y:S01]  /*25c0*/  HMMA.16816.F32 R20, R180.reuse, R74, R20 ;  /* 0x0000004ab414723c */ /* 0x040fe20000001814 */
[----:B------:R-:W1:Y:S07]  /*25d0*/  LDSM.16.M88.4 R72, [R213+0x5000] ;  /* 0x00500000d548783b */ /* 0x000e6e0000000200 */
[C---:B----4-:R-:W-:Y:S08]  /*25e0*/  HMMA.16816.F32 R16, R180.reuse, R68, R16 ;  /* 0x00000044b410723c */ /* 0x050ff00000001810 */
[C---:B------:R-:W-:Y:S01]  /*25f0*/  HMMA.16816.F32 R56, R180.reuse, R70, R56 ;  /* 0x00000046b438723c */ /* 0x040fe20000001838 */
[----:B------:R-:W2:Y:S07]  /*2600*/  LDSM.16.M88.4 R68, [R213+0x5800] ;  /* 0x00580000d544783b */ /* 0x000eae0000000200 */
[C---:B---3--:R-:W-:Y:S08]  /*2610*/  HMMA.16816.F32 R52, R180.reuse, R64, R52 ;  /* 0x00000040b434723c */ /* 0x048ff00000001834 */
[C---:B------:R-:W-:Y:S01]  /*2620*/  HMMA.16816.F32 R48, R180.reuse, R66, R48 ;  /* 0x00000042b430723c */ /* 0x040fe20000001830 */
[----:B------:R-:W3:Y:S07]  /*2630*/  LDSM.16.M88.4 R64, [R211+0xb100] ;  /* 0x00b10000d340783b */ /* 0x000eee0000000200 */
[C---:B------:R-:W-:Y:S08]  /*2640*/  HMMA.16816.F32 R36, R180.reuse, R60, R36 ;  /* 0x0000003cb424723c */ /* 0x040ff00000001824 */
[C---:B------:R-:W-:Y:S01]  /*2650*/  HMMA.16816.F32 R32, R180.reuse, R62, R32 ;  /* 0x0000003eb420723c */ /* 0x040fe20000001820 */
[----:B------:R-:W4:Y:S07]  /*2660*/  LDSM.16.M88.4 R60, [R211+0xb900] ;  /* 0x00b90000d33c783b */ /* 0x000f2e0000000200 */
[C---:B------:R-:W-:Y:S08]  /*2670*/  HMMA.16816.F32 R44, R180.reuse, R92, R44 ;  /* 0x0000005cb42c723c */ /* 0x040ff0000000182c */
[----:B------:R-:W-:Y:S01]  /*2680*/  HMMA.16816.F32 R40, R180, R94, R40 ;  /* 0x0000005eb428723c */ /* 0x000fe20000001828 */
[----:B------:R-:W-:Y:S07]  /*2690*/  LDSM.16.M88.4 R92, [R211+0xc900] ;  /* 0x00c90000d35c783b */ /* 0x000fee0000000200 */
[C---:B------:R-:W-:Y:S08]  /*26a0*/  HMMA.16816.F32 R8, R184.reuse, R88, R8 ;  /* 0x00000058b808723c */ /* 0x040ff00000001808 */
[C---:B------:R-:W-:Y:S01]  /*26b0*/  HMMA.16816.F32 R28, R184.reuse, R90, R28 ;  /* 0x0000005ab81c723c */ /* 0x040fe2000000181c */
[----:B------:R-:W2:Y:S07]  /*26c0*/  LDSM.16.M88.4 R88, [R211+0xd100] ;  /* 0x00d10000d358783b */ /* 0x000eae0000000200 */
[C---:B------:R-:W-:Y:S08]  /*26d0*/  HMMA.16816.F32 R24, R184.reuse, R84, R24 ;  /* 0x00000054b818723c */ /* 0x040ff00000001818 */
[C---:B------:R-:W-:Y:S01]  /*26e0*/  HMMA.16816.F32 R20, R184.reuse, R86, R20 ;  /* 0x00000056b814723c */ /* 0x040fe20000001814 */
[----:B------:R-:W2:Y:S07]  /*26f0*/  LDSM.16.M88.4 R84, [R211+0xd900] ;  /* 0x00d90000d354783b */ /* 0x000eae0000000200 */
[C---:B-1----:R-:W-:Y:S08]  /*2700*/  HMMA.16816.F32 R44, R184.reuse, R72, R44 ;  /* 0x00000048b82c723c */ /* 0x042ff0000000182c */
[C---:B------:R-:W-:Y:S08]  /*2710*/  HMMA.16816.F32 R16, R184.reuse, R80, R16 ;  /* 0x00000050b810723c */ /* 0x040ff00000001810 */
[C---:B------:R-:W-:Y:S01]  /*2720*/  HMMA.16816.F32 R56, R184.reuse, R82, R56 ;  /* 0x00000052b838723c */ /* 0x040fe20000001838 */
[----:B------:R-:W-:Y:S07]  /*2730*/  LDSM.16.M88.4 R80, [R202+0x3000] ;  /* 0x00300000ca50783b */ /* 0x000fee0000000200 */
[C---:B------:R-:W-:Y:S08]  /*2740*/  HMMA.16816.F32 R52, R184.reuse, R76, R52 ;  /* 0x0000004cb834723c */ /* 0x040ff00000001834 */
[C---:B------:R-:W-:Y:S01]  /*2750*/  HMMA.16816.F32 R48, R184.reuse, R78, R48 ;  /* 0x0000004eb830723c */ /* 0x040fe20000001830 */
[----:B------:R-:W-:Y:S07]  /*2760*/  LDSM.16.M88.4 R76, [R202+0x3800] ;  /* 0x00380000ca4c783b */ /* 0x000fee0000000200 */
[C---:B------:R-:W-:Y:S01]  /*2770*/  HMMA.16816.F32 R40, R184.reuse, R74, R40 ;  /* 0x0000004ab828723c */ /* 0x040fe20000001828 */
[----:B------:R-:W-:Y:S07]  /*2780*/  LDSM.16.M88.4 R72, [R202+0x4000] ;  /* 0x00400000ca48783b */ /* 0x000fee0000000200 */
[C---:B--2---:R-:W-:Y:S08]  /*2790*/  HMMA.16816.F32 R36, R184.reuse, R68, R36 ;  /* 0x00000044b824723c */ /* 0x044ff00000001824 */
[----:B------:R-:W-:Y:S01]  /*27a0*/  HMMA.16816.F32 R32, R184, R70, R32 ;  /* 0x00000046b820723c */ /* 0x000fe20000001820 */
[----:B------:R-:W-:Y:S07]  /*27b0*/  LDSM.16.M88.4 R68, [R202+0x4800] ;  /* 0x00480000ca44783b */ /* 0x000fee0000000200 */
[C---:B---3--:R-:W-:Y:S08]  /*27c0*/  HMMA.16816.F32 R8, R188.reuse, R64, R8 ;  /* 0x00000040bc08723c */ /* 0x048ff00000001808 */
[C---:B------:R-:W-:Y:S01]  /*27d0*/  HMMA.16816.F32 R28, R188.reuse, R66, R28 ;  /* 0x00000042bc1c723c */ /* 0x040fe2000000181c */
[----:B------:R-:W1:Y:S07]  /*27e0*/  LDSM.16.M88.4 R64, [R202+0x5000] ;  /* 0x00500000ca40783b */ /* 0x000e6e0000000200 */
[C---:B----4-:R-:W-:Y:S08]  /*27f0*/  HMMA.16816.F32 R24, R188.reuse, R60, R24 ;  /* 0x0000003cbc18723c */ /* 0x050ff00000001818 */
[----:B------:R-:W-:Y:S01]  /*2800*/  HMMA.16816.F32 R20, R188, R62, R20 ;  /* 0x0000003ebc14723c */ /* 0x000fe20000001814 */
[----:B------:R-:W2:Y:S01]  /*2810*/  LDSM.16.M88.4 R60, [R202+0x5800] ;  /* 0x00580000ca3c783b */ /* 0x000ea20000000200 */
[----:B------:R-:W-:-:S06]  /*2820*/  DEPBAR.LE SB0, 0x0 ;  /* 0x000080000000791a */ /* 0x000fcc0000000000 */
        /* <DEDUP_REMOVED lines=17> */
[C---:B------:R-:W-:Y:S07]  /*2940*/  HMMA.16816.F32 R64, R192.reuse, R66, R40 ;  /* 0x00000042c040723c */ /* 0x040fee0000001828 */
[----:B------:R-:W-:Y:S01]  /*2950*/  SHF.R.S32.HI R40, RZ, 0x1f, R231 ;  /* 0x0000001fff287819 */ /* 0x000fe200000114e7 */
[C---:B--2---:R-:W-:Y:S08]  /*2960*/  HMMA.16816.F32 R36, R192.reuse, R60, R36 ;  /* 0x0000003cc024723c */ /* 0x044ff00000001824 */
[----:B------:R-:W-:Y:S01]  /*2970*/  HMMA.16816.F32 R32, R192, R62, R32 ;  /* 0x0000003ec020723c */ /* 0x000fe20000001820 */
[----:B------:R-:W-:Y:S06]  /*2980*/  BAR.SYNC.DEFER_BLOCKING 0x0 ;  /* 0x0000000000007b1d */ /* 0x000fec0000010000 */
[----:B------:R-:W-:Y:S05]  /*2990*/  @!P0 BRA `(.L_x_23) ;  /* 0x000003d000008947 */ /* 0x000fea0003800000 */
[----:B------:R-:W-:Y:S01]  /*29a0*/  IADD3 R217, R219, R12, R220 ;  /* 0x0000000cdbd97210 */ /* 0x000fe20007ffe0dc */
[----:B------:R-:W-:-:S03]  /*29b0*/  IMAD.MOV.U32 R216, RZ, RZ, RZ ;  /* 0x000000ffffd87224 */ /* 0x000fc600078e00ff */
[----:B------:R-:W-:-:S05]  /*29c0*/  IADD3 R217, R217, -0x60, RZ ;  /* 0xffffffa0d9d97810 */ /* 0x000fca0007ffe0ff */
[----:B------:R-:W-:-:S04]  /*29d0*/  @P3 IMAD.HI.U32 R4, R217, c[0x0][0x2bc], RZ ;  /* 0x0000af00d9043a27 */ /* 0x000fc800078e00ff */
[----:B------:R-:W-:Y:S01]  /*29e0*/  IMAD.MOV.U32 R0, RZ, RZ, R217 ;  /* 0x000000ffff007224 */ /* 0x000fe200078e00d9 */
[----:B------:R-:W-:-:S04]  /*29f0*/  @P3 SHF.R.U32.HI R0, RZ, c[0x0][0x2c0], R4 ;  /* 0x0000b000ff003a19 */ /* 0x000fc80000011604 */
[----:B------:R-:W-:-:S04]  /*2a00*/  @!P1 IADD3 R7, P0, R0, UR12, RZ ;  /* 0x0000000c00079c10 */ /* 0x000fc8000ff1e0ff */
[----:B------:R-:W-:Y:S02]  /*2a10*/  @!P1 LEA.HI.X.SX32 R4, R0, UR7, 0x1, P0 ;  /* 0x0000000700049c11 */ /* 0x000fe400080f0eff */
[----:B------:R-:W-:-:S04]  /*2a20*/  @!P1 LEA R6, P0, R7, c[0x0][0x2a0], 0x2 ;  /* 0x0000a80007069a11 */ /* 0x000fc800078010ff */
[----:B------:R-:W-:-:S05]  /*2a30*/  @!P1 LEA.HI.X R7, R7, c[0x0][0x2a4], R4, 0x2, P0 ;  /* 0x0000a90007079a11 */ /* 0x000fca00000f1404 */
[----:B------:R-:W2:Y:S01]  /*2a40*/  @!P1 LDG.E R216, [R6.64] ;  /* 0x0000000e06d89981 */ /* 0x000ea2000c1e1900 */
[----:B------:R-:W-:Y:S01]  /*2a50*/  IMAD.MOV R0, RZ, RZ, -R0 ;  /* 0x000000ffff007224 */ /* 0x000fe200078e0a00 */
[----:B------:R-:W-:Y:S02]  /*2a60*/  IADD3 R63, -R232, 0x10, RZ ;  /* 0x00000010e83f7810 */ /* 0x000fe40007ffe1ff */
[----:B------:R-:W-:Y:S01]  /*2a70*/  SHF.L.U64.HI R12, R231, 0x1, R40 ;  /* 0x00000001e70c7819 */ /* 0x000fe20000010228 */
[----:B------:R-:W-:Y:S01]  /*2a80*/  IMAD R217, R0, c[0x0][0x2b8], R217 ;  /* 0x0000ae0000d97a24 */ /* 0x000fe200078e02d9 */
[----:B------:R-:W-:-:S03]  /*2a90*/  LOP3.LUT R63, R63, 0xf, RZ, 0xc0, !PT ;  /* 0x0000000f3f3f7812 */ /* 0x000fc600078ec0ff */
[----:B------:R-:W-:Y:S01]  /*2aa0*/  IMAD.WIDE.U32 R42, R217, c[0x0][0x1e0], RZ ;  /* 0x00007800d92a7a25 */ /* 0x000fe200078e00ff */
[----:B------:R-:W-:-:S05]  /*2ab0*/  SHF.R.S32.HI R0, RZ, 0x1f, R217 ;  /* 0x0000001fff007819 */ /* 0x000fca00000114d9 */
[----:B------:R-:W-:-:S04]  /*2ac0*/  IMAD R0, R0, c[0x0][0x1e0], RZ ;  /* 0x0000780000007a24 */ /* 0x000fc800078e02ff */
[----:B------:R-:W-:-:S04]  /*2ad0*/  IMAD R41, R217, c[0x0][0x1e4], R0 ;  /* 0x00007900d9297a24 */ /* 0x000fc800078e0200 */
        /* <DEDUP_REMOVED lines=10> */
[----:B------:R-:W-:Y:S02]  /*2b80*/  LEA R4, P0, R70, c[0x0][0x1c8], 0x1 ;  /* 0x0000720046047a11 */ /* 0x000fe400078008ff */
[----:B------:R-:W-:Y:S02]  /*2b90*/  LOP3.LUT R68, R68, 0xf, RZ, 0xc0, !PT ;  /* 0x0000000f44447812 */ /* 0x000fe400078ec0ff */
[----:B------:R-:W-:Y:S01]  /*2ba0*/  LEA.HI.X R70, R70, c[0x0][0x1cc], R7, 0x1, P0 ;  /* 0x0000730046467a11 */ /* 0x000fe200000f0c07 */
[----:B------:R-:W1:Y:S01]  /*2bb0*/  SHFL.IDX PT, R62, R4, 0x2, 0x181f ;  /* 0x00581f00043e7f89 */ /* 0x000e6200000e0000 */
[----:B------:R-:W-:-:S03]  /*2bc0*/  IMAD.SHL.U32 R7, R231, 0x2, RZ ;  /* 0x00000002e7077824 */ /* 0x000fc600078e00ff */
[----:B------:R-:W2:Y:S04]  /*2bd0*/  SHFL.IDX PT, R41, R70, 0x2, 0x181f ;  /* 0x00581f0046297f89 */ /* 0x000ea800000e0000 */
[----:B------:R-:W-:Y:S04]  /*2be0*/  SHFL.IDX PT, R60, R4, RZ, 0x181f ;  /* 0x00181fff043c7589 */ /* 0x000fe800000e0000 */
[----:B------:R3:W4:Y:S04]  /*2bf0*/  SHFL.IDX PT, R42, R4, 0x1, 0x181f ;  /* 0x00381f00042a7f89 */ /* 0x00072800000e0000 */
[----:B------:R-:W-:Y:S04]  /*2c00*/  SHFL.IDX PT, R61, R70, RZ, 0x181f ;  /* 0x00181fff463d7589 */ /* 0x000fe800000e0000 */
[----:B------:R5:W5:Y:S01]  /*2c10*/  SHFL.IDX PT, R43, R70, 0x1, 0x181f ;  /* 0x00381f00462b7f89 */ /* 0x000b6200000e0000 */
[----:B-1----:R-:W-:-:S04]  /*2c20*/  IADD3 R68, P2, P0, R68, R62, R7 ;  /* 0x0000003e44447210 */ /* 0x002fc8000785e007 */
[----:B--2---:R-:W-:Y:S02]  /*2c30*/  IADD3.X R69, RZ, R41, R12, P2, P0 ;  /* 0x00000029ff457210 */ /* 0x004fe400017e040c */
[----:B------:R-:W-:Y:S02]  /*2c40*/  IADD3 R62, P2, P0, R63, R62, R0 ;  /* 0x0000003e3f3e7210 */ /* 0x000fe4000785e000 */
[----:B---3--:R-:W-:-:S04]  /*2c50*/  SHF.L.U64.HI R4, R230, 0x1, R233 ;  /* 0x00000001e6047819 */ /* 0x008fc800000102e9 */
[----:B------:R-:W-:Y:S02]  /*2c60*/  IADD3.X R63, RZ, R41, R4, P2, P0 ;  /* 0x00000029ff3f7210 */ /* 0x000fe400017e0404 */
[-C--:B----4-:R-:W-:Y:S02]  /*2c70*/  IADD3 R72, P0, R42, R7.reuse, RZ ;  /* 0x000000072a487210 */ /* 0x090fe40007f1e0ff */
[C---:B-----5:R-:W-:Y:S02]  /*2c80*/  IADD3 R70, P6, R60.reuse, R7, RZ ;  /* 0x000000073c467210 */ /* 0x060fe40007fde0ff */
[-C--:B------:R-:W-:Y:S01]  /*2c90*/  IADD3 R60, P2, R60, R0.reuse, RZ ;  /* 0x000000003c3c7210 */ /* 0x080fe20007f5e0ff */
[--C-:B------:R-:W-:Y:S01]  /*2ca0*/  IMAD.X R73, R43, 0x1, R12.reuse, P0 ;  /* 0x000000012b497824 */ /* 0x100fe200000e060c */
[----:B------:R-:W-:Y:S01]  /*2cb0*/  ISETP.NE.U32.AND P0, PT, R232, RZ, PT ;  /* 0x000000ffe800720c */ /* 0x000fe20003f05070 */
[C---:B------:R-:W-:Y:S01]  /*2cc0*/  IMAD.X R71, R61.reuse, 0x1, R12, P6 ;  /* 0x000000013d477824 */ /* 0x040fe200030e060c */
[----:B------:R-:W-:Y:S01]  /*2cd0*/  IADD3 R42, P6, R42, R0, RZ ;  /* 0x000000002a2a7210 */ /* 0x000fe20007fde0ff */
[----:B------:R-:W-:Y:S01]  /*2ce0*/  IMAD.X R61, R61, 0x1, R4, P2 ;  /* 0x000000013d3d7824 */ /* 0x000fe200010e0604 */
[----:B------:R-:W-:-:S02]  /*2cf0*/  ISETP.NE.U32.AND P2, PT, R6, RZ, PT ;  /* 0x000000ff0600720c */ /* 0x000fc40003f45070 */
[----:B------:R1:W-:Y:S01]  /*2d00*/  LDGSTS.E.BYPASS.LTC128B.128 [R218+0x8100], [R70.64], !P5 ;  /* 0x0810000046da7fae */ /* 0x0003e2000e901d4e */
[----:B------:R-:W-:-:S03]  /*2d10*/  IMAD.X R43, R43, 0x1, R4, P6 ;  /* 0x000000012b2b7824 */ /* 0x000fc600030e0604 */
[----:B------:R1:W-:Y:S04]  /*2d20*/  LDGSTS.E.BYPASS.LTC128B.128 [R218+0xb100], [R60.64], !P4 ;  /* 0x0b1000003cda7fae */ /* 0x0003e8000e101d4e */
[----:B------:R1:W-:Y:S04]  /*2d30*/  LDGSTS.E.BYPASS.LTC128B.128 [R218+0x9100], [R72.64], !P5 ;  /* 0x0910000048da7fae */ /* 0x0003e8000e901d4e */
[----:B------:R1:W-:Y:S04]  /*2d40*/  LDGSTS.E.BYPASS.LTC128B.128 [R218+0xc100], [R42.64], !P4 ;  /* 0x0c1000002ada7fae */ /* 0x0003e8000e101d4e */
[----:B------:R1:W-:Y:S04]  /*2d50*/  LDGSTS.E.BYPASS.LTC128B.128.ZFILL [R218+0xa100], [R68.64], P2 ;  /* 0x0a10000044da7fae */ /* 0x0003e80009141d4e */
[----:B------:R1:W-:Y:S02]  /*2d60*/  LDGSTS.E.BYPASS.LTC128B.128.ZFILL [R218+0xd100], [R62.64], P0 ;  /* 0x0d1000003eda7fae */ /* 0x0003e40008141d4e */
.L_x_23:
[----:B------:R-:W-:Y:S01]  /*2d70*/  LOP3.LUT R7, R102, 0xffffffe0, RZ, 0xc0, !PT ;  /* 0xffffffe066077812 */ /* 0x000fe200078ec0ff */
[----:B------:R-:W-:Y:S01]  /*2d80*/  ULDC UR17, c[0x0][0x324] ;  /* 0x0000c90000117ab9 */ /* 0x000fe20000000800 */
[----:B------:R-:W-:Y:S01]  /*2d90*/  LEA.HI R41, R103, R100, RZ, 0x2 ;  /* 0x0000006467297211 */ /* 0x000fe200078f10ff */
[----:B------:R-:W-:Y:S01]  /*2da0*/  ULOP3.LUT UR17, URZ, UR17, URZ, 0x33, !UPT ;  /* 0x000000113f117292 */ /* 0x000fe2000f8e333f */
[----:B------:R-:W-:Y:S01]  /*2db0*/  SHF.R.S32.HI R12, RZ, 0x1f, R101 ;  /* 0x0000001fff0c7819 */ /* 0x000fe20000011465 */
[----:B------:R-:W-:Y:S01]  /*2dc0*/  IMAD.IADD R4, R100, 0x1, -R7 ;  /* 0x0000000164047824 */ /* 0x000fe200078e0a07 */
[----:B------:R-:W-:Y:S01]  /*2dd0*/  LOP3.LUT R41, R41, 0xfffffffc, RZ, 0xc0, !PT ;  /* 0xfffffffc29297812 */ /* 0x000fe200078ec0ff */
[----:B------:R-:W0:Y:S01]  /*2de0*/  LDGDEPBAR ;  /* 0x00000000000079af */ /* 0x000e220000000000 */
[----:B------:R-:W-:-:S02]  /*2df0*/  LEA.HI R12, R12, R101, RZ, 0x3 ;  /* 0x000000650c0c7211 */ /* 0x000fc400078f18ff */
[----:B------:R-:W-:Y:S01]  /*2e00*/  SHF.R.S32.HI R7, RZ, 0x1f, R4 ;  /* 0x0000001fff077819 */ /* 0x000fe20000011404 */
[----:B------:R-:W-:Y:S01]  /*2e10*/  IMAD.IADD R100, R100, 0x1, -R41 ;  /* 0x0000000164647824 */ /* 0x000fe200078e0a29 */
[----:B------:R-:W-:Y:S02]  /*2e20*/  LOP3.LUT R12, R12, 0xffffff8, RZ, 0xc0, !PT ;  /* 0x0ffffff80c0c7812 */ /* 0x000fe400078ec0ff */
[----:B------:R-:W-:Y:S02]  /*2e30*/  LEA.HI R0, R7, R4, RZ, 0x2 ;  /* 0x0000000407007211 */ /* 0x000fe400078f10ff */
[----:B------:R-:W-:Y:S01]  /*2e40*/  LEA.HI R6, R100, R100, RZ, 0x1 ;  /* 0x0000006464067211 */ /* 0x000fe200078f08ff */
[----:B------:R-:W-:Y:S01]  /*2e50*/  IMAD.IADD R12, R101, 0x1, -R12 ;  /* 0x00000001650c7824 */ /* 0x000fe200078e0a0c */
[----:B------:R-:W-:Y:S02]  /*2e60*/  PLOP3.LUT P2, PT, PT, PT, UP2, 0x80, 0x0 ;  /* 0x000000000000781c */ /* 0x000fe40003f4f028 */
[----:B------:R-:W-:-:S02]  /*2e70*/  LEA.HI.SX32 R7, R0, UR19, 0x1e ;  /* 0x0000001300077c11 */ /* 0x000fc4000f8ff2ff */
[----:B------:R-:W-:Y:S02]  /*2e80*/  LOP3.LUT R41, R6, 0x1ffffffe, RZ, 0xc0, !PT ;  /* 0x1ffffffe06297812 */ /* 0x000fe400078ec0ff */
[----:B------:R-:W-:Y:S01]  /*2e90*/  PLOP3.LUT P0, PT, PT, PT, UP2, 0x80, 0x0 ;  /* 0x000000000000781c */ /* 0x000fe20003f0f028 */
[----:B------:R-:W-:Y:S02]  /*2ea0*/  IMAD R7, R12, 0x10, R7 ;  /* 0x000000100c077824 */ /* 0x000fe400078e0207 */
[----:B------:R-:W-:Y:S01]  /*2eb0*/  IMAD.IADD R100, R100, 0x1, -R41 ;  /* 0x0000000164647824 */ /* 0x000fe200078e0a29 */
[----:B------:R-:W-:-:S03]  /*2ec0*/  LOP3.LUT R41, R0, 0x7ffffffc, RZ, 0xc0, !PT ;  /* 0x7ffffffc00297812 */ /* 0x000fc600078ec0ff */
[----:B------:R-:W-:Y:S02]  /*2ed0*/  IMAD R221, R100, 0x8, R7 ;  /* 0x0000000864dd7824 */ /* 0x000fe400078e0207 */
[----:B------:R-:W-:Y:S02]  /*2ee0*/  IMAD.IADD R41, R4, 0x1, -R41 ;  /* 0x0000000104297824 */ /* 0x000fe400078e0a29 */
[----:B------:R-:W-:-:S04]  /*2ef0*/  @P2 IMAD.HI.U32 R6, R221, c[0x0][0x2c8], RZ ;  /* 0x0000b200dd062a27 */ /* 0x000fc800078e00ff */
[----:B------:R-:W-:Y:S01]  /*2f00*/  IMAD.MOV.U32 R7, RZ, RZ, R221 ;  /* 0x000000ffff077224 */ /* 0x000fe200078e00dd */
[----:B------:R-:W-:Y:S01]  /*2f10*/  @P0 SHF.R.U32.HI R7, RZ, c[0x0][0x2cc], R6 ;  /* 0x0000b300ff070a19 */ /* 0x000fe20000011606 */
[----:B------:R-:W-:Y:S01]  /*2f20*/  IMAD.SHL.U32 R222, R41, 0x2, RZ ;  /* 0x0000000229de7824 */ /* 0x000fe200078e00ff */
[----:B------:R-:W-:Y:S01]  /*2f30*/  PLOP3.LUT P0, PT, PT, PT, UP1, 0x40, 0x0 ;  /* 0x000000000000781c */ /* 0x000fe20003f0e818 */
[----:B------:R-:W-:Y:S02]  /*2f40*/  IMAD.MOV.U32 R4, RZ, RZ, c[0x0][0x2ac] ;  /* 0x0000ab00ff047624 */ /* 0x000fe400078e00ff */
[----:B------:R-:W2:Y:S01]  /*2f50*/  SHFL.IDX PT, R0, R7, RZ, 0x1c1f ;  /* 0x001c1fff07007589 */ /* 0x000ea200000e0000 */
[----:B-1----:R-:W-:Y:S01]  /*2f60*/  IADD3 R43, -R222, 0x1, R15 ;  /* 0x00000001de2b7810 */ /* 0x002fe20007ffe10f */
[----:B------:R-:W-:Y:S02]  /*2f70*/  IMAD R41, R4, c[0x0][0x1d0], R13 ;  /* 0x0000740004297a24 */ /* 0x000fe400078e020d */
[--C-:B------:R-:W-:Y:S01]  /*2f80*/  IMAD.IADD R15, R13, 0x1, -R222.reuse ;  /* 0x000000010d0f7824 */ /* 0x100fe200078e0ade */
[----:B------:R-:W-:Y:S01]  /*2f90*/  IADD3 R43, R43, -c[0x0][0x168], RZ ;  /* 0x80005a002b2b7a10 */ /* 0x000fe20007ffe0ff */
[----:B------:R-:W-:-:S03]  /*2fa0*/  IMAD.IADD R41, R41, 0x1, -R222 ;  /* 0x0000000129297824 */ /* 0x000fc600078e0ade */
[C---:B------:R-:W-:Y:S02]  /*2fb0*/  IADD3 R60, R43.reuse, c[0x0][0x328], RZ ;  /* 0x0000ca002b3c7a10 */ /* 0x040fe40007ffe0ff */
[----:B------:R-:W-:-:S03]  /*2fc0*/  IADD3 R43, R43, UR17, RZ ;  /* 0x000000112b2b7c10 */ /* 0x000fc6000fffe0ff */
[--C-:B--2---:R-:W-:Y:S02]  /*2fd0*/  IMAD.IADD R62, R60, 0x1, R0.reuse ;  /* 0x000000013c3e7824 */ /* 0x104fe400078e0200 */
[----:B------:R-:W-:-:S03]  /*2fe0*/  IMAD.IADD R61, R43, 0x1, R0 ;  /* 0x000000012b3d7824 */ /* 0x000fc600078e0200 */
[----:B------:R-:W-:Y:S01]  /*2ff0*/  IMNMX R62, R62, R41, PT ;  /* 0x000000293e3e7217 */ /* 0x000fe20003800200 */
[----:B------:R-:W-:Y:S05]  /*3000*/  @P0 BRA `(.L_x_24) ;  /* 0x0000015000000947 */ /* 0x000fea0003800000 */
[----:B------:R-:W-:Y:S01]  /*3010*/  IMAD.U32 R63, RZ, RZ, UR8 ;  /* 0x00000008ff3f7e24 */ /* 0x000fe2000f8e00ff */
[----:B------:R-:W-:Y:S04]  /*3020*/  BSSY B0, `(.L_x_25) ;  /* 0x000000f000007945 */ /* 0x000fe80003800000 */
[----:B------:R-:W-:-:S04]  /*3030*/  IADD3 R4, R63, -c[0x0][0x168], R0 ;  /* 0x80005a003f047a10 */ /* 0x000fc80007ffe000 */
        /* <DEDUP_REMOVED lines=9> */
.L_x_26:
[----:B------:R-:W-:-:S04]  /*30d0*/  MOV R0, c[0x0][0x32c] ;  /* 0x0000cb0000007a02 */ /* 0x000fc80000000f00 */
[----:B------:R-:W-:-:S13]  /*30e0*/  ISETP.NE.AND P0, PT, R0, 0x1, PT ;  /* 0x000000010000780c */ /* 0x000fda0003f05270 */
[----:B------:R-:W-:-:S05]  /*30f0*/  @P0 IMAD.HI.U32 R0, R4, c[0x0][0x330], RZ ;  /* 0x0000cc0004000a27 */ /* 0x000fca00078e00ff */
[----:B------:R-:W-:Y:S02]  /*3100*/  @P0 SHF.R.U32.HI R4, RZ, c[0x0][0x334], R0 ;  /* 0x0000cd00ff040a19 */ /* 0x000fe40000011600 */
.L_x_27:
[----:B------:R-:W-:Y:S05]  /*3110*/  BSYNC B0 ;  /* 0x0000000000007941 */ /* 0x000fea0003800000 */
.L_x_25:
[----:B------:R-:W-:-:S05]  /*3120*/  IMAD R4, R4, c[0x0][0x32c], R15 ;  /* 0x0000cb0004047a24 */ /* 0x000fca00078e020f */
[----:B------:R-:W-:Y:S02]  /*3130*/  IADD3 R63, R4, c[0x0][0x32c], RZ ;  /* 0x0000cb00043f7a10 */ /* 0x000fe40007ffe0ff */
[----:B------:R-:W-:Y:S02]  /*3140*/  IMNMX R61, R61, R4, !PT ;  /* 0x000000043d3d7217 */ /* 0x000fe40007800200 */
[----:B------:R-:W-:Y:S02]  /*3150*/  IMNMX R62, R62, R63, PT ;  /* 0x0000003f3e3e7217 */ /* 0x000fe40003800200 */
.L_x_24:
[C---:B------:R-:W-:Y:S01]  /*3160*/  ISETP.GE.AND P0, PT, R13.reuse, 0x2, PT ;  /* 0x000000020d00780c */ /* 0x040fe20003f06270 */
[----:B------:R-:W1:Y:S01]  /*3170*/  SHFL.IDX PT, R7, R7, 0x1, 0x1c1f ;  /* 0x003c1f0007077f89 */ /* 0x000e6200000e0000 */
[----:B------:R-:W-:Y:S02]  /*3180*/  ISETP.GE.AND P2, PT, R13, 0x9, PT ;  /* 0x000000090d00780c */ /* 0x000fe40003f46270 */
[----:B------:R-:W-:Y:S02]  /*3190*/  P2R R0, PR, RZ, 0x1 ;  /* 0x00000001ff007803 */ /* 0x000fe40000000000 */
[----:B------:R-:W-:-:S02]  /*31a0*/  ISETP.GT.AND P0, PT, R61, 0x1, !P0 ;  /* 0x000000013d00780c */ /* 0x000fc40004704270 */
[----:B------:R-:W-:Y:S02]  /*31b0*/  P2R R75, PR, RZ, 0x4 ;  /* 0x00000004ff4b7803 */ /* 0x000fe40000000000 */
[----:B------:R-:W-:Y:S02]  /*31c0*/  ISETP.LT.OR P0, PT, R62, 0x2, P0 ;  /* 0x000000023e00780c */ /* 0x000fe40000701670 */
[----:B------:R-:W-:Y:S02]  /*31d0*/  ISETP.GE.AND P6, PT, R13, 0x59, PT ;  /* 0x000000590d00780c */ /* 0x000fe40003fc6270 */
[----:B------:R-:W-:Y:S02]  /*31e0*/  FSEL R12, R9, -INF , !P0 ;  /* 0xff800000090c7808 */ /* 0x000fe40004000000 */
[----:B------:R-:W-:Y:S02]  /*31f0*/  ISETP.GT.AND P0, PT, R61, 0x8, !P2 ;  /* 0x000000083d00780c */ /* 0x000fe40005704270 */
[----:B------:R-:W-:-:S02]  /*3200*/  ISETP.GE.AND P2, PT, R13, 0xa, PT ;  /* 0x0000000a0d00780c */ /* 0x000fc40003f46270 */
[----:B------:R-:W-:Y:S02]  /*3210*/  ISETP.LT.OR P0, PT, R62, 0x9, P0 ;  /* 0x000000093e00780c */ /* 0x000fe40000701670 */
[----:B------:R-:W-:Y:S02]  /*3220*/  P2R R74, PR, RZ, 0x4 ;  /* 0x00000004ff4a7803 */ /* 0x000fe40000000000 */
[----:B------:R-:W-:Y:S01]  /*3230*/  FSEL R42, R28, -INF , !P0 ;  /* 0xff8000001c2a7808 */ /* 0x000fe20004000000 */
[--C-:B-1----:R-:W-:Y:S01]  /*3240*/  IMAD.IADD R60, R60, 0x1, R7.reuse ;  /* 0x000000013c3c7824 */ /* 0x102fe200078e0207 */
[----:B------:R-:W-:Y:S01]  /*3250*/  ISETP.GT.AND P0, PT, R61, 0x9, !P2 ;  /* 0x000000093d00780c */ /* 0x000fe20005704270 */
[----:B------:R-:W-:Y:S01]  /*3260*/  IMAD.IADD R43, R43, 0x1, R7 ;  /* 0x000000012b2b7824 */ /* 0x000fe200078e0207 */
[----:B------:R-:W-:Y:S02]  /*3270*/  ISETP.GE.AND P2, PT, R13, 0x11, PT ;  /* 0x000000110d00780c */ /* 0x000fe40003f46270 */
[----:B------:R-:W-:-:S02]  /*3280*/  ISETP.LT.OR P0, PT, R62, 0xa, P0 ;  /* 0x0000000a3e00780c */ /* 0x000fc40000701670 */
[----:B------:R-:W-:Y:S02]  /*3290*/  P2R R73, PR, RZ, 0x4 ;  /* 0x00000004ff497803 */ /* 0x000fe40000000000 */
[----:B------:R-:W-:Y:S02]  /*32a0*/  FSEL R28, R29, -INF , !P0 ;  /* 0xff8000001d1c7808 */ /* 0x000fe40004000000 */
[----:B------:R-:W-:Y:S02]  /*32b0*/  ISETP.GT.AND P0, PT, R61, 0x10, !P2 ;  /* 0x000000103d00780c */ /* 0x000fe40005704270 */
[----:B------:R-:W-:Y:S02]  /*32c0*/  ISETP.GE.AND P2, PT, R13, 0x12, PT ;  /* 0x000000120d00780c */ /* 0x000fe40003f46270 */
[----:B------:R-:W-:Y:S02]  /*32d0*/  ISETP.LT.OR P0, PT, R62, 0x11, P0 ;  /* 0x000000113e00780c */ /* 0x000fe40000701670 */
[----:B------:R-:W-:-:S02]  /*32e0*/  P2R R72, PR, RZ, 0x4 ;  /* 0x00000004ff487803 */ /* 0x000fc40000000000 */
[----:B------:R-:W-:Y:S02]  /*32f0*/  FSEL R24, R24, -INF , !P0 ;  /* 0xff80000018187808 */ /* 0x000fe40004000000 */
[----:B------:R-:W-:Y:S02]  /*3300*/  ISETP.GT.AND P0, PT, R61, 0x11, !P2 ;  /* 0x000000113d00780c */ /* 0x000fe40005704270 */
[----:B------:R-:W-:Y:S02]  /*3310*/  ISETP.GE.AND P2, PT, R13, 0x19, PT ;  /* 0x000000190d00780c */ /* 0x000fe40003f46270 */
[----:B------:R-:W-:Y:S02]  /*3320*/  ISETP.LT.OR P0, PT, R62, 0x12, P0 ;  /* 0x000000123e00780c */ /* 0x000fe40000701670 */
[----:B------:R-:W-:Y:S02]  /*3330*/  P2R R71, PR, RZ, 0x4 ;  /* 0x00000004ff477803 */ /* 0x000fe40000000000 */
[----:B------:R-:W-:-:S02]  /*3340*/  FSEL R6, R25, -INF , !P0 ;  /* 0xff80000019067808 */ /* 0x000fc40004000000 */
[----:B------:R-:W-:Y:S02]  /*3350*/  ISETP.GT.AND P0, PT, R61, 0x18, !P2 ;  /* 0x000000183d00780c */ /* 0x000fe40005704270 */
[----:B------:R-:W-:Y:S02]  /*3360*/  ISETP.GE.AND P2, PT, R13, 0x1a, PT ;  /* 0x0000001a0d00780c */ /* 0x000fe40003f46270 */
[----:B------:R-:W-:Y:S02]  /*3370*/  ISETP.LT.OR P0, PT, R62, 0x19, P0 ;  /* 0x000000193e00780c */ /* 0x000fe40000701670 */
[----:B------:R-:W-:Y:S02]  /*3380*/  P2R R9, PR, RZ, 0x4 ;  /* 0x00000004ff097803 */ /* 0x000fe40000000000 */
[----:B------:R-:W-:Y:S02]  /*3390*/  FSEL R4, R20, -INF , !P0 ;  /* 0xff80000014047808 */ /* 0x000fe40004000000 */
[----:B------:R-:W-:-:S02]  /*33a0*/  ISETP.GT.AND P0, PT, R61, 0x19, !P2 ;  /* 0x000000193d00780c */ /* 0x000fc40005704270 */
[----:B------:R-:W-:Y:S02]  /*33b0*/  ISETP.GE.AND P2, PT, R13, 0x21, PT ;  /* 0x000000210d00780c */ /* 0x000fe40003f46270 */
[----:B------:R-:W-:Y:S02]  /*33c0*/  ISETP.LT.OR P0, PT, R62, 0x1a, P0 ;  /* 0x0000001a3e00780c */ /* 0x000fe40000701670 */
[----:B------:R-:W-:Y:S02]  /*33d0*/  P2R R70, PR, RZ, 0x4 ;  /* 0x00000004ff467803 */ /* 0x000fe40000000000 */
[----:B------:R-:W-:Y:S02]  /*33e0*/  FSEL R20, R21, -INF , !P0 ;  /* 0xff80000015147808 */ /* 0x000fe40004000000 */
[----:B------:R-:W-:Y:S02]  /*33f0*/  ISETP.GT.AND P0, PT, R61, 0x20, !P2 ;  /* 0x000000203d00780c */ /* 0x000fe40005704270 */
[----:B------:R-:W-:-:S02]  /*3400*/  ISETP.GE.AND P2, PT, R13, 0x22, PT ;  /* 0x000000220d00780c */ /* 0x000fc40003f46270 */
[----:B------:R-:W-:Y:S02]  /*3410*/  ISETP.LT.OR P0, PT, R62, 0x21, P0 ;  /* 0x000000213e00780c */ /* 0x000fe40000701670 */
[----:B------:R-:W-:Y:S02]  /*3420*/  P2R R69, PR, RZ, 0x4 ;  /* 0x00000004ff457803 */ /* 0x000fe40000000000 */
[----:B------:R-:W-:Y:S02]  /*3430*/  FSEL R120, R16, -INF , !P0 ;  /* 0xff80000010787808 */ /* 0x000fe40004000000 */
[----:B------:R-:W-:Y:S02]  /*3440*/  ISETP.GT.AND P0, PT, R61, 0x21, !P2 ;  /* 0x000000213d00780c */ /* 0x000fe40005704270 */
        /* <DEDUP_REMOVED lines=12> */
[----:B------:R-:W-:Y:S02]  /*3510*/  IMNMX R41, R60, R41, PT ;  /* 0x000000293c297217 */ /* 0x000fe40003800200 */
[----:B------:R-:W-:-:S02]  /*3520*/  FSEL R128, R57, -INF , !P0 ;  /* 0xff80000039807808 */ /* 0x000fc40004000000 */
[----:B------:R-:W-:Y:S02]  /*3530*/  ISETP.GT.AND P0, PT, R61, 0x30, !P2 ;  /* 0x000000303d00780c */ /* 0x000fe40005704270 */
[----:B------:R-:W-:Y:S02]  /*3540*/  P2R R57, PR, RZ, 0x4 ;  /* 0x00000004ff397803 */ /* 0x000fe40000000000 */
[----:B------:R-:W-:Y:S02]  /*3550*/  ISETP.LT.OR P0, PT, R62, 0x31, P0 ;  /* 0x000000313e00780c */ /* 0x000fe40000701670 */
[----:B------:R-:W-:Y:S02]  /*3560*/  ISETP.GE.AND P2, PT, R13, 0x32, PT ;  /* 0x000000320d00780c */ /* 0x000fe40003f46270 */
[----:B------:R-:W-:Y:S02]  /*3570*/  FSEL R158, R52, -INF , !P0 ;  /* 0xff800000349e7808 */ /* 0x000fe40004000000 */
[----:B------:R-:W-:-:S02]  /*3580*/  ISETP.GT.AND P0, PT, R61, 0x31, !P2 ;  /* 0x000000313d00780c */ /* 0x000fc40005704270 */
[----:B------:R-:W-:Y:S02]  /*3590*/  P2R R56, PR, RZ, 0x4 ;  /* 0x00000004ff387803 */ /* 0x000fe40000000000 */
[----:B------:R-:W-:Y:S02]  /*35a0*/  ISETP.LT.OR P0, PT, R62, 0x32, P0 ;  /* 0x000000323e00780c */ /* 0x000fe40000701670 */
[----:B------:R-:W-:Y:S02]  /*35b0*/  ISETP.GE.AND P2, PT, R13, 0x39, PT ;  /* 0x000000390d00780c */ /* 0x000fe40003f46270 */
[----:B------:R-:W-:Y:S02]  /*35c0*/  FSEL R142, R53, -INF , !P0 ;  /* 0xff800000358e7808 */ /* 0x000fe40004000000 */
[----:B------:R-:W-:Y:S02]  /*35d0*/  ISETP.GT.AND P0, PT, R61, 0x38, !P2 ;  /* 0x000000383d00780c */ /* 0x000fe40005704270 */
[----:B------:R-:W-:-:S02]  /*35e0*/  P2R R53, PR, RZ, 0x4 ;  /* 0x00000004ff357803 */ /* 0x000fc40000000000 */
[----:B------:R-:W-:Y:S02]  /*35f0*/  ISETP.LT.OR P0, PT, R62, 0x39, P0 ;  /* 0x000000393e00780c */ /* 0x000fe40000701670 */
[----:B------:R-:W-:Y:S02]  /*3600*/  ISETP.GE.AND P2, PT, R13, 0x3a, PT ;  /* 0x0000003a0d00780c */ /* 0x000fe40003f46270 */
[----:B------:R-:W-:Y:S02]  /*3610*/  FSEL R148, R48, -INF , !P0 ;  /* 0xff80000030947808 */ /* 0x000fe40004000000 */
[----:B------:R-:W-:Y:S02]  /*3620*/  ISETP.GT.AND P0, PT, R61, 0x39, !P2 ;  /* 0x000000393d00780c */ /* 0x000fe40005704270 */
[----:B------:R-:W-:Y:S02]  /*3630*/  P2R R52, PR, RZ, 0x4 ;  /* 0x00000004ff347803 */ /* 0x000fe40000000000 */
[----:B------:R-:W-:-:S02]  /*3640*/  ISETP.LT.OR P0, PT, R62, 0x3a, P0 ;  /* 0x0000003a3e00780c */ /* 0x000fc40000701670 */
[----:B------:R-:W-:Y:S02]  /*3650*/  ISETP.GE.AND P2, PT, R13, 0x41, PT ;  /* 0x000000410d00780c */ /* 0x000fe40003f46270 */
[----:B------:R-:W-:Y:S02]  /*3660*/  FSEL R150, R49, -INF , !P0 ;  /* 0xff80000031967808 */ /* 0x000fe40004000000 */
[----:B------:R-:W-:Y:S02]  /*3670*/  ISETP.GT.AND P0, PT, R61, 0x40, !P2 ;  /* 0x000000403d00780c */ /* 0x000fe40005704270 */
[----:B------:R-:W-:Y:S02]  /*3680*/  P2R R48, PR, RZ, 0x4 ;  /* 0x00000004ff307803 */ /* 0x000fe40000000000 */
[----:B------:R-:W-:Y:S02]  /*3690*/  ISETP.LT.OR P0, PT, R62, 0x41, P0 ;  /* 0x000000413e00780c */ /* 0x000fe40000701670 */
[----:B------:R-:W-:-:S02]  /*36a0*/  ISETP.GE.AND P2, PT, R13, 0x42, PT ;  /* 0x000000420d00780c */ /* 0x000fc40003f46270 */
[----:B------:R-:W-:Y:S02]  /*36b0*/  FSEL R160, R44, -INF , !P0 ;  /* 0xff8000002ca07808 */ /* 0x000fe40004000000 */
[----:B------:R-:W-:Y:S02]  /*36c0*/  ISETP.GT.AND P0, PT, R61, 0x41, !P2 ;  /* 0x000000413d00780c */ /* 0x000fe40005704270 */
[----:B------:R-:W-:Y:S02]  /*36d0*/  P2R R44, PR, RZ, 0x4 ;  /* 0x00000004ff2c7803 */ /* 0x000fe40000000000 */
[----:B------:R-:W-:Y:S02]  /*36e0*/  ISETP.LT.OR P0, PT, R62, 0x42, P0 ;  /* 0x000000423e00780c */ /* 0x000fe40000701670 */
[----:B------:R-:W-:Y:S02]  /*36f0*/  ISETP.GE.AND P2, PT, R13, 0x49, PT ;  /* 0x000000490d00780c */ /* 0x000fe40003f46270 */
        /* <DEDUP_REMOVED lines=21> */
[----:B------:R-:W-:-:S04]  /*3850*/  ISETP.GT.AND P0, PT, R61, 0x58, !P6 ;  /* 0x000000583d00780c */ /* 0x000fc80007704270 */
[----:B------:R-:W-:-:S04]  /*3860*/  ISETP.LT.OR P0, PT, R62, 0x59, P0 ;  /* 0x000000593e00780c */ /* 0x000fc80000701670 */
[----:B------:R-:W-:Y:S02]  /*3870*/  FSEL R136, R32, -INF , !P0 ;  /* 0xff80000020887808 */ /* 0x000fe40004000000 */
[----:B------:R-:W-:Y:S02]  /*3880*/  ISETP.GT.AND P0, PT, R61, RZ, !P2 ;  /* 0x000000ff3d00720c */ /* 0x000fe40005704270 */
[----:B------:R-:W-:Y:S02]  /*3890*/  P2R R32, PR, RZ, 0x4 ;  /* 0x00000004ff207803 */ /* 0x000fe40000000000 */
[----:B------:R-:W-:Y:S02]  /*38a0*/  ISETP.LT.OR P0, PT, R62, 0x1, P0 ;  /* 0x000000013e00780c */ /* 0x000fe40000701670 */
[----:B------:R-:W-:Y:S02]  /*38b0*/  ISETP.GE.AND P2, PT, R13, 0x5a, PT ;  /* 0x0000005a0d00780c */ /* 0x000fe40003f46270 */
[----:B------:R-:W-:-:S02]  /*38c0*/  FSEL R8, R8, -INF , !P0 ;  /* 0xff80000008087808 */ /* 0x000fc40004000000 */
[----:B------:R-:W-:-:S04]  /*38d0*/  ISETP.GT.AND P0, PT, R61, 0x59, !P2 ;  /* 0x000000593d00780c */ /* 0x000fc80005704270 */
[----:B------:R-:W-:-:S04]  /*38e0*/  ISETP.LT.OR P0, PT, R62, 0x5a, P0 ;  /* 0x0000005a3e00780c */ /* 0x000fc80000701670 */
[----:B------:R-:W-:Y:S02]  /*38f0*/  FSEL R134, R33, -INF , !P0 ;  /* 0xff80000021867808 */ /* 0x000fe40004000000 */
[----:B------:R-:W-:-:S13]  /*3900*/  PLOP3.LUT P0, PT, PT, PT, UP1, 0x40, 0x0 ;  /* 0x000000000000781c */ /* 0x000fda0003f0e818 */
        /* <DEDUP_REMOVED lines=13> */
.L_x_30:
[----:B------:R-:W-:-:S04]  /*39e0*/  MOV R7, c[0x0][0x32c] ;  /* 0x0000cb0000077a02 */ /* 0x000fc80000000f00 */
[----:B------:R-:W-:-:S13]  /*39f0*/  ISETP.NE.AND P0, PT, R7, 0x1, PT ;  /* 0x000000010700780c */ /* 0x000fda0003f05270 */
[----:B------:R-:W-:-:S05]  /*3a00*/  @P0 IMAD.HI.U32 R7, R36, c[0x0][0x330], RZ ;  /* 0x0000cc0024070a27 */ /* 0x000fca00078e00ff */
[----:B------:R-:W-:Y:S02]  /*3a10*/  @P0 SHF.R.U32.HI R36, RZ, c[0x0][0x334], R7 ;  /* 0x0000cd00ff240a19 */ /* 0x000fe40000011607 */
.L_x_31:
[----:B------:R-:W-:Y:S05]  /*3a20*/  BSYNC B0 ;  /* 0x0000000000007941 */ /* 0x000fea0003800000 */
.L_x_29:
[----:B------:R-:W-:-:S05]  /*3a30*/  IMAD R60, R36, c[0x0][0x32c], R15 ;  /* 0x0000cb00243c7a24 */ /* 0x000fca00078e020f */
[----:B------:R-:W-:Y:S02]  /*3a40*/  IADD3 R36, R60, c[0x0][0x32c], RZ ;  /* 0x0000cb003c247a10 */ /* 0x000fe40007ffe0ff */
[----:B------:R-:W-:Y:S02]  /*3a50*/  IMNMX R43, R43, R60, !PT ;  /* 0x0000003c2b2b7217 */ /* 0x000fe40007800200 */
[----:B------:R-:W-:Y:S02]  /*3a60*/  IMNMX R41, R41, R36, PT ;  /* 0x0000002429297217 */ /* 0x000fe40003800200 */
.L_x_28:
[----:B------:R-:W-:Y:S01]  /*3a70*/  ISETP.NE.AND P0, PT, R75, RZ, PT ;  /* 0x000000ff4b00720c */ /* 0x000fe20003f05270 */
[----:B------:R-:W-:Y:S01]  /*3a80*/  IMAD.SHL.U32 R212, R2, 0x2, RZ ;  /* 0x0000000202d47824 */ /* 0x000fe200078e00ff */
[----:B------:R-:W-:Y:S01]  /*3a90*/  FMNMX.FTZ R13, R8, R12, !PT ;  /* 0x0000000c080d7209 */ /* 0x000fe20007810000 */
[----:B------:R-:W-:Y:S01]  /*3aa0*/  ULDC.64 UR4, c[0x0][0x2c8] ;  /* 0x0000b20000047ab9 */ /* 0x000fe20000000a00 */
[----:B------:R-:W-:Y:S01]  /*3ab0*/  ISETP.GT.AND P0, PT, R43, 0x8, !P0 ;  /* 0x000000082b00780c */ /* 0x000fe20004704270 */
[----:B------:R-:W-:Y:S01]  /*3ac0*/  IMAD R210, R5, 0x2, R212 ;  /* 0x0000000205d27824 */ /* 0x000fe200078e02d4 */
[----:B------:R-:W-:Y:S01]  /*3ad0*/  FMNMX.FTZ R13, R42, R13, !PT ;  /* 0x0000000d2a0d7209 */ /* 0x000fe20007810000 */
[----:B------:R-:W-:Y:S01]  /*3ae0*/  LDSM.16.MT88.4 R100, [R212+0x3100] ;  /* 0x00310000d464783b */ /* 0x000fe20000004200 */
[----:B------:R-:W-:Y:S01]  /*3af0*/  ISETP.LT.OR P0, PT, R41, 0x9, P0 ;  /* 0x000000092900780c */ /* 0x000fe20000701670 */
[C---:B------:R-:W-:Y:S01]  /*3b00*/  IMAD R208, R3.reuse, 0x2, R210 ;  /* 0x0000000203d07824 */ /* 0x040fe200078e02d2 */
[----:B------:R-:W-:Y:S01]  /*3b10*/  FMNMX.FTZ R13, R28, R13, !PT ;  /* 0x0000000d1c0d7209 */ /* 0x000fe20007810000 */
[----:B------:R-:W-:Y:S01]  /*3b20*/  IMAD R209, R3, 0x2, R212 ;  /* 0x0000000203d17824 */ /* 0x000fe200078e02d4 */
[----:B------:R-:W-:Y:S01]  /*3b30*/  FSEL R7, R30, -INF , !P0 ;  /* 0xff8000001e077808 */ /* 0x000fe20004000000 */
[----:B------:R-:W-:Y:S01]  /*3b40*/  LDSM.16.MT88.4 R76, [R210+0x100] ;  /* 0x00010000d24c783b */ /* 0x000fe20000004200 */
[----:B------:R-:W-:Y:S01]  /*3b50*/  ISETP.NE.AND P0, PT, R74, RZ, PT ;  /* 0x000000ff4a00720c */ /* 0x000fe20003f05270 */
[----:B------:R-:W-:Y:S01]  /*3b60*/  UIMAD.WIDE.U32 UR22, UR19, UR4, URZ ;  /* 0x00000004131672a5 */ /* 0x000fe2000f8e003f */
[----:B------:R-:W-:Y:S01]  /*3b70*/  FMNMX.FTZ R13, R24, R13, !PT ;  /* 0x0000000d180d7209 */ /* 0x000fe20007810000 */
[----:B------:R-:W-:Y:S01]  /*3b80*/  LDSM.16.MT88.4 R92, [R208+0x100] ;  /* 0x00010000d05c783b */ /* 0x000fe20000004200 */
[----:B------:R-:W-:Y:S01]  /*3b90*/  ISETP.GT.AND P0, PT, R43, 0x9, !P0 ;  /* 0x000000092b00780c */ /* 0x000fe20004704270 */
[----:B------:R-:W-:Y:S01]  /*3ba0*/  @UP2 USHF.R.U32.HI UR19, URZ, UR5, UR23 ;  /* 0x000000053f132299 */ /* 0x000fe20008011617 */
[----:B------:R-:W-:Y:S01]  /*3bb0*/  FMNMX.FTZ R13, R6, R13, !PT ;  /* 0x0000000d060d7209 */ /* 0x000fe20007810000 */
[----:B------:R-:W-:Y:S01]  /*3bc0*/  LDSM.16.MT88.4 R84, [R209+0x100] ;  /* 0x00010000d154783b */ /* 0x000fe20000004200 */
[----:B------:R-:W-:Y:S01]  /*3bd0*/  ISETP.LT.OR P0, PT, R41, 0xa, P0 ;  /* 0x0000000a2900780c */ /* 0x000fe20000701670 */
[----:B------:R-:W-:Y:S01]  /*3be0*/  UIADD3 UR4, UR18, UR19, URZ ;  /* 0x0000001312047290 */ /* 0x000fe2000fffe03f */
[----:B------:R-:W-:Y:S01]  /*3bf0*/  FMNMX.FTZ R13, R4, R13, !PT ;  /* 0x0000000d040d7209 */ /* 0x000fe20007810000 */
[----:B------:R-:W-:Y:S01]  /*3c00*/  LDSM.16.MT88.4 R104, [R210+0x3100] ;  /* 0x00310000d268783b */ /* 0x000fe20000004200 */
[----:B------:R-:W-:Y:S01]  /*3c10*/  FSEL R31, R31, -INF , !P0 ;  /* 0xff8000001f1f7808 */ /* 0x000fe20004000000 */
[----:B------:R-:W-:Y:S01]  /*3c20*/  ULDC UR18, c[0x0][0x328] ;  /* 0x0000ca0000127ab9 */ /* 0x000fe20000000800 */
[----:B------:R-:W-:Y:S01]  /*3c30*/  ISETP.NE.AND P0, PT, R73, RZ, PT ;  /* 0x000000ff4900720c */ /* 0x000fe20003f05270 */
[----:B------:R-:W-:Y:S01]  /*3c40*/  UIADD3 UR18, UR4, UR18, URZ ;  /* 0x0000001204127290 */ /* 0x000fe2000fffe03f */
[----:B------:R-:W-:-:S02]  /*3c50*/  FMNMX.FTZ R13, R20, R13, !PT ;  /* 0x0000000d140d7209 */ /* 0x000fc40007810000 */
[----:B------:R-:W-:Y:S02]  /*3c60*/  ISETP.GT.AND P0, PT, R43, 0x10, !P0 ;  /* 0x000000102b00780c */ /* 0x000fe40004704270 */
[----:B------:R-:W-:Y:S02]  /*3c70*/  FMNMX.FTZ R13, R120, R13, !PT ;  /* 0x0000000d780d7209 */ /* 0x000fe40007810000 */
[----:B------:R-:W-:Y:S02]  /*3c80*/  ISETP.LT.OR P0, PT, R41, 0x11, P0 ;  /* 0x000000112900780c */ /* 0x000fe40000701670 */
[----:B------:R-:W-:Y:S02]  /*3c90*/  FMNMX.FTZ R13, R132, R13, !PT ;  /* 0x0000000d840d7209 */ /* 0x000fe40007810000 */
[----:B------:R-:W-:Y:S02]  /*3ca0*/  FSEL R15, R26, -INF , !P0 ;  /* 0xff8000001a0f7808 */ /* 0x000fe40004000000 */
[----:B------:R-:W-:-:S02]  /*3cb0*/  ISETP.NE.AND P0, PT, R72, RZ, PT ;  /* 0x000000ff4800720c */ /* 0x000fc40003f05270 */
[----:B------:R-:W-:Y:S02]  /*3cc0*/  FMNMX.FTZ R13, R122, R13, !PT ;  /* 0x0000000d7a0d7209 */ /* 0x000fe40007810000 */
[----:B------:R-:W-:Y:S02]  /*3cd0*/  ISETP.GT.AND P0, PT, R43, 0x11, !P0 ;  /* 0x000000112b00780c */ /* 0x000fe40004704270 */
[----:B------:R-:W-:Y:S02]  /*3ce0*/  FMNMX.FTZ R13, R128, R13, !PT ;  /* 0x0000000d800d7209 */ /* 0x000fe40007810000 */
[----:B------:R-:W-:Y:S02]  /*3cf0*/  ISETP.LT.OR P0, PT, R41, 0x12, P0 ;  /* 0x000000122900780c */ /* 0x000fe40000701670 */
[----:B------:R-:W-:Y:S02]  /*3d00*/  FMNMX.FTZ R13, R158, R13, !PT ;  /* 0x0000000d9e0d7209 */ /* 0x000fe40007810000 */
[----:B------:R-:W-:-:S02]  /*3d10*/  FSEL R27, R27, -INF , !P0 ;  /* 0xff8000001b1b7808 */ /* 0x000fc40004000000 */
[----:B------:R-:W-:Y:S02]  /*3d20*/  ISETP.NE.AND P0, PT, R71, RZ, PT ;  /* 0x000000ff4700720c */ /* 0x000fe40003f05270 */
[----:B------:R-:W-:Y:S02]  /*3d30*/  FMNMX.FTZ R13, R142, R13, !PT ;  /* 0x0000000d8e0d7209 */ /* 0x000fe40007810000 */
[----:B------:R-:W-:Y:S02]  /*3d40*/  ISETP.GT.AND P0, PT, R43, 0x18, !P0 ;  /* 0x000000182b00780c */ /* 0x000fe40004704270 */
[----:B------:R-:W-:Y:S02]  /*3d50*/  FMNMX.FTZ R13, R148, R13, !PT ;  /* 0x0000000d940d7209 */ /* 0x000fe40007810000 */
[----:B------:R-:W-:Y:S02]  /*3d60*/  ISETP.LT.OR P0, PT, R41, 0x19, P0 ;  /* 0x000000192900780c */ /* 0x000fe40000701670 */
[----:B------:R-:W-:-:S02]  /*3d70*/  FMNMX.FTZ R13, R150, R13, !PT ;  /* 0x0000000d960d7209 */ /* 0x000fc40007810000 */
[----:B------:R-:W-:Y:S02]  /*3d80*/  FSEL R17, R22, -INF , !P0 ;  /* 0xff80000016117808 */ /* 0x000fe40004000000 */
[----:B------:R-:W-:Y:S02]  /*3d90*/  ISETP.NE.AND P0, PT, R9, RZ, PT ;  /* 0x000000ff0900720c */ /* 0x000fe40003f05270 */
[----:B------:R-:W-:Y:S02]  /*3da0*/  FMNMX.FTZ R13, R160, R13, !PT ;  /* 0x0000000da00d7209 */ /* 0x000fe40007810000 */
[----:B------:R-:W-:Y:S02]  /*3db0*/  ISETP.GT.AND P0, PT, R43, 0x19, !P0 ;  /* 0x000000192b00780c */ /* 0x000fe40004704270 */
[----:B------:R-:W-:Y:S02]  /*3dc0*/  FMNMX.FTZ R13, R154, R13, !PT ;  /* 0x0000000d9a0d7209 */ /* 0x000fe40007810000 */
[----:B------:R-:W-:-:S02]  /*3dd0*/  ISETP.LT.OR P0, PT, R41, 0x1a, P0 ;  /* 0x0000001a2900780c */ /* 0x000fc40000701670 */
[----:B------:R-:W-:Y:S02]  /*3de0*/  FMNMX.FTZ R13, R156, R13, !PT ;  /* 0x0000000d9c0d7209 */ /* 0x000fe40007810000 */
[----:B------:R-:W-:Y:S02]  /*3df0*/  FSEL R9, R23, -INF , !P0 ;  /* 0xff80000017097808 */ /* 0x000fe40004000000 */
[----:B------:R-:W-:Y:S02]  /*3e00*/  ISETP.NE.AND P0, PT, R70, RZ, PT ;  /* 0x000000ff4600720c */ /* 0x000fe40003f05270 */
[----:B------:R-:W-:Y:S02]  /*3e10*/  FMNMX.FTZ R13, R152, R13, !PT ;  /* 0x0000000d980d7209 */ /* 0x000fe40007810000 */
[----:B------:R-:W-:Y:S02]  /*3e20*/  ISETP.GT.AND P0, PT, R43, 0x20, !P0 ;  /* 0x000000202b00780c */ /* 0x000fe40004704270 */
[----:B------:R-:W-:-:S02]  /*3e30*/  FMNMX.FTZ R13, R140, R13, !PT ;  /* 0x0000000d8c0d7209 */ /* 0x000fc40007810000 */
[----:B------:R-:W-:Y:S02]  /*3e40*/  ISETP.LT.OR P0, PT, R41, 0x21, P0 ;  /* 0x000000212900780c */ /* 0x000fe40000701670 */
[----:B------:R-:W-:Y:S02]  /*3e50*/  FMNMX.FTZ R13, R138, R13, !PT ;  /* 0x0000000d8a0d7209 */ /* 0x000fe40007810000 */
[----:B------:R-:W-:Y:S02]  /*3e60*/  FSEL R119, R18, -INF , !P0 ;  /* 0xff80000012777808 */ /* 0x000fe40004000000 */
[----:B------:R-:W-:Y:S02]  /*3e70*/  ISETP.NE.AND P0, PT, R69, RZ, PT ;  /* 0x000000ff4500720c */ /* 0x000fe40003f05270 */
[----:B------:R-:W-:Y:S02]  /*3e80*/  FMNMX.FTZ R13, R136, R13, !PT ;  /* 0x0000000d880d7209 */ /* 0x000fe40007810000 */
[----:B------:R-:W-:-:S02]  /*3e90*/  ISETP.GT.AND P0, PT, R43, 0x21, !P0 ;  /* 0x000000212b00780c */ /* 0x000fc40004704270 */
[----:B------:R-:W-:Y:S02]  /*3ea0*/  ISETP.GT.AND P6, PT, R43, 0x58, !P6 ;  /* 0x000000582b00780c */ /* 0x000fe400077c4270 */
[----:B------:R-:W-:Y:S02]  /*3eb0*/  ISETP.LT.OR P0, PT, R41, 0x22, P0 ;  /* 0x000000222900780c */ /* 0x000fe40000701670 */
[----:B------:R-:W-:Y:S02]  /*3ec0*/  ISETP.GT.AND P2, PT, R43, 0x59, !P2 ;  /* 0x000000592b00780c */ /* 0x000fe40005744270 */
[----:B------:R-:W-:Y:S02]  /*3ed0*/  FSEL R139, R19, -INF , !P0 ;  /* 0xff800000138b7808 */ /* 0x000fe40004000000 */
[----:B------:R-:W-:Y:S02]  /*3ee0*/  ISETP.NE.AND P0, PT, R68, RZ, PT ;  /* 0x000000ff4400720c */ /* 0x000fe40003f05270 */
[----:B------:R-:W-:Y:S01]  /*3ef0*/  ISETP.LT.OR P6, PT, R41, 0x59, P6 ;  /* 0x000000592900780c */ /* 0x000fe200037c1670 */
[----:B------:R-:W-:Y:S01]  /*3f00*/  LDSM.16.MT88.4 R68, [R212+0x100] ;  /* 0x00010000d444783b */ /* 0x000fe20000004200 */
[----:B------:R-:W-:-:S02]  /*3f10*/  ISETP.GT.AND P0, PT, R43, 0x28, !P0 ;  /* 0x000000282b00780c */ /* 0x000fc40004704270 */
[C---:B------:R-:W-:Y:S02]  /*3f20*/  ISETP.LT.OR P2, PT, R41.reuse, 0x5a, P2 ;  /* 0x0000005a2900780c */ /* 0x040fe40001741670 */
[----:B------:R-:W-:Y:S02]  /*3f30*/  ISETP.LT.OR P0, PT, R41, 0x29, P0 ;  /* 0x000000292900780c */ /* 0x000fe40000701670 */
[----:B------:R-:W-:Y:S02]  /*3f40*/  FSEL R123, R34, -INF , !P6 ;  /* 0xff800000227b7808 */ /* 0x000fe40007000000 */
[----:B------:R-:W-:Y:S02]  /*3f50*/  FSEL R129, R58, -INF , !P0 ;  /* 0xff8000003a817808 */ /* 0x000fe40004000000 */
[----:B------:R-:W-:Y:S02]  /*3f60*/  ISETP.NE.AND P0, PT, R63, RZ, PT ;  /* 0x000000ff3f00720c */ /* 0x000fe40003f05270 */
[----:B------:R-:W-:-:S02]  /*3f70*/  FSEL R121, R35, -INF , !P2 ;  /* 0xff80000023797808 */ /* 0x000fc40005000000 */
[----:B------:R-:W-:Y:S02]  /*3f80*/  ISETP.GT.AND P0, PT, R43, 0x29, !P0 ;  /* 0x000000292b00780c */ /* 0x000fe40004704270 */
[----:B------:R-:W-:Y:S02]  /*3f90*/  IADD3 R168, R14, -0x2, RZ ;  /* 0xfffffffe0ea87810 */ /* 0x000fe40007ffe0ff */
[----:B------:R-:W-:-:S04]  /*3fa0*/  ISETP.LT.OR P0, PT, R41, 0x2a, P0 ;  /* 0x0000002a2900780c */ /* 0x000fc80000701670 */
[----:B------:R-:W-:Y:S02]  /*3fb0*/  FSEL R137, R59, -INF , !P0 ;  /* 0xff8000003b897808 */ /* 0x000fe40004000000 */
[----:B------:R-:W-:-:S04]  /*3fc0*/  ISETP.NE.AND P0, PT, R57, RZ, PT ;  /* 0x000000ff3900720c */ /* 0x000fc80003f05270 */
[----:B------:R-:W-:-:S04]  /*3fd0*/  ISETP.GT.AND P0, PT, R43, 0x30, !P0 ;  /* 0x000000302b00780c */ /* 0x000fc80004704270 */
[----:B------:R-:W-:-:S04]  /*3fe0*/  ISETP.LT.OR P0, PT, R41, 0x31, P0 ;  /* 0x000000312900780c */ /* 0x000fc80000701670 */
[----:B------:R-:W-:Y:S02]  /*3ff0*/  FSEL R141, R54, -INF , !P0 ;  /* 0xff800000368d7808 */ /* 0x000fe40004000000 */
[----:B------:R-:W-:Y:S02]  /*4000*/  ISETP.NE.AND P0, PT, R56, RZ, PT ;  /* 0x000000ff3800720c */ /* 0x000fe40003f05270 */
[----:B------:R-:W-:Y:S02]  /*4010*/  LDSM.16.MT88.4 R56, [R209+0x3100] ;  /* 0x00310000d138783b */ /* 0x000fe40000004200 */
[----:B------:R-:W-:-:S04]  /*4020*/  ISETP.GT.AND P0, PT, R43, 0x31, !P0 ;  /* 0x000000312b00780c */ /* 0x000fc80004704270 */
[----:B------:R-:W-:-:S04]  /*4030*/  ISETP.LT.OR P0, PT, R41, 0x32, P0 ;  /* 0x000000322900780c */ /* 0x000fc80000701670 */
[----:B------:R-:W-:Y:S02]  /*4040*/  FSEL R159, R55, -INF , !P0 ;  /* 0xff800000379f7808 */ /* 0x000fe40004000000 */
[----:B------:R-:W-:-:S04]  /*4050*/  ISETP.NE.AND P0, PT, R53, RZ, PT ;  /* 0x000000ff3500720c */ /* 0x000fc80003f05270 */
        /* <DEDUP_REMOVED lines=23> */
[----:B------:R-:W-:Y:S02]  /*41d0*/  ISETP.NE.AND P0, PT, R0, RZ, PT ;  /* 0x000000ff0000720c */ /* 0x000fe40003f05270 */
[----:B------:R-:W-:Y:S02]  /*41e0*/  FMNMX.FTZ R0, R134, R13, !PT ;  /* 0x0000000d86007209 */ /* 0x000fe40007810000 */
[----:B------:R-:W-:-:S03]  /*41f0*/  ISETP.GT.AND P0, PT, R43, 0x1, !P0 ;  /* 0x000000012b00780c */ /* 0x000fc60004704270 */
[----:B------:R-:W1:Y:S01]  /*4200*/  SHFL.BFLY PT, R13, R0, 0x2, 0x1f ;  /* 0x0c401f00000d7f89 */ /* 0x000e6200000e0000 */
[----:B------:R-:W-:-:S04]  /*4210*/  ISETP.LT.OR P0, PT, R41, 0x2, P0 ;  /* 0x000000022900780c */ /* 0x000fc80000701670 */
[----:B------:R-:W-:Y:S02]  /*4220*/  FSEL R11, R11, -INF , !P0 ;  /* 0xff8000000b0b7808 */ /* 0x000fe40004000000 */
[----:B------:R-:W-:Y:S02]  /*4230*/  ISETP.NE.AND P0, PT, R32, RZ, PT ;  /* 0x000000ff2000720c */ /* 0x000fe40003f05270 */
[----:B------:R-:W-:Y:S02]  /*4240*/  LDSM.16.MT88.4 R32, [R209+0x3900] ;  /* 0x00390000d120783b */ /* 0x000fe40000004200 */
[----:B------:R-:W-:-:S04]  /*4250*/  ISETP.GT.AND P0, PT, R43, RZ, !P0 ;  /* 0x000000ff2b00720c */ /* 0x000fc80004704270 */
[----:B------:R-:W-:-:S04]  /*4260*/  ISETP.LT.OR P0, PT, R41, 0x1, P0 ;  /* 0x000000012900780c */ /* 0x000fc80000701670 */
[----:B------:R-:W-:Y:S02]  /*4270*/  FSEL R10, R10, -INF , !P0 ;  /* 0xff8000000a0a7808 */ /* 0x000fe40004000000 */
[----:B------:R-:W-:Y:S02]  /*4280*/  ISETP.NE.AND P0, PT, R21, RZ, PT ;  /* 0x000000ff1500720c */ /* 0x000fe40003f05270 */
[----:B-1----:R-:W-:Y:S02]  /*4290*/  FMNMX.FTZ R19, R0, R13, !PT ;  /* 0x0000000d00137209 */ /* 0x002fe40007810000 */
[----:B------:R-:W-:-:S03]  /*42a0*/  ISETP.GT.AND P0, PT, R43, 0x50, !P0 ;  /* 0x000000502b00780c */ /* 0x000fc60004704270 */
[----:B------:R-:W1:Y:S01]  /*42b0*/  SHFL.BFLY PT, R0, R19, 0x1, 0x1f ;  /* 0x0c201f0013007f89 */ /* 0x000e6200000e0000 */
[----:B------:R-:W-:-:S04]  /*42c0*/  ISETP.LT.OR P0, PT, R41, 0x51, P0 ;  /* 0x000000512900780c */ /* 0x000fc80000701670 */
        /* <DEDUP_REMOVED lines=8> */
[----:B------:R-:W-:Y:S01]  /*4350*/  FMNMX.FTZ R16, R15, R16, !PT ;  /* 0x000000100f107209 */ /* 0x000fe20007810000 */
[----:B------:R-:W-:Y:S01]  /*4360*/  LDSM.16.MT88.4 R36, [R210+0x3900] ;  /* 0x00390000d224783b */ /* 0x000fe20000004200 */
[----:B-1----:R-:W-:Y:S02]  /*4370*/  FMNMX.FTZ R0, R19, R0, !PT ;  /* 0x0000000013007209 */ /* 0x002fe40007810000 */
[----:B------:R-:W-:Y:S02]  /*4380*/  FMNMX.FTZ R16, R27, R16, !PT ;  /* 0x000000101b107209 */ /* 0x000fe40007810000 */
[C---:B------:R-:W-:Y:S01]  /*4390*/  FSETP.NEU.FTZ.AND P0, PT, R0.reuse, -INF , PT ;  /* 0xff8000000000780b */ /* 0x040fe20003f1d000 */
[----:B------:R-:W-:Y:S01]  /*43a0*/  FMUL.FTZ R135, R0, c[0x0][0x2d0] ;  /* 0x0000b40000877a20 */ /* 0x000fe20000410000 */
[----:B------:R-:W-:-:S04]  /*43b0*/  FMNMX.FTZ R16, R17, R16, !PT ;  /* 0x0000001011107209 */ /* 0x000fc80007810000 */
[----:B------:R-:W-:Y:S02]  /*43c0*/  FMNMX.FTZ R16, R9, R16, !PT ;  /* 0x0000001009107209 */ /* 0x000fe40007810000 */
[----:B------:R-:W-:Y:S02]  /*43d0*/  FSEL R135, R135, RZ, P0 ;  /* 0x000000ff87877208 */ /* 0x000fe40000000000 */
[----:B------:R-:W-:-:S03]  /*43e0*/  FMNMX.FTZ R16, R119, R16, !PT ;  /* 0x0000001077107209 */ /* 0x000fc60007810000 */
[--C-:B------:R-:W-:Y:S01]  /*43f0*/  FFMA.FTZ R47, R12, c[0x0][0x2d0], -R135.reuse ;  /* 0x0000b4000c2f7a23 */ /* 0x100fe20000010887 */
[----:B------:R-:W-:Y:S01]  /*4400*/  FMNMX.FTZ R16, R139, R16, !PT ;  /* 0x000000108b107209 */ /* 0x000fe20007810000 */
[--C-:B------:R-:W-:Y:S02]  /*4410*/  FFMA.FTZ R116, R8, c[0x0][0x2d0], -R135.reuse ;  /* 0x0000b40008747a23 */ /* 0x100fe40000010887 */
[--C-:B------:R-:W-:Y:S01]  /*4420*/  FFMA.FTZ R50, R42, c[0x0][0x2d0], -R135.reuse ;  /* 0x0000b4002a327a23 */ /* 0x100fe20000010887 */
[----:B------:R-:W-:Y:S01]  /*4430*/  FMNMX.FTZ R16, R129, R16, !PT ;  /* 0x0000001081107209 */ /* 0x000fe20007810000 */
[--C-:B------:R-:W-:Y:S01]  /*4440*/  FFMA.FTZ R43, R28, c[0x0][0x2d0], -R135.reuse ;  /* 0x0000b4001c2b7a23 */ /* 0x100fe20000010887 */
[----:B------:R-:W-:Y:S01]  /*4450*/  MUFU.EX2 R47, R47 ;  /* 0x0000002f002f7308 */ /* 0x000fe20000000800 */
[--C-:B------:R-:W-:Y:S01]  /*4460*/  FFMA.FTZ R41, R6, c[0x0][0x2d0], -R135.reuse ;  /* 0x0000b40006297a23 */ /* 0x100fe20000010887 */
[----:B------:R-:W-:Y:S01]  /*4470*/  FMNMX.FTZ R16, R137, R16, !PT ;  /* 0x0000001089107209 */ /* 0x000fe20007810000 */
[----:B------:R-:W-:-:S02]  /*4480*/  FFMA.FTZ R44, R4, c[0x0][0x2d0], -R135 ;  /* 0x0000b400042c7a23 */ /* 0x000fc40000010887 */
[--C-:B------:R-:W-:Y:S01]  /*4490*/  FFMA.FTZ R48, R24, c[0x0][0x2d0], -R135.reuse ;  /* 0x0000b40018307a23 */ /* 0x100fe20000010887 */
[----:B------:R-:W-:Y:S01]  /*44a0*/  FMNMX.FTZ R16, R141, R16, !PT ;  /* 0x000000108d107209 */ /* 0x000fe20007810000 */
[--C-:B------:R-:W-:Y:S01]  /*44b0*/  FFMA.FTZ R51, R132, c[0x0][0x2d0], -R135.reuse ;  /* 0x0000b40084337a23 */ /* 0x100fe20000010887 */
[----:B------:R-:W1:Y:S01]  /*44c0*/  MUFU.EX2 R116, R116 ;  /* 0x0000007400747308 */ /* 0x000e620000000800 */
        /* <DEDUP_REMOVED lines=13> */
[----:B------:R-:W2:Y:S01]  /*45a0*/  MUFU.EX2 R43, R43 ;  /* 0x0000002b002b7308 */ /* 0x000ea20000000800 */
[----:B-1----:R-:W-:Y:S01]  /*45b0*/  F2FP.PACK_AB R64, R47, R116 ;  /* 0x000000742f40723e */ /* 0x002fe200000000ff */
[----:B------:R-:W-:Y:S01]  /*45c0*/  FFMA.FTZ R136, R136, c[0x0][0x2d0], -R135 ;  /* 0x0000b40088887a23 */ /* 0x000fe20000010887 */
[----:B------:R-:W-:Y:S01]  /*45d0*/  FMNMX.FTZ R16, R155, R16, !PT ;  /* 0x000000109b107209 */ /* 0x000fe20007810000 */
[----:B------:R-:W-:-:S03]  /*45e0*/  FADD.FTZ R47, R116, R47 ;  /* 0x0000002f742f7221 */ /* 0x000fc60000010000 */
[----:B------:R-:W-:Y:S01]  /*45f0*/  FMNMX.FTZ R16, R151, R16, !PT ;  /* 0x0000001097107209 */ /* 0x000fe20007810000 */
[----:B------:R-:W-:Y:S03]  /*4600*/  MUFU.EX2 R48, R48 ;  /* 0x0000003000307308 */ /* 0x000fe60000000800 */
[----:B------:R-:W-:-:S04]  /*4610*/  FMNMX.FTZ R16, R143, R16, !PT ;  /* 0x000000108f107209 */ /* 0x000fc80007810000 */
[----:B------:R-:W-:Y:S01]  /*4620*/  FMNMX.FTZ R16, R133, R16, !PT ;  /* 0x0000001085107209 */ /* 0x000fe20007810000 */
[----:B------:R-:W-:Y:S01]  /*4630*/  MUFU.EX2 R41, R41 ;  /* 0x0000002900297308 */ /* 0x000fe20000000800 */
[----:B--2---:R-:W-:Y:S01]  /*4640*/  F2FP.PACK_AB R66, R43, R50 ;  /* 0x000000322b42723e */ /* 0x004fe200000000ff */
[----:B------:R-:W-:Y:S01]  /*4650*/  FADD.FTZ R50, R50, R47 ;  /* 0x0000002f32327221 */ /* 0x000fe20000010000 */
[----:B------:R-:W-:-:S03]  /*4660*/  FMNMX.FTZ R16, R131, R16, !PT ;  /* 0x0000001083107209 */ /* 0x000fc60007810000 */
[----:B------:R-:W-:Y:S01]  /*4670*/  FADD.FTZ R43, R43, R50 ;  /* 0x000000322b2b7221 */ /* 0x000fe20000010000 */
[----:B------:R-:W-:Y:S01]  /*4680*/  FMNMX.FTZ R16, R123, R16, !PT ;  /* 0x000000107b107209 */ /* 0x000fe20007810000 */
[----:B------:R-:W-:Y:S03]  /*4690*/  MUFU.EX2 R44, R44 ;  /* 0x0000002c002c7308 */ /* 0x000fe60000000800 */
[----:B------:R-:W-:-:S05]  /*46a0*/  FMNMX.FTZ R18, R121, R16, !PT ;  /* 0x0000001079127209 */ /* 0x000fca0007810000 */
[----:B------:R-:W1:Y:S01]  /*46b0*/  SHFL.BFLY PT, R13, R18, 0x2, 0x1f ;  /* 0x0c401f00120d7f89 */ /* 0x000e6200000e0000 */
[----:B------:R-:W-:Y:S08]  /*46c0*/  MUFU.EX2 R120, R120 ;  /* 0x0000007800787308 */ /* 0x000ff00000000800 */
[----:B------:R-:W-:Y:S08]  /*46d0*/  MUFU.EX2 R51, R51 ;  /* 0x0000003300337308 */ /* 0x000ff00000000800 */
[----:B------:R-:W-:Y:S01]  /*46e0*/  MUFU.EX2 R122, R122 ;  /* 0x0000007a007a7308 */ /* 0x000fe20000000800 */
[----:B-1----:R-:W-:-:S07]  /*46f0*/  FMNMX.FTZ R16, R18, R13, !PT ;  /* 0x0000000d12107209 */ /* 0x002fce0007810000 */
[----:B------:R-:W-:Y:S01]  /*4700*/  MUFU.EX2 R117, R117 ;  /* 0x0000007500757308 */ /* 0x000fe20000000800 */
[----:B------:R-:W1:Y:S07]  /*4710*/  SHFL.BFLY PT, R13, R16, 0x1, 0x1f ;  /* 0x0c201f00100d7f89 */ /* 0x000e6e00000e0000 */
[----:B------:R-:W-:Y:S08]  /*4720*/  MUFU.EX2 R142, R142 ;  /* 0x0000008e008e7308 */ /* 0x000ff00000000800 */
[----:B------:R-:W-:Y:S08]  /*4730*/  MUFU.EX2 R148, R148 ;  /* 0x0000009400947308 */ /* 0x000ff00000000800 */
[----:B------:R-:W-:Y:S01]  /*4740*/  MUFU.EX2 R154, R154 ;  /* 0x0000009a009a7308 */ /* 0x000fe20000000800 */
[----:B-1----:R-:W-:Y:S01]  /*4750*/  FMNMX.FTZ R12, R13, R16, !PT ;  /* 0x000000100d0c7209 */ /* 0x002fe20007810000 */
[----:B------:R-:W-:-:S02]  /*4760*/  FFMA.FTZ R13, R20, c[0x0][0x2d0], -R135 ;  /* 0x0000b400140d7a23 */ /* 0x000fc40000010887 */
[----:B------:R-:W-:Y:S01]  /*4770*/  LDSM.16.MT88.4 R20, [R209+0x900] ;  /* 0x00090000d114783b */ /* 0x000fe20000004200 */
[C---:B------:R-:W-:Y:S01]  /*4780*/  FSETP.NEU.FTZ.AND P0, PT, R12.reuse, -INF , PT ;  /* 0xff8000000c00780b */ /* 0x040fe20003f1d000 */
[----:B------:R-:W-:Y:S02]  /*4790*/  FMUL.FTZ R130, R12, c[0x0][0x2d0] ;  /* 0x0000b4000c827a20 */ /* 0x000fe40000410000 */
[----:B------:R-:W-:Y:S03]  /*47a0*/  MUFU.EX2 R152, R152 ;  /* 0x0000009800987308 */ /* 0x000fe60000000800 */
[----:B------:R-:W-:Y:S02]  /*47b0*/  FSEL R130, R130, RZ, P0 ;  /* 0x000000ff82827208 */ /* 0x000fe40000000000 */
[----:B------:R-:W-:-:S03]  /*47c0*/  PLOP3.LUT P0, PT, PT, PT, UP1, 0x40, 0x0 ;  /* 0x000000000000781c */ /* 0x000fc60003f0e818 */
[----:B------:R-:W-:Y:S01]  /*47d0*/  MUFU.EX2 R13, R13 ;  /* 0x0000000d000d7308 */ /* 0x000fe20000000800 */
[--C-:B------:R-:W-:Y:S02]  /*47e0*/  FFMA.FTZ R49, R10, c[0x0][0x2d0], -R130.reuse ;  /* 0x0000b4000a317a23 */ /* 0x100fe40000010882 */
[--C-:B------:R-:W-:Y:S02]  /*47f0*/  FFMA.FTZ R118, R11, c[0x0][0x2d0], -R130.reuse ;  /* 0x0000b4000b767a23 */ /* 0x100fe40000010882 */
[--C-:B------:R-:W-:Y:S02]  /*4800*/  FFMA.FTZ R46, R7, c[0x0][0x2d0], -R130.reuse ;  /* 0x0000b400072e7a23 */ /* 0x100fe40000010882 */
[--C-:B------:R-:W-:Y:S01]  /*4810*/  FFMA.FTZ R45, R31, c[0x0][0x2d0], -R130.reuse ;  /* 0x0000b4001f2d7a23 */ /* 0x100fe20000010882 */
[----:B------:R-:W1:Y:S01]  /*4820*/  LDSM.16.MT88.4 R4, [R208+0x3100] ;  /* 0x00310000d004783b */ /* 0x000e620000004200 */
[----:B------:R-:W-:Y:S01]  /*4830*/  MUFU.EX2 R49, R49 ;  /* 0x0000003100317308 */ /* 0x000fe20000000800 */
[----:B------:R-:W-:-:S02]  /*4840*/  FFMA.FTZ R3, R17, c[0x0][0x2d0], -R130 ;  /* 0x0000b40011037a23 */ /* 0x000fc40000010882 */
[----:B------:R-:W2:Y:S01]  /*4850*/  LDSM.16.MT88.4 R16, [R208+0x900] ;  /* 0x00090000d010783b */ /* 0x000ea20000004200 */
[--C-:B------:R-:W-:Y:S02]  /*4860*/  FFMA.FTZ R2, R9, c[0x0][0x2d0], -R130.reuse ;  /* 0x0000b40009027a23 */ /* 0x100fe40000010882 */
[--C-:B------:R-:W-:Y:S01]  /*4870*/  FFMA.FTZ R42, R15, c[0x0][0x2d0], -R130.reuse ;  /* 0x0000b4000f2a7a23 */ /* 0x100fe20000010882 */
[----:B------:R-:W3:Y:S01]  /*4880*/  LDSM.16.MT88.4 R8, [R212+0x3900] ;  /* 0x00390000d408783b */ /* 0x000ee20000004200 */
[----:B------:R-:W4:Y:S01]  /*4890*/  MUFU.EX2 R118, R118 ;  /* 0x0000007600767308 */ /* 0x000f220000000800 */
[--C-:B------:R-:W-:Y:S02]  /*48a0*/  FFMA.FTZ R15, R27, c[0x0][0x2d0], -R130.reuse ;  /* 0x0000b4001b0f7a23 */ /* 0x100fe40000010882 */
[----:B------:R-:W5:Y:S01]  /*48b0*/  LDSM.16.MT88.4 R28, [R212+0x900] ;  /* 0x00090000d41c783b */ /* 0x000f620000004200 */
[--C-:B------:R-:W-:Y:S02]  /*48c0*/  FFMA.FTZ R119, R119, c[0x0][0x2d0], -R130.reuse ;  /* 0x0000b40077777a23 */ /* 0x100fe40000010882 */
[--C-:B------:R-:W-:Y:S01]  /*48d0*/  FFMA.FTZ R128, R139, c[0x0][0x2d0], -R130.reuse ;  /* 0x0000b4008b807a23 */ /* 0x100fe20000010882 */
[----:B------:R-:W1:Y:S01]  /*48e0*/  LDSM.16.MT88.4 R24, [R210+0x900] ;  /* 0x00090000d218783b */ /* 0x000e620000004200 */
[----:B------:R-:W-:Y:S01]  /*48f0*/  MUFU.EX2 R46, R46 ;  /* 0x0000002e002e7308 */ /* 0x000fe20000000800 */
[----:B------:R-:W-:-:S02]  /*4900*/  FFMA.FTZ R129, R129, c[0x0][0x2d0], -R130 ;  /* 0x0000b40081817a23 */ /* 0x000fc40000010882 */
[--C-:B------:R-:W-:Y:S02]  /*4910*/  FFMA.FTZ R132, R137, c[0x0][0x2d0], -R130.reuse ;  /* 0x0000b40089847a23 */ /* 0x100fe40000010882 */
[--C-:B------:R-:W-:Y:S02]  /*4920*/  FFMA.FTZ R137, R158, c[0x0][0x2d0], -R135.reuse ;  /* 0x0000b4009e897a23 */ /* 0x100fe40000010887 */
[----:B------:R-:W-:Y:S01]  /*4930*/  FFMA.FTZ R139, R150, c[0x0][0x2d0], -R135 ;  /* 0x0000b400968b7a23 */ /* 0x000fe20000010887 */
[----:B------:R-:W2:Y:S01]  /*4940*/  MUFU.EX2 R45, R45 ;  /* 0x0000002d002d7308 */ /* 0x000ea20000000800 */
[----:B----4-:R-:W-:Y:S01]  /*4950*/  F2FP.PACK_AB R65, R118, R49 ;  /* 0x000000317641723e */ /* 0x010fe200000000ff */
[--C-:B------:R-:W-:Y:S02]  /*4960*/  FFMA.FTZ R141, R141, c[0x0][0x2d0], -R130.reuse ;  /* 0x0000b4008d8d7a23 */ /* 0x100fe40000010882 */
[--C-:B------:R-:W-:Y:S02]  /*4970*/  FFMA.FTZ R150, R159, c[0x0][0x2d0], -R130.reuse ;  /* 0x0000b4009f967a23 */ /* 0x100fe40000010882 */
[----:B------:R-:W-:-:S02]  /*4980*/  FFMA.FTZ R149, R149, c[0x0][0x2d0], -R130 ;  /* 0x0000b40095957a23 */ /* 0x000fc40000010882 */
[----:B------:R-:W-:Y:S01]  /*4990*/  MUFU.EX2 R42, R42 ;  /* 0x0000002a002a7308 */ /* 0x000fe20000000800 */
[--C-:B------:R-:W-:Y:S02]  /*49a0*/  FFMA.FTZ R158, R157, c[0x0][0x2d0], -R130.reuse ;  /* 0x0000b4009d9e7a23 */ /* 0x100fe40000010882 */
[--C-:B------:R-:W-:Y:S02]  /*49b0*/  FFMA.FTZ R157, R160, c[0x0][0x2d0], -R135.reuse ;  /* 0x0000b400a09d7a23 */ /* 0x100fe40000010887 */
[----:B------:R-:W-:Y:S02]  /*49c0*/  FFMA.FTZ R159, R156, c[0x0][0x2d0], -R135 ;  /* 0x0000b4009c9f7a23 */ /* 0x000fe40000010887 */
[--C-:B------:R-:W-:Y:S01]  /*49d0*/  FFMA.FTZ R153, R153, c[0x0][0x2d0], -R130.reuse ;  /* 0x0000b40099997a23 */ /* 0x100fe20000010882 */
[----:B--2---:R-:W-:Y:S01]  /*49e0*/  F2FP.PACK_AB R67, R45, R46 ;  /* 0x0000002e2d43723e */ /* 0x004fe200000000ff */
[----:B------:R-:W2:Y:S01]  /*49f0*/  MUFU.EX2 R15, R15 ;  /* 0x0000000f000f7308 */ /* 0x000ea20000000800 */
[----:B------:R-:W-:-:S02]  /*4a00*/  FFMA.FTZ R156, R155, c[0x0][0x2d0], -R130 ;  /* 0x0000b4009b9c7a23 */ /* 0x000fc40000010882 */
[--C-:B------:R-:W-:Y:S02]  /*4a10*/  FFMA.FTZ R151, R151, c[0x0][0x2d0], -R130.reuse ;  /* 0x0000b40097977a23 */ /* 0x100fe40000010882 */
[--C-:B------:R-:W-:Y:S01]  /*4a20*/  FFMA.FTZ R160, R143, c[0x0][0x2d0], -R130.reuse ;  /* 0x0000b4008fa07a23 */ /* 0x100fe20000010882 */
[C---:B------:R-:W-:Y:S01]  /*4a30*/  HMMA.16816.F32 R88, R64.reuse, R92, RZ ;  /* 0x0000005c4058723c */ /* 0x040fe200000018ff */
[--C-:B------:R-:W-:Y:S01]  /*4a40*/  FFMA.FTZ R143, R138, c[0x0][0x2d0], -R135.reuse ;  /* 0x0000b4008a8f7a23 */ /* 0x100fe20000010887 */
[----:B------:R-:W-:Y:S01]  /*4a50*/  MUFU.EX2 R3, R3 ;  /* 0x0000000300037308 */ /* 0x000fe20000000800 */
[----:B------:R-:W-:Y:S02]  /*4a60*/  FFMA.FTZ R135, R134, c[0x0][0x2d0], -R135 ;  /* 0x0000b40086877a23 */ /* 0x000fe40000010887 */
[--C-:B------:R-:W-:Y:S02]  /*4a70*/  FFMA.FTZ R133, R133, c[0x0][0x2d0], -R130.reuse ;  /* 0x0000b40085857a23 */ /* 0x100fe40000010882 */
[--C-:B------:R-:W-:Y:S01]  /*4a80*/  FFMA.FTZ R134, R131, c[0x0][0x2d0], -R130.reuse ;  /* 0x0000b40083867a23 */ /* 0x100fe20000010882 */
[----:B------:R-:W-:Y:S01]  /*4a90*/  HMMA.16816.F32 R92, R64, R94, RZ ;  /* 0x0000005e405c723c */ /* 0x000fe200000018ff */
[----:B------:R-:W-:Y:S01]  /*4aa0*/  FFMA.FTZ R229, R121, c[0x0][0x2d0], -R130 ;  /* 0x0000b40079e57a23 */ /* 0x000fe20000010882 */
[----:B------:R-:W4:Y:S01]  /*4ab0*/  MUFU.EX2 R2, R2 ;  /* 0x0000000200027308 */ /* 0x000f220000000800 */
[----:B------:R-:W-:-:S04]  /*4ac0*/  FADD.FTZ R49, R49, R118 ;  /* 0x0000007631317221 */ /* 0x000fc80000010000 */
[----:B------:R-:W-:Y:S01]  /*4ad0*/  FADD.FTZ R46, R46, R49 ;  /* 0x000000312e2e7221 */ /* 0x000fe20000010000 */
[----:B------:R-:W-:Y:S02]  /*4ae0*/  HMMA.16816.F32 R96, R64, R100, RZ ;  /* 0x000000644060723c */ /* 0x000fe400000018ff */
[----:B------:R-:W-:Y:S01]  /*4af0*/  MUFU.EX2 R119, R119 ;  /* 0x0000007700777308 */ /* 0x000fe20000000800 */
[----:B------:R-:W-:-:S05]  /*4b00*/  FADD.FTZ R45, R45, R46 ;  /* 0x0000002e2d2d7221 */ /* 0x000fca0000010000 */
[C---:B------:R-:W-:Y:S02]  /*4b10*/  HMMA.16816.F32 R100, R64.reuse, R102, RZ ;  /* 0x000000664064723c */ /* 0x040fe400000018ff */
[----:B------:R-:W1:Y:S06]  /*4b20*/  MUFU.EX2 R128, R128 ;  /* 0x0000008000807308 */ /* 0x000e6c0000000800 */
[C---:B------:R-:W-:Y:S02]  /*4b30*/  HMMA.16816.F32 R112, R64.reuse, R68, RZ ;  /* 0x000000444070723c */ /* 0x040fe400000018ff */
[----:B------:R-:W-:Y:S06]  /*4b40*/  MUFU.EX2 R129, R129 ;  /* 0x0000008100817308 */ /* 0x000fec0000000800 */
[C---:B------:R-:W-:Y:S02]  /*4b50*/  HMMA.16816.F32 R72, R64.reuse, R76, RZ ;  /* 0x0000004c4048723c */ /* 0x040fe400000018ff */
[----:B------:R-:W1:Y:S06]  /*4b60*/  MUFU.EX2 R132, R132 ;  /* 0x0000008400847308 */ /* 0x000e6c0000000800 */
[C---:B------:R-:W-:Y:S02]  /*4b70*/  HMMA.16816.F32 R80, R64.reuse, R84, RZ ;  /* 0x000000544050723c */ /* 0x040fe400000018ff */
[----:B------:R-:W1:Y:S06]  /*4b80*/  MUFU.EX2 R137, R137 ;  /* 0x0000008900897308 */ /* 0x000e6c0000000800 */
        /* <DEDUP_REMOVED lines=11> */
[----:B------:R-:W2:Y:S06]  /*4c40*/  MUFU.EX2 R157, R157 ;  /* 0x0000009d009d7308 */ /* 0x000eac0000000800 */
[C---:B------:R-:W-:Y:S02]  /*4c50*/  HMMA.16816.F32 R56, R64.reuse, R58, RZ ;  /* 0x0000003a4038723c */ /* 0x040fe400000018ff */
[----:B------:R-:W3:Y:S06]  /*4c60*/  MUFU.EX2 R159, R159 ;  /* 0x0000009f009f7308 */ /* 0x000eec0000000800 */
[C---:B-1----:R-:W-:Y:S02]  /*4c70*/  HMMA.16816.F32 R60, R64.reuse, R4, RZ ;  /* 0x00000004403c723c */ /* 0x042fe400000018ff */
[----:B------:R-:W-:Y:S05]  /*4c80*/  MUFU.EX2 R153, R153 ;  /* 0x0000009900997308 */ /* 0x000fea0000000800 */
[----:B------:R-:W-:Y:S01]  /*4c90*/  F2FP.PACK_AB R4, R41, R48 ;  /* 0x000000302904723e */ /* 0x000fe200000000ff */
[----:B------:R-:W-:Y:S01]  /*4ca0*/  HMMA.16816.F32 R64, R64, R6, RZ ;  /* 0x000000064040723c */ /* 0x000fe200000018ff */
[----:B--2---:R-:W-:Y:S01]  /*4cb0*/  F2FP.PACK_AB R5, R15, R42 ;  /* 0x0000002a0f05723e */ /* 0x004fe200000000ff */
[----:B------:R-:W1:Y:S01]  /*4cc0*/  MUFU.EX2 R156, R156 ;  /* 0x0000009c009c7308 */ /* 0x000e620000000800 */
[----:B------:R-:W-:-:S04]  /*4cd0*/  FADD.FTZ R48, R48, R43 ;  /* 0x0000002b30307221 */ /* 0x000fc80000010000 */
[----:B------:R-:W-:Y:S01]  /*4ce0*/  F2FP.PACK_AB R6, R13, R44 ;  /* 0x0000002c0d06723e */ /* 0x000fe200000000ff */
[----:B------:R-:W-:Y:S01]  /*4cf0*/  FADD.FTZ R41, R41, R48 ;  /* 0x0000003029297221 */ /* 0x000fe20000010000 */
[----:B----4-:R-:W-:Y:S01]  /*4d00*/  F2FP.PACK_AB R7, R2, R3 ;  /* 0x000000030207723e */ /* 0x010fe200000000ff */
[----:B------:R-:W-:Y:S02]  /*4d10*/  MUFU.EX2 R151, R151 ;  /* 0x0000009700977308 */ /* 0x000fe40000000800 */
[----:B------:R-:W-:-:S04]  /*4d20*/  FADD.FTZ R44, R44, R41 ;  /* 0x000000292c2c7221 */ /* 0x000fc80000010000 */
[C---:B------:R-:W-:Y:S01]  /*4d30*/  HMMA.16816.F32 R88, R4.reuse, R16, R88 ;  /* 0x000000100458723c */ /* 0x040fe20000001858 */
[----:B------:R-:W-:Y:S01]  /*4d40*/  FADD.FTZ R13, R13, R44 ;  /* 0x0000002c0d0d7221 */ /* 0x000fe20000010000 */
[----:B------:R-:W2:Y:S06]  /*4d50*/  MUFU.EX2 R160, R160 ;  /* 0x000000a000a07308 */ /* 0x000eac0000000800 */
[C---:B------:R-:W-:Y:S01]  /*4d60*/  HMMA.16816.F32 R92, R4.reuse, R18, R92 ;  /* 0x00000012045c723c */ /* 0x040fe2000000185c */
[----:B------:R-:W4:Y:S01]  /*4d70*/  LDSM.16.MT88.4 R16, [R208+0x3900] ;  /* 0x00390000d010783b */ /* 0x000f220000004200 */
[----:B------:R-:W-:Y:S06]  /*4d80*/  MUFU.EX2 R140, R140 ;  /* 0x0000008c008c7308 */ /* 0x000fec0000000800 */
[C---:B---3--:R-:W-:Y:S02]  /*4d90*/  HMMA.16816.F32 R96, R4.reuse, R8, R96 ;  /* 0x000000080460723c */ /* 0x048fe40000001860 */
[----:B------:R-:W3:Y:S06]  /*4da0*/  MUFU.EX2 R143, R143 ;  /* 0x0000008f008f7308 */ /* 0x000eec0000000800 */
[C---:B------:R-:W-:Y:S01]  /*4db0*/  HMMA.16816.F32 R100, R4.reuse, R10, R100 ;  /* 0x0000000a0464723c */ /* 0x040fe20000001864 */
[----:B------:R-:W1:Y:S01]  /*4dc0*/  LDSM.16.MT88.4 R8, [R208+0x1100] ;  /* 0x00110000d008783b */ /* 0x000e620000004200 */
[----:B------:R-:W-:Y:S06]  /*4dd0*/  MUFU.EX2 R136, R136 ;  /* 0x0000008800887308 */ /* 0x000fec0000000800 */
[C---:B-----5:R-:W-:Y:S02]  /*4de0*/  HMMA.16816.F32 R112, R4.reuse, R28, R112 ;  /* 0x0000001c0470723c */ /* 0x060fe40000001870 */
[----:B------:R-:W5:Y:S06]  /*4df0*/  MUFU.EX2 R135, R135 ;  /* 0x0000008700877308 */ /* 0x000f6c0000000800 */
        /* <DEDUP_REMOVED lines=8> */
[C---:B------:R-:W-:Y:S08]  /*4e80*/  HMMA.16816.F32 R80, R4.reuse, R20, R80 ;  /* 0x000000140450723c */ /* 0x040ff00000001850 */
[C---:B------:R-:W-:Y:S01]  /*4e90*/  HMMA.16816.F32 R84, R4.reuse, R22, R84 ;  /* 0x000000160454723c */ /* 0x040fe20000001854 */
[----:B------:R-:W-:Y:S07]  /*4ea0*/  LDSM.16.MT88.4 R20, [R209+0x1100] ;  /* 0x00110000d114783b */ /* 0x000fee0000004200 */
[C---:B------:R-:W-:Y:S08]  /*4eb0*/  HMMA.16816.F32 R108, R4.reuse, R36, R108 ;  /* 0x00000024046c723c */ /* 0x040ff0000000186c */
[C---:B------:R-:W-:Y:S01]  /*4ec0*/  HMMA.16816.F32 R104, R4.reuse, R38, R104 ;  /* 0x000000260468723c */ /* 0x040fe20000001868 */
[----:B------:R-:W-:Y:S07]  /*4ed0*/  LDSM.16.MT88.4 R36, [R210+0x4100] ;  /* 0x00410000d224783b */ /* 0x000fee0000004200 */
[C---:B------:R-:W-:Y:S08]  /*4ee0*/  HMMA.16816.F32 R52, R4.reuse, R32, R52 ;  /* 0x000000200434723c */ /* 0x040ff00000001834 */
[C---:B------:R-:W-:Y:S01]  /*4ef0*/  HMMA.16816.F32 R56, R4.reuse, R34, R56 ;  /* 0x000000220438723c */ /* 0x040fe20000001838 */
[----:B------:R-:W-:Y:S07]  /*4f00*/  LDSM.16.MT88.4 R32, [R209+0x4100] ;  /* 0x00410000d120783b */ /* 0x000fee0000004200 */
[C---:B----4-:R-:W-:Y:S08]  /*4f10*/  HMMA.16816.F32 R60, R4.reuse, R16, R60 ;  /* 0x00000010043c723c */ /* 0x050ff0000000183c */
[----:B------:R-:W-:Y:S01]  /*4f20*/  HMMA.16816.F32 R64, R4, R18, R64 ;  /* 0x000000120440723c */ /* 0x000fe20000001840 */
[----:B------:R-:W4:Y:S06]  /*4f30*/  LDSM.16.MT88.4 R16, [R212+0x4100] ;  /* 0x00410000d410783b */ /* 0x000f2c0000004200 */
[----:B------:R-:W-:Y:S01]  /*4f40*/  F2FP.PACK_AB R4, R51, R120 ;  /* 0x000000783304723e */ /* 0x000fe200000000ff */
[----:B------:R-:W-:Y:S01]  /*4f50*/  FADD.FTZ R120, R120, R13 ;  /* 0x0000000d78787221 */ /* 0x000fe20000010000 */
[----:B------:R-:W-:-:S02]  /*4f60*/  F2FP.PACK_AB R6, R117, R122 ;  /* 0x0000007a7506723e */ /* 0x000fc400000000ff */
[----:B------:R-:W-:Y:S01]  /*4f70*/  F2FP.PACK_AB R5, R128, R119 ;  /* 0x000000778005723e */ /* 0x000fe200000000ff */
[----:B------:R-:W-:Y:S01]  /*4f80*/  FADD.FTZ R51, R51, R120 ;  /* 0x0000007833337221 */ /* 0x000fe20000010000 */
[----:B------:R-:W-:-:S03]  /*4f90*/  F2FP.PACK_AB R7, R132, R129 ;  /* 0x000000818407723e */ /* 0x000fc600000000ff */
[----:B------:R-:W-:-:S04]  /*4fa0*/  FADD.FTZ R122, R122, R51 ;  /* 0x000000337a7a7221 */ /* 0x000fc80000010000 */
[----:B-1----:R-:W-:Y:S01]  /*4fb0*/  HMMA.16816.F32 R88, R4, R8, R88 ;  /* 0x000000080458723c */ /* 0x002fe20000001858 */
[----:B------:R-:W-:-:S07]  /*4fc0*/  FADD.FTZ R122, R117, R122 ;  /* 0x0000007a757a7221 */ /* 0x000fce0000010000 */
[C---:B------:R-:W-:Y:S01]  /*4fd0*/  HMMA.16816.F32 R92, R4.reuse, R10, R92 ;  /* 0x0000000a045c723c */ /* 0x040fe2000000185c */
[----:B------:R-:W1:Y:S07]  /*4fe0*/  LDSM.16.MT88.4 R8, [R208+0x4100] ;  /* 0x00410000d008783b */ /* 0x000e6e0000004200 */
[C---:B------:R-:W-:Y:S08]  /*4ff0*/  HMMA.16816.F32 R72, R4.reuse, R24, R72 ;  /* 0x000000180448723c */ /* 0x040ff00000001848 */
[C---:B----4-:R-:W-:Y:S08]  /*5000*/  HMMA.16816.F32 R96, R4.reuse, R16, R96 ;  /* 0x000000100460723c */ /* 0x050ff00000001860 */
[C---:B------:R-:W-:Y:S01]  /*5010*/  HMMA.16816.F32 R100, R4.reuse, R18, R100 ;  /* 0x000000120464723c */ /* 0x040fe20000001864 */
[----:B------:R-:W4:Y:S07]  /*5020*/  LDSM.16.MT88.4 R16, [R208+0x1900] ;  /* 0x00190000d010783b */ /* 0x000f2e0000004200 */
[C---:B------:R-:W-:Y:S01]  /*5030*/  HMMA.16816.F32 R76, R4.reuse, R26, R76 ;  /* 0x0000001a044c723c */ /* 0x040fe2000000184c */
[----:B------:R-:W-:Y:S07]  /*5040*/  LDSM.16.MT88.4 R24, [R210+0x1900] ;  /* 0x00190000d218783b */ /* 0x000fee0000004200 */
[C---:B------:R-:W-:Y:S08]  /*5050*/  HMMA.16816.F32 R108, R4.reuse, R36, R108 ;  /* 0x00000024046c723c */ /* 0x040ff0000000186c */
[C---:B-1----:R-:W-:Y:S08]  /*5060*/  HMMA.16816.F32 R60, R4.reuse, R8, R60 ;  /* 0x00000008043c723c */ /* 0x042ff0000000183c */
[C---:B------:R-:W-:Y:S01]  /*5070*/  HMMA.16816.F32 R64, R4.reuse, R10, R64 ;  /* 0x0000000a0440723c */ /* 0x040fe20000001840 */
[----:B------:R-:W1:Y:S07]  /*5080*/  LDSM.16.MT88.4 R8, [R212+0x4900] ;  /* 0x00490000d408783b */ /* 0x000e6e0000004200 */
[C---:B------:R-:W-:Y:S01]  /*5090*/  HMMA.16816.F32 R104, R4.reuse, R38, R104 ;  /* 0x000000260468723c */ /* 0x040fe20000001868 */
[----:B------:R-:W1:Y:S07]  /*50a0*/  LDSM.16.MT88.4 R36, [R210+0x4900] ;  /* 0x00490000d224783b */ /* 0x000e6e0000004200 */
[C---:B------:R-:W-:Y:S08]  /*50b0*/  HMMA.16816.F32 R112, R4.reuse, R28, R112 ;  /* 0x0000001c0470723c */ /* 0x040ff00000001870 */
[C---:B------:R-:W-:Y:S01]  /*50c0*/  HMMA.16816.F32 R68, R4.reuse, R30, R68 ;  /* 0x0000001e0444723c */ /* 0x040fe20000001844 */
[----:B------:R-:W1:Y:S07]  /*50d0*/  LDSM.16.MT88.4 R28, [R212+0x1900] ;  /* 0x00190000d41c783b */ /* 0x000e6e0000004200 */
[C---:B------:R-:W-:Y:S08]  /*50e0*/  HMMA.16816.F32 R80, R4.reuse, R20, R80 ;  /* 0x000000140450723c */ /* 0x040ff00000001850 */
[C---:B------:R-:W-:Y:S01]  /*50f0*/  HMMA.16816.F32 R84, R4.reuse, R22, R84 ;  /* 0x000000160454723c */ /* 0x040fe20000001854 */
[----:B------:R-:W1:Y:S07]  /*5100*/  LDSM.16.MT88.4 R20, [R209+0x1900] ;  /* 0x00190000d114783b */ /* 0x000e6e0000004200 */
[C---:B------:R-:W-:Y:S08]  /*5110*/  HMMA.16816.F32 R52, R4.reuse, R32, R52 ;  /* 0x000000200434723c */ /* 0x040ff00000001834 */
[----:B------:R-:W-:Y:S01]  /*5120*/  HMMA.16816.F32 R56, R4, R34, R56 ;  /* 0x000000220438723c */ /* 0x000fe20000001838 */
[----:B------:R-:W2:Y:S06]  /*5130*/  LDSM.16.MT88.4 R32, [R209+0x4900] ;  /* 0x00490000d120783b */ /* 0x000eac0000004200 */
[----:B------:R-:W-:Y:S01]  /*5140*/  F2FP.PACK_AB R4, R142, R137 ;  /* 0x000000898e04723e */ /* 0x000fe200000000ff */
[----:B------:R-:W-:Y:S01]  /*5150*/  FADD.FTZ R137, R137, R122 ;  /* 0x0000007a89897221 */ /* 0x000fe20000010000 */
[----:B------:R-:W-:-:S02]  /*5160*/  F2FP.PACK_AB R6, R139, R148 ;  /* 0x000000948b06723e */ /* 0x000fc400000000ff */
[----:B------:R-:W-:Y:S01]  /*5170*/  F2FP.PACK_AB R5, R150, R141 ;  /* 0x0000008d9605723e */ /* 0x000fe200000000ff */
[----:B------:R-:W-:Y:S01]  /*5180*/  FADD.FTZ R137, R142, R137 ;  /* 0x000000898e897221 */ /* 0x000fe20000010000 */
[----:B------:R-:W-:-:S03]  /*5190*/  F2FP.PACK_AB R7, R158, R149 ;  /* 0x000000959e07723e */ /* 0x000fc600000000ff */
[----:B------:R-:W-:-:S04]  /*51a0*/  FADD.FTZ R148, R148, R137 ;  /* 0x0000008994947221 */ /* 0x000fc80000010000 */
[----:B----4-:R-:W-:Y:S01]  /*51b0*/  HMMA.16816.F32 R88, R4, R16, R88 ;  /* 0x000000100458723c */ /* 0x010fe20000001858 */
[----:B------:R-:W-:-:S07]  /*51c0*/  FADD.FTZ R148, R139, R148 ;  /* 0x000000948b947221 */ /* 0x000fce0000010000 */
[C---:B------:R-:W-:Y:S01]  /*51d0*/  HMMA.16816.F32 R92, R4.reuse, R18, R92 ;  /* 0x00000012045c723c */ /* 0x040fe2000000185c */
[----:B------:R-:W4:Y:S07]  /*51e0*/  LDSM.16.MT88.4 R16, [R208+0x4900] ;  /* 0x00490000d010783b */ /* 0x000f2e0000004200 */
[C---:B-1----:R-:W-:Y:S08]  /*51f0*/  HMMA.16816.F32 R96, R4.reuse, R8, R96 ;  /* 0x000000080460723c */ /* 0x042ff00000001860 */
        /* <DEDUP_REMOVED lines=14> */
[C---:B--2---:R-:W-:Y:S08]  /*52e0*/  HMMA.16816.F32 R52, R4.reuse, R32, R52 ;  /* 0x000000200434723c */ /* 0x044ff00000001834 */
[C---:B------:R-:W-:Y:S01]  /*52f0*/  HMMA.16816.F32 R56, R4.reuse, R34, R56 ;  /* 0x000000220438723c */ /* 0x040fe20000001838 */
[----:B------:R-:W-:Y:S07]  /*5300*/  LDSM.16.MT88.4 R32, [R209+0x5100] ;  /* 0x00510000d120783b */ /* 0x000fee0000004200 */
[C---:B----4-:R-:W-:Y:S08]  /*5310*/  HMMA.16816.F32 R60, R4.reuse, R16, R60 ;  /* 0x00000010043c723c */ /* 0x050ff0000000183c */
        /* <DEDUP_REMOVED lines=14> */
[C---:B------:R-:W-:Y:S01]  /*5400*/  HMMA.16816.F32 R76, R4.reuse, R26, R76 ;  /* 0x0000001a044c723c */ /* 0x040fe2000000184c */
[----:B------:R-:W4:Y:S07]  /*5410*/  LDSM.16.MT88.4 R24, [R210+0x2900] ;  /* 0x00290000d218783b */ /* 0x000f2e0000004200 */
[C---:B------:R-:W-:Y:S07]  /*5420*/  HMMA.16816.F32 R108, R4.reuse, R36, R108 ;  /* 0x00000024046c723c */ /* 0x040fee000000186c */
[----:B------:R-:W-:Y:S01]  /*5430*/  FFMA.FTZ R36, R123, c[0x0][0x2d0], -R130 ;  /* 0x0000b4007b247a23 */ /* 0x000fe20000010882 */
[C---:B------:R-:W-:Y:S05]  /*5440*/  HMMA.16816.F32 R112, R4.reuse, R28, R112 ;  /* 0x0000001c0470723c */ /* 0x040fea0000001870 */
[----:B------:R-:W1:Y:S03]  /*5450*/  MUFU.EX2 R36, R36 ;  /* 0x0000002400247308 */ /* 0x000e660000000800 */
[C---:B------:R-:W-:Y:S01]  /*5460*/  HMMA.16816.F32 R68, R4.reuse, R30, R68 ;  /* 0x0000001e0444723c */ /* 0x040fe20000001844 */
[----:B------:R-:W-:Y:S07]  /*5470*/  LDSM.16.MT88.4 R28, [R212+0x2900] ;  /* 0x00290000d41c783b */ /* 0x000fee0000004200 */
[C---:B------:R-:W-:Y:S08]  /*5480*/  HMMA.16816.F32 R80, R4.reuse, R20, R80 ;  /* 0x000000140450723c */ /* 0x040ff00000001850 */
[C---:B------:R-:W-:Y:S01]  /*5490*/  HMMA.16816.F32 R84, R4.reuse, R22, R84 ;  /* 0x000000160454723c */ /* 0x040fe20000001854 */
[----:B------:R-:W1:Y:S07]  /*54a0*/  LDSM.16.MT88.4 R20, [R209+0x2900] ;  /* 0x00290000d114783b */ /* 0x000e6e0000004200 */
[C---:B--2---:R-:W-:Y:S08]  /*54b0*/  HMMA.16816.F32 R96, R4.reuse, R16, R96 ;  /* 0x000000100460723c */ /* 0x044ff00000001860 */
[C---:B------:R-:W-:Y:S01]  /*54c0*/  HMMA.16816.F32 R100, R4.reuse, R18, R100 ;  /* 0x000000120464723c */ /* 0x040fe20000001864 */
[----:B------:R-:W2:Y:S07]  /*54d0*/  LDSM.16.MT88.4 R16, [R208+0x2900] ;  /* 0x00290000d010783b */ /* 0x000eae0000004200 */
[C---:B------:R-:W-:Y:S08]  /*54e0*/  HMMA.16816.F32 R104, R4.reuse, R38, R104 ;  /* 0x000000260468723c */ /* 0x040ff00000001868 */
[C---:B------:R-:W-:Y:S08]  /*54f0*/  HMMA.16816.F32 R52, R4.reuse, R32, R52 ;  /* 0x000000200434723c */ /* 0x040ff00000001834 */
[C---:B------:R-:W-:Y:S08]  /*5500*/  HMMA.16816.F32 R56, R4.reuse, R34, R56 ;  /* 0x000000220438723c */ /* 0x040ff00000001838 */
[C---:B-1----:R-:W-:Y:S08]  /*5510*/  HMMA.16816.F32 R60, R4.reuse, R8, R60 ;  /* 0x00000008043c723c */ /* 0x042ff0000000183c */
[----:B------:R-:W-:Y:S01]  /*5520*/  HMMA.16816.F32 R64, R4, R10, R64 ;  /* 0x0000000a0440723c */ /* 0x000fe20000001840 */
[----:B------:R-:W1:Y:S06]  /*5530*/  LDSM.16.MT88.4 R8, [R212+0x5900] ;  /* 0x00590000d408783b */ /* 0x000e6c0000004200 */
[----:B---3--:R-:W-:Y:S01]  /*5540*/  F2FP.PACK_AB R4, R143, R140 ;  /* 0x0000008c8f04723e */ /* 0x008fe200000000ff */
[----:B------:R-:W-:Y:S01]  /*5550*/  FADD.FTZ R140, R140, R159 ;  /* 0x0000009f8c8c7221 */ /* 0x000fe20000010000 */
[----:B-----5:R-:W-:-:S02]  /*5560*/  F2FP.PACK_AB R6, R135, R136 ;  /* 0x000000888706723e */ /* 0x020fc400000000ff */
[----:B------:R-:W-:Y:S01]  /*5570*/  F2FP.PACK_AB R5, R134, R133 ;  /* 0x000000858605723e */ /* 0x000fe200000000ff */
[----:B------:R-:W-:Y:S01]  /*5580*/  FADD.FTZ R143, R143, R140 ;  /* 0x0000008c8f8f7221 */ /* 0x000fe20000010000 */
[----:B------:R-:W-:-:S03]  /*5590*/  F2FP.PACK_AB R7, R229, R36 ;  /* 0x00000024e507723e */ /* 0x000fc600000000ff */
[----:B------:R-:W-:-:S04]  /*55a0*/  FADD.FTZ R136, R136, R143 ;  /* 0x0000008f88887221 */ /* 0x000fc80000010000 */
[----:B----4-:R-:W-:Y:S01]  /*55b0*/  HMMA.16816.F32 R72, R4, R24, R72 ;  /* 0x000000180448723c */ /* 0x010fe20000001848 */
[----:B------:R-:W-:-:S06]  /*55c0*/  FADD.FTZ R228, R135, R136 ;  /* 0x0000008887e47221 */ /* 0x000fcc0000010000 */
[----:B------:R-:W-:Y:S01]  /*55d0*/  FADD.FTZ R24, R42, R45 ;  /* 0x0000002d2a187221 */ /* 0x000fe20000010000 */
[----:B------:R-:W-:Y:S03]  /*55e0*/  HMMA.16816.F32 R80, R4, R20, R80 ;  /* 0x000000140450723c */ /* 0x000fe60000001850 */
[----:B------:R-:W-:-:S04]  /*55f0*/  FADD.FTZ R24, R15, R24 ;  /* 0x000000180f187221 */ /* 0x000fc80000010000 */
[----:B------:R-:W-:Y:S01]  /*5600*/  FADD.FTZ R3, R3, R24 ;  /* 0x0000001803037221 */ /* 0x000fe20000010000 */
[----:B------:R-:W-:Y:S01]  /*5610*/  HMMA.16816.F32 R84, R4, R22, R84 ;  /* 0x000000160454723c */ /* 0x000fe20000001854 */
[----:B------:R-:W3:Y:S02]  /*5620*/  LDSM.16.MT88.4 R20, [R210+0x5900] ;  /* 0x00590000d214783b */ /* 0x000ee40000004200 */
[----:B------:R-:W-:-:S04]  /*5630*/  FADD.FTZ R2, R2, R3 ;  /* 0x0000000302027221 */ /* 0x000fc80000010000 */
[----:B------:R-:W-:Y:S01]  /*5640*/  FADD.FTZ R119, R119, R2 ;  /* 0x0000000277777221 */ /* 0x000fe20000010000 */
[----:B--2---:R-:W-:Y:S03]  /*5650*/  HMMA.16816.F32 R88, R4, R16, R88 ;  /* 0x000000100458723c */ /* 0x004fe60000001858 */
[----:B------:R-:W-:-:S04]  /*5660*/  FADD.FTZ R128, R128, R119 ;  /* 0x0000007780807221 */ /* 0x000fc80000010000 */
[----:B------:R-:W-:Y:S01]  /*5670*/  FADD.FTZ R129, R129, R128 ;  /* 0x0000008081817221 */ /* 0x000fe20000010000 */
[----:B------:R-:W-:Y:S01]  /*5680*/  HMMA.16816.F32 R92, R4, R18, R92 ;  /* 0x00000012045c723c */ /* 0x000fe2000000185c */
[----:B------:R-:W2:Y:S02]  /*5690*/  LDSM.16.MT88.4 R16, [R209+0x5900] ;  /* 0x00590000d110783b */ /* 0x000ea40000004200 */
[----:B------:R-:W-:-:S04]  /*56a0*/  FADD.FTZ R132, R132, R129 ;  /* 0x0000008184847221 */ /* 0x000fc80000010000 */
[----:B------:R-:W-:Y:S01]  /*56b0*/  FADD.FTZ R141, R141, R132 ;  /* 0x000000848d8d7221 */ /* 0x000fe20000010000 */
[----:B-1----:R-:W-:Y:S03]  /*56c0*/  HMMA.16816.F32 R96, R4, R8, R96 ;  /* 0x000000080460723c */ /* 0x002fe60000001860 */
[----:B------:R-:W-:-:S04]  /*56d0*/  FADD.FTZ R150, R150, R141 ;  /* 0x0000008d96967221 */ /* 0x000fc80000010000 */
[----:B------:R-:W-:Y:S01]  /*56e0*/  FADD.FTZ R149, R149, R150 ;  /* 0x0000009695957221 */ /* 0x000fe20000010000 */
[----:B------:R-:W-:Y:S01]  /*56f0*/  HMMA.16816.F32 R100, R4, R10, R100 ;  /* 0x0000000a0464723c */ /* 0x000fe20000001864 */
[----:B------:R-:W1:Y:S02]  /*5700*/  LDSM.16.MT88.4 R8, [R208+0x5900] ;  /* 0x00590000d008783b */ /* 0x000e640000004200 */
[----:B------:R-:W-:-:S04]  /*5710*/  FADD.FTZ R158, R158, R149 ;  /* 0x000000959e9e7221 */ /* 0x000fc80000010000 */
[----:B------:R-:W-:Y:S01]  /*5720*/  FADD.FTZ R153, R153, R158 ;  /* 0x0000009e99997221 */ /* 0x000fe20000010000 */
[----:B------:R-:W-:Y:S03]  /*5730*/  HMMA.16816.F32 R112, R4, R28, R112 ;  /* 0x0000001c0470723c */ /* 0x000fe60000001870 */
        /* <DEDUP_REMOVED lines=8> */
[----:B---3--:R-:W-:Y:S03]  /*57c0*/  HMMA.16816.F32 R108, R4, R20, R108 ;  /* 0x00000014046c723c */ /* 0x008fe6000000186c */
[----:B------:R-:W-:-:S05]  /*57d0*/  FADD.FTZ R229, R229, R36 ;  /* 0x00000024e5e57221 */ /* 0x000fca0000010000 */
[C---:B------:R-:W-:Y:S08]  /*57e0*/  HMMA.16816.F32 R104, R4.reuse, R22, R104 ;  /* 0x000000160468723c */ /* 0x040ff00000001868 */
[C---:B--2---:R-:W-:Y:S08]  /*57f0*/  HMMA.16816.F32 R52, R4.reuse, R16, R52 ;  /* 0x000000100434723c */ /* 0x044ff00000001834 */
[C---:B------:R-:W-:Y:S08]  /*5800*/  HMMA.16816.F32 R56, R4.reuse, R18, R56 ;  /* 0x000000120438723c */ /* 0x040ff00000001838 */
[C---:B-1----:R-:W-:Y:S08]  /*5810*/  HMMA.16816.F32 R60, R4.reuse, R8, R60 ;  /* 0x00000008043c723c */ /* 0x042ff0000000183c */
[----:B------:R-:W-:Y:S01]  /*5820*/  HMMA.16816.F32 R64, R4, R10, R64 ;  /* 0x0000000a0440723c */ /* 0x000fe20000001840 */
[----:B------:R-:W-:Y:S07]  /*5830*/  @P0 BRA `(.L_x_32) ;  /* 0x0000016000000947 */ /* 0x000fee0003800000 */
[----:B------:R-:W-:Y:S01]  /*5840*/  ISETP.LT.AND P0, PT, RZ, UR4, PT ;  /* 0x00000004ff007c0c */ /* 0x000fe2000bf01270 */
[----:B------:R-:W-:-:S12]  /*5850*/  UIADD3 UR19, UR4, -0x1, URZ ;  /* 0xffffffff04137890 */ /* 0x000fd8000fffe03f */
[----:B------:R-:W-:Y:S05]  /*5860*/  @P0 BRA `(.L_x_33) ;  /* 0x0000009000000947 */ /* 0x000fea0003800000 */
[----:B------:R-:W-:Y:S02]  /*5870*/  UMOV UR19, 0x1 ;  /* 0x0000000100137882 */ /* 0x000fe40000000000 */
        /* <DEDUP_REMOVED lines=8> */
.L_x_33:
[----:B------:R-:W-:Y:S02]  /*5900*/  UMOV UR5, 0x1 ;  /* 0x0000000100057882 */ /* 0x000fe40000000000 */
[----:B------:R-:W-:Y:S02]  /*5910*/  ULDC UR4, c[0x0][0x32c] ;  /* 0x0000cb0000047ab9 */ /* 0x000fe40000000800 */
[----:B------:R-:W-:-:S03]  /*5920*/  UISETP.NE.AND UP0, UPT, UR5, UR4, UPT ;  /* 0x000000040500728c */ /* 0x000fc6000bf05270 */
[----:B------:R-:W-:Y:S02]  /*5930*/  ULDC.64 UR4, c[0x0][0x330] ;  /* 0x0000cc0000047ab9 */ /* 0x000fe40000000a00 */
[----:B------:R-:W-:-:S06]  /*5940*/  UIMAD.WIDE.U32 UR22, UR19, UR4, URZ ;  /* 0x00000004131672a5 */ /* 0x000fcc000f8e003f */
[----:B------:R-:W-:Y:S02]  /*5950*/  @UP0 USHF.R.U32.HI UR19, URZ, UR5, UR23 ;  /* 0x000000053f130299 */ /* 0x000fe40008011617 */
.L_x_34:
[----:B------:R-:W-:Y:S02]  /*5960*/  ULDC UR4, c[0x0][0x32c] ;  /* 0x0000cb0000047ab9 */ /* 0x000fe40000000800 */
[----:B------:R-:W-:-:S04]  /*5970*/  UIMAD UR4, UR19, UR4, UR4 ;  /* 0x00000004130472a4 */ /* 0x000fc8000f8e0204 */
[----:B------:R-:W-:-:S04]  /*5980*/  UISETP.LT.AND UP0, UPT, UR18, UR4, UPT ;  /* 0x000000041200728c */ /* 0x000fc8000bf01270 */
[----:B------:R-:W-:-:S03]  /*5990*/  USEL UR18, UR18, UR4, UP0 ;  /* 0x0000000412127287 */ /* 0x000fc60008000000 */
.L_x_32:
[----:B------:R-:W1:Y:S01]  /*59a0*/  R2UR UR4, R215 ;  /* 0x00000000d70473c2 */ /* 0x000e6200000e0000 */
[----:B------:R-:W-:-:S04]  /*59b0*/  UIMAD.WIDE UR18, UR18, 0x2aaaaaab, URZ ;  /* 0x2aaaaaab121278a5 */ /* 0x000fc8000f8e023f */
[----:B------:R-:W-:-:S04]  /*59c0*/  USHF.R.U32.HI UR5, URZ, 0x1f, UR19 ;  /* 0x0000001f3f057899 */ /* 0x000fc80008011613 */
[----:B------:R-:W-:-:S04]  /*59d0*/  ULEA.HI.SX32 UR5, UR19, UR5, 0x1c ;  /* 0x0000000513057291 */ /* 0x000fc8000f8fe23f */
[----:B-1----:R-:W-:-:S04]  /*59e0*/  UISETP.LT.AND UP0, UPT, UR4, UR5, UPT ;  /* 0x000000050400728c */ /* 0x002fc8000bf01270 */
[----:B------:R-:W-:-:S06]  /*59f0*/  USEL UR4, UR4, UR5, !UP0 ;  /* 0x0000000504047287 */ /* 0x000fcc000c000000 */
[----:B------:R-:W-:-:S13]  /*5a00*/  ISETP.GE.AND P0, PT, R168, UR4, PT ;  /* 0x00000004a8007c0c */ /* 0x000fda000bf06270 */
[----:B------:R-:W-:Y:S05]  /*5a10*/  @!P0 BRA `(.L_x_35) ;  /* 0x00003f8000008947 */ /* 0x000fea0003800000 */
[C---:B------:R-:W-:Y:S01]  /*5a20*/  SHF.L.U64.HI R237, R231.reuse, 0x1, R40 ;  /* 0x00000001e7ed7819 */ /* 0x040fe20000010228 */
[----:B------:R-:W-:Y:S01]  /*5a30*/  IMAD.MOV.U32 R2, RZ, RZ, R12 ;  /* 0x000000ffff027224 */ /* 0x000fe200078e000c */
[----:B------:R-:W-:Y:S01]  /*5a40*/  MOV R3, R0 ;  /* 0x0000000000037202 */ /* 0x000fe20000000f00 */
[----:B------:R-:W-:Y:S01]  /*5a50*/  IMAD.MOV.U32 R238, RZ, RZ, R168 ;  /* 0x000000ffffee7224 */ /* 0x000fe200078e00a8 */
[----:B------:R-:W-:Y:S01]  /*5a60*/  SHF.L.U32 R236, R231, 0x1, RZ ;  /* 0x00000001e7ec7819 */ /* 0x000fe200000006ff */
[C---:B------:R-:W-:Y:S01]  /*5a70*/  IMAD.SHL.U32 R234, R230.reuse, 0x2, RZ ;  /* 0x00000002e6ea7824 */ /* 0x040fe200078e00ff */
[----:B------:R-:W-:Y:S02]  /*5a80*/  SHF.L.U64.HI R235, R230, 0x1, R233 ;  /* 0x00000001e6eb7819 */ /* 0x000fe400000102e9 */
.L_x_46:
[----:B------:R-:W-:Y:S04]  /*5a90*/  DEPBAR.LE SB0, 0x0 ;  /* 0x000080000000791a */ /* 0x000fe80000000000 */
[----:B------:R-:W-:Y:S01]  /*5aa0*/  BAR.SYNC.DEFER_BLOCKING 0x0 ;  /* 0x0000000000007b1d */ /* 0x000fe20000010000 */
[----:B------:R-:W-:Y:S05]  /*5ab0*/  ISETP.GT.AND P0, PT, R215, R238, PT ;  /* 0x000000eed700720c */ /* 0x000fea0003f04270 */
[----:B------:R1:W2:Y:S04]  /*5ac0*/  LDSM.16.M88.4 R116, [R214+0x8100] ;  /* 0x00810000d674783b */ /* 0x0002a80000000200 */
[----:B------:R1:W3:Y:S04]  /*5ad0*/  LDSM.16.M88.4 R120, [R214+0x8900] ;  /* 0x00890000d678783b */ /* 0x0002e80000000200 */
[----:B------:R1:W4:Y:S04]  /*5ae0*/  LDSM.16.M88.4 R128, [R214+0x9100] ;  /* 0x00910000d680783b */ /* 0x0003280000000200 */
[----:B------:R1:W1:Y:S04]  /*5af0*/  LDSM.16.M88.4 R132, [R214+0x9900] ;  /* 0x00990000d684783b */ /* 0x0002680000000200 */
[----:B------:R1:W1:Y:S04]  /*5b00*/  LDSM.16.M88.4 R136, [R214+0xa100] ;  /* 0x00a10000d688783b */ /* 0x0002680000000200 */
[----:B------:R1:W1:Y:S04]  /*5b10*/  LDSM.16.M88.4 R140, [R214+0xa900] ;  /* 0x00a90000d68c783b */ /* 0x0002680000000200 */
[----:B------:R1:W1:Y:S04]  /*5b20*/  LDSM.16.M88.4 R148, [R213] ;  /* 0x00000000d594783b */ /* 0x0002680000000200 */
[----:B------:R1:W1:Y:S04]  /*5b30*/  LDSM.16.M88.4 R152, [R207] ;  /* 0x00000000cf98783b */ /* 0x0002680000000200 */
[----:B------:R1:W1:Y:S04]  /*5b40*/  LDSM.16.M88.4 R156, [R206] ;  /* 0x00000000ce9c783b */ /* 0x0002680000000200 */
[----:B------:R1:W1:Y:S04]  /*5b50*/  LDSM.16.M88.4 R160, [R205] ;  /* 0x00000000cda0783b */ /* 0x0002680000000200 */
[----:B------:R1:W1:Y:S04]  /*5b60*/  LDSM.16.M88.4 R164, [R204] ;  /* 0x00000000cca4783b */ /* 0x0002680000000200 */
[----:B------:R1:W1:Y:S01]  /*5b70*/  LDSM.16.M88.4 R168, [R203] ;  /* 0x00000000cba8783b */ /* 0x0002620000000200 */
[----:B------:R-:W-:-:S05]  /*5b80*/  @P0 BRA `(.L_x_36) ;  /* 0x0000028000000947 */ /* 0x000fca0003800000 */
[----:B--23--:R-:W-:Y:S01]  /*5b90*/  SHF.R.S32.HI R5, RZ, 0x1f, R217 ;  /* 0x0000001fff057819 */ /* 0x00cfe200000114d9 */
[----:B------:R-:W-:Y:S01]  /*5ba0*/  IMAD.WIDE.U32 R6, R217, c[0x0][0x208], RZ ;  /* 0x00008200d9067a25 */ /* 0x000fe200078e00ff */
[----:B------:R-:W-:Y:S03]  /*5bb0*/  SHF.R.S32.HI R4, RZ, 0x1f, R216 ;  /* 0x0000001fff047819 */ /* 0x000fe600000114d8 */
[----:B------:R-:W-:Y:S02]  /*5bc0*/  IMAD R5, R5, c[0x0][0x208], RZ ;  /* 0x0000820005057a24 */ /* 0x000fe400078e02ff */
[----:B------:R-:W-:Y:S02]  /*5bd0*/  IMAD R4, R4, c[0x0][0x218], RZ ;  /* 0x0000860004047a24 */ /* 0x000fe400078e02ff */
[----:B------:R-:W-:Y:S02]  /*5be0*/  IMAD R5, R217, c[0x0][0x20c], R5 ;  /* 0x00008300d9057a24 */ /* 0x000fe400078e0205 */
[----:B------:R-:W-:Y:S02]  /*5bf0*/  IMAD R4, R216, c[0x0][0x21c], R4 ;  /* 0x00008700d8047a24 */ /* 0x000fe400078e0204 */
[----:B------:R-:W-:Y:S01]  /*5c00*/  IMAD.IADD R7, R7, 0x1, R5 ;  /* 0x0000000107077824 */ /* 0x000fe200078e0205 */
[----:B------:R-:W-:Y:S03]  /*5c10*/  IADD3 R5, -R232, 0x10, RZ ;  /* 0x00000010e8057810 */ /* 0x000fe60007ffe1ff */
[----:B------:R-:W-:Y:S01]  /*5c20*/  IMAD.WIDE.U32 R6, R216, c[0x0][0x218], R6 ;  /* 0x00008600d8067a25 */ /* 0x000fe200078e0006 */
[----:B------:R-:W-:Y:S04]  /*5c30*/  LOP3.LUT R5, R5, 0xf, RZ, 0xc0, !PT ;  /* 0x0000000f05057812 */ /* 0x000fe800078ec0ff */
[----:B------:R-:W-:Y:S04]  /*5c40*/  IADD3 R0, P0, R6, UR20, RZ ;  /* 0x0000001406007c10 */ /* 0x000fe8000ff1e0ff */
[----:B------:R-:W-:Y:S02]  /*5c50*/  IADD3.X R7, R7, UR16, R4, P0, !PT ;  /* 0x0000001007077c10 */ /* 0x000fe400087fe404 */
[C---:B------:R-:W-:Y:S04]  /*5c60*/  LEA R17, P0, R0.reuse, c[0x0][0x1f8], 0x1 ;  /* 0x00007e0000117a11 */ /* 0x040fe800078008ff */
[----:B------:R-:W-:Y:S01]  /*5c70*/  LEA.HI.X R16, R0, c[0x0][0x1fc], R7, 0x1, P0 ;  /* 0x00007f0000107a11 */ /* 0x000fe200000f0c07 */
[----:B------:R-:W2:Y:S04]  /*5c80*/  SHFL.IDX PT, R11, R17, RZ, 0x181f ;  /* 0x00181fff110b7589 */ /* 0x000ea800000e0000 */
[----:B------:R-:W3:Y:S04]  /*5c90*/  SHFL.IDX PT, R6, R16, RZ, 0x181f ;  /* 0x00181fff10067589 */ /* 0x000ee800000e0000 */
[----:B------:R-:W5:Y:S04]  /*5ca0*/  SHFL.IDX PT, R9, R17, 0x1, 0x181f ;  /* 0x00381f0011097f89 */ /* 0x000f6800000e0000 */
[----:B------:R-:W4:Y:S04]  /*5cb0*/  SHFL.IDX PT, R7, R17, 0x2, 0x181f ;  /* 0x00581f0011077f89 */ /* 0x000f2800000e0000 */
[----:B------:R-:W1:Y:S04]  /*5cc0*/  SHFL.IDX PT, R4, R16, 0x1, 0x181f ;  /* 0x00381f0010047f89 */ /* 0x000e6800000e0000 */
[----:B------:R-:W1:Y:S01]  /*5cd0*/  SHFL.IDX PT, R0, R16, 0x2, 0x181f ;  /* 0x00581f0010007f89 */ /* 0x000e6200000e0000 */
[C---:B--2---:R-:W-:Y:S02]  /*5ce0*/  IADD3 R12, P0, R11.reuse, R236, RZ ;  /* 0x000000ec0b0c7210 */ /* 0x044fe40007f1e0ff */
[----:B------:R-:W-:Y:S03]  /*5cf0*/  IADD3 R10, P6, R11, R234, RZ ;  /* 0x000000ea0b0a7210 */ /* 0x000fe60007fde0ff */
[C---:B---3--:R-:W-:Y:S02]  /*5d00*/  IMAD.X R13, R6.reuse, 0x1, R237, P0 ;  /* 0x00000001060d7824 */ /* 0x048fe400000e06ed */
[----:B------:R-:W-:Y:S01]  /*5d10*/  IMAD.X R11, R6, 0x1, R235, P6 ;  /* 0x00000001060b7824 */ /* 0x000fe200030e06eb */
[C---:B-----5:R-:W-:Y:S02]  /*5d20*/  IADD3 R8, P2, R9.reuse, R236, RZ ;  /* 0x000000ec09087210 */ /* 0x060fe40007f5e0ff */
[----:B------:R2:W-:Y:S01]  /*5d30*/  LDGSTS.E.BYPASS.LTC128B.128 [R226], [R12.64], !P5 ;  /* 0x000000000ce27fae */ /* 0x0005e2000e901d4e */
[----:B------:R-:W-:Y:S02]  /*5d40*/  IADD3 R14, P0, R9, R234, RZ ;  /* 0x000000ea090e7210 */ /* 0x000fe40007f1e0ff */
[----:B----4-:R-:W-:Y:S01]  /*5d50*/  IADD3 R6, P6, R7, R236, RZ ;  /* 0x000000ec07067210 */ /* 0x010fe20007fde0ff */
[----:B------:R2:W-:Y:S01]  /*5d60*/  LDGSTS.E.BYPASS.LTC128B.128 [R225], [R10.64], !P4 ;  /* 0x000000000ae17fae */ /* 0x0005e2000e101d4e */
[C---:B-1----:R-:W-:Y:S02]  /*5d70*/  IMAD.X R9, R4.reuse, 0x1, R237, P2 ;  /* 0x0000000104097824 */ /* 0x042fe400010e06ed */
[----:B------:R-:W-:Y:S01]  /*5d80*/  IMAD.X R15, R4, 0x1, R235, P0 ;  /* 0x00000001040f7824 */ /* 0x000fe200000e06eb */
[----:B------:R-:W-:Y:S01]  /*5d90*/  IADD3 R4, P2, P0, R5, R7, R234 ;  /* 0x0000000705047210 */ /* 0x000fe2000785e0ea */
[----:B------:R-:W-:Y:S01]  /*5da0*/  IMAD.X R7, R0, 0x1, R237, P6 ;  /* 0x0000000100077824 */ /* 0x000fe200030e06ed */
[----:B------:R2:W-:Y:S01]  /*5db0*/  LDGSTS.E.BYPASS.LTC128B.128 [R224], [R8.64], !P5 ;  /* 0x0000000008e07fae */ /* 0x0005e2000e901d4e */
[----:B------:R-:W-:Y:S02]  /*5dc0*/  ISETP.NE.U32.AND P6, PT, R232, RZ, PT ;  /* 0x000000ffe800720c */ /* 0x000fe40003fc5070 */
[----:B------:R-:W-:Y:S01]  /*5dd0*/  IADD3.X R5, RZ, R0, R235, P2, P0 ;  /* 0x00000000ff057210 */ /* 0x000fe200017e04eb */
[----:B------:R2:W-:Y:S04]  /*5de0*/  LDGSTS.E.BYPASS.LTC128B.128 [R223], [R14.64], !P4 ;  /* 0x000000000edf7fae */ /* 0x0005e8000e101d4e */
[----:B------:R2:W-:Y:S06]  /*5df0*/  LDGSTS.E.BYPASS.LTC128B.128 [R226+0x2000], [R6.64], !P5 ;  /* 0x0200000006e27fae */ /* 0x0005ec000e901d4e */
[----:B------:R2:W-:Y:S02]  /*5e00*/  LDGSTS.E.BYPASS.LTC128B.128.ZFILL [R226+0x5000], [R4.64], P6 ;  /* 0x0500000004e27fae */ /* 0x0005e4000b141d4e */
.L_x_36:
[C---:B--23--:R-:W-:Y:S01]  /*5e10*/  HMMA.16816.F32 R4, R124.reuse, R116, RZ ;  /* 0x000000747c04723c */ /* 0x04cfe200000018ff */
[----:B------:R-:W0:Y:S02]  /*5e20*/  LDGDEPBAR ;  /* 0x00000000000079af */ /* 0x000e240000000000 */
[----:B------:R-:W-:Y:S05]  /*5e30*/  ISETP.GT.AND P0, PT, R238, R215, PT ;  /* 0x000000d7ee00720c */ /* 0x000fea0003f04270 */
[C---:B------:R-:W-:Y:S01]  /*5e40*/  HMMA.16816.F32 R8, R124.reuse, R118, RZ ;  /* 0x000000767c08723c */ /* 0x040fe200000018ff */
[----:B------:R-:W2:Y:S07]  /*5e50*/  LDSM.16.M88.4 R116, [R211+0x8100] ;  /* 0x00810000d374783b */ /* 0x000eae0000000200 */
[C---:B------:R-:W-:Y:S08]  /*5e60*/  HMMA.16816.F32 R12, R124.reuse, R120, RZ ;  /* 0x000000787c0c723c */ /* 0x040ff000000018ff */
[C---:B------:R-:W-:Y:S01]  /*5e70*/  HMMA.16816.F32 R16, R124.reuse, R122, RZ ;  /* 0x0000007a7c10723c */ /* 0x040fe200000018ff */
[----:B------:R-:W3:Y:S07]  /*5e80*/  LDSM.16.M88.4 R120, [R211+0x8900] ;  /* 0x00890000d378783b */ /* 0x000eee0000000200 */
[C---:B----4-:R-:W-:Y:S08]  /*5e90*/  HMMA.16816.F32 R20, R124.reuse, R128, RZ ;  /* 0x000000807c14723c */ /* 0x050ff000000018ff */
[C---:B------:R-:W-:Y:S01]  /*5ea0*/  HMMA.16816.F32 R24, R124.reuse, R130, RZ ;  /* 0x000000827c18723c */ /* 0x040fe200000018ff */
[----:B------:R-:W4:Y:S07]  /*5eb0*/  LDSM.16.M88.4 R128, [R211+0x9100] ;  /* 0x00910000d380783b */ /* 0x000f2e0000000200 */
[C---:B-1----:R-:W-:Y:S08]  /*5ec0*/  HMMA.16816.F32 R28, R124.reuse, R132, RZ ;  /* 0x000000847c1c723c */ /* 0x042ff000000018ff */
[C---:B------:R-:W-:Y:S01]  /*5ed0*/  HMMA.16816.F32 R32, R124.reuse, R134, RZ ;  /* 0x000000867c20723c */ /* 0x040fe200000018ff */
[----:B------:R-:W1:Y:S07]  /*5ee0*/  LDSM.16.M88.4 R132, [R211+0x9900] ;  /* 0x00990000d384783b */ /* 0x000e6e0000000200 */
[C---:B------:R-:W-:Y:S08]  /*5ef0*/  HMMA.16816.F32 R36, R124.reuse, R136, RZ ;  /* 0x000000887c24723c */ /* 0x040ff000000018ff */
[C---:B------:R-:W-:Y:S01]  /*5f00*/  HMMA.16816.F32 R40, R124.reuse, R138, RZ ;  /* 0x0000008a7c28723c */ /* 0x040fe200000018ff */
[----:B------:R-:W5:Y:S07]  /*5f10*/  LDSM.16.M88.4 R136, [R211+0xa100] ;  /* 0x00a10000d388783b */ /* 0x000f6e0000000200 */
[C---:B------:R-:W-:Y:S08]  /*5f20*/  HMMA.16816.F32 R44, R124.reuse, R140, RZ ;  /* 0x0000008c7c2c723c */ /* 0x040ff000000018ff */
[----:B------:R-:W-:Y:S01]  /*5f30*/  HMMA.16816.F32 R48, R124, R142, RZ ;  /* 0x0000008e7c30723c */ /* 0x000fe200000018ff */
[----:B------:R-:W1:Y:S07]  /*5f40*/  LDSM.16.M88.4 R140, [R211+0xa900] ;  /* 0x00a90000d38c783b */ /* 0x000e6e0000000200 */
[C---:B------:R-:W-:Y:S08]  /*5f50*/  HMMA.16816.F32 R4, R144.reuse, R148, R4 ;  /* 0x000000949004723c */ /* 0x040ff00000001804 */
[C---:B------:R-:W-:Y:S01]  /*5f60*/  HMMA.16816.F32 R8, R144.reuse, R150, R8 ;  /* 0x000000969008723c */ /* 0x040fe20000001808 */
[----:B------:R-:W1:Y:S07]  /*5f70*/  LDSM.16.M88.4 R148, [R202] ;  /* 0x00000000ca94783b */ /* 0x000e6e0000000200 */
        /* <DEDUP_REMOVED lines=13> */
[----:B------:R-:W-:Y:S08]  /*6050*/  HMMA.16816.F32 R48, R144, R170, R48 ;  /* 0x000000aa9030723c */ /* 0x000ff00000001830 */
[C---:B--2---:R-:W-:Y:S08]  /*6060*/  HMMA.16816.F32 R4, R172.reuse, R116, R4 ;  /* 0x00000074ac04723c */ /* 0x044ff00000001804 */
[C---:B------:R-:W-:Y:S01]  /*6070*/  HMMA.16816.F32 R8, R172.reuse, R118, R8 ;  /* 0x00000076ac08723c */ /* 0x040fe20000001808 */
[----:B------:R-:W2:Y:S07]  /*6080*/  LDSM.16.M88.4 R116, [R202+0x800] ;  /* 0x00080000ca74783b */ /* 0x000eae0000000200 */
[C---:B---3--:R-:W-:Y:S08]  /*6090*/  HMMA.16816.F32 R12, R172.reuse, R120, R12 ;  /* 0x00000078ac0c723c */ /* 0x048ff0000000180c */
        /* <DEDUP_REMOVED lines=8> */
[C---:B-----5:R-:W-:Y:S08]  /*6120*/  HMMA.16816.F32 R36, R172.reuse, R136, R36 ;  /* 0x00000088ac24723c */ /* 0x060ff00000001824 */
[C---:B------:R-:W-:Y:S01]  /*6130*/  HMMA.16816.F32 R40, R172.reuse, R138, R40 ;  /* 0x0000008aac28723c */ /* 0x040fe20000001828 */
[----:B------:R-:W5:Y:S07]  /*6140*/  LDSM.16.M88.4 R136, [R214+0xc100] ;  /* 0x00c10000d688783b */ /* 0x000f6e0000000200 */
[C---:B------:R-:W-:Y:S08]  /*6150*/  HMMA.16816.F32 R44, R172.reuse, R140, R44 ;  /* 0x0000008cac2c723c */ /* 0x040ff0000000182c */
[----:B------:R-:W-:Y:S01]  /*6160*/  HMMA.16816.F32 R48, R172, R142, R48 ;  /* 0x0000008eac30723c */ /* 0x000fe20000001830 */
[----:B------:R-:W1:Y:S07]  /*6170*/  LDSM.16.M88.4 R140, [R214+0xc900] ;  /* 0x00c90000d68c783b */ /* 0x000e6e0000000200 */
        /* <DEDUP_REMOVED lines=8> */
[----:B------:R-:W1:Y:S07]  /*6200*/  LDSM.16.M88.4 R152, [R201] ;  /* 0x00000000c998783b */ /* 0x000e6e0000000200 */
[C---:B------:R-:W-:Y:S08]  /*6210*/  HMMA.16816.F32 R28, R176.reuse, R156, R28 ;  /* 0x0000009cb01c723c */ /* 0x040ff0000000181c */
[C---:B------:R-:W-:Y:S01]  /*6220*/  HMMA.16816.F32 R32, R176.reuse, R158, R32 ;  /* 0x0000009eb020723c */ /* 0x040fe20000001820 */
[----:B------:R-:W1:Y:S07]  /*6230*/  LDSM.16.M88.4 R156, [R200] ;  /* 0x00000000c89c783b */ /* 0x000e6e0000000200 */
[C---:B------:R-:W-:Y:S08]  /*6240*/  HMMA.16816.F32 R36, R176.reuse, R160, R36 ;  /* 0x000000a0b024723c */ /* 0x040ff00000001824 */
[C---:B------:R-:W-:Y:S01]  /*6250*/  HMMA.16816.F32 R40, R176.reuse, R162, R40 ;  /* 0x000000a2b028723c */ /* 0x040fe20000001828 */
[----:B------:R-:W2:Y:S07]  /*6260*/  LDSM.16.M88.4 R160, [R199] ;  /* 0x00000000c7a0783b */ /* 0x000eae0000000200 */
[C---:B---3--:R-:W-:Y:S08]  /*6270*/  HMMA.16816.F32 R44, R176.reuse, R120, R44 ;  /* 0x00000078b02c723c */ /* 0x048ff0000000182c */
[----:B------:R-:W-:Y:S01]  /*6280*/  HMMA.16816.F32 R48, R176, R122, R48 ;  /* 0x0000007ab030723c */ /* 0x000fe20000001830 */
[----:B------:R-:W3:Y:S07]  /*6290*/  LDSM.16.M88.4 R120, [R198] ;  /* 0x00000000c678783b */ /* 0x000eee0000000200 */
[C---:B----4-:R-:W-:Y:S08]  /*62a0*/  HMMA.16816.F32 R4, R180.reuse, R128, R4 ;  /* 0x00000080b404723c */ /* 0x050ff00000001804 */
[C---:B------:R-:W-:Y:S01]  /*62b0*/  HMMA.16816.F32 R8, R180.reuse, R130, R8 ;  /* 0x00000082b408723c */ /* 0x040fe20000001808 */
[----:B------:R-:W4:Y:S07]  /*62c0*/  LDSM.16.M88.4 R128, [R197] ;  /* 0x00000000c580783b */ /* 0x000f2e0000000200 */
[C---:B-1----:R-:W-:Y:S08]  /*62d0*/  HMMA.16816.F32 R12, R180.reuse, R132, R12 ;  /* 0x00000084b40c723c */ /* 0x042ff0000000180c */
[C---:B------:R-:W-:Y:S01]  /*62e0*/  HMMA.16816.F32 R16, R180.reuse, R134, R16 ;  /* 0x00000086b410723c */ /* 0x040fe20000001810 */
[----:B------:R-:W1:Y:S07]  /*62f0*/  LDSM.16.M88.4 R132, [R196] ;  /* 0x00000000c484783b */ /* 0x000e6e0000000200 */
[C---:B-----5:R-:W-:Y:S08]  /*6300*/  HMMA.16816.F32 R20, R180.reuse, R136, R20 ;  /* 0x00000088b414723c */ /* 0x060ff00000001814 */
[C---:B------:R-:W-:Y:S01]  /*6310*/  HMMA.16816.F32 R24, R180.reuse, R138, R24 ;  /* 0x0000008ab418723c */ /* 0x040fe20000001818 */
[----:B------:R-:W5:Y:S07]  /*6320*/  LDSM.16.M88.4 R136, [R211+0xb100] ;  /* 0x00b10000d388783b */ /* 0x000f6e0000000200 */
[C---:B------:R-:W-:Y:S08]  /*6330*/  HMMA.16816.F32 R28, R180.reuse, R140, R28 ;  /* 0x0000008cb41c723c */ /* 0x040ff0000000181c */
[C---:B------:R-:W-:Y:S01]  /*6340*/  HMMA.16816.F32 R32, R180.reuse, R142, R32 ;  /* 0x0000008eb420723c */ /* 0x040fe20000001820 */
[----:B------:R-:W-:Y:S07]  /*6350*/  LDSM.16.M88.4 R140, [R211+0xc100] ;  /* 0x00c10000d38c783b */ /* 0x000fee0000000200 */
[C---:B--2---:R-:W-:Y:S08]  /*6360*/  HMMA.16816.F32 R36, R180.reuse, R116, R36 ;  /* 0x00000074b424723c */ /* 0x044ff00000001824 */
[C---:B------:R-:W-:Y:S01]  /*6370*/  HMMA.16816.F32 R40, R180.reuse, R118, R40 ;  /* 0x00000076b428723c */ /* 0x040fe20000001828 */
[----:B------:R-:W2:Y:S07]  /*6380*/  LDSM.16.M88.4 R116, [R211+0xb900] ;  /* 0x00b90000d374783b */ /* 0x000eae0000000200 */
[C---:B------:R-:W-:Y:S08]  /*6390*/  HMMA.16816.F32 R44, R180.reuse, R148, R44 ;  /* 0x00000094b42c723c */ /* 0x040ff0000000182c */
[----:B------:R-:W-:Y:S01]  /*63a0*/  HMMA.16816.F32 R48, R180, R150, R48 ;  /* 0x00000096b430723c */ /* 0x000fe20000001830 */
[----:B------:R-:W1:Y:S07]  /*63b0*/  LDSM.16.M88.4 R148, [R211+0xc900] ;  /* 0x00c90000d394783b */ /* 0x000e6e0000000200 */
        /* <DEDUP_REMOVED lines=8> */
[----:B------:R-:W-:Y:S07]  /*6440*/  LDSM.16.M88.4 R160, [R202+0x4800] ;  /* 0x00480000caa0783b */ /* 0x000fee0000000200 */
[C---:B---3--:R-:W-:Y:S08]  /*6450*/  HMMA.16816.F32 R28, R184.reuse, R120, R28 ;  /* 0x00000078b81c723c */ /* 0x048ff0000000181c */
[C---:B------:R-:W-:Y:S01]  /*6460*/  HMMA.16816.F32 R32, R184.reuse, R122, R32 ;  /* 0x0000007ab820723c */ /* 0x040fe20000001820 */
[----:B------:R-:W3:Y:S07]  /*6470*/  LDSM.16.M88.4 R120, [R202+0x3000] ;  /* 0x00300000ca78783b */ /* 0x000eee0000000200 */
[C---:B----4-:R-:W-:Y:S08]  /*6480*/  HMMA.16816.F32 R36, R184.reuse, R128, R36 ;  /* 0x00000080b824723c */ /* 0x050ff00000001824 */
[C---:B------:R-:W-:Y:S01]  /*6490*/  HMMA.16816.F32 R40, R184.reuse, R130, R40 ;  /* 0x00000082b828723c */ /* 0x040fe20000001828 */
[----:B------:R-:W4:Y:S07]  /*64a0*/  LDSM.16.M88.4 R128, [R202+0x3800] ;  /* 0x00380000ca80783b */ /* 0x000f2e0000000200 */
[C---:B-1----:R-:W-:Y:S08]  /*64b0*/  HMMA.16816.F32 R44, R184.reuse, R132, R44 ;  /* 0x00000084b82c723c */ /* 0x042ff0000000182c */
[----:B------:R-:W-:Y:S01]  /*64c0*/  HMMA.16816.F32 R48, R184, R134, R48 ;  /* 0x00000086b830723c */ /* 0x000fe20000001830 */
[----:B------:R-:W1:Y:S07]  /*64d0*/  LDSM.16.M88.4 R132, [R202+0x4000] ;  /* 0x00400000ca84783b */ /* 0x000e6e0000000200 */
[C---:B-----5:R-:W-:Y:S08]  /*64e0*/  HMMA.16816.F32 R4, R188.reuse, R136, R4 ;  /* 0x00000088bc04723c */ /* 0x060ff00000001804 */
[C---:B------:R-:W-:Y:S01]  /*64f0*/  HMMA.16816.F32 R8, R188.reuse, R138, R8 ;  /* 0x0000008abc08723c */ /* 0x040fe20000001808 */
[----:B------:R-:W5:Y:S01]  /*6500*/  LDSM.16.M88.4 R136, [R202+0x5800] ;  /* 0x00580000ca88783b */ /* 0x000f620000000200 */
[----:B------:R-:W-:Y:S06]  /*6510*/  DEPBAR.LE SB0, 0x0 ;  /* 0x000080000000791a */ /* 0x000fec0000000000 */
[C---:B--2---:R-:W-:Y:S01]  /*6520*/  HMMA.16816.F32 R12, R188.reuse, R116, R12 ;  /* 0x00000074bc0c723c */ /* 0x044fe2000000180c */
[----:B------:R-:W-:Y:S07]  /*6530*/  BAR.SYNC.DEFER_BLOCKING 0x0 ;  /* 0x0000000000007b1d */ /* 0x000fee0000010000 */
        /* <DEDUP_REMOVED lines=9> */
[C---:B---3--:R-:W-:Y:S08]  /*65d0*/  HMMA.16816.F32 R4, R192.reuse, R120, R4 ;  /* 0x00000078c004723c */ /* 0x048ff00000001804 */
[C---:B------:R-:W-:Y:S08]  /*65e0*/  HMMA.16816.F32 R8, R192.reuse, R122, R8 ;  /* 0x0000007ac008723c */ /* 0x040ff00000001808 */
        /* <DEDUP_REMOVED lines=8> */
[C---:B-----5:R-:W-:Y:S08]  /*6670*/  HMMA.16816.F32 R44, R192.reuse, R136, R44 ;  /* 0x00000088c02c723c */ /* 0x060ff0000000182c */
[----:B------:R-:W-:Y:S01]  /*6680*/  HMMA.16816.F32 R48, R192, R138, R48 ;  /* 0x0000008ac030723c */ /* 0x000fe20000001830 */
[----:B------:R-:W-:-:S07]  /*6690*/  @!P0 BRA `(.L_x_37) ;  /* 0x0000035000008947 */ /* 0x000fce0003800000 */
[----:B------:R-:W-:Y:S02]  /*66a0*/  IMAD R0, R238, 0x60, R220 ;  /* 0x00000060ee007824 */ /* 0x000fe400078e02dc */
[----:B------:R-:W-:Y:S03]  /*66b0*/  IMAD.MOV.U32 R216, RZ, RZ, RZ ;  /* 0x000000ffffd87224 */ /* 0x000fe600078e00ff */
[----:B------:R-:W-:Y:S05]  /*66c0*/  IADD3 R217, R0, -0x60, R219 ;  /* 0xffffffa000d97810 */ /* 0x000fea0007ffe0db */
[----:B------:R-:W-:Y:S04]  /*66d0*/  @P3 IMAD.HI.U32 R118, R217, c[0x0][0x2bc], RZ ;  /* 0x0000af00d9763a27 */ /* 0x000fe800078e00ff */
[--C-:B------:R-:W-:Y:S01]  /*66e0*/  IMAD.MOV.U32 R0, RZ, RZ, R217.reuse ;  /* 0x000000ffff007224 */ /* 0x100fe200078e00d9 */
[----:B------:R-:W-:Y:S04]  /*66f0*/  @P3 SHF.R.U32.HI R0, RZ, c[0x0][0x2c0], R118 ;  /* 0x0000b000ff003a19 */ /* 0x000fe80000011676 */
[C---:B------:R-:W-:Y:S04]  /*6700*/  @!P1 IADD3 R119, P0, R0.reuse, UR12, RZ ;  /* 0x0000000c00779c10 */ /* 0x040fe8000ff1e0ff */
[----:B------:R-:W-:Y:S01]  /*6710*/  @!P1 LEA.HI.X.SX32 R118, R0, UR7, 0x1, P0 ;  /* 0x0000000700769c11 */ /* 0x000fe200080f0eff */
[----:B------:R-:W-:Y:S01]  /*6720*/  IMAD.MOV R0, RZ, RZ, -R0 ;  /* 0x000000ffff007224 */ /* 0x000fe200078e0a00 */
[C---:B------:R-:W-:Y:S03]  /*6730*/  @!P1 LEA R116, P0, R119.reuse, c[0x0][0x2a0], 0x2 ;  /* 0x0000a80077749a11 */ /* 0x040fe600078010ff */
[----:B------:R-:W-:Y:S01]  /*6740*/  IMAD R217, R0, c[0x0][0x2b8], R217 ;  /* 0x0000ae0000d97a24 */ /* 0x000fe200078e02d9 */
[----:B------:R-:W-:Y:S03]  /*6750*/  @!P1 LEA.HI.X R117, R119, c[0x0][0x2a4], R118, 0x2, P0 ;  /* 0x0000a90077759a11 */ /* 0x000fe600000f1476 */
[----:B------:R-:W-:Y:S01]  /*6760*/  IMAD.WIDE.U32 R118, R217, c[0x0][0x1e0], RZ ;  /* 0x00007800d9767a25 */ /* 0x000fe200078e00ff */
        /* <DEDUP_REMOVED lines=13> */
[----:B------:R-:W1:Y:S01]  /*6840*/  SHFL.IDX PT, R123, R133, RZ, 0x181f ;  /* 0x00181fff857b7589 */ /* 0x000e6200000e0000 */
[----:B------:R-:W-:Y:S03]  /*6850*/  IADD3 R117, -R232, 0x10, RZ ;  /* 0x00000010e8757810 */ /* 0x000fe60007ffe1ff */
[----:B------:R-:W2:Y:S01]  /*6860*/  SHFL.IDX PT, R118, R132, RZ, 0x181f ;  /* 0x00181fff84767589 */ /* 0x000ea200000e0000 */
[----:B------:R-:W-:Y:S03]  /*6870*/  LOP3.LUT R117, R117, 0xf, RZ, 0xc0, !PT ;  /* 0x0000000f75757812 */ /* 0x000fe600078ec0ff */
[----:B------:R-:W3:Y:S04]  /*6880*/  SHFL.IDX PT, R121, R133, 0x1, 0x181f ;  /* 0x00381f0085797f89 */ /* 0x000ee800000e0000 */
[----:B------:R-:W4:Y:S04]  /*6890*/  SHFL.IDX PT, R119, R133, 0x2, 0x181f ;  /* 0x00581f0085777f89 */ /* 0x000f2800000e0000 */
[----:B------:R-:W5:Y:S04]  /*68a0*/  SHFL.IDX PT, R116, R132, 0x1, 0x181f ;  /* 0x00381f0084747f89 */ /* 0x000f6800000e0000 */
[----:B------:R-:W5:Y:S01]  /*68b0*/  SHFL.IDX PT, R0, R132, 0x2, 0x181f ;  /* 0x00581f0084007f89 */ /* 0x000f6200000e0000 */
[C---:B-1----:R-:W-:Y:S02]  /*68c0*/  IADD3 R128, P0, R123.reuse, R236, RZ ;  /* 0x000000ec7b807210 */ /* 0x042fe40007f1e0ff */
[----:B------:R-:W-:Y:S03]  /*68d0*/  IADD3 R122, P6, R123, R234, RZ ;  /* 0x000000ea7b7a7210 */ /* 0x000fe60007fde0ff */
[C---:B--2---:R-:W-:Y:S02]  /*68e0*/  IMAD.X R129, R118.reuse, 0x1, R237, P0 ;  /* 0x0000000176817824 */ /* 0x044fe400000e06ed */
[----:B------:R-:W-:Y:S01]  /*68f0*/  IMAD.X R123, R118, 0x1, R235, P6 ;  /* 0x00000001767b7824 */ /* 0x000fe200030e06eb */
[C---:B---3--:R-:W-:Y:S02]  /*6900*/  IADD3 R120, P2, R121.reuse, R236, RZ ;  /* 0x000000ec79787210 */ /* 0x048fe40007f5e0ff */
[----:B------:R1:W-:Y:S01]  /*6910*/  LDGSTS.E.BYPASS.LTC128B.128 [R218+0x8100], [R128.64], !P5 ;  /* 0x0810000080da7fae */ /* 0x0003e2000e901d4e */
[----:B------:R-:W-:Y:S02]  /*6920*/  IADD3 R130, P0, R121, R234, RZ ;  /* 0x000000ea79827210 */ /* 0x000fe40007f1e0ff */
[----:B----4-:R-:W-:Y:S01]  /*6930*/  IADD3 R118, P6, R119, R236, RZ ;  /* 0x000000ec77767210 */ /* 0x010fe20007fde0ff */
[----:B------:R1:W-:Y:S01]  /*6940*/  LDGSTS.E.BYPASS.LTC128B.128 [R218+0xb100], [R122.64], !P4 ;  /* 0x0b1000007ada7fae */ /* 0x0003e2000e101d4e */
[C---:B-----5:R-:W-:Y:S02]  /*6950*/  IMAD.X R121, R116.reuse, 0x1, R237, P2 ;  /* 0x0000000174797824 */ /* 0x060fe400010e06ed */
[----:B------:R-:W-:Y:S01]  /*6960*/  IMAD.X R131, R116, 0x1, R235, P0 ;  /* 0x0000000174837824 */ /* 0x000fe200000e06eb */
[----:B------:R-:W-:Y:S01]  /*6970*/  IADD3 R116, P2, P0, R117, R119, R234 ;  /* 0x0000007775747210 */ /* 0x000fe2000785e0ea */
[----:B------:R-:W-:Y:S01]  /*6980*/  IMAD.X R119, R0, 0x1, R237, P6 ;  /* 0x0000000100777824 */ /* 0x000fe200030e06ed */
[----:B------:R1:W-:Y:S01]  /*6990*/  LDGSTS.E.BYPASS.LTC128B.128 [R218+0x9100], [R120.64], !P5 ;  /* 0x0910000078da7fae */ /* 0x0003e2000e901d4e */
[----:B------:R-:W-:Y:S02]  /*69a0*/  ISETP.NE.U32.AND P6, PT, R232, RZ, PT ;  /* 0x000000ffe800720c */ /* 0x000fe40003fc5070 */
[----:B------:R-:W-:Y:S01]  /*69b0*/  IADD3.X R117, RZ, R0, R235, P2, P0 ;  /* 0x00000000ff757210 */ /* 0x000fe200017e04eb */
[----:B------:R1:W-:Y:S04]  /*69c0*/  LDGSTS.E.BYPASS.LTC128B.128 [R218+0xc100], [R130.64], !P4 ;  /* 0x0c10000082da7fae */ /* 0x0003e8000e101d4e */
[----:B------:R1:W-:Y:S06]  /*69d0*/  LDGSTS.E.BYPASS.LTC128B.128 [R218+0xa100], [R118.64], !P5 ;  /* 0x0a10000076da7fae */ /* 0x0003ec000e901d4e */
[----:B------:R1:W-:Y:S02]  /*69e0*/  LDGSTS.E.BYPASS.LTC128B.128.ZFILL [R218+0xd100], [R116.64], P6 ;  /* 0x0d10000074da7fae */ /* 0x0003e4000b141d4e */
.L_x_37:
[----:B-1----:R-:W-:Y:S01]  /*69f0*/  IMAD.MOV.U32 R121, RZ, RZ, R221 ;  /* 0x000000ffff797224 */ /* 0x002fe200078e00dd */
[----:B------:R-:W-:Y:S01]  /*6a00*/  PLOP3.LUT P2, PT, PT, PT, UP2, 0x80, 0x0 ;  /* 0x000000000000781c */ /* 0x000fe20003f4f028 */
[----:B------:R-:W0:Y:S01]  /*6a10*/  LDGDEPBAR ;  /* 0x00000000000079af */ /* 0x000e220000000000 */
[----:B------:R-:W-:Y:S01]  /*6a20*/  PLOP3.LUT P0, PT, PT, PT, UP2, 0x80, 0x0 ;  /* 0x000000000000781c */ /* 0x000fe20003f0f028 */
[----:B------:R-:W-:Y:S05]  /*6a30*/  IMAD R119, R238, -0x60, RZ ;  /* 0xffffffa0ee777824 */ /* 0x000fea00078e02ff */
[----:B------:R-:W-:Y:S05]  /*6a40*/  IADD3 R117, -R222, 0x1, R119 ;  /* 0x00000001de757810 */ /* 0x000fea0007ffe177 */
[----:B------:R-:W-:Y:S05]  /*6a50*/  @P2 IMAD.HI.U32 R0, R221, c[0x0][0x2c8], RZ ;  /* 0x0000b200dd002a27 */ /* 0x000fea00078e00ff */
[----:B------:R-:W-:Y:S01]  /*6a60*/  @P0 SHF.R.U32.HI R121, RZ, c[0x0][0x2cc], R0 ;  /* 0x0000b300ff790a19 */ /* 0x000fe20000011600 */
[----:B------:R-:W-:Y:S01]  /*6a70*/  IMAD.MOV.U32 R0, RZ, RZ, c[0x0][0x2ac] ;  /* 0x0000ab00ff007624 */ /* 0x000fe200078e00ff */
[----:B------:R-:W-:Y:S03]  /*6a80*/  PLOP3.LUT P0, PT, PT, PT, UP1, 0x40, 0x0 ;  /* 0x000000000000781c */ /* 0x000fe60003f0e818 */
[----:B------:R-:W1:Y:S01]  /*6a90*/  SHFL.IDX PT, R129, R121, RZ, 0x1c1f ;  /* 0x001c1fff79817589 */ /* 0x000e6200000e0000 */
[----:B------:R-:W-:Y:S05]  /*6aa0*/  IMAD R117, R0, c[0x0][0x1d0], R117 ;  /* 0x0000740000757a24 */ /* 0x000fea00078e0275 */
[----:B------:R-:W-:Y:S04]  /*6ab0*/  IADD3 R0, R117, -c[0x0][0x168], RZ ;  /* 0x80005a0075007a10 */ /* 0x000fe80007ffe0ff */
[C---:B------:R-:W-:Y:S02]  /*6ac0*/  IADD3 R117, R0.reuse, c[0x0][0x328], RZ ;  /* 0x0000ca0000757a10 */ /* 0x040fe40007ffe0ff */
[----:B------:R-:W-:Y:S03]  /*6ad0*/  IADD3 R0, R0, UR17, RZ ;  /* 0x0000001100007c10 */ /* 0x000fe6000fffe0ff */
[--C-:B-1----:R-:W-:Y:S02]  /*6ae0*/  IMAD.IADD R123, R117, 0x1, R129.reuse ;  /* 0x00000001757b7824 */ /* 0x102fe400078e0281 */
[----:B------:R-:W-:Y:S01]  /*6af0*/  IMAD.IADD R122, R0, 0x1, R129 ;  /* 0x00000001007a7824 */ /* 0x000fe200078e0281 */
[----:B------:R-:W-:-:S05]  /*6b00*/  @P0 BRA `(.L_x_38) ;  /* 0x000001a000000947 */ /* 0x000fca0003800000 */
[----:B------:R-:W-:Y:S01]  /*6b10*/  MOV R116, c[0x0][0x2ac] ;  /* 0x0000ab0000747a02 */ /* 0x000fe20000000f00 */
[----:B------:R-:W-:Y:S04]  /*6b20*/  BSSY B0, `(.L_x_39) ;  /* 0x0000013000007945 */ /* 0x000fe80003800000 */
[----:B------:R-:W-:Y:S05]  /*6b30*/  IMAD R129, R116, c[0x0][0x1d0], R129 ;  /* 0x0000740074817a24 */ /* 0x000fea00078e0281 */
[----:B------:R-:W-:Y:S04]  /*6b40*/  IADD3 R118, R129, -c[0x0][0x168], RZ ;  /* 0x80005a0081767a10 */ /* 0x000fe80007ffe0ff */
[----:B------:R-:W-:Y:S11]  /*6b50*/  ISETP.GT.AND P0, PT, R118, -0x1, PT ;  /* 0xffffffff7600780c */ /* 0x000ff60003f04270 */
[----:B------:R-:W-:Y:S02]  /*6b60*/  @!UPT UIADD3 URZ, URZ, URZ, URZ ;  /* 0x0000003f3f3ff290 */ /* 0x000fe4000fffe03f */
[----:B------:R-:W-:-:S05]  /*6b70*/  @P0 BRA `(.L_x_40) ;  /* 0x0000008000000947 */ /* 0x000fca0003800000 */
[----:B------:R-:W-:Y:S01]  /*6b80*/  LOP3.LUT R118, RZ, R118, RZ, 0x33, !PT ;  /* 0x00000076ff767212 */ /* 0x000fe200078e33ff */
[----:B------:R-:W-:Y:S05]  /*6b90*/  IMAD.MOV.U32 R116, RZ, RZ, c[0x0][0x32c] ;  /* 0x0000cb00ff747624 */ /* 0x000fea00078e00ff */
[----:B------:R-:W-:Y:S11]  /*6ba0*/  ISETP.NE.AND P0, PT, R116, 0x1, PT ;  /* 0x000000017400780c */ /* 0x000ff60003f05270 */
[----:B------:R-:W-:Y:S02]  /*6bb0*/  @!UPT UIADD3 URZ, URZ, URZ, URZ ;  /* 0x0000003f3f3ff290 */ /* 0x000fe4000fffe03f */
[----:B------:R-:W-:Y:S05]  /*6bc0*/  @P0 IMAD.HI.U32 R116, R118, c[0x0][0x330], RZ ;  /* 0x0000cc0076740a27 */ /* 0x000fea00078e00ff */
[----:B------:R-:W-:Y:S04]  /*6bd0*/  @P0 SHF.R.U32.HI R118, RZ, c[0x0][0x334], R116 ;  /* 0x0000cd00ff760a19 */ /* 0x000fe80000011674 */
[----:B------:R-:W-:Y:S01]  /*6be0*/  LOP3.LUT R118, RZ, R118, RZ, 0x33, !PT ;  /* 0x00000076ff767212 */ /* 0x000fe200078e33ff */
[----:B------:R-:W-:-:S05]  /*6bf0*/  BRA `(.L_x_41) ;  /* 0x0000005000007947 */ /* 0x000fca0003800000 */
.L_x_40:
[----:B------:R-:W-:Y:S04]  /*6c00*/  MOV R116, c[0x0][0x32c] ;  /* 0x0000cb0000747a02 */ /* 0x000fe80000000f00 */
[----:B------:R-:W-:Y:S11]  /*6c10*/  ISETP.NE.AND P0, PT, R116, 0x1, PT ;  /* 0x000000017400780c */ /* 0x000ff60003f05270 */
[----:B------:R-:W-:Y:S02]  /*6c20*/  @!UPT UIADD3 URZ, URZ, URZ, URZ ;  /* 0x0000003f3f3ff290 */ /* 0x000fe4000fffe03f */
[----:B------:R-:W-:Y:S05]  /*6c30*/  @P0 IMAD.HI.U32 R116, R118, c[0x0][0x330], RZ ;  /* 0x0000cc0076740a27 */ /* 0x000fea00078e00ff */
[----:B------:R-:W-:Y:S02]  /*6c40*/  @P0 SHF.R.U32.HI R118, RZ, c[0x0][0x334], R116 ;  /* 0x0000cd00ff760a19 */ /* 0x000fe40000011674 */
.L_x_41:
[----:B------:R-:W-:Y:S05]  /*6c50*/  BSYNC B0 ;  /* 0x0000000000007941 */ /* 0x000fea0003800000 */
.L_x_39:
[----:B------:R-:W-:Y:S04]  /*6c60*/  IMAD.IADD R129, R119, 0x1, -R222 ;  /* 0x0000000177817824 */ /* 0x000fe800078e0ade */
[----:B------:R-:W-:Y:S05]  /*6c70*/  IMAD R129, R118, c[0x0][0x32c], R129 ;  /* 0x0000cb0076817a24 */ /* 0x000fea00078e0281 */
[----:B------:R-:W-:Y:S02]  /*6c80*/  IADD3 R116, R129, c[0x0][0x32c], RZ ;  /* 0x0000cb0081747a10 */ /* 0x000fe40007ffe0ff */
[----:B------:R-:W-:Y:S02]  /*6c90*/  IMNMX R122, R122, R129, !PT ;  /* 0x000000817a7a7217 */ /* 0x000fe40007800200 */
[----:B------:R-:W-:Y:S02]  /*6ca0*/  IMNMX R123, R123, R116, PT ;  /* 0x000000747b7b7217 */ /* 0x000fe40003800200 */
.L_x_38:
[C---:B------:R-:W-:Y:S02]  /*6cb0*/  ISETP.GE.AND P0, PT, R119.reuse, 0x1, PT ;  /* 0x000000017700780c */ /* 0x040fe40003f06270 */
[----:B------:R-:W-:Y:S02]  /*6cc0*/  ISETP.GE.AND P2, PT, R119, 0x2, PT ;  /* 0x000000027700780c */ /* 0x000fe40003f46270 */
[----:B------:R-:W-:Y:S02]  /*6cd0*/  LOP3.LUT R227, R227, 0xffdfffff, RZ, 0xc0, !PT ;  /* 0xffdfffffe3e37812 */ /* 0x000fe400078ec0ff */
[----:B------:R-:W-:Y:S07]  /*6ce0*/  ISETP.GE.AND P6, PT, R119, 0x59, PT ;  /* 0x000000597700780c */ /* 0x000fee0003fc6270 */
[----:B------:R-:W-:Y:S02]  /*6cf0*/  @P0 LOP3.LUT R227, R227, 0x200000, RZ, 0xfc, !PT ;  /* 0x00200000e3e30812 */ /* 0x000fe400078efcff */
[----:B------:R-:W-:Y:S02]  /*6d00*/  ISETP.GT.AND P0, PT, R122, RZ, !P0 ;  /* 0x000000ff7a00720c */ /* 0x000fe40004704270 */
[----:B------:R-:W-:Y:S02]  /*6d10*/  LOP3.LUT R227, R227, 0xffefffff, RZ, 0xc0, !PT ;  /* 0xffefffffe3e37812 */ /* 0x000fe400078ec0ff */
[----:B------:R-:W-:Y:S02]  /*6d20*/  ISETP.LT.OR P0, PT, R123, 0x1, P0 ;  /* 0x000000017b00780c */ /* 0x000fe40000701670 */
[----:B------:R-:W-:Y:S02]  /*6d30*/  @P2 LOP3.LUT R227, R227, 0x100000, RZ, 0xfc, !PT ;  /* 0x00100000e3e32812 */ /* 0x000fe400078efcff */
[----:B------:R-:W-:Y:S02]  /*6d40*/  FSEL R120, R4, -INF , !P0 ;  /* 0xff80000004787808 */ /* 0x000fe40004000000 */
[C---:B------:R-:W-:Y:S01]  /*6d50*/  ISETP.GT.AND P0, PT, R122.reuse, 0x1, !P2 ;  /* 0x000000017a00780c */ /* 0x040fe20005704270 */
[----:B------:R-:W1:Y:S01]  /*6d60*/  SHFL.IDX PT, R4, R121, 0x1, 0x1c1f ;  /* 0x003c1f0079047f89 */ /* 0x000e6200000e0000 */
[----:B------:R-:W-:Y:S02]  /*6d70*/  ISETP.GE.AND P2, PT, R119, 0x9, PT ;  /* 0x000000097700780c */ /* 0x000fe40003f46270 */
[----:B------:R-:W-:Y:S02]  /*6d80*/  ISETP.LT.OR P0, PT, R123, 0x2, P0 ;  /* 0x000000027b00780c */ /* 0x000fe40000701670 */
[----:B------:R-:W-:Y:S02]  /*6d90*/  LOP3.LUT R227, R227, 0xfff7ffff, RZ, 0xc0, !PT ;  /* 0xfff7ffffe3e37812 */ /* 0x000fe400078ec0ff */
[----:B------:R-:W-:Y:S02]  /*6da0*/  FSEL R118, R5, -INF , !P0 ;  /* 0xff80000005767808 */ /* 0x000fe40004000000 */
[----:B------:R-:W-:Y:S04]  /*6db0*/  ISETP.GT.AND P0, PT, R122, 0x8, !P2 ;  /* 0x000000087a00780c */ /* 0x000fe80005704270 */
[----:B------:R-:W-:Y:S02]  /*6dc0*/  ISETP.LT.OR P0, PT, R123, 0x9, P0 ;  /* 0x000000097b00780c */ /* 0x000fe40000701670 */
[----:B------:R-:W-:Y:S02]  /*6dd0*/  @P2 LOP3.LUT R227, R227, 0x80000, RZ, 0xfc, !PT ;  /* 0x00080000e3e32812 */ /* 0x000fe400078efcff */
[----:B------:R-:W-:Y:S02]  /*6de0*/  ISETP.GE.AND P2, PT, R119, 0xa, PT ;  /* 0x0000000a7700780c */ /* 0x000fe40003f46270 */
[----:B------:R-:W-:Y:S02]  /*6df0*/  LOP3.LUT R227, R227, 0xfffbffff, RZ, 0xc0, !PT ;  /* 0xfffbffffe3e37812 */ /* 0x000fe400078ec0ff */
[----:B------:R-:W-:Y:S02]  /*6e00*/  FSEL R116, R8, -INF , !P0 ;  /* 0xff80000008747808 */ /* 0x000fe40004000000 */
[----:B------:R-:W-:Y:S01]  /*6e10*/  ISETP.GT.AND P0, PT, R122, 0x9, !P2 ;  /* 0x000000097a00780c */ /* 0x000fe20005704270 */
[--C-:B-1----:R-:W-:Y:S02]  /*6e20*/  IMAD.IADD R117, R117, 0x1, R4.reuse ;  /* 0x0000000175757824 */ /* 0x102fe400078e0204 */
[----:B------:R-:W-:Y:S01]  /*6e30*/  IMAD.IADD R0, R0, 0x1, R4 ;  /* 0x0000000100007824 */ /* 0x000fe200078e0204 */
[----:B------:R-:W-:Y:S03]  /*6e40*/  ISETP.LT.OR P0, PT, R123, 0xa, P0 ;  /* 0x0000000a7b00780c */ /* 0x000fe60000701670 */
[----:B------:R-:W-:Y:S02]  /*6e50*/  @P2 LOP3.LUT R227, R227, 0x40000, RZ, 0xfc, !PT ;  /* 0x00040000e3e32812 */ /* 0x000fe400078efcff */
[----:B------:R-:W-:Y:S02]  /*6e60*/  ISETP.GE.AND P2, PT, R119, 0x11, PT ;  /* 0x000000117700780c */ /* 0x000fe40003f46270 */
[----:B------:R-:W-:Y:S02]  /*6e70*/  LOP3.LUT R227, R227, 0xfffdffff, RZ, 0xc0, !PT ;  /* 0xfffdffffe3e37812 */ /* 0x000fe400078ec0ff */
[----:B------:R-:W-:Y:S02]  /*6e80*/  FSEL R8, R9, -INF , !P0 ;  /* 0xff80000009087808 */ /* 0x000fe40004000000 */
[----:B------:R-:W-:Y:S04]  /*6e90*/  ISETP.GT.AND P0, PT, R122, 0x10, !P2 ;  /* 0x000000107a00780c */ /* 0x000fe80005704270 */
[----:B------:R-:W-:Y:S03]  /*6ea0*/  ISETP.LT.OR P0, PT, R123, 0x11, P0 ;  /* 0x000000117b00780c */ /* 0x000fe60000701670 */
[----:B------:R-:W-:Y:S02]  /*6eb0*/  @P2 LOP3.LUT R227, R227, 0x20000, RZ, 0xfc, !PT ;  /* 0x00020000e3e32812 */ /* 0x000fe400078efcff */
[----:B------:R-:W-:Y:S02]  /*6ec0*/  ISETP.GE.AND P2, PT, R119, 0x12, PT ;  /* 0x000000127700780c */ /* 0x000fe40003f46270 */
[----:B------:R-:W-:Y:S02]  /*6ed0*/  LOP3.LUT R227, R227, 0xfffeffff, RZ, 0xc0, !PT ;  /* 0xfffeffffe3e37812 */ /* 0x000fe400078ec0ff */
[----:B------:R-:W-:Y:S02]  /*6ee0*/  FSEL R244, R12, -INF , !P0 ;  /* 0xff8000000cf47808 */ /* 0x000fe40004000000 */
[C---:B------:R-:W-:Y:S04]  /*6ef0*/  ISETP.GT.AND P0, PT, R122.reuse, 0x11, !P2 ;  /* 0x000000117a00780c */ /* 0x040fe80005704270 */
        /* <DEDUP_REMOVED lines=87> */
[----:B------:R-:W-:Y:S02]  /*7470*/  FSEL R150, R41, -INF , !P0 ;  /* 0xff80000029967808 */ /* 0x000fe40004000000 */
[----:B------:R-:W-:Y:S02]  /*7480*/  LOP3.LUT R227, R227, 0xfffffffd, RZ, 0xc0, !PT ;  /* 0xfffffffde3e37812 */ /* 0x000fe400078ec0ff */
[----:B------:R-:W-:Y:S04]  /*7490*/  ISETP.GT.AND P0, PT, R122, 0x50, !P2 ;  /* 0x000000507a00780c */ /* 0x000fe80005704270 */
[----:B------:R-:W-:Y:S03]  /*74a0*/  ISETP.LT.OR P0, PT, R123, 0x51, P0 ;  /* 0x000000517b00780c */ /* 0x000fe60000701670 */
[----:B------:R-:W-:Y:S02]  /*74b0*/  @P2 LOP3.LUT R227, R227, 0x2, RZ, 0xfc, !PT ;  /* 0x00000002e3e32812 */ /* 0x000fe400078efcff */
[----:B------:R-:W-:Y:S02]  /*74c0*/  ISETP.GE.AND P2, PT, R119, 0x52, PT ;  /* 0x000000527700780c */ /* 0x000fe40003f46270 */
[----:B------:R-:W-:Y:S02]  /*74d0*/  FSEL R142, R44, -INF , !P0 ;  /* 0xff8000002c8e7808 */ /* 0x000fe40004000000 */
[C---:B------:R-:W-:Y:S02]  /*74e0*/  ISETP.GT.AND P0, PT, R122.reuse, 0x51, !P2 ;  /* 0x000000517a00780c */ /* 0x040fe40005704270 */
[----:B------:R-:W-:Y:S02]  /*74f0*/  LOP3.LUT R227, R227, 0xfffffffe, RZ, 0xc0, !PT ;  /* 0xfffffffee3e37812 */ /* 0x000fe400078ec0ff */
[----:B------:R-:W-:Y:S04]  /*7500*/  ISETP.LT.OR P0, PT, R123, 0x52, P0 ;  /* 0x000000527b00780c */ /* 0x000fe80000701670 */
[----:B------:R-:W-:Y:S02]  /*7510*/  FSEL R141, R45, -INF , !P0 ;  /* 0xff8000002d8d7808 */ /* 0x000fe40004000000 */
[----:B------:R-:W-:Y:S02]  /*7520*/  ISETP.GT.AND P0, PT, R122, 0x58, !P6 ;  /* 0x000000587a00780c */ /* 0x000fe40007704270 */
[----:B------:R-:W-:Y:S02]  /*7530*/  @P2 LOP3.LUT R227, R227, 0x1, RZ, 0xfc, !PT ;  /* 0x00000001e3e32812 */ /* 0x000fe400078efcff */
[----:B------:R-:W-:Y:S02]  /*7540*/  ISETP.LT.OR P0, PT, R123, 0x59, P0 ;  /* 0x000000597b00780c */ /* 0x000fe40000701670 */
[----:B------:R-:W-:Y:S02]  /*7550*/  ISETP.GE.AND P2, PT, R119, 0x5a, PT ;  /* 0x0000005a7700780c */ /* 0x000fe40003f46270 */
[----:B------:R-:W-:Y:S02]  /*7560*/  FSEL R138, R48, -INF , !P0 ;  /* 0xff800000308a7808 */ /* 0x000fe40004000000 */
[----:B------:R-:W-:Y:S04]  /*7570*/  ISETP.GT.AND P0, PT, R122, 0x59, !P2 ;  /* 0x000000597a00780c */ /* 0x000fe80005704270 */
[----:B------:R-:W-:Y:S04]  /*7580*/  ISETP.LT.OR P0, PT, R123, 0x5a, P0 ;  /* 0x0000005a7b00780c */ /* 0x000fe80000701670 */
[----:B------:R-:W-:Y:S02]  /*7590*/  FSEL R136, R49, -INF , !P0 ;  /* 0xff80000031887808 */ /* 0x000fe40004000000 */
[----:B------:R-:W-:Y:S11]  /*75a0*/  PLOP3.LUT P0, PT, PT, PT, UP1, 0x40, 0x0 ;  /* 0x000000000000781c */ /* 0x000ff60003f0e818 */
[----:B------:R-:W-:Y:S02]  /*75b0*/  @!UPT UIADD3 URZ, URZ, URZ, URZ ;  /* 0x0000003f3f3ff290 */ /* 0x000fe4000fffe03f */
        /* <DEDUP_REMOVED lines=9> */
[----:B------:R-:W-:Y:S05]  /*7650*/  IMAD.MOV.U32 R4, RZ, RZ, 0x1 ;  /* 0x00000001ff047424 */ /* 0x000fea00078e00ff */
[----:B------:R-:W-:Y:S11]  /*7660*/  ISETP.NE.AND P0, PT, R4, c[0x0][0x32c], PT ;  /* 0x0000cb0004007a0c */ /* 0x000ff60003f05270 */
[----:B------:R-:W-:Y:S02]  /*7670*/  @!UPT UIADD3 URZ, URZ, URZ, URZ ;  /* 0x0000003f3f3ff290 */ /* 0x000fe4000fffe03f */
[----:B------:R-:W-:Y:S05]  /*7680*/  @P0 IMAD.HI.U32 R4, R5, c[0x0][0x330], RZ ;  /* 0x0000cc0005040a27 */ /* 0x000fea00078e00ff */
[----:B------:R-:W-:Y:S04]  /*7690*/  @P0 SHF.R.U32.HI R5, RZ, c[0x0][0x334], R4 ;  /* 0x0000cd00ff050a19 */ /* 0x000fe80000011604 */
[----:B------:R-:W-:Y:S01]  /*76a0*/  LOP3.LUT R5, RZ, R5, RZ, 0x33, !PT ;  /* 0x00000005ff057212 */ /* 0x000fe200078e33ff */
[----:B------:R-:W-:-:S05]  /*76b0*/  BRA `(.L_x_45) ;  /* 0x0000005000007947 */ /* 0x000fca0003800000 */
.L_x_44:
[----:B------:R-:W-:Y:S04]  /*76c0*/  MOV R4, 0x1 ;  /* 0x0000000100047802 */ /* 0x000fe80000000f00 */
[----:B------:R-:W-:Y:S11]  /*76d0*/  ISETP.NE.AND P0, PT, R4, c[0x0][0x32c], PT ;  /* 0x0000cb0004007a0c */ /* 0x000ff60003f05270 */
[----:B------:R-:W-:Y:S02]  /*76e0*/  @!UPT UIADD3 URZ, URZ, URZ, URZ ;  /* 0x0000003f3f3ff290 */ /* 0x000fe4000fffe03f */
[----:B------:R-:W-:Y:S05]  /*76f0*/  @P0 IMAD.HI.U32 R4, R5, c[0x0][0x330], RZ ;  /* 0x0000cc0005040a27 */ /* 0x000fea00078e00ff */
[----:B------:R-:W-:Y:S02]  /*7700*/  @P0 SHF.R.U32.HI R5, RZ, c[0x0][0x334], R4 ;  /* 0x0000cd00ff050a19 */ /* 0x000fe40000011604 */
.L_x_45:
[----:B------:R-:W-:Y:S05]  /*7710*/  BSYNC B0 ;  /* 0x0000000000007941 */ /* 0x000fea0003800000 */
.L_x_43:
[----:B------:R-:W-:Y:S04]  /*7720*/  IMAD.IADD R4, R119, 0x1, -R222 ;  /* 0x0000000177047824 */ /* 0x000fe800078e0ade */
[----:B------:R-:W-:Y:S05]  /*7730*/  IMAD R4, R5, c[0x0][0x32c], R4 ;  /* 0x0000cb0005047a24 */ /* 0x000fea00078e0204 */
[----:B------:R-:W-:Y:S02]  /*7740*/  IADD3 R12, R4, c[0x0][0x32c], RZ ;  /* 0x0000cb00040c7a10 */ /* 0x000fe40007ffe0ff */
[----:B------:R-:W-:Y:S02]  /*7750*/  IMNMX R0, R0, R4, !PT ;  /* 0x0000000400007217 */ /* 0x000fe40007800200 */
[----:B------:R-:W-:Y:S02]  /*7760*/  IMNMX R117, R117, R12, PT ;  /* 0x0000000c75757217 */ /* 0x000fe40003800200 */
.L_x_42:
[----:B------:R-:W-:Y:S02]  /*7770*/  LOP3.LUT P0, RZ, R227, 0x200000, RZ, 0xc0, !PT ;  /* 0x00200000e3ff7812 */ /* 0x000fe4000780c0ff */
[----:B------:R-:W-:Y:S02]  /*7780*/  FMNMX.FTZ R5, R120, R3, !PT ;  /* 0x0000000378057209 */ /* 0x000fe40007810000 */
[----:B------:R-:W-:Y:S02]  /*7790*/  ISETP.GT.AND P0, PT, R0, RZ, !P0 ;  /* 0x000000ff0000720c */ /* 0x000fe40004704270 */
[----:B------:R-:W-:Y:S02]  /*77a0*/  FMNMX.FTZ R5, R118, R5, !PT ;  /* 0x0000000576057209 */ /* 0x000fe40007810000 */
[----:B------:R-:W-:Y:S02]  /*77b0*/  ISETP.LT.OR P0, PT, R117, 0x1, P0 ;  /* 0x000000017500780c */ /* 0x000fe40000701670 */
[----:B------:R-:W-:Y:S02]  /*77c0*/  FMNMX.FTZ R5, R116, R5, !PT ;  /* 0x0000000574057209 */ /* 0x000fe40007810000 */
[----:B------:R-:W-:Y:S02]  /*77d0*/  FSEL R17, R6, -INF , !P0 ;  /* 0xff80000006117808 */ /* 0x000fe40004000000 */
[----:B------:R-:W-:Y:S02]  /*77e0*/  LOP3.LUT P0, RZ, R227, 0x100000, RZ, 0xc0, !PT ;  /* 0x00100000e3ff7812 */ /* 0x000fe4000780c0ff */
[----:B------:R-:W-:Y:S02]  /*77f0*/  FMNMX.FTZ R5, R8, R5, !PT ;  /* 0x0000000508057209 */ /* 0x000fe40007810000 */
[----:B------:R-:W-:Y:S02]  /*7800*/  ISETP.GT.AND P0, PT, R0, 0x1, !P0 ;  /* 0x000000010000780c */ /* 0x000fe40004704270 */
        /* <DEDUP_REMOVED lines=60> */
[----:B------:R-:W-:Y:S01]  /*7bd0*/  LOP3.LUT P0, RZ, R227, 0x800, RZ, 0xc0, !PT ;  /* 0x00000800e3ff7812 */ /* 0x000fe2000780c0ff */
[----:B------:R-:W-:Y:S01]  /*7be0*/  LDSM.16.MT88.4 R20, [R210+0x100] ;  /* 0x00010000d214783b */ /* 0x000fe20000004200 */
        /* <DEDUP_REMOVED lines=8> */
[C---:B------:R-:W-:Y:S02]  /*7c70*/  ISETP.GT.AND P0, PT, R0.reuse, 0x29, !P0 ;  /* 0x000000290000780c */ /* 0x040fe40004704270 */
[----:B------:R-:W-:Y:S02]  /*7c80*/  ISETP.GT.AND P6, PT, R0, 0x58, !P6 ;  /* 0x000000580000780c */ /* 0x000fe400077c4270 */
[----:B------:R-:W-:Y:S02]  /*7c90*/  ISETP.LT.OR P0, PT, R117, 0x2a, P0 ;  /* 0x0000002a7500780c */ /* 0x000fe40000701670 */
[----:B------:R-:W-:Y:S02]  /*7ca0*/  FMNMX.FTZ R10, R136, R5, !PT ;  /* 0x00000005880a7209 */ /* 0x000fe40007810000 */
[----:B------:R-:W-:Y:S02]  /*7cb0*/  FSEL R167, R27, -INF , !P0 ;  /* 0xff8000001ba77808 */ /* 0x000fe40004000000 */
[----:B------:R-:W-:Y:S01]  /*7cc0*/  LOP3.LUT P0, RZ, R227, 0x200, RZ, 0xc0, !PT ;  /* 0x00000200e3ff7812 */ /* 0x000fe2000780c0ff */
[----:B------:R-:W1:Y:S01]  /*7cd0*/  SHFL.BFLY PT, R5, R10, 0x2, 0x1f ;  /* 0x0c401f000a057f89 */ /* 0x000e6200000e0000 */
[----:B------:R-:W-:Y:S02]  /*7ce0*/  FMNMX.FTZ R4, R167, R4, !PT ;  /* 0x00000004a7047209 */ /* 0x000fe40007810000 */
[C---:B------:R-:W-:Y:S02]  /*7cf0*/  ISETP.GT.AND P0, PT, R0.reuse, 0x30, !P0 ;  /* 0x000000300000780c */ /* 0x040fe40004704270 */
[C---:B------:R-:W-:Y:S02]  /*7d00*/  ISETP.LT.OR P6, PT, R117.reuse, 0x59, P6 ;  /* 0x000000597500780c */ /* 0x040fe400037c1670 */
[----:B------:R-:W-:Y:S02]  /*7d10*/  ISETP.LT.OR P0, PT, R117, 0x31, P0 ;  /* 0x000000317500780c */ /* 0x000fe40000701670 */
[----:B------:R-:W-:Y:S02]  /*7d20*/  ISETP.GT.AND P2, PT, R0, 0x59, !P2 ;  /* 0x000000590000780c */ /* 0x000fe40005744270 */
[----:B------:R-:W-:Y:S02]  /*7d30*/  FSEL R245, R30, -INF , !P0 ;  /* 0xff8000001ef57808 */ /* 0x000fe40004000000 */
[----:B------:R-:W-:Y:S02]  /*7d40*/  LOP3.LUT P0, RZ, R227, 0x100, RZ, 0xc0, !PT ;  /* 0x00000100e3ff7812 */ /* 0x000fe4000780c0ff */
[----:B------:R-:W-:Y:S02]  /*7d50*/  FMNMX.FTZ R4, R245, R4, !PT ;  /* 0x00000004f5047209 */ /* 0x000fe40007810000 */
[----:B------:R-:W-:Y:S02]  /*7d60*/  ISETP.GT.AND P0, PT, R0, 0x31, !P0 ;  /* 0x000000310000780c */ /* 0x000fe40004704270 */
[----:B------:R-:W-:Y:S02]  /*7d70*/  FSEL R135, R50, -INF , !P6 ;  /* 0xff80000032877808 */ /* 0x000fe40007000000 */
[C---:B------:R-:W-:Y:S02]  /*7d80*/  ISETP.LT.OR P0, PT, R117.reuse, 0x32, P0 ;  /* 0x000000327500780c */ /* 0x040fe40000701670 */
[----:B------:R-:W-:Y:S02]  /*7d90*/  ISETP.LT.OR P2, PT, R117, 0x5a, P2 ;  /* 0x0000005a7500780c */ /* 0x000fe40001741670 */
[----:B------:R-:W-:Y:S02]  /*7da0*/  FSEL R243, R31, -INF , !P0 ;  /* 0xff8000001ff37808 */ /* 0x000fe40004000000 */
[----:B------:R-:W-:Y:S01]  /*7db0*/  LOP3.LUT P0, RZ, R227, 0x80, RZ, 0xc0, !PT ;  /* 0x00000080e3ff7812 */ /* 0x000fe2000780c0ff */
[----:B------:R-:W-:Y:S01]  /*7dc0*/  LDSM.16.MT88.4 R28, [R209+0x100] ;  /* 0x00010000d11c783b */ /* 0x000fe20000004200 */
[----:B------:R-:W-:Y:S02]  /*7dd0*/  FMNMX.FTZ R4, R243, R4, !PT ;  /* 0x00000004f3047209 */ /* 0x000fe40007810000 */
[----:B------:R-:W-:Y:S04]  /*7de0*/  ISETP.GT.AND P0, PT, R0, 0x38, !P0 ;  /* 0x000000380000780c */ /* 0x000fe80004704270 */
[----:B------:R-:W-:Y:S04]  /*7df0*/  ISETP.LT.OR P0, PT, R117, 0x39, P0 ;  /* 0x000000397500780c */ /* 0x000fe80000701670 */
[----:B------:R-:W-:Y:S02]  /*7e00*/  FSEL R241, R34, -INF , !P0 ;  /* 0xff80000022f17808 */ /* 0x000fe40004000000 */
[----:B------:R-:W-:Y:S02]  /*7e10*/  LOP3.LUT P0, RZ, R227, 0x40, RZ, 0xc0, !PT ;  /* 0x00000040e3ff7812 */ /* 0x000fe4000780c0ff */
[----:B------:R-:W-:Y:S02]  /*7e20*/  FMNMX.FTZ R4, R241, R4, !PT ;  /* 0x00000004f1047209 */ /* 0x000fe40007810000 */
[C---:B------:R-:W-:Y:S04]  /*7e30*/  ISETP.GT.AND P0, PT, R0.reuse, 0x39, !P0 ;  /* 0x000000390000780c */ /* 0x040fe80004704270 */
[----:B------:R-:W-:Y:S04]  /*7e40*/  ISETP.LT.OR P0, PT, R117, 0x3a, P0 ;  /* 0x0000003a7500780c */ /* 0x000fe80000701670 */
[----:B------:R-:W-:Y:S02]  /*7e50*/  FSEL R171, R35, -INF , !P0 ;  /* 0xff80000023ab7808 */ /* 0x000fe40004000000 */
[----:B------:R-:W-:Y:S02]  /*7e60*/  LOP3.LUT P0, RZ, R227, 0x20, RZ, 0xc0, !PT ;  /* 0x00000020e3ff7812 */ /* 0x000fe4000780c0ff */
[----:B------:R-:W-:Y:S02]  /*7e70*/  FMNMX.FTZ R4, R171, R4, !PT ;  /* 0x00000004ab047209 */ /* 0x000fe40007810000 */
[----:B------:R-:W-:Y:S04]  /*7e80*/  ISETP.GT.AND P0, PT, R0, 0x40, !P0 ;  /* 0x000000400000780c */ /* 0x000fe80004704270 */
[----:B------:R-:W-:Y:S04]  /*7e90*/  ISETP.LT.OR P0, PT, R117, 0x41, P0 ;  /* 0x000000417500780c */ /* 0x000fe80000701670 */
[----:B------:R-:W-:Y:S02]  /*7ea0*/  FSEL R163, R38, -INF , !P0 ;  /* 0xff80000026a37808 */ /* 0x000fe40004000000 */
[----:B------:R-:W-:Y:S02]  /*7eb0*/  LOP3.LUT P0, RZ, R227, 0x10, RZ, 0xc0, !PT ;  /* 0x00000010e3ff7812 */ /* 0x000fe4000780c0ff */
[----:B------:R-:W-:Y:S02]  /*7ec0*/  FMNMX.FTZ R4, R163, R4, !PT ;  /* 0x00000004a3047209 */ /* 0x000fe40007810000 */
[----:B------:R-:W-:Y:S02]  /*7ed0*/  ISETP.GT.AND P0, PT, R0, 0x41, !P0 ;  /* 0x000000410000780c */ /* 0x000fe40004704270 */
[----:B-1----:R-:W-:Y:S02]  /*7ee0*/  FMNMX.FTZ R10, R10, R5, !PT ;  /* 0x000000050a0a7209 */ /* 0x002fe40007810000 */
[----:B------:R-:W-:Y:S03]  /*7ef0*/  ISETP.LT.OR P0, PT, R117, 0x42, P0 ;  /* 0x000000427500780c */ /* 0x000fe60000701670 */
[----:B------:R-:W1:Y:S01]  /*7f00*/  SHFL.BFLY PT, R15, R10, 0x1, 0x1f ;  /* 0x0c201f000a0f7f89 */ /* 0x000e6200000e0000 */
[----:B------:R-:W-:Y:S02]  /*7f10*/  FSEL R157, R39, -INF , !P0 ;  /* 0xff800000279d7808 */ /* 0x000fe40004000000 */
[----:B------:R-:W-:Y:S02]  /*7f20*/  LOP3.LUT P0, RZ, R227, 0x8, RZ, 0xc0, !PT ;  /* 0x00000008e3ff7812 */ /* 0x000fe4000780c0ff */
[----:B------:R-:W-:Y:S02]  /*7f30*/  FMNMX.FTZ R4, R157, R4, !PT ;  /* 0x000000049d047209 */ /* 0x000fe40007810000 */
[----:B------:R-:W-:Y:S01]  /*7f40*/  ISETP.GT.AND P0, PT, R0, 0x48, !P0 ;  /* 0x000000480000780c */ /* 0x000fe20004704270 */
[----:B------:R-:W-:Y:S03]  /*7f50*/  LDSM.16.MT88.4 R36, [R208+0x100] ;  /* 0x00010000d024783b */ /* 0x000fe60000004200 */
        /* <DEDUP_REMOVED lines=12> */
[----:B------:R-:W-:Y:S04]  /*8020*/  LOP3.LUT P0, RZ, R227, 0x1, RZ, 0xc0, !PT ;  /* 0x00000001e3ff7812 */ /* 0x000fe8000780c0ff */
[----:B------:R-:W-:Y:S02]  /*8030*/  ISETP.GT.AND P0, PT, R0, 0x51, !P0 ;  /* 0x000000510000780c */ /* 0x000fe40004704270 */
[----:B------:R-:W-:Y:S02]  /*8040*/  FMNMX.FTZ R0, R149, R4, !PT ;  /* 0x0000000495007209 */ /* 0x000fe40007810000 */
[----:B------:R-:W-:Y:S02]  /*8050*/  ISETP.LT.OR P0, PT, R117, 0x52, P0 ;  /* 0x000000527500780c */ /* 0x000fe40000701670 */
[----:B------:R-:W-:Y:S02]  /*8060*/  FSEL R117, R51, -INF , !P2 ;  /* 0xff80000033757808 */ /* 0x000fe40005000000 */
[----:B------:R-:W-:Y:S02]  /*8070*/  FSEL R139, R47, -INF , !P0 ;  /* 0xff8000002f8b7808 */ /* 0x000fe40004000000 */
[----:B------:R-:W-:Y:S02]  /*8080*/  LDSM.16.MT88.4 R44, [R212+0x3100] ;  /* 0x00310000d42c783b */ /* 0x000fe40000004200 */
[----:B------:R-:W-:Y:S04]  /*8090*/  FMNMX.FTZ R0, R139, R0, !PT ;  /* 0x000000008b007209 */ /* 0x000fe80007810000 */
[----:B------:R-:W-:Y:S04]  /*80a0*/  FMNMX.FTZ R0, R135, R0, !PT ;  /* 0x0000000087007209 */ /* 0x000fe80007810000 */
[----:B------:R-:W-:Y:S02]  /*80b0*/  FMNMX.FTZ R6, R117, R0, !PT ;  /* 0x0000000075067209 */ /* 0x000fe40007810000 */
[----:B-1----:R-:W-:Y:S03]  /*80c0*/  FMNMX.FTZ R0, R10, R15, !PT ;  /* 0x0000000f0a007209 */ /* 0x002fe60007810000 */
[----:B------:R-:W1:Y:S01]  /*80d0*/  SHFL.BFLY PT, R7, R6, 0x2, 0x1f ;  /* 0x0c401f0006077f89 */ /* 0x000e6200000e0000 */
[C---:B------:R-:W-:Y:S01]  /*80e0*/  FSETP.NEU.FTZ.AND P0, PT, R0.reuse, -INF , PT ;  /* 0xff8000000000780b */ /* 0x040fe20003f1d000 */
[----:B------:R-:W-:Y:S05]  /*80f0*/  FMUL.FTZ R151, R0, c[0x0][0x2d0] ;  /* 0x0000b40000977a20 */ /* 0x000fea0000410000 */
[----:B------:R-:W-:Y:S05]  /*8100*/  FSEL R151, R151, RZ, P0 ;  /* 0x000000ff97977208 */ /* 0x000fea0000000000 */
        /* <DEDUP_REMOVED lines=9> */
[----:B------:R-:W-:Y:S01]  /*81a0*/  FSEL R6, R0, RZ, P0 ;  /* 0x000000ff00067208 */ /* 0x000fe20000000000 */
[----:B------:R-:W-:Y:S02]  /*81b0*/  FFMA.FTZ R154, R154, c[0x0][0x2d0], -R151 ;  /* 0x0000b4009a9a7a23 */ /* 0x000fe40000010897 */
[----:B------:R-:W1:Y:S01]  /*81c0*/  SHFL.BFLY PT, R4, R5, 0x1, 0x1f ;  /* 0x0c201f0005047f89 */ /* 0x000e6200000e0000 */
[----:B------:R-:W2:Y:S01]  /*81d0*/  MUFU.EX2 R128, R128 ;  /* 0x0000008000807308 */ /* 0x000ea20000000800 */
[----:B------:R-:W-:Y:S02]  /*81e0*/  FADD.FTZ R3, -R6, R3 ;  /* 0x0000000306037221 */ /* 0x000fe40000010100 */
[--C-:B------:R-:W-:Y:S02]  /*81f0*/  FFMA.FTZ R158, R158, c[0x0][0x2d0], -R151.reuse ;  /* 0x0000b4009e9e7a23 */ /* 0x100fe40000010897 */
[--C-:B------:R-:W-:Y:S02]  /*8200*/  FFMA.FTZ R166, R166, c[0x0][0x2d0], -R151.reuse ;  /* 0x0000b400a6a67a23 */ /* 0x100fe40000010897 */
[--C-:B------:R-:W-:Y:S02]  /*8210*/  FFMA.FTZ R168, R168, c[0x0][0x2d0], -R151.reuse ;  /* 0x0000b400a8a87a23 */ /* 0x100fe40000010897 */
[--C-:B------:R-:W-:Y:S01]  /*8220*/  FFMA.FTZ R160, R160, c[0x0][0x2d0], -R151.reuse ;  /* 0x0000b400a0a07a23 */ /* 0x100fe20000010897 */
[----:B------:R-:W-:Y:S01]  /*8230*/  MUFU.EX2 R118, R118 ;  /* 0x0000007600767308 */ /* 0x000fe20000000800 */
[--C-:B------:R-:W-:Y:S02]  /*8240*/  FFMA.FTZ R152, R152, c[0x0][0x2d0], -R151.reuse ;  /* 0x0000b40098987a23 */ /* 0x100fe40000010897 */
[--C-:B------:R-:W-:Y:S02]  /*8250*/  FFMA.FTZ R142, R142, c[0x0][0x2d0], -R151.reuse ;  /* 0x0000b4008e8e7a23 */ /* 0x100fe40000010897 */
[--C-:B------:R-:W-:Y:S02]  /*8260*/  FFMA.FTZ R141, R141, c[0x0][0x2d0], -R151.reuse ;  /* 0x0000b4008d8d7a23 */ /* 0x100fe40000010897 */
[----:B------:R-:W-:Y:S03]  /*8270*/  FFMA.FTZ R138, R138, c[0x0][0x2d0], -R151 ;  /* 0x0000b4008a8a7a23 */ /* 0x000fe60000010897 */
[----:B------:R-:W3:Y:S01]  /*8280*/  MUFU.EX2 R129, R129 ;  /* 0x0000008100817308 */ /* 0x000ee20000000800 */
[----:B-1----:R-:W-:Y:S01]  /*8290*/  FMNMX.FTZ R116, R4, R5, !PT ;  /* 0x0000000504747209 */ /* 0x002fe20007810000 */
[----:B------:R-:W-:Y:S01]  /*82a0*/  FMUL.FTZ R4, R3, c[0x0][0x2d0] ;  /* 0x0000b40003047a20 */ /* 0x000fe20000410000 */
[----:B--2---:R-:W-:Y:S02]  /*82b0*/  F2FP.PACK_AB R120, R119, R128 ;  /* 0x000000807778723e */ /* 0x004fe400000000ff */
[C---:B------:R-:W-:Y:S01]  /*82c0*/  FSETP.NEU.FTZ.AND P0, PT, R116.reuse, -INF , PT ;  /* 0xff8000007400780b */ /* 0x040fe20003f1d000 */
[C---:B------:R-:W-:Y:S04]  /*82d0*/  FMUL.FTZ R134, R116.reuse, c[0x0][0x2d0] ;  /* 0x0000b40074867a20 */ /* 0x040fe80000410000 */
[----:B------:R-:W1:Y:S01]  /*82e0*/  MUFU.EX2 R3, R4 ;  /* 0x0000000400037308 */ /* 0x000e620000000800 */
[----:B------:R-:W-:Y:S02]  /*82f0*/  FSEL R5, R116, RZ, P0 ;  /* 0x000000ff74057208 */ /* 0x000fe40000000000 */
[----:B------:R-:W-:Y:S02]  /*8300*/  FSEL R134, R134, RZ, P0 ;  /* 0x000000ff86867208 */ /* 0x000fe40000000000 */
[----:B------:R-:W-:Y:S01]  /*8310*/  ISETP.GT.AND P0, PT, R238, UR4, PT ;  /* 0x00000004ee007c0c */ /* 0x000fe2000bf04270 */
[----:B------:R-:W-:Y:S02]  /*8320*/  FADD.FTZ R5, -R5, R2 ;  /* 0x0000000205057221 */ /* 0x000fe40000010100 */
[--C-:B------:R-:W-:Y:S02]  /*8330*/  FFMA.FTZ R132, R13, c[0x0][0x2d0], -R134.reuse ;  /* 0x0000b4000d847a23 */ /* 0x100fe40000010886 */
[----:B------:R-:W2:Y:S01]  /*8340*/  LDSM.16.MT88.4 R12, [R212+0x100] ;  /* 0x00010000d40c783b */ /* 0x000ea20000004200 */
[--C-:B------:R-:W-:Y:S01]  /*8350*/  FFMA.FTZ R133, R17, c[0x0][0x2d0], -R134.reuse ;  /* 0x0000b40011857a23 */ /* 0x100fe20000010886 */
[----:B------:R-:W-:Y:S01]  /*8360*/  MUFU.EX2 R137, R137 ;  /* 0x0000008900897308 */ /* 0x000fe20000000800 */
[--C-:B------:R-:W-:Y:S01]  /*8370*/  FFMA.FTZ R131, R9, c[0x0][0x2d0], -R134.reuse ;  /* 0x0000b40009837a23 */ /* 0x100fe20000010886 */
[----:B---3--:R-:W-:Y:S01]  /*8380*/  F2FP.PACK_AB R122, R129, R118 ;  /* 0x00000076817a723e */ /* 0x008fe200000000ff */
[--C-:B------:R-:W-:Y:S02]  /*8390*/  FFMA.FTZ R130, R11, c[0x0][0x2d0], -R134.reuse ;  /* 0x0000b4000b827a23 */ /* 0x100fe40000010886 */
[----:B------:R-:W-:Y:S02]  /*83a0*/  FMUL.FTZ R2, R5, c[0x0][0x2d0] ;  /* 0x0000b40005027a20 */ /* 0x000fe40000410000 */
[--C-:B------:R-:W-:Y:S02]  /*83b0*/  FFMA.FTZ R165, R165, c[0x0][0x2d0], -R134.reuse ;  /* 0x0000b400a5a57a23 */ /* 0x100fe40000010886 */
[--C-:B------:R-:W-:Y:S01]  /*83c0*/  FFMA.FTZ R167, R167, c[0x0][0x2d0], -R134.reuse ;  /* 0x0000b400a7a77a23 */ /* 0x100fe20000010886 */
[----:B------:R-:W-:Y:S01]  /*83d0*/  MUFU.EX2 R133, R133 ;  /* 0x0000008500857308 */ /* 0x000fe20000000800 */
[--C-:B------:R-:W-:Y:S02]  /*83e0*/  FFMA.FTZ R243, R243, c[0x0][0x2d0], -R134.reuse ;  /* 0x0000b400f3f37a23 */ /* 0x100fe40000010886 */
[C---:B-1----:R-:W-:Y:S02]  /*83f0*/  FMUL.FTZ R4, R3.reuse, R112 ;  /* 0x0000007003047220 */ /* 0x042fe40000410000 */
[C---:B------:R-:W-:Y:S02]  /*8400*/  FMUL.FTZ R5, R3.reuse, R113 ;  /* 0x0000007103057220 */ /* 0x040fe40000410000 */
[C---:B------:R-:W-:Y:S02]  /*8410*/  FMUL.FTZ R8, R3.reuse, R68 ;  /* 0x0000004403087220 */ /* 0x040fe40000410000 */
[C---:B------:R-:W-:Y:S01]  /*8420*/  FMUL.FTZ R9, R3.reuse, R69 ;  /* 0x0000004503097220 */ /* 0x040fe20000410000 */
[----:B------:R-:W1:Y:S01]  /*8430*/  MUFU.EX2 R2, R2 ;  /* 0x0000000200027308 */ /* 0x000e620000000800 */
[C---:B------:R-:W-:Y:S02]  /*8440*/  FMUL.FTZ R16, R3.reuse, R76 ;  /* 0x0000004c03107220 */ /* 0x040fe40000410000 */
[C---:B------:R-:W-:Y:S02]  /*8450*/  FMUL.FTZ R17, R3.reuse, R77 ;  /* 0x0000004d03117220 */ /* 0x040fe40000410000 */
[C---:B------:R-:W-:Y:S02]  /*8460*/  FMUL.FTZ R24, R3.reuse, R84 ;  /* 0x0000005403187220 */ /* 0x040fe40000410000 */
[C---:B------:R-:W-:Y:S02]  /*8470*/  FMUL.FTZ R25, R3.reuse, R85 ;  /* 0x0000005503197220 */ /* 0x040fe40000410000 */
[C---:B------:R-:W-:Y:S01]  /*8480*/  FMUL.FTZ R32, R3.reuse, R92 ;  /* 0x0000005c03207220 */ /* 0x040fe20000410000 */
[----:B------:R-:W3:Y:S01]  /*8490*/  MUFU.EX2 R132, R132 ;  /* 0x0000008400847308 */ /* 0x000ee20000000800 */
[C---:B------:R-:W-:Y:S02]  /*84a0*/  FMUL.FTZ R33, R3.reuse, R93 ;  /* 0x0000005d03217220 */ /* 0x040fe40000410000 */
[C---:B------:R-:W-:Y:S02]  /*84b0*/  FMUL.FTZ R40, R3.reuse, R100 ;  /* 0x0000006403287220 */ /* 0x040fe40000410000 */
[C---:B------:R-:W-:Y:S02]  /*84c0*/  FMUL.FTZ R41, R3.reuse, R101 ;  /* 0x0000006503297220 */ /* 0x040fe40000410000 */
[C---:B------:R-:W-:Y:S02]  /*84d0*/  FMUL.FTZ R48, R3.reuse, R104 ;  /* 0x0000006803307220 */ /* 0x040fe40000410000 */
[C---:B------:R-:W-:Y:S01]  /*84e0*/  FMUL.FTZ R49, R3.reuse, R105 ;  /* 0x0000006903317220 */ /* 0x040fe20000410000 */
[----:B------:R-:W-:Y:S01]  /*84f0*/  MUFU.EX2 R131, R131 ;  /* 0x0000008300837308 */ /* 0x000fe20000000800 */
[C---:B------:R-:W-:Y:S02]  /*8500*/  FMUL.FTZ R52, R3.reuse, R52 ;  /* 0x0000003403347220 */ /* 0x040fe40000410000 */
[C---:B------:R-:W-:Y:S02]  /*8510*/  FMUL.FTZ R53, R3.reuse, R53 ;  /* 0x0000003503357220 */ /* 0x040fe40000410000 */
[C---:B-1----:R-:W-:Y:S02]  /*8520*/  FMUL.FTZ R6, R2.reuse, R114 ;  /* 0x0000007202067220 */ /* 0x042fe40000410000 */
[C---:B------:R-:W-:Y:S02]  /*8530*/  FMUL.FTZ R7, R2.reuse, R115 ;  /* 0x0000007302077220 */ /* 0x040fe40000410000 */
[C---:B------:R-:W-:Y:S01]  /*8540*/  FMUL.FTZ R10, R2.reuse, R70 ;  /* 0x00000046020a7220 */ /* 0x040fe20000410000 */
[----:B------:R-:W1:Y:S01]  /*8550*/  MUFU.EX2 R130, R130 ;  /* 0x0000008200827308 */ /* 0x000e620000000800 */
[C---:B------:R-:W-:Y:S02]  /*8560*/  FMUL.FTZ R11, R2.reuse, R71 ;  /* 0x00000047020b7220 */ /* 0x040fe40000410000 */
[----:B------:R-:W-:Y:S01]  /*8570*/  FMUL.FTZ R18, R2, R78 ;  /* 0x0000004e02127220 */ /* 0x000fe20000410000 */
[----:B---3--:R-:W-:Y:S01]  /*8580*/  F2FP.PACK_AB R121, R132, R133 ;  /* 0x000000858479723e */ /* 0x008fe200000000ff */
[C---:B------:R-:W-:Y:S01]  /*8590*/  FMUL.FTZ R19, R2.reuse, R79 ;  /* 0x0000004f02137220 */ /* 0x040fe20000410000 */
[----:B------:R-:W3:Y:S01]  /*85a0*/  LDSM.16.MT88.4 R68, [R210+0x3100] ;  /* 0x00310000d244783b */ /* 0x000ee20000004200 */
[C---:B------:R-:W-:Y:S02]  /*85b0*/  FMUL.FTZ R26, R2.reuse, R86 ;  /* 0x00000056021a7220 */ /* 0x040fe40000410000 */
[C---:B------:R-:W-:Y:S01]  /*85c0*/  FMUL.FTZ R27, R2.reuse, R87 ;  /* 0x00000057021b7220 */ /* 0x040fe20000410000 */
[----:B------:R-:W4:Y:S01]  /*85d0*/  MUFU.EX2 R140, R140 ;  /* 0x0000008c008c7308 */ /* 0x000f220000000800 */
[C---:B------:R-:W-:Y:S02]  /*85e0*/  FMUL.FTZ R34, R2.reuse, R94 ;  /* 0x0000005e02227220 */ /* 0x040fe40000410000 */
[C---:B------:R-:W-:Y:S01]  /*85f0*/  FMUL.FTZ R35, R2.reuse, R95 ;  /* 0x0000005f02237220 */ /* 0x040fe20000410000 */
[----:B------:R-:W-:Y:S01]  /*8600*/  LDSM.16.MT88.4 R76, [R208+0x3100] ;  /* 0x00310000d04c783b */ /* 0x000fe20000004200 */
[C---:B------:R-:W-:Y:S02]  /*8610*/  FMUL.FTZ R42, R2.reuse, R102 ;  /* 0x00000066022a7220 */ /* 0x040fe40000410000 */
[C---:B------:R-:W-:Y:S02]  /*8620*/  FMUL.FTZ R43, R2.reuse, R103 ;  /* 0x00000067022b7220 */ /* 0x040fe40000410000 */
[C---:B------:R-:W-:Y:S01]  /*8630*/  FMUL.FTZ R50, R2.reuse, R106 ;  /* 0x0000006a02327220 */ /* 0x040fe20000410000 */
[----:B------:R-:W-:Y:S01]  /*8640*/  MUFU.EX2 R143, R143 ;  /* 0x0000008f008f7308 */ /* 0x000fe20000000800 */
[C---:B------:R-:W-:Y:S01]  /*8650*/  FMUL.FTZ R51, R2.reuse, R107 ;  /* 0x0000006b02337220 */ /* 0x040fe20000410000 */
[----:B------:R-:W-:Y:S01]  /*8660*/  LDSM.16.MT88.4 R84, [R209+0x900] ;  /* 0x00090000d154783b */ /* 0x000fe20000004200 */
[----:B------:R-:W-:Y:S01]  /*8670*/  FMUL.FTZ R54, R2, R54 ;  /* 0x0000003602367220 */ /* 0x000fe20000410000 */
[----:B-1----:R-:W-:Y:S01]  /*8680*/  F2FP.PACK_AB R123, R130, R131 ;  /* 0x00000083827b723e */ /* 0x002fe200000000ff */
[C---:B------:R-:W-:Y:S02]  /*8690*/  FMUL.FTZ R55, R2.reuse, R55 ;  /* 0x0000003702377220 */ /* 0x040fe40000410000 */
[C---:B------:R-:W-:Y:S02]  /*86a0*/  FMUL.FTZ R56, R3.reuse, R56 ;  /* 0x0000003803387220 */ /* 0x040fe40000410000 */
[C---:B------:R-:W-:Y:S01]  /*86b0*/  FMUL.FTZ R57, R3.reuse, R57 ;  /* 0x0000003903397220 */ /* 0x040fe20000410000 */
[----:B------:R-:W-:Y:S01]  /*86c0*/  LDSM.16.MT88.4 R92, [R208+0x4900] ;  /* 0x00490000d05c783b */ /* 0x000fe20000004200 */
[C---:B--2---:R-:W-:Y:S01]  /*86d0*/  HMMA.16816.F32 R4, R120.reuse, R12, R4 ;  /* 0x0000000c7804723c */ /* 0x044fe20000001804 */
[----:B------:R-:W-:Y:S04]  /*86e0*/  MUFU.EX2 R154, R154 ;  /* 0x0000009a009a7308 */ /* 0x000fe80000000800 */
[C---:B------:R-:W-:Y:S02]  /*86f0*/  FMUL.FTZ R58, R2.reuse, R58 ;  /* 0x0000003a023a7220 */ /* 0x040fe40000410000 */
[----:B------:R-:W-:Y:S01]  /*8700*/  LDSM.16.MT88.4 R100, [R208+0x2900] ;  /* 0x00290000d064783b */ /* 0x000fe20000004200 */
[C---:B------:R-:W-:Y:S03]  /*8710*/  HMMA.16816.F32 R8, R120.reuse, R14, R8 ;  /* 0x0000000e7808723c */ /* 0x040fe60000001808 */
[----:B------:R-:W-:Y:S01]  /*8720*/  MUFU.EX2 R158, R158 ;  /* 0x0000009e009e7308 */ /* 0x000fe20000000800 */
[C---:B------:R-:W-:Y:S02]  /*8730*/  FMUL.FTZ R12, R3.reuse, R72 ;  /* 0x00000048030c7220 */ /* 0x040fe40000410000 */
[C---:B------:R-:W-:Y:S01]  /*8740*/  FMUL.FTZ R13, R3.reuse, R73 ;  /* 0x00000049030d7220 */ /* 0x040fe20000410000 */
[----:B------:R-:W-:Y:S01]  /*8750*/  LDSM.16.MT88.4 R104, [R212+0x5900] ;  /* 0x00590000d468783b */ /* 0x000fe20000004200 */
[C---:B------:R-:W-:Y:S04]  /*8760*/  FMUL.FTZ R14, R2.reuse, R74 ;  /* 0x0000004a020e7220 */ /* 0x040fe80000410000 */
[C---:B------:R-:W-:Y:S01]  /*8770*/  FMUL.FTZ R15, R2.reuse, R75 ;  /* 0x0000004b020f7220 */ /* 0x040fe20000410000 */
[----:B------:R-:W-:Y:S01]  /*8780*/  MUFU.EX2 R165, R165 ;  /* 0x000000a500a57308 */ /* 0x000fe20000000800 */
[C---:B------:R-:W-:Y:S01]  /*8790*/  FMUL.FTZ R59, R2.reuse, R59 ;  /* 0x0000003b023b7220 */ /* 0x040fe20000410000 */
[----:B------:R-:W1:Y:S01]  /*87a0*/  LDSM.16.MT88.4 R72, [R209+0x3100] ;  /* 0x00310000d148783b */ /* 0x000e620000004200 */
[C---:B------:R-:W-:Y:S02]  /*87b0*/  FMUL.FTZ R60, R3.reuse, R60 ;  /* 0x0000003c033c7220 */ /* 0x040fe40000410000 */
[C---:B------:R-:W-:Y:S01]  /*87c0*/  FMUL.FTZ R61, R3.reuse, R61 ;  /* 0x0000003d033d7220 */ /* 0x040fe20000410000 */
[C---:B------:R-:W-:Y:S03]  /*87d0*/  HMMA.16816.F32 R12, R120.reuse, R20, R12 ;  /* 0x00000014780c723c */ /* 0x040fe6000000180c */
[C---:B------:R-:W-:Y:S01]  /*87e0*/  FMUL.FTZ R62, R2.reuse, R62 ;  /* 0x0000003e023e7220 */ /* 0x040fe20000410000 */
[----:B------:R-:W-:Y:S01]  /*87f0*/  MUFU.EX2 R167, R167 ;  /* 0x000000a700a77308 */ /* 0x000fe20000000800 */
[C---:B------:R-:W-:Y:S02]  /*8800*/  FMUL.FTZ R63, R2.reuse, R63 ;  /* 0x0000003f023f7220 */ /* 0x040fe40000410000 */
[C---:B------:R-:W-:Y:S01]  /*8810*/  FMUL.FTZ R20, R3.reuse, R80 ;  /* 0x0000005003147220 */ /* 0x040fe20000410000 */
[C---:B------:R-:W-:Y:S04]  /*8820*/  HMMA.16816.F32 R16, R120.reuse, R22, R16 ;  /* 0x000000167810723c */ /* 0x040fe80000001810 */
[C---:B------:R-:W-:Y:S02]  /*8830*/  FMUL.FTZ R21, R3.reuse, R81 ;  /* 0x0000005103157220 */ /* 0x040fe40000410000 */
[C---:B------:R-:W-:Y:S01]  /*8840*/  FMUL.FTZ R64, R3.reuse, R64 ;  /* 0x0000004003407220 */ /* 0x040fe20000410000 */
[----:B------:R-:W-:Y:S01]  /*8850*/  MUFU.EX2 R166, R166 ;  /* 0x000000a600a67308 */ /* 0x000fe20000000800 */
[C---:B------:R-:W-:Y:S04]  /*8860*/  FMUL.FTZ R22, R2.reuse, R82 ;  /* 0x0000005202167220 */ /* 0x040fe80000410000 */
[C---:B------:R-:W-:Y:S02]  /*8870*/  FMUL.FTZ R23, R2.reuse, R83 ;  /* 0x0000005302177220 */ /* 0x040fe40000410000 */
[----:B------:R-:W2:Y:S01]  /*8880*/  LDSM.16.MT88.4 R80, [R212+0x900] ;  /* 0x00090000d450783b */ /* 0x000ea20000004200 */
[----:B------:R-:W-:Y:S02]  /*8890*/  FMUL.FTZ R65, R3, R65 ;  /* 0x0000004103417220 */ /* 0x000fe40000410000 */
[C---:B------:R-:W-:Y:S01]  /*88a0*/  FMUL.FTZ R66, R2.reuse, R66 ;  /* 0x0000004202427220 */ /* 0x040fe20000410000 */
[----:B------:R-:W-:Y:S01]  /*88b0*/  MUFU.EX2 R168, R168 ;  /* 0x000000a800a87308 */ /* 0x000fe20000000800 */
[C---:B------:R-:W-:Y:S03]  /*88c0*/  HMMA.16816.F32 R20, R120.reuse, R28, R20 ;  /* 0x0000001c7814723c */ /* 0x040fe60000001814 */
[C---:B------:R-:W-:Y:S02]  /*88d0*/  FMUL.FTZ R67, R2.reuse, R67 ;  /* 0x0000004302437220 */ /* 0x040fe40000410000 */
[--C-:B------:R-:W-:Y:S02]  /*88e0*/  FFMA.FTZ R171, R171, c[0x0][0x2d0], -R134.reuse ;  /* 0x0000b400abab7a23 */ /* 0x100fe40000010886 */
[C---:B------:R-:W-:Y:S01]  /*88f0*/  FMUL.FTZ R28, R3.reuse, R88 ;  /* 0x00000058031c7220 */ /* 0x040fe20000410000 */
[C---:B------:R-:W-:Y:S01]  /*8900*/  HMMA.16816.F32 R24, R120.reuse, R30, R24 ;  /* 0x0000001e7818723c */ /* 0x040fe20000001818 */
[----:B------:R-:W-:Y:S03]  /*8910*/  MUFU.EX2 R243, R243 ;  /* 0x000000f300f37308 */ /* 0x000fe60000000800 */
[----:B------:R-:W-:Y:S02]  /*8920*/  FMUL.FTZ R29, R3, R89 ;  /* 0x00000059031d7220 */ /* 0x000fe40000410000 */
[--C-:B------:R-:W-:Y:S02]  /*8930*/  FFMA.FTZ R157, R157, c[0x0][0x2d0], -R134.reuse ;  /* 0x0000b4009d9d7a23 */ /* 0x100fe40000010886 */
[C---:B------:R-:W-:Y:S03]  /*8940*/  FMUL.FTZ R30, R2.reuse, R90 ;  /* 0x0000005a021e7220 */ /* 0x040fe60000410000 */
[----:B------:R-:W-:Y:S01]  /*8950*/  MUFU.EX2 R171, R171 ;  /* 0x000000ab00ab7308 */ /* 0x000fe20000000800 */
[C---:B------:R-:W-:Y:S02]  /*8960*/  FMUL.FTZ R31, R2.reuse, R91 ;  /* 0x0000005b021f7220 */ /* 0x040fe40000410000 */
[----:B------:R-:W-:Y:S01]  /*8970*/  LDSM.16.MT88.4 R88, [R208+0x900] ;  /* 0x00090000d058783b */ /* 0x000fe20000004200 */
[--C-:B------:R-:W-:Y:S02]  /*8980*/  FFMA.FTZ R155, R155, c[0x0][0x2d0], -R134.reuse ;  /* 0x0000b4009b9b7a23 */ /* 0x100fe40000010886 */
[--C-:B------:R-:W-:Y:S02]  /*8990*/  FFMA.FTZ R139, R139, c[0x0][0x2d0], -R134.reuse ;  /* 0x0000b4008b8b7a23 */ /* 0x100fe40000010886 */
[C---:B------:R-:W-:Y:S02]  /*89a0*/  HMMA.16816.F32 R28, R120.reuse, R36, R28 ;  /* 0x00000024781c723c */ /* 0x040fe4000000181c */
[----:B------:R-:W-:Y:S01]  /*89b0*/  MUFU.EX2 R160, R160 ;  /* 0x000000a000a07308 */ /* 0x000fe20000000800 */
[----:B------:R-:W-:Y:S02]  /*89c0*/  FFMA.FTZ R135, R135, c[0x0][0x2d0], -R134 ;  /* 0x0000b40087877a23 */ /* 0x000fe40000010886 */
[C---:B------:R-:W-:Y:S02]  /*89d0*/  FFMA.FTZ R128, R3.reuse, R228, R128 ;  /* 0x000000e403807223 */ /* 0x040fe40000010080 */
[C---:B------:R-:W-:Y:S01]  /*89e0*/  FMUL.FTZ R36, R3.reuse, R96 ;  /* 0x0000006003247220 */ /* 0x040fe20000410000 */
[C---:B------:R-:W-:Y:S04]  /*89f0*/  HMMA.16816.F32 R32, R120.reuse, R38, R32 ;  /* 0x000000267820723c */ /* 0x040fe80000001820 */
[----:B------:R-:W-:Y:S01]  /*8a00*/  FMUL.FTZ R37, R3, R97 ;  /* 0x0000006103257220 */ /* 0x000fe20000410000 */
[----:B------:R-:W-:Y:S01]  /*8a10*/  MUFU.EX2 R152, R152 ;  /* 0x0000009800987308 */ /* 0x000fe20000000800 */
[C---:B------:R-:W-:Y:S02]  /*8a20*/  FFMA.FTZ R133, R2.reuse, R229, R133 ;  /* 0x000000e502857223 */ /* 0x040fe40000010085 */
[C---:B------:R-:W-:Y:S04]  /*8a30*/  FMUL.FTZ R38, R2.reuse, R98 ;  /* 0x0000006202267220 */ /* 0x040fe80000410000 */
[----:B------:R-:W-:Y:S02]  /*8a40*/  FMUL.FTZ R39, R2, R99 ;  /* 0x0000006302277220 */ /* 0x000fe40000410000 */
[----:B------:R-:W-:Y:S01]  /*8a50*/  LDSM.16.MT88.4 R96, [R209+0x2900] ;  /* 0x00290000d160783b */ /* 0x000fe20000004200 */
[----:B------:R-:W-:Y:S01]  /*8a60*/  MUFU.EX2 R157, R157 ;  /* 0x0000009d009d7308 */ /* 0x000fe20000000800 */
[----:B------:R-:W-:Y:S02]  /*8a70*/  FADD.FTZ R119, R119, R128 ;  /* 0x0000008077777221 */ /* 0x000fe40000010000 */
[----:B------:R-:W-:Y:S01]  /*8a80*/  FADD.FTZ R132, R132, R133 ;  /* 0x0000008584847221 */ /* 0x000fe20000010000 */
[C---:B------:R-:W-:Y:S03]  /*8a90*/  HMMA.16816.F32 R36, R120.reuse, R44, R36 ;  /* 0x0000002c7824723c */ /* 0x040fe60000001824 */
[----:B------:R-:W-:Y:S02]  /*8aa0*/  FADD.FTZ R118, R118, R119 ;  /* 0x0000007776767221 */ /* 0x000fe40000010000 */
[----:B------:R-:W-:Y:S01]  /*8ab0*/  FADD.FTZ R131, R131, R132 ;  /* 0x0000008483837221 */ /* 0x000fe20000010000 */
[----:B------:R-:W-:Y:S01]  /*8ac0*/  MUFU.EX2 R155, R155 ;  /* 0x0000009b009b7308 */ /* 0x000fe20000000800 */
[C---:B------:R-:W-:Y:S01]  /*8ad0*/  FMUL.FTZ R44, R3.reuse, R108 ;  /* 0x0000006c032c7220 */ /* 0x040fe20000410000 */
[C---:B------:R-:W-:Y:S04]  /*8ae0*/  HMMA.16816.F32 R40, R120.reuse, R46, R40 ;  /* 0x0000002e7828723c */ /* 0x040fe80000001828 */
[----:B------:R-:W-:Y:S02]  /*8af0*/  FMUL.FTZ R45, R3, R109 ;  /* 0x0000006d032d7220 */ /* 0x000fe40000410000 */
[--C-:B------:R-:W-:Y:S02]  /*8b00*/  FFMA.FTZ R108, R148, c[0x0][0x2d0], -R151.reuse ;  /* 0x0000b400946c7a23 */ /* 0x100fe40000010897 */
[C---:B------:R-:W-:Y:S01]  /*8b10*/  FMUL.FTZ R46, R2.reuse, R110 ;  /* 0x0000006e022e7220 */ /* 0x040fe20000410000 */
[----:B------:R-:W-:Y:S03]  /*8b20*/  MUFU.EX2 R142, R142 ;  /* 0x0000008e008e7308 */ /* 0x000fe60000000800 */
[----:B------:R-:W-:Y:S02]  /*8b30*/  FMUL.FTZ R47, R2, R111 ;  /* 0x0000006f022f7220 */ /* 0x000fe40000410000 */
[--C-:B------:R-:W-:Y:S02]  /*8b40*/  FFMA.FTZ R109, R249, c[0x0][0x2d0], -R134.reuse ;  /* 0x0000b400f96d7a23 */ /* 0x100fe40000010886 */
[--C-:B------:R-:W-:Y:S02]  /*8b50*/  FFMA.FTZ R110, R247, c[0x0][0x2d0], -R134.reuse ;  /* 0x0000b400f76e7a23 */ /* 0x100fe40000010886 */
[--C-:B------:R-:W-:Y:S01]  /*8b60*/  FFMA.FTZ R111, R161, c[0x0][0x2d0], -R134.reuse ;  /* 0x0000b400a16f7a23 */ /* 0x100fe20000010886 */
[C---:B---3--:R-:W-:Y:S01]  /*8b70*/  HMMA.16816.F32 R44, R120.reuse, R68, R44 ;  /* 0x00000044782c723c */ /* 0x048fe2000000182c */
[----:B------:R-:W3:Y:S02]  /*8b80*/  MUFU.EX2 R108, R108 ;  /* 0x0000006c006c7308 */ /* 0x000ee40000000800 */
[--C-:B------:R-:W-:Y:S02]  /*8b90*/  FFMA.FTZ R148, R159, c[0x0][0x2d0], -R134.reuse ;  /* 0x0000b4009f947a23 */ /* 0x100fe40000010886 */
[--C-:B------:R-:W-:Y:S02]  /*8ba0*/  FFMA.FTZ R159, R164, c[0x0][0x2d0], -R151.reuse ;  /* 0x0000b400a49f7a23 */ /* 0x100fe40000010897 */
[----:B----4-:R-:W-:Y:S01]  /*8bb0*/  F2FP.PACK_AB R68, R140, R137 ;  /* 0x000000898c44723e */ /* 0x010fe200000000ff */
[C---:B------:R-:W-:Y:S03]  /*8bc0*/  HMMA.16816.F32 R48, R120.reuse, R70, R48 ;  /* 0x000000467830723c */ /* 0x040fe60000001830 */
[----:B------:R-:W-:Y:S01]  /*8bd0*/  MUFU.EX2 R109, R109 ;  /* 0x0000006d006d7308 */ /* 0x000fe20000000800 */
[--C-:B------:R-:W-:Y:S02]  /*8be0*/  FFMA.FTZ R161, R162, c[0x0][0x2d0], -R151.reuse ;  /* 0x0000b400a2a17a23 */ /* 0x100fe40000010897 */
[--C-:B------:R-:W-:Y:S02]  /*8bf0*/  FFMA.FTZ R162, R239, c[0x0][0x2d0], -R134.reuse ;  /* 0x0000b400efa27a23 */ /* 0x100fe40000010886 */
[C---:B-1----:R-:W-:Y:S04]  /*8c00*/  HMMA.16816.F32 R52, R120.reuse, R72, R52 ;  /* 0x000000487834723c */ /* 0x042fe80000001834 */
[--C-:B------:R-:W-:Y:S01]  /*8c10*/  FFMA.FTZ R164, R169, c[0x0][0x2d0], -R134.reuse ;  /* 0x0000b400a9a47a23 */ /* 0x100fe20000010886 */
[----:B------:R-:W1:Y:S01]  /*8c20*/  MUFU.EX2 R110, R110 ;  /* 0x0000006e006e7308 */ /* 0x000e620000000800 */
[--C-:B------:R-:W-:Y:S02]  /*8c30*/  FFMA.FTZ R169, R240, c[0x0][0x2d0], -R151.reuse ;  /* 0x0000b400f0a97a23 */ /* 0x100fe40000010897 */
[C---:B------:R-:W-:Y:S01]  /*8c40*/  HMMA.16816.F32 R56, R120.reuse, R74, R56 ;  /* 0x0000004a7838723c */ /* 0x040fe20000001838 */
[----:B------:R-:W4:Y:S03]  /*8c50*/  LDSM.16.MT88.4 R72, [R210+0x900] ;  /* 0x00090000d248783b */ /* 0x000f260000004200 */
[----:B---3--:R-:W-:Y:S01]  /*8c60*/  F2FP.PACK_AB R70, R108, R143 ;  /* 0x0000008f6c46723e */ /* 0x008fe200000000ff */
[--C-:B------:R-:W-:Y:S02]  /*8c70*/  FFMA.FTZ R239, R170, c[0x0][0x2d0], -R151.reuse ;  /* 0x0000b400aaef7a23 */ /* 0x100fe40000010897 */
[----:B------:R-:W-:Y:S01]  /*8c80*/  MUFU.EX2 R111, R111 ;  /* 0x0000006f006f7308 */ /* 0x000fe20000000800 */
[C---:B------:R-:W-:Y:S04]  /*8c90*/  HMMA.16816.F32 R60, R120.reuse, R76, R60 ;  /* 0x0000004c783c723c */ /* 0x040fe8000000183c */
[--C-:B------:R-:W-:Y:S02]  /*8ca0*/  FFMA.FTZ R170, R245, c[0x0][0x2d0], -R134.reuse ;  /* 0x0000b400f5aa7a23 */ /* 0x100fe40000010886 */
[--C-:B------:R-:W-:Y:S02]  /*8cb0*/  FFMA.FTZ R240, R241, c[0x0][0x2d0], -R134.reuse ;  /* 0x0000b400f1f07a23 */ /* 0x100fe40000010886 */
[----:B------:R-:W-:Y:S01]  /*8cc0*/  HMMA.16816.F32 R64, R120, R78, R64 ;  /* 0x0000004e7840723c */ /* 0x000fe20000001840 */
[----:B------:R-:W3:Y:S01]  /*8cd0*/  MUFU.EX2 R148, R148 ;  /* 0x0000009400947308 */ /* 0x000ee20000000800 */
[----:B------:R-:W5:Y:S02]  /*8ce0*/  LDSM.16.MT88.4 R76, [R212+0x3900] ;  /* 0x00390000d44c783b */ /* 0x000f640000004200 */
[--C-:B------:R-:W-:Y:S01]  /*8cf0*/  FFMA.FTZ R241, R156, c[0x0][0x2d0], -R151.reuse ;  /* 0x0000b4009cf17a23 */ /* 0x100fe20000010897 */
[----:B-1----:R-:W-:Y:S01]  /*8d00*/  F2FP.PACK_AB R69, R110, R109 ;  /* 0x0000006d6e45723e */ /* 0x002fe200000000ff */
[--C-:B------:R-:W-:Y:S02]  /*8d10*/  FFMA.FTZ R245, R150, c[0x0][0x2d0], -R151.reuse ;  /* 0x0000b40096f57a23 */ /* 0x100fe40000010897 */
[--C-:B------:R-:W-:Y:S03]  /*8d20*/  FFMA.FTZ R150, R163, c[0x0][0x2d0], -R134.reuse ;  /* 0x0000b400a3967a23 */ /* 0x100fe60000010886 */
[----:B------:R-:W1:Y:S01]  /*8d30*/  MUFU.EX2 R159, R159 ;  /* 0x0000009f009f7308 */ /* 0x000e620000000800 */
[--C-:B------:R-:W-:Y:S02]  /*8d40*/  FFMA.FTZ R156, R153, c[0x0][0x2d0], -R134.reuse ;  /* 0x0000b400999c7a23 */ /* 0x100fe40000010886 */
[----:B------:R-:W-:Y:S02]  /*8d50*/  FFMA.FTZ R151, R136, c[0x0][0x2d0], -R151 ;  /* 0x0000b40088977a23 */ /* 0x000fe40000010897 */
[--C-:B------:R-:W-:Y:S02]  /*8d60*/  FFMA.FTZ R136, R149, c[0x0][0x2d0], -R134.reuse ;  /* 0x0000b40095887a23 */ /* 0x100fe40000010886 */
[----:B------:R-:W-:Y:S02]  /*8d70*/  FFMA.FTZ R134, R117, c[0x0][0x2d0], -R134 ;  /* 0x0000b40075867a23 */ /* 0x000fe40000010886 */
[----:B------:R-:W-:Y:S01]  /*8d80*/  FADD.FTZ R118, R129, R118 ;  /* 0x0000007681767221 */ /* 0x000fe20000010000 */
[----:B------:R-:W1:Y:S01]  /*8d90*/  MUFU.EX2 R161, R161 ;  /* 0x000000a100a17308 */ /* 0x000e620000000800 */
[----:B------:R-:W-:Y:S02]  /*8da0*/  FADD.FTZ R130, R130, R131 ;  /* 0x0000008382827221 */ /* 0x000fe40000010000 */
[----:B------:R-:W-:Y:S01]  /*8db0*/  FADD.FTZ R137, R137, R118 ;  /* 0x0000007689897221 */ /* 0x000fe20000010000 */
[----:B---3--:R-:W-:Y:S01]  /*8dc0*/  F2FP.PACK_AB R71, R148, R111 ;  /* 0x0000006f9447723e */ /* 0x008fe200000000ff */
[----:B------:R-:W-:Y:S02]  /*8dd0*/  FADD.FTZ R109, R109, R130 ;  /* 0x000000826d6d7221 */ /* 0x000fe40000010000 */
[----:B------:R-:W-:Y:S02]  /*8de0*/  FADD.FTZ R140, R140, R137 ;  /* 0x000000898c8c7221 */ /* 0x000fe40000010000 */
[----:B------:R-:W-:Y:S01]  /*8df0*/  FADD.FTZ R110, R110, R109 ;  /* 0x0000006d6e6e7221 */ /* 0x000fe20000010000 */
[----:B------:R-:W3:Y:S01]  /*8e00*/  MUFU.EX2 R162, R162 ;  /* 0x000000a200a27308 */ /* 0x000ee20000000800 */
[C---:B--2---:R-:W-:Y:S05]  /*8e10*/  HMMA.16816.F32 R4, R68.reuse, R80, R4 ;  /* 0x000000504404723c */ /* 0x044fea0000001804 */
[----:B------:R-:W-:Y:S02]  /*8e20*/  FADD.FTZ R143, R143, R140 ;  /* 0x0000008c8f8f7221 */ /* 0x000fe40000010000 */
[----:B------:R-:W-:Y:S01]  /*8e30*/  FADD.FTZ R3, R111, R110 ;  /* 0x0000006e6f037221 */ /* 0x000fe20000010000 */
[C---:B------:R-:W-:Y:S01]  /*8e40*/  HMMA.16816.F32 R8, R68.reuse, R82, R8 ;  /* 0x000000524408723c */ /* 0x040fe20000001808 */
[----:B------:R-:W-:Y:S01]  /*8e50*/  LDSM.16.MT88.4 R80, [R209+0x3900] ;  /* 0x00390000d150783b */ /* 0x000fe20000004200 */
[----:B------:R-:W2:Y:S02]  /*8e60*/  MUFU.EX2 R164, R164 ;  /* 0x000000a400a47308 */ /* 0x000ea40000000800 */
[----:B------:R-:W-:Y:S02]  /*8e70*/  FADD.FTZ R108, R108, R143 ;  /* 0x0000008f6c6c7221 */ /* 0x000fe40000010000 */
[----:B------:R-:W-:Y:S02]  /*8e80*/  FADD.FTZ R3, R148, R3 ;  /* 0x0000000394037221 */ /* 0x000fe40000010000 */
[C---:B----4-:R-:W-:Y:S04]  /*8e90*/  HMMA.16816.F32 R12, R68.reuse, R72, R12 ;  /* 0x00000048440c723c */ /* 0x050fe8000000180c */
[----:B------:R-:W-:Y:S04]  /*8ea0*/  MUFU.EX2 R169, R169 ;  /* 0x000000a900a97308 */ /* 0x000fe80000000800 */
[C---:B------:R-:W-:Y:S01]  /*8eb0*/  HMMA.16816.F32 R16, R68.reuse, R74, R16 ;  /* 0x0000004a4410723c */ /* 0x040fe20000001810 */
[----:B------:R-:W4:Y:S05]  /*8ec0*/  LDSM.16.MT88.4 R72, [R210+0x3900] ;  /* 0x00390000d248783b */ /* 0x000f2a0000004200 */
[----:B------:R-:W-:Y:S02]  /*8ed0*/  MUFU.EX2 R239, R239 ;  /* 0x000000ef00ef7308 */ /* 0x000fe40000000800 */
[C---:B------:R-:W-:Y:S08]  /*8ee0*/  HMMA.16816.F32 R20, R68.reuse, R84, R20 ;  /* 0x000000544414723c */ /* 0x040ff00000001814 */
[C---:B------:R-:W-:Y:S01]  /*8ef0*/  HMMA.16816.F32 R24, R68.reuse, R86, R24 ;  /* 0x000000564418723c */ /* 0x040fe20000001818 */
[----:B------:R-:W1:Y:S01]  /*8f00*/  LDSM.16.MT88.4 R84, [R208+0x3900] ;  /* 0x00390000d054783b */ /* 0x000e620000004200 */
[----:B------:R-:W-:Y:S06]  /*8f10*/  MUFU.EX2 R170, R170 ;  /* 0x000000aa00aa7308 */ /* 0x000fec0000000800 */
[C---:B------:R-:W-:Y:S04]  /*8f20*/  HMMA.16816.F32 R28, R68.reuse, R88, R28 ;  /* 0x00000058441c723c */ /* 0x040fe8000000181c */
[----:B------:R-:W-:Y:S04]  /*8f30*/  MUFU.EX2 R240, R240 ;  /* 0x000000f000f07308 */ /* 0x000fe80000000800 */
[C---:B------:R-:W-:Y:S01]  /*8f40*/  HMMA.16816.F32 R32, R68.reuse, R90, R32 ;  /* 0x0000005a4420723c */ /* 0x040fe20000001820 */
[----:B------:R-:W-:Y:S05]  /*8f50*/  LDSM.16.MT88.4 R88, [R208+0x4100] ;  /* 0x00410000d058783b */ /* 0x000fea0000004200 */
[----:B------:R-:W-:Y:S02]  /*8f60*/  MUFU.EX2 R241, R241 ;  /* 0x000000f100f17308 */ /* 0x000fe40000000800 */
[C---:B-----5:R-:W-:Y:S08]  /*8f70*/  HMMA.16816.F32 R36, R68.reuse, R76, R36 ;  /* 0x0000004c4424723c */ /* 0x060ff00000001824 */
[C---:B------:R-:W-:Y:S01]  /*8f80*/  HMMA.16816.F32 R40, R68.reuse, R78, R40 ;  /* 0x0000004e4428723c */ /* 0x040fe20000001828 */
[----:B------:R-:W-:Y:S01]  /*8f90*/  LDSM.16.MT88.4 R76, [R210+0x1100] ;  /* 0x00110000d24c783b */ /* 0x000fe20000004200 */
[----:B------:R-:W-:Y:S06]  /*8fa0*/  MUFU.EX2 R245, R245 ;  /* 0x000000f500f57308 */ /* 0x000fec0000000800 */
[C---:B----4-:R-:W-:Y:S04]  /*8fb0*/  HMMA.16816.F32 R44, R68.reuse, R72, R44 ;  /* 0x00000048442c723c */ /* 0x050fe8000000182c */
[----:B------:R-:W-:Y:S04]  /*8fc0*/  MUFU.EX2 R150, R150 ;  /* 0x0000009600967308 */ /* 0x000fe80000000800 */
[C---:B------:R-:W-:Y:S01]  /*8fd0*/  HMMA.16816.F32 R48, R68.reuse, R74, R48 ;  /* 0x0000004a4430723c */ /* 0x040fe20000001830 */
[----:B------:R-:W4:Y:S05]  /*8fe0*/  LDSM.16.MT88.4 R72, [R212+0x1100] ;  /* 0x00110000d448783b */ /* 0x000f2a0000004200 */
[----:B------:R-:W-:Y:S02]  /*8ff0*/  MUFU.EX2 R156, R156 ;  /* 0x0000009c009c7308 */ /* 0x000fe40000000800 */
[C---:B------:R-:W-:Y:S08]  /*9000*/  HMMA.16816.F32 R52, R68.reuse, R80, R52 ;  /* 0x000000504434723c */ /* 0x040ff00000001834 */
[C---:B------:R-:W-:Y:S01]  /*9010*/  HMMA.16816.F32 R56, R68.reuse, R82, R56 ;  /* 0x000000524438723c */ /* 0x040fe20000001838 */
[----:B------:R-:W5:Y:S01]  /*9020*/  LDSM.16.MT88.4 R80, [R209+0x1100] ;  /* 0x00110000d150783b */ /* 0x000f620000004200 */
[----:B------:R-:W2:Y:S06]  /*9030*/  MUFU.EX2 R141, R141 ;  /* 0x0000008d008d7308 */ /* 0x000eac0000000800 */
[C---:B-1----:R-:W-:Y:S04]  /*9040*/  HMMA.16816.F32 R60, R68.reuse, R84, R60 ;  /* 0x00000054443c723c */ /* 0x042fe8000000183c */
[----:B------:R-:W-:Y:S04]  /*9050*/  MUFU.EX2 R138, R138 ;  /* 0x0000008a008a7308 */ /* 0x000fe80000000800 */
[----:B------:R-:W-:Y:S01]  /*9060*/  HMMA.16816.F32 R64, R68, R86, R64 ;  /* 0x000000564440723c */ /* 0x000fe20000001840 */
[----:B------:R-:W1:Y:S05]  /*9070*/  LDSM.16.MT88.4 R84, [R208+0x1100] ;  /* 0x00110000d054783b */ /* 0x000e6a0000004200 */
[----:B------:R-:W5:Y:S01]  /*9080*/  MUFU.EX2 R151, R151 ;  /* 0x0000009700977308 */ /* 0x000f620000000800 */
[----:B------:R-:W-:Y:S01]  /*9090*/  F2FP.PACK_AB R68, R154, R159 ;  /* 0x0000009f9a44723e */ /* 0x000fe200000000ff */
[----:B------:R-:W-:Y:S01]  /*90a0*/  FADD.FTZ R159, R159, R108 ;  /* 0x0000006c9f9f7221 */ /* 0x000fe20000010000 */
[----:B------:R-:W-:Y:S03]  /*90b0*/  F2FP.PACK_AB R70, R161, R158 ;  /* 0x0000009ea146723e */ /* 0x000fe600000000ff */
[----:B---3--:R-:W-:Y:S01]  /*90c0*/  F2FP.PACK_AB R69, R165, R162 ;  /* 0x000000a2a545723e */ /* 0x008fe200000000ff */
[----:B------:R-:W-:Y:S01]  /*90d0*/  FADD.FTZ R162, R162, R3 ;  /* 0x00000003a2a27221 */ /* 0x000fe20000010000 */
[----:B--2---:R-:W-:Y:S01]  /*90e0*/  F2FP.PACK_AB R71, R167, R164 ;  /* 0x000000a4a747723e */ /* 0x004fe200000000ff */
[----:B------:R-:W-:Y:S01]  /*90f0*/  FADD.FTZ R159, R154, R159 ;  /* 0x0000009f9a9f7221 */ /* 0x000fe20000010000 */
[----:B------:R-:W-:Y:S01]  /*9100*/  F2FP.PACK_AB R120, R141, R142 ;  /* 0x0000008e8d78723e */ /* 0x000fe200000000ff */
[----:B------:R-:W-:Y:S01]  /*9110*/  MUFU.EX2 R136, R136 ;  /* 0x0000008800887308 */ /* 0x000fe20000000800 */
[----:B------:R-:W-:Y:S02]  /*9120*/  FADD.FTZ R165, R165, R162 ;  /* 0x000000a2a5a57221 */ /* 0x000fe40000010000 */
[----:B------:R-:W-:Y:S01]  /*9130*/  FADD.FTZ R158, R158, R159 ;  /* 0x0000009f9e9e7221 */ /* 0x000fe20000010000 */
[C---:B----4-:R-:W-:Y:S03]  /*9140*/  HMMA.16816.F32 R4, R68.reuse, R72, R4 ;  /* 0x000000484404723c */ /* 0x050fe60000001804 */
[----:B------:R-:W-:Y:S02]  /*9150*/  FADD.FTZ R164, R164, R165 ;  /* 0x000000a5a4a47221 */ /* 0x000fe40000010000 */
[----:B------:R-:W-:Y:S01]  /*9160*/  FADD.FTZ R161, R161, R158 ;  /* 0x0000009ea1a17221 */ /* 0x000fe20000010000 */
[----:B------:R-:W2:Y:S01]  /*9170*/  MUFU.EX2 R139, R139 ;  /* 0x0000008b008b7308 */ /* 0x000ea20000000800 */
[----:B------:R-:W-:Y:S01]  /*9180*/  FADD.FTZ R167, R167, R164 ;  /* 0x000000a4a7a77221 */ /* 0x000fe20000010000 */
[C---:B------:R-:W-:Y:S01]  /*9190*/  HMMA.16816.F32 R8, R68.reuse, R74, R8 ;  /* 0x0000004a4408723c */ /* 0x040fe20000001808 */
[----:B------:R-:W3:Y:S03]  /*91a0*/  LDSM.16.MT88.4 R72, [R212+0x4100] ;  /* 0x00410000d448783b */ /* 0x000ee60000004200 */
[----:B-----5:R-:W-:Y:S04]  /*91b0*/  F2FP.PACK_AB R122, R151, R138 ;  /* 0x0000008a977a723e */ /* 0x020fe800000000ff */
[C---:B------:R-:W-:Y:S01]  /*91c0*/  HMMA.16816.F32 R12, R68.reuse, R76, R12 ;  /* 0x0000004c440c723c */ /* 0x040fe2000000180c */
[----:B------:R-:W-:Y:S07]  /*91d0*/  MUFU.EX2 R135, R135 ;  /* 0x0000008700877308 */ /* 0x000fee0000000800 */
[C---:B------:R-:W-:Y:S01]  /*91e0*/  HMMA.16816.F32 R16, R68.reuse, R78, R16 ;  /* 0x0000004e4410723c */ /* 0x040fe20000001810 */
[----:B------:R-:W4:Y:S02]  /*91f0*/  LDSM.16.MT88.4 R76, [R210+0x4100] ;  /* 0x00410000d24c783b */ /* 0x000f240000004200 */
[----:B------:R-:W5:Y:S01]  /*9200*/  MUFU.EX2 R134, R134 ;  /* 0x0000008600867308 */ /* 0x000f620000000800 */
[----:B--2---:R-:W-:Y:S04]  /*9210*/  F2FP.PACK_AB R121, R139, R136 ;  /* 0x000000888b79723e */ /* 0x004fe800000000ff */
[C---:B------:R-:W-:Y:S08]  /*9220*/  HMMA.16816.F32 R20, R68.reuse, R80, R20 ;  /* 0x000000504414723c */ /* 0x040ff00000001814 */
[C---:B------:R-:W-:Y:S01]  /*9230*/  HMMA.16816.F32 R24, R68.reuse, R82, R24 ;  /* 0x000000524418723c */ /* 0x040fe20000001818 */
[----:B------:R-:W2:Y:S07]  /*9240*/  LDSM.16.MT88.4 R80, [R209+0x4100] ;  /* 0x00410000d150783b */ /* 0x000eae0000004200 */
[C---:B-1----:R-:W-:Y:S04]  /*9250*/  HMMA.16816.F32 R28, R68.reuse, R84, R28 ;  /* 0x00000054441c723c */ /* 0x042fe8000000181c */
[----:B-----5:R-:W-:Y:S04]  /*9260*/  F2FP.PACK_AB R123, R134, R135 ;  /* 0x00000087867b723e */ /* 0x020fe800000000ff */
[C---:B------:R-:W-:Y:S01]  /*9270*/  HMMA.16816.F32 R32, R68.reuse, R86, R32 ;  /* 0x000000564420723c */ /* 0x040fe20000001820 */
[----:B------:R-:W1:Y:S07]  /*9280*/  LDSM.16.MT88.4 R84, [R212+0x1900] ;  /* 0x00190000d454783b */ /* 0x000e6e0000004200 */
[C---:B---3--:R-:W-:Y:S08]  /*9290*/  HMMA.16816.F32 R36, R68.reuse, R72, R36 ;  /* 0x000000484424723c */ /* 0x048ff00000001824 */
[C---:B------:R-:W-:Y:S01]  /*92a0*/  HMMA.16816.F32 R40, R68.reuse, R74, R40 ;  /* 0x0000004a4428723c */ /* 0x040fe20000001828 */
[----:B------:R-:W3:Y:S07]  /*92b0*/  LDSM.16.MT88.4 R72, [R210+0x1900] ;  /* 0x00190000d248783b */ /* 0x000eee0000004200 */
[C---:B----4-:R-:W-:Y:S08]  /*92c0*/  HMMA.16816.F32 R44, R68.reuse, R76, R44 ;  /* 0x0000004c442c723c */ /* 0x050ff0000000182c */
[C---:B------:R-:W-:Y:S01]  /*92d0*/  HMMA.16816.F32 R48, R68.reuse, R78, R48 ;  /* 0x0000004e4430723c */ /* 0x040fe20000001830 */
[----:B------:R-:W4:Y:S07]  /*92e0*/  LDSM.16.MT88.4 R76, [R209+0x1900] ;  /* 0x00190000d14c783b */ /* 0x000f2e0000004200 */
[C---:B--2---:R-:W-:Y:S08]  /*92f0*/  HMMA.16816.F32 R52, R68.reuse, R80, R52 ;  /* 0x000000504434723c */ /* 0x044ff00000001834 */
[C---:B------:R-:W-:Y:S01]  /*9300*/  HMMA.16816.F32 R56, R68.reuse, R82, R56 ;  /* 0x000000524438723c */ /* 0x040fe20000001838 */
[----:B------:R-:W2:Y:S07]  /*9310*/  LDSM.16.MT88.4 R80, [R208+0x1900] ;  /* 0x00190000d050783b */ /* 0x000eae0000004200 */
        /* <DEDUP_REMOVED lines=14> */
[----:B------:R-:W-:Y:S01]  /*9400*/  FADD.FTZ R239, R239, R168 ;  /* 0x000000a8efef7221 */ /* 0x000fe20000010000 */
[----:B------:R-:W-:Y:S01]  /*9410*/  IADD3 R168, R238, -0x1, RZ ;  /* 0xffffffffeea87810 */ /* 0x000fe20007ffe0ff */
[----:B------:R-:W-:Y:S01]  /*9420*/  FADD.FTZ R171, R171, R240 ;  /* 0x000000f0abab7221 */ /* 0x000fe20000010000 */
[C---:B------:R-:W-:Y:S01]  /*9430*/  HMMA.16816.F32 R8, R68.reuse, R86, R8 ;  /* 0x000000564408723c */ /* 0x040fe20000001808 */
[----:B------:R-:W1:Y:S03]  /*9440*/  LDSM.16.MT88.4 R84, [R212+0x4900] ;  /* 0x00490000d454783b */ /* 0x000e660000004200 */
[----:B------:R-:W-:Y:S02]  /*9450*/  FADD.FTZ R2, R150, R171 ;  /* 0x000000ab96027221 */ /* 0x000fe40000010000 */
[----:B------:R-:W-:Y:S02]  /*9460*/  IMAD.MOV.U32 R238, RZ, RZ, R168 ;  /* 0x000000ffffee7224 */ /* 0x000fe400078e00a8 */
[C---:B---3--:R-:W-:Y:S04]  /*9470*/  HMMA.16816.F32 R12, R68.reuse, R72, R12 ;  /* 0x00000048440c723c */ /* 0x048fe8000000180c */
[----:B------:R-:W-:Y:S04]  /*9480*/  FADD.FTZ R2, R157, R2 ;  /* 0x000000029d027221 */ /* 0x000fe80000010000 */
[C---:B------:R-:W-:Y:S01]  /*9490*/  HMMA.16816.F32 R16, R68.reuse, R74, R16 ;  /* 0x0000004a4410723c */ /* 0x040fe20000001810 */
[----:B------:R-:W3:Y:S03]  /*94a0*/  LDSM.16.MT88.4 R72, [R210+0x4900] ;  /* 0x00490000d248783b */ /* 0x000ee60000004200 */
[----:B------:R-:W-:Y:S02]  /*94b0*/  FADD.FTZ R3, R155, R2 ;  /* 0x000000029b037221 */ /* 0x000fe40000010000 */
[----:B------:R-:W-:Y:S02]  /*94c0*/  IMAD.MOV.U32 R2, RZ, RZ, R116 ;  /* 0x000000ffff027224 */ /* 0x000fe400078e0074 */
[C---:B----4-:R-:W-:Y:S04]  /*94d0*/  HMMA.16816.F32 R20, R68.reuse, R76, R20 ;  /* 0x0000004c4414723c */ /* 0x050fe80000001814 */
[----:B------:R-:W-:Y:S04]  /*94e0*/  FADD.FTZ R3, R156, R3 ;  /* 0x000000039c037221 */ /* 0x000fe80000010000 */
[C---:B------:R-:W-:Y:S01]  /*94f0*/  HMMA.16816.F32 R24, R68.reuse, R78, R24 ;  /* 0x0000004e4418723c */ /* 0x040fe20000001818 */
[----:B------:R-:W4:Y:S03]  /*9500*/  LDSM.16.MT88.4 R76, [R212+0x2100] ;  /* 0x00210000d44c783b */ /* 0x000f260000004200 */
[----:B------:R-:W-:Y:S02]  /*9510*/  FADD.FTZ R136, R136, R3 ;  /* 0x0000000388887221 */ /* 0x000fe40000010000 */
[----:B------:R-:W-:Y:S02]  /*9520*/  IMAD.MOV.U32 R3, RZ, RZ, R0 ;  /* 0x000000ffff037224 */ /* 0x000fe400078e0000 */
[C---:B--2---:R-:W-:Y:S04]  /*9530*/  HMMA.16816.F32 R28, R68.reuse, R80, R28 ;  /* 0x00000050441c723c */ /* 0x044fe8000000181c */
[----:B------:R-:W-:Y:S04]  /*9540*/  FADD.FTZ R136, R139, R136 ;  /* 0x000000888b887221 */ /* 0x000fe80000010000 */
[C---:B------:R-:W-:Y:S01]  /*9550*/  HMMA.16816.F32 R32, R68.reuse, R82, R32 ;  /* 0x000000524420723c */ /* 0x040fe20000001820 */
[----:B------:R-:W2:Y:S03]  /*9560*/  LDSM.16.MT88.4 R80, [R210+0x2100] ;  /* 0x00210000d250783b */ /* 0x000ea60000004200 */
[----:B------:R-:W-:Y:S04]  /*9570*/  FADD.FTZ R135, R135, R136 ;  /* 0x0000008887877221 */ /* 0x000fe80000010000 */
[C---:B-1----:R-:W-:Y:S04]  /*9580*/  HMMA.16816.F32 R36, R68.reuse, R84, R36 ;  /* 0x000000544424723c */ /* 0x042fe80000001824 */
[----:B------:R-:W-:Y:S04]  /*9590*/  FADD.FTZ R229, R134, R135 ;  /* 0x0000008786e57221 */ /* 0x000fe80000010000 */
[C---:B------:R-:W-:Y:S01]  /*95a0*/  HMMA.16816.F32 R40, R68.reuse, R86, R40 ;  /* 0x000000564428723c */ /* 0x040fe20000001828 */
[----:B------:R-:W-:Y:S07]  /*95b0*/  LDSM.16.MT88.4 R84, [R208+0x2100] ;  /* 0x00210000d054783b */ /* 0x000fee0000004200 */
[C---:B---3--:R-:W-:Y:S08]  /*95c0*/  HMMA.16816.F32 R44, R68.reuse, R72, R44 ;  /* 0x00000048442c723c */ /* 0x048ff0000000182c */
[C---:B------:R-:W-:Y:S01]  /*95d0*/  HMMA.16816.F32 R48, R68.reuse, R74, R48 ;  /* 0x0000004a4430723c */ /* 0x040fe20000001830 */
[----:B------:R-:W1:Y:S07]  /*95e0*/  LDSM.16.MT88.4 R72, [R209+0x2100] ;  /* 0x00210000d148783b */ /* 0x000e6e0000004200 */
        /* <DEDUP_REMOVED lines=11> */
[----:B------:R-:W-:Y:S03]  /*96a0*/  F2FP.PACK_AB R71, R156, R155 ;  /* 0x0000009b9c47723e */ /* 0x000fe600000000ff */
[----:B------:R-:W-:Y:S04]  /*96b0*/  FADD.FTZ R152, R152, R241 ;  /* 0x000000f198987221 */ /* 0x000fe80000010000 */
[C---:B----4-:R-:W-:Y:S03]  /*96c0*/  HMMA.16816.F32 R4, R68.reuse, R76, R4 ;  /* 0x0000004c4404723c */ /* 0x050fe60000001804 */
[----:B------:R-:W-:Y:S04]  /*96d0*/  FADD.FTZ R245, R245, R152 ;  /* 0x00000098f5f57221 */ /* 0x000fe80000010000 */
[----:B------:R-:W-:Y:S01]  /*96e0*/  FADD.FTZ R142, R142, R245 ;  /* 0x000000f58e8e7221 */ /* 0x000fe20000010000 */
[C---:B------:R-:W-:Y:S01]  /*96f0*/  HMMA.16816.F32 R8, R68.reuse, R78, R8 ;  /* 0x0000004e4408723c */ /* 0x040fe20000001808 */
[----:B------:R-:W3:Y:S03]  /*9700*/  LDSM.16.MT88.4 R76, [R212+0x5100] ;  /* 0x00510000d44c783b */ /* 0x000ee60000004200 */
[----:B------:R-:W-:Y:S04]  /*9710*/  FADD.FTZ R141, R141, R142 ;  /* 0x0000008e8d8d7221 */ /* 0x000fe80000010000 */
[C---:B--2---:R-:W-:Y:S04]  /*9720*/  HMMA.16816.F32 R12, R68.reuse, R80, R12 ;  /* 0x00000050440c723c */ /* 0x044fe8000000180c */
[----:B------:R-:W-:Y:S04]  /*9730*/  FADD.FTZ R138, R138, R141 ;  /* 0x0000008d8a8a7221 */ /* 0x000fe80000010000 */
[C---:B------:R-:W-:Y:S01]  /*9740*/  HMMA.16816.F32 R16, R68.reuse, R82, R16 ;  /* 0x000000524410723c */ /* 0x040fe20000001810 */
[----:B------:R-:W2:Y:S03]  /*9750*/  LDSM.16.MT88.4 R80, [R210+0x5100] ;  /* 0x00510000d250783b */ /* 0x000ea60000004200 */
[----:B------:R-:W-:Y:S04]  /*9760*/  FADD.FTZ R228, R151, R138 ;  /* 0x0000008a97e47221 */ /* 0x000fe80000010000 */
[C---:B-1----:R-:W-:Y:S08]  /*9770*/  HMMA.16816.F32 R20, R68.reuse, R72, R20 ;  /* 0x000000484414723c */ /* 0x042ff00000001814 */
[C---:B------:R-:W-:Y:S01]  /*9780*/  HMMA.16816.F32 R24, R68.reuse, R74, R24 ;  /* 0x0000004a4418723c */ /* 0x040fe20000001818 */
[----:B------:R-:W1:Y:S07]  /*9790*/  LDSM.16.MT88.4 R72, [R208+0x5100] ;  /* 0x00510000d048783b */ /* 0x000e6e0000004200 */
[C---:B------:R-:W-:Y:S08]  /*97a0*/  HMMA.16816.F32 R28, R68.reuse, R84, R28 ;  /* 0x00000054441c723c */ /* 0x040ff0000000181c */
[C---:B------:R-:W-:Y:S01]  /*97b0*/  HMMA.16816.F32 R32, R68.reuse, R86, R32 ;  /* 0x000000564420723c */ /* 0x040fe20000001820 */
[----:B------:R-:W4:Y:S07]  /*97c0*/  LDSM.16.MT88.4 R84, [R212+0x2900] ;  /* 0x00290000d454783b */ /* 0x000f2e0000004200 */
[C---:B---3--:R-:W-:Y:S08]  /*97d0*/  HMMA.16816.F32 R36, R68.reuse, R76, R36 ;  /* 0x0000004c4424723c */ /* 0x048ff00000001824 */
[C---:B------:R-:W-:Y:S08]  /*97e0*/  HMMA.16816.F32 R40, R68.reuse, R78, R40 ;  /* 0x0000004e4428723c */ /* 0x040ff00000001828 */
[C---:B--2---:R-:W-:Y:S08]  /*97f0*/  HMMA.16816.F32 R44, R68.reuse, R80, R44 ;  /* 0x00000050442c723c */ /* 0x044ff0000000182c */
[C---:B------:R-:W-:Y:S08]  /*9800*/  HMMA.16816.F32 R48, R68.reuse, R82, R48 ;  /* 0x000000524430723c */ /* 0x040ff00000001830 */
[C---:B------:R-:W-:Y:S08]  /*9810*/  HMMA.16816.F32 R52, R68.reuse, R88, R52 ;  /* 0x000000584434723c */ /* 0x040ff00000001834 */
[C---:B------:R-:W-:Y:S08]  /*9820*/  HMMA.16816.F32 R56, R68.reuse, R90, R56 ;  /* 0x0000005a4438723c */ /* 0x040ff00000001838 */
[C---:B-1----:R-:W-:Y:S08]  /*9830*/  HMMA.16816.F32 R60, R68.reuse, R72, R60 ;  /* 0x00000048443c723c */ /* 0x042ff0000000183c */
[----:B------:R-:W-:Y:S08]  /*9840*/  HMMA.16816.F32 R64, R68, R74, R64 ;  /* 0x0000004a4440723c */ /* 0x000ff00000001840 */
[C---:B----4-:R-:W-:Y:S01]  /*9850*/  HMMA.16816.F32 R112, R120.reuse, R84, R4 ;  /* 0x000000547870723c */ /* 0x050fe20000001804 */
[----:B------:R-:W1:Y:S07]  /*9860*/  LDSM.16.MT88.4 R4, [R210+0x5900] ;  /* 0x00590000d204783b */ /* 0x000e6e0000004200 */
[C---:B------:R-:W-:Y:S01]  /*9870*/  HMMA.16816.F32 R68, R120.reuse, R86, R8 ;  /* 0x000000567844723c */ /* 0x040fe20000001808 */
[----:B------:R-:W2:Y:S07]  /*9880*/  LDSM.16.MT88.4 R8, [R209+0x5900] ;  /* 0x00590000d108783b */ /* 0x000eae0000004200 */
[C---:B------:R-:W-:Y:S01]  /*9890*/  HMMA.16816.F32 R72, R120.reuse, R92, R12 ;  /* 0x0000005c7848723c */ /* 0x040fe2000000180c */
[----:B------:R-:W3:Y:S07]  /*98a0*/  LDSM.16.MT88.4 R12, [R208+0x5900] ;  /* 0x00590000d00c783b */ /* 0x000eee0000004200 */
[C---:B------:R-:W-:Y:S08]  /*98b0*/  HMMA.16816.F32 R76, R120.reuse, R94, R16 ;  /* 0x0000005e784c723c */ /* 0x040ff00000001810 */
[C---:B------:R-:W-:Y:S08]  /*98c0*/  HMMA.16816.F32 R80, R120.reuse, R96, R20 ;  /* 0x000000607850723c */ /* 0x040ff00000001814 */
[C---:B------:R-:W-:Y:S08]  /*98d0*/  HMMA.16816.F32 R84, R120.reuse, R98, R24 ;  /* 0x000000627854723c */ /* 0x040ff00000001818 */
[C---:B------:R-:W-:Y:S08]  /*98e0*/  HMMA.16816.F32 R88, R120.reuse, R100, R28 ;  /* 0x000000647858723c */ /* 0x040ff0000000181c */
[C---:B------:R-:W-:Y:S08]  /*98f0*/  HMMA.16816.F32 R92, R120.reuse, R102, R32 ;  /* 0x00000066785c723c */ /* 0x040ff00000001820 */
[C---:B------:R-:W-:Y:S08]  /*9900*/  HMMA.16816.F32 R96, R120.reuse, R104, R36 ;  /* 0x000000687860723c */ /* 0x040ff00000001824 */
[C---:B------:R-:W-:Y:S08]  /*9910*/  HMMA.16816.F32 R100, R120.reuse, R106, R40 ;  /* 0x0000006a7864723c */ /* 0x040ff00000001828 */
[C---:B-1----:R-:W-:Y:S08]  /*9920*/  HMMA.16816.F32 R108, R120.reuse, R4, R44 ;  /* 0x00000004786c723c */ /* 0x042ff0000000182c */
[C---:B------:R-:W-:Y:S08]  /*9930*/  HMMA.16816.F32 R104, R120.reuse, R6, R48 ;  /* 0x000000067868723c */ /* 0x040ff00000001830 */
[C---:B--2---:R-:W-:Y:S08]  /*9940*/  HMMA.16816.F32 R52, R120.reuse, R8, R52 ;  /* 0x000000087834723c */ /* 0x044ff00000001834 */
[C---:B------:R-:W-:Y:S08]  /*9950*/  HMMA.16816.F32 R56, R120.reuse, R10, R56 ;  /* 0x0000000a7838723c */ /* 0x040ff00000001838 */
[C---:B---3--:R-:W-:Y:S07]  /*9960*/  HMMA.16816.F32 R60, R120.reuse, R12, R60 ;  /* 0x0000000c783c723c */ /* 0x048fee000000183c */
[----:B------:R-:W-:Y:S01]  /*9970*/  IMAD.MOV.U32 R12, RZ, RZ, R116 ;  /* 0x000000ffff0c7224 */ /* 0x000fe200078e0074 */
[----:B------:R-:W-:Y:S01]  /*9980*/  HMMA.16816.F32 R64, R120, R14, R64 ;  /* 0x0000000e7840723c */ /* 0x000fe20000001840 */
[----:B------:R-:W-:-:S07]  /*9990*/  @P0 BRA `(.L_x_46) ;  /* 0xffffc0f000000947 */ /* 0x000fce000383ffff */
.L_x_35:
[----:B------:R-:W1:Y:S01]  /*99a0*/  S2UR UR18, SR_CTAID.X ;  /* 0x00000000001279c3 */ /* 0x000e620000002500 */
[----:B------:R-:W-:Y:S01]  /*99b0*/  ULDC.64 UR4, c[0x0][0x2c8] ;  /* 0x0000b20000047ab9 */ /* 0x000fe20000000a00 */
[----:B------:R-:W-:Y:S01]  /*99c0*/  IMAD.MOV.U32 R2, RZ, RZ, 0x1 ;  /* 0x00000001ff027424 */ /* 0x000fe200078e00ff */
[----:B------:R-:W-:Y:S01]  /*99d0*/  PLOP3.LUT P0, PT, PT, PT, UP1, 0x40, 0x0 ;  /* 0x000000000000781c */ /* 0x000fe20003f0e818 */
[----:B------:R-:W-:-:S03]  /*99e0*/  IMAD.MOV.U32 R3, RZ, RZ, c[0x0][0x2ac] ;  /* 0x0000ab00ff037624 */ /* 0x000fc600078e00ff */
[----:B------:R-:W-:-:S05]  /*99f0*/  IADD3 R4, R2, -c[0x0][0x168], RZ ;  /* 0x80005a0002047a10 */ /* 0x000fca0007ffe0ff */
[----:B------:R-:W-:Y:S01]  /*9a00*/  IMAD R3, R3, c[0x0][0x1d0], R4 ;  /* 0x0000740003037a24 */ /* 0x000fe200078e0204 */
[----:B-1----:R-:W-:-:S04]  /*9a10*/  ULEA UR18, UR18, 0x7f, 0x7 ;  /* 0x0000007f12127891 */ /* 0x002fc8000f8e383f */
[----:B------:R-:W-:-:S07]  /*9a20*/  UIMAD.WIDE.U32 UR22, UR18, UR4, URZ ;  /* 0x00000004121672a5 */ /* 0x000fce000f8e003f */
[----:B------:R-:W-:Y:S02]  /*9a30*/  @UP2 UMOV UR19, UR23 ;  /* 0x0000001700132c82 */ /* 0x000fe40008000000 */
[----:B------:R-:W-:-:S06]  /*9a40*/  @UP2 USHF.R.U32.HI UR18, URZ, UR5, UR19 ;  /* 0x000000053f122299 */ /* 0x000fcc0008011613 */
[----:B------:R-:W-:-:S04]  /*9a50*/  IADD3 R3, R3, UR18, RZ ;  /* 0x0000001203037c10 */ /* 0x000fc8000fffe0ff */
[----:B------:R-:W-:Y:S01]  /*9a60*/  IADD3 R4, R3, -c[0x0][0x324], RZ ;  /* 0x8000c90003047a10 */ /* 0x000fe20007ffe0ff */
[----:B------:R-:W-:Y:S05]  /*9a70*/  @P0 BRA `(.L_x_47) ;  /* 0x000000d000000947 */ /* 0x000fea0003800000 */
[----:B------:R-:W-:-:S13]  /*9a80*/  ISETP.GT.AND P0, PT, R3, -0x1, PT ;  /* 0xffffffff0300780c */ /* 0x000fda0003f04270 */
[----:B------:R-:W-:Y:S05]  /*9a90*/  @P0 BRA `(.L_x_48) ;  /* 0x0000006000000947 */ /* 0x000fea0003800000 */
[----:B------:R-:W-:Y:S02]  /*9aa0*/  ISETP.NE.AND P0, PT, R2, c[0x0][0x32c], PT ;  /* 0x0000cb0002007a0c */ /* 0x000fe40003f05270 */
[----:B------:R-:W-:-:S11]  /*9ab0*/  LOP3.LUT R3, RZ, R3, RZ, 0x33, !PT ;  /* 0x00000003ff037212 */ /* 0x000fd600078e33ff */
[----:B------:R-:W-:-:S05]  /*9ac0*/  @P0 IMAD.HI.U32 R2, R3, c[0x0][0x330], RZ ;  /* 0x0000cc0003020a27 */ /* 0x000fca00078e00ff */
[----:B------:R-:W-:-:S04]  /*9ad0*/  @P0 SHF.R.U32.HI R3, RZ, c[0x0][0x334], R2 ;  /* 0x0000cd00ff030a19 */ /* 0x000fc80000011602 */
[----:B------:R-:W-:Y:S01]  /*9ae0*/  LOP3.LUT R3, RZ, R3, RZ, 0x33, !PT ;  /* 0x00000003ff037212 */ /* 0x000fe200078e33ff */
[----:B------:R-:W-:Y:S05]  /*9af0*/  BRA `(.L_x_49) ;  /* 0x0000003000007947 */ /* 0x000fea0003800000 */
.L_x_48:
[----:B------:R-:W-:-:S13]  /*9b00*/  ISETP.NE.AND P0, PT, R2, c[0x0][0x32c], PT ;  /* 0x0000cb0002007a0c */ /* 0x000fda0003f05270 */
[----:B------:R-:W-:-:S05]  /*9b10*/  @P0 IMAD.HI.U32 R2, R3, c[0x0][0x330], RZ ;  /* 0x0000cc0003020a27 */ /* 0x000fca00078e00ff */
[----:B------:R-:W-:-:S05]  /*9b20*/  @P0 SHF.R.U32.HI R3, RZ, c[0x0][0x334], R2 ;  /* 0x0000cd00ff030a19 */ /* 0x000fca0000011602 */
.L_x_49:
[----:B------:R-:W-:-:S05]  /*9b30*/  IMAD R3, R3, c[0x0][0x32c], RZ ;  /* 0x0000cb0003037a24 */ /* 0x000fca00078e02ff */
[----:B------:R-:W-:-:S04]  /*9b40*/  IMNMX R4, R4, R3, !PT ;  /* 0x0000000304047217 */ /* 0x000fc80007800200 */
.L_x_47:
[----:B------:R-:W-:-:S05]  /*9b50*/  IADD3 R3, R4, 0x5f, RZ ;  /* 0x0000005f04037810 */ /* 0x000fca0007ffe0ff */
[----:B------:R-:W-:-:S05]  /*9b60*/  IMAD.HI R3, R3, 0x2aaaaaab, RZ ;  /* 0x2aaaaaab03037827 */ /* 0x000fca00078e02ff */
[----:B------:R-:W-:-:S04]  /*9b70*/  SHF.R.U32.HI R2, RZ, 0x1f, R3 ;  /* 0x0000001fff027819 */ /* 0x000fc80000011603 */
[----:B------:R-:W-:-:S04]  /*9b80*/  LEA.HI.SX32 R2, R3, R2, 0x1c ;  /* 0x0000000203027211 */ /* 0x000fc800078fe2ff */
[----:B------:R-:W-:-:S04]  /*9b90*/  IMNMX R239, R215, R2, !PT ;  /* 0x00000002d7ef7217 */ /* 0x000fc80007800200 */
[----:B------:R-:W-:-:S13]  /*9ba0*/  ISETP.GE.AND P0, PT, R168, R239, PT ;  /* 0x000000efa800720c */ /* 0x000fda0003f06270 */
[----:B------:R-:W-:Y:S05]  /*9bb0*/  @!P0 BRA `(.L_x_50) ;  /* 0x00002be000008947 */ /* 0x000fea0003800000 */
[----:B------:R-:W-:Y:S01]  /*9bc0*/  IMAD.MOV.U32 R3, RZ, RZ, R0 ;  /* 0x000000ffff037224 */ /* 0x000fe200078e0000 */
[----:B------:R-:W-:Y:S01]  /*9bd0*/  SHF.R.S32.HI R0, RZ, 0x1f, R231 ;  /* 0x0000001fff007819 */ /* 0x000fe200000114e7 */
[----:B------:R-:W-:Y:S01]  /*9be0*/  IMAD.MOV.U32 R117, RZ, RZ, R12 ;  /* 0x000000ffff757224 */ /* 0x000fe200078e000c */
[----:B------:R-:W-:Y:S01]  /*9bf0*/  MOV R238, R168 ;  /* 0x000000a800ee7202 */ /* 0x000fe20000000f00 */
[C---:B------:R-:W-:Y:S01]  /*9c00*/  IMAD.SHL.U32 R236, R231.reuse, 0x2, RZ ;  /* 0x00000002e7ec7824 */ /* 0x040fe200078e00ff */
[C---:B------:R-:W-:Y:S02]  /*9c10*/  SHF.L.U64.HI R235, R230.reuse, 0x1, R233 ;  /* 0x00000001e6eb7819 */ /* 0x040fe400000102e9 */
[----:B------:R-:W-:Y:S02]  /*9c20*/  SHF.L.U32 R234, R230, 0x1, RZ ;  /* 0x00000001e6ea7819 */ /* 0x000fe400000006ff */
[----:B------:R-:W-:Y:S02]  /*9c30*/  SHF.L.U64.HI R237, R231, 0x1, R0 ;  /* 0x00000001e7ed7819 */ /* 0x000fe40000010200 */
.L_x_53:
        /* <DEDUP_REMOVED lines=22> */
[C---:B------:R-:W-:Y:S02]  /*9da0*/  IMAD R2, R216.reuse, c[0x0][0x21c], R2 ;  /* 0x00008700d8027a24 */ /* 0x040fe400078e0202 */
[----:B------:R-:W-:Y:S04]  /*9db0*/  IMAD.IADD R5, R5, 0x1, R7 ;  /* 0x0000000105057824 */ /* 0x000fe800078e0207 */
[----:B------:R-:W-:Y:S05]  /*9dc0*/  IMAD.WIDE.U32 R4, R216, c[0x0][0x218], R4 ;  /* 0x00008600d8047a25 */ /* 0x000fea00078e0004 */
[----:B------:R-:W-:Y:S04]  /*9dd0*/  IADD3 R0, P0, R4, UR20, RZ ;  /* 0x0000001404007c10 */ /* 0x000fe8000ff1e0ff */
[----:B------:R-:W-:Y:S02]  /*9de0*/  IADD3.X R5, R5, UR16, R2, P0, !PT ;  /* 0x0000001005057c10 */ /* 0x000fe400087fe402 */
[C---:B------:R-:W-:Y:S04]  /*9df0*/  LEA R20, P0, R0.reuse, c[0x0][0x1f8], 0x1 ;  /* 0x00007e0000147a11 */ /* 0x040fe800078008ff */
[----:B------:R-:W-:Y:S01]  /*9e00*/  LEA.HI.X R6, R0, c[0x0][0x1fc], R5, 0x1, P0 ;  /* 0x00007f0000067a11 */ /* 0x000fe200000f0c05 */
[----:B------:R-:W2:Y:S01]  /*9e10*/  SHFL.IDX PT, R11, R20, RZ, 0x181f ;  /* 0x00181fff140b7589 */ /* 0x000ea200000e0000 */
[----:B------:R-:W-:Y:S03]  /*9e20*/  IADD3 R5, -R232, 0x10, RZ ;  /* 0x00000010e8057810 */ /* 0x000fe60007ffe1ff */
[----:B------:R-:W3:Y:S01]  /*9e30*/  SHFL.IDX PT, R4, R6, RZ, 0x181f ;  /* 0x00181fff06047589 */ /* 0x000ee200000e0000 */
[----:B------:R-:W-:Y:S03]  /*9e40*/  LOP3.LUT R5, R5, 0xf, RZ, 0xc0, !PT ;  /* 0x0000000f05057812 */ /* 0x000fe600078ec0ff */
[----:B------:R-:W5:Y:S04]  /*9e50*/  SHFL.IDX PT, R9, R20, 0x1, 0x181f ;  /* 0x00381f0014097f89 */ /* 0x000f6800000e0000 */
[----:B------:R-:W4:Y:S04]  /*9e60*/  SHFL.IDX PT, R7, R20, 0x2, 0x181f ;  /* 0x00581f0014077f89 */ /* 0x000f2800000e0000 */
[----:B------:R-:W1:Y:S04]  /*9e70*/  SHFL.IDX PT, R2, R6, 0x1, 0x181f ;  /* 0x00381f0006027f89 */ /* 0x000e6800000e0000 */
[----:B------:R1:W1:Y:S01]  /*9e80*/  SHFL.IDX PT, R0, R6, 0x2, 0x181f ;  /* 0x00581f0006007f89 */ /* 0x00026200000e0000 */
        /* <DEDUP_REMOVED lines=19> */
.L_x_51:
[C---:B--23--:R-:W-:Y:S01]  /*9fc0*/  HMMA.16816.F32 R4, R124.reuse, R120, RZ ;  /* 0x000000787c04723c */ /* 0x04cfe200000018ff */
[----:B------:R-:W-:Y:S02]  /*9fd0*/  LDSM.16.M88.4 R156, [R202+0x1000] ;  /* 0x00100000ca9c783b */ /* 0x000fe40000000200 */
[----:B------:R-:W-:Y:S05]  /*9fe0*/  ISETP.GT.AND P0, PT, R238, R215, PT ;  /* 0x000000d7ee00720c */ /* 0x000fea0003f04270 */
[C---:B------:R-:W-:Y:S01]  /*9ff0*/  HMMA.16816.F32 R8, R124.reuse, R122, RZ ;  /* 0x0000007a7c08723c */ /* 0x040fe200000018ff */
[----:B------:R-:W0:Y:S07]  /*a000*/  LDGDEPBAR ;  /* 0x00000000000079af */ /* 0x000e2e0000000000 */
[C---:B------:R-:W-:Y:S01]  /*a010*/  HMMA.16816.F32 R12, R124.reuse, R16, RZ ;  /* 0x000000107c0c723c */ /* 0x040fe200000018ff */
[----:B------:R-:W2:Y:S07]  /*a020*/  LDSM.16.M88.4 R120, [R211+0x8100] ;  /* 0x00810000d378783b */ /* 0x000eae0000000200 */
[C---:B------:R-:W-:Y:S01]  /*a030*/  HMMA.16816.F32 R16, R124.reuse, R18, RZ ;  /* 0x000000127c10723c */ /* 0x040fe200000018ff */
[----:B------:R-:W-:Y:S07]  /*a040*/  LDSM.16.M88.4 R160, [R202+0x1800] ;  /* 0x00180000caa0783b */ /* 0x000fee0000000200 */
[C---:B----4-:R-:W-:Y:S01]  /*a050*/  HMMA.16816.F32 R20, R124.reuse, R24, RZ ;  /* 0x000000187c14723c */ /* 0x050fe200000018ff */
[----:B------:R-:W-:Y:S07]  /*a060*/  LDSM.16.M88.4 R164, [R202+0x2000] ;  /* 0x00200000caa4783b */ /* 0x000fee0000000200 */
[C---:B------:R-:W-:Y:S01]  /*a070*/  HMMA.16816.F32 R24, R124.reuse, R26, RZ ;  /* 0x0000001a7c18723c */ /* 0x040fe200000018ff */
[----:B------:R-:W-:Y:S07]  /*a080*/  LDSM.16.M88.4 R168, [R202+0x5000] ;  /* 0x00500000caa8783b */ /* 0x000fee0000000200 */
[C---:B-1----:R-:W-:Y:S08]  /*a090*/  HMMA.16816.F32 R28, R124.reuse, R32, RZ ;  /* 0x000000207c1c723c */ /* 0x042ff000000018ff */
[C---:B------:R-:W-:Y:S08]  /*a0a0*/  HMMA.16816.F32 R32, R124.reuse, R34, RZ ;  /* 0x000000227c20723c */ /* 0x040ff000000018ff */
[C---:B------:R-:W-:Y:S08]  /*a0b0*/  HMMA.16816.F32 R36, R124.reuse, R40, RZ ;  /* 0x000000287c24723c */ /* 0x040ff000000018ff */
[C---:B------:R-:W-:Y:S08]  /*a0c0*/  HMMA.16816.F32 R40, R124.reuse, R42, RZ ;  /* 0x0000002a7c28723c */ /* 0x040ff000000018ff */
[C---:B------:R-:W-:Y:S08]  /*a0d0*/  HMMA.16816.F32 R44, R124.reuse, R48, RZ ;  /* 0x000000307c2c723c */ /* 0x040ff000000018ff */
[----:B------:R-:W-:Y:S08]  /*a0e0*/  HMMA.16816.F32 R48, R124, R50, RZ ;  /* 0x000000327c30723c */ /* 0x000ff000000018ff */
[C---:B------:R-:W-:Y:S08]  /*a0f0*/  HMMA.16816.F32 R4, R144.reuse, R128, R4 ;  /* 0x000000809004723c */ /* 0x040ff00000001804 */
[C---:B------:R-:W-:Y:S01]  /*a100*/  HMMA.16816.F32 R8, R144.reuse, R130, R8 ;  /* 0x000000829008723c */ /* 0x040fe20000001808 */
[----:B------:R-:W1:Y:S07]  /*a110*/  LDSM.16.M88.4 R128, [R211+0x8900] ;  /* 0x00890000d380783b */ /* 0x000e6e0000000200 */
[C---:B------:R-:W-:Y:S08]  /*a120*/  HMMA.16816.F32 R12, R144.reuse, R132, R12 ;  /* 0x00000084900c723c */ /* 0x040ff0000000180c */
[C---:B------:R-:W-:Y:S01]  /*a130*/  HMMA.16816.F32 R16, R144.reuse, R134, R16 ;  /* 0x000000869010723c */ /* 0x040fe20000001810 */
[----:B------:R-:W3:Y:S07]  /*a140*/  LDSM.16.M88.4 R132, [R211+0x9100] ;  /* 0x00910000d384783b */ /* 0x000eee0000000200 */
[C---:B------:R-:W-:Y:S08]  /*a150*/  HMMA.16816.F32 R20, R144.reuse, R136, R20 ;  /* 0x000000889014723c */ /* 0x040ff00000001814 */
[C---:B------:R-:W-:Y:S01]  /*a160*/  HMMA.16816.F32 R24, R144.reuse, R138, R24 ;  /* 0x0000008a9018723c */ /* 0x040fe20000001818 */
[----:B------:R-:W4:Y:S07]  /*a170*/  LDSM.16.M88.4 R136, [R211+0x9900] ;  /* 0x00990000d388783b */ /* 0x000f2e0000000200 */
[C---:B------:R-:W-:Y:S08]  /*a180*/  HMMA.16816.F32 R28, R144.reuse, R140, R28 ;  /* 0x0000008c901c723c */ /* 0x040ff0000000181c */
[C---:B------:R-:W-:Y:S01]  /*a190*/  HMMA.16816.F32 R32, R144.reuse, R142, R32 ;  /* 0x0000008e9020723c */ /* 0x040fe20000001820 */
[----:B------:R-:W5:Y:S07]  /*a1a0*/  LDSM.16.M88.4 R140, [R211+0xa100] ;  /* 0x00a10000d38c783b */ /* 0x000f6e0000000200 */
[C---:B------:R-:W-:Y:S08]  /*a1b0*/  HMMA.16816.F32 R36, R144.reuse, R148, R36 ;  /* 0x000000949024723c */ /* 0x040ff00000001824 */
[C---:B------:R-:W-:Y:S01]  /*a1c0*/  HMMA.16816.F32 R40, R144.reuse, R150, R40 ;  /* 0x000000969028723c */ /* 0x040fe20000001828 */
[----:B------:R-:W3:Y:S07]  /*a1d0*/  LDSM.16.M88.4 R148, [R211+0xa900] ;  /* 0x00a90000d394783b */ /* 0x000eee0000000200 */
[C---:B------:R-:W-:Y:S08]  /*a1e0*/  HMMA.16816.F32 R44, R144.reuse, R152, R44 ;  /* 0x00000098902c723c */ /* 0x040ff0000000182c */
[----:B------:R-:W-:Y:S01]  /*a1f0*/  HMMA.16816.F32 R48, R144, R154, R48 ;  /* 0x0000009a9030723c */ /* 0x000fe20000001830 */
[----:B------:R-:W4:Y:S07]  /*a200*/  LDSM.16.M88.4 R152, [R202] ;  /* 0x00000000ca98783b */ /* 0x000f2e0000000200 */
[C---:B--2---:R-:W-:Y:S08]  /*a210*/  HMMA.16816.F32 R4, R172.reuse, R120, R4 ;  /* 0x00000078ac04723c */ /* 0x044ff00000001804 */
[C---:B------:R-:W-:Y:S01]  /*a220*/  HMMA.16816.F32 R8, R172.reuse, R122, R8 ;  /* 0x0000007aac08723c */ /* 0x040fe20000001808 */
[----:B------:R-:W2:Y:S07]  /*a230*/  LDSM.16.M88.4 R120, [R202+0x800] ;  /* 0x00080000ca78783b */ /* 0x000eae0000000200 */
[C---:B-1----:R-:W-:Y:S08]  /*a240*/  HMMA.16816.F32 R12, R172.reuse, R128, R12 ;  /* 0x00000080ac0c723c */ /* 0x042ff0000000180c */
[C---:B------:R-:W-:Y:S01]  /*a250*/  HMMA.16816.F32 R16, R172.reuse, R130, R16 ;  /* 0x00000082ac10723c */ /* 0x040fe20000001810 */
[----:B------:R-:W1:Y:S07]  /*a260*/  LDSM.16.M88.4 R128, [R202+0x2800] ;  /* 0x00280000ca80783b */ /* 0x000e6e0000000200 */
[C---:B---3--:R-:W-:Y:S08]  /*a270*/  HMMA.16816.F32 R20, R172.reuse, R132, R20 ;  /* 0x00000084ac14723c */ /* 0x048ff00000001814 */
[C---:B------:R-:W-:Y:S01]  /*a280*/  HMMA.16816.F32 R24, R172.reuse, R134, R24 ;  /* 0x00000086ac18723c */ /* 0x040fe20000001818 */
[----:B------:R-:W3:Y:S07]  /*a290*/  LDSM.16.M88.4 R132, [R214+0xb100] ;  /* 0x00b10000d684783b */ /* 0x000eee0000000200 */
[C---:B----4-:R-:W-:Y:S08]  /*a2a0*/  HMMA.16816.F32 R28, R172.reuse, R136, R28 ;  /* 0x00000088ac1c723c */ /* 0x050ff0000000181c */
[C---:B------:R-:W-:Y:S01]  /*a2b0*/  HMMA.16816.F32 R32, R172.reuse, R138, R32 ;  /* 0x0000008aac20723c */ /* 0x040fe20000001820 */
[----:B------:R-:W4:Y:S07]  /*a2c0*/  LDSM.16.M88.4 R136, [R214+0xb900] ;  /* 0x00b90000d688783b */ /* 0x000f2e0000000200 */
        /* <DEDUP_REMOVED lines=14> */
[----:B------:R-:W2:Y:S07]  /*a3b0*/  LDSM.16.M88.4 R156, [R201] ;  /* 0x00000000c99c783b */ /* 0x000eae0000000200 */
[C---:B------:R-:W-:Y:S08]  /*a3c0*/  HMMA.16816.F32 R28, R176.reuse, R160, R28 ;  /* 0x000000a0b01c723c */ /* 0x040ff0000000181c */
[C---:B------:R-:W-:Y:S01]  /*a3d0*/  HMMA.16816.F32 R32, R176.reuse, R162, R32 ;  /* 0x000000a2b020723c */ /* 0x040fe20000001820 */
[----:B------:R-:W2:Y:S07]  /*a3e0*/  LDSM.16.M88.4 R160, [R200] ;  /* 0x00000000c8a0783b */ /* 0x000eae0000000200 */
[C---:B------:R-:W-:Y:S08]  /*a3f0*/  HMMA.16816.F32 R36, R176.reuse, R164, R36 ;  /* 0x000000a4b024723c */ /* 0x040ff00000001824 */
[C---:B------:R-:W-:Y:S01]  /*a400*/  HMMA.16816.F32 R40, R176.reuse, R166, R40 ;  /* 0x000000a6b028723c */ /* 0x040fe20000001828 */
[----:B------:R-:W2:Y:S07]  /*a410*/  LDSM.16.M88.4 R164, [R199] ;  /* 0x00000000c7a4783b */ /* 0x000eae0000000200 */
[C---:B-1----:R-:W-:Y:S08]  /*a420*/  HMMA.16816.F32 R44, R176.reuse, R128, R44 ;  /* 0x00000080b02c723c */ /* 0x042ff0000000182c */
[----:B------:R-:W-:Y:S01]  /*a430*/  HMMA.16816.F32 R48, R176, R130, R48 ;  /* 0x00000082b030723c */ /* 0x000fe20000001830 */
[----:B------:R-:W1:Y:S07]  /*a440*/  LDSM.16.M88.4 R128, [R198] ;  /* 0x00000000c680783b */ /* 0x000e6e0000000200 */
[C---:B---3--:R-:W-:Y:S08]  /*a450*/  HMMA.16816.F32 R4, R180.reuse, R132, R4 ;  /* 0x00000084b404723c */ /* 0x048ff00000001804 */
[C---:B------:R-:W-:Y:S01]  /*a460*/  HMMA.16816.F32 R8, R180.reuse, R134, R8 ;  /* 0x00000086b408723c */ /* 0x040fe20000001808 */
[----:B------:R-:W3:Y:S07]  /*a470*/  LDSM.16.M88.4 R132, [R197] ;  /* 0x00000000c584783b */ /* 0x000eee0000000200 */
[C---:B----4-:R-:W-:Y:S08]  /*a480*/  HMMA.16816.F32 R12, R180.reuse, R136, R12 ;  /* 0x00000088b40c723c */ /* 0x050ff0000000180c */
[C---:B------:R-:W-:Y:S01]  /*a490*/  HMMA.16816.F32 R16, R180.reuse, R138, R16 ;  /* 0x0000008ab410723c */ /* 0x040fe20000001810 */
[----:B------:R-:W4:Y:S07]  /*a4a0*/  LDSM.16.M88.4 R136, [R196] ;  /* 0x00000000c488783b */ /* 0x000f2e0000000200 */
        /* <DEDUP_REMOVED lines=14> */
[----:B------:R-:W2:Y:S07]  /*a590*/  LDSM.16.M88.4 R156, [R211+0xd100] ;  /* 0x00d10000d39c783b */ /* 0x000eae0000000200 */
[C---:B------:R-:W-:Y:S08]  /*a5a0*/  HMMA.16816.F32 R12, R184.reuse, R160, R12 ;  /* 0x000000a0b80c723c */ /* 0x040ff0000000180c */
[C---:B------:R-:W-:Y:S01]  /*a5b0*/  HMMA.16816.F32 R16, R184.reuse, R162, R16 ;  /* 0x000000a2b810723c */ /* 0x040fe20000001810 */
[----:B------:R-:W2:Y:S07]  /*a5c0*/  LDSM.16.M88.4 R160, [R211+0xd900] ;  /* 0x00d90000d3a0783b */ /* 0x000eae0000000200 */
        /* <DEDUP_REMOVED lines=8> */
[----:B------:R-:W3:Y:S07]  /*a650*/  LDSM.16.M88.4 R132, [R202+0x3800] ;  /* 0x00380000ca84783b */ /* 0x000eee0000000200 */
[C---:B----4-:R-:W-:Y:S08]  /*a660*/  HMMA.16816.F32 R44, R184.reuse, R136, R44 ;  /* 0x00000088b82c723c */ /* 0x050ff0000000182c */
[----:B------:R-:W-:Y:S01]  /*a670*/  HMMA.16816.F32 R48, R184, R138, R48 ;  /* 0x0000008ab830723c */ /* 0x000fe20000001830 */
[----:B------:R-:W4:Y:S07]  /*a680*/  LDSM.16.M88.4 R136, [R202+0x4000] ;  /* 0x00400000ca88783b */ /* 0x000f2e0000000200 */
        /* <DEDUP_REMOVED lines=17> */
[C---:B---3--:R-:W-:Y:S08]  /*a7a0*/  HMMA.16816.F32 R12, R192.reuse, R132, R12 ;  /* 0x00000084c00c723c */ /* 0x048ff0000000180c */
[C---:B------:R-:W-:Y:S08]  /*a7b0*/  HMMA.16816.F32 R16, R192.reuse, R134, R16 ;  /* 0x00000086c010723c */ /* 0x040ff00000001810 */
[C---:B----4-:R-:W-:Y:S08]  /*a7c0*/  HMMA.16816.F32 R20, R192.reuse, R136, R20 ;  /* 0x00000088c014723c */ /* 0x050ff00000001814 */
        /* <DEDUP_REMOVED lines=41> */
[----:B------:R5:W5:Y:S01]  /*aa60*/  SHFL.IDX PT, R0, R120, 0x2, 0x181f ;  /* 0x00581f0078007f89 */ /* 0x000b6200000e0000 */
        /* <DEDUP_REMOVED lines=19> */
.L_x_52:
[----:B------:R-:W-:Y:S01]  /*aba0*/  FMNMX.FTZ R0, R4, R3, !PT ;  /* 0x0000000304007209 */ /* 0x000fe20007810000 */
[----:B-1----:R-:W-:Y:S01]  /*abb0*/  LDSM.16.MT88.4 R128, [R210+0x100] ;  /* 0x00010000d280783b */ /* 0x002fe20000004200 */
        /* <DEDUP_REMOVED lines=47> */
[----:B------:R-:W-:Y:S02]  /*aeb0*/  ISETP.GT.AND P0, PT, R238, R239, PT ;  /* 0x000000efee00720c */ /* 0x000fe40003f04270 */
[----:B------:R-:W-:Y:S02]  /*aec0*/  FMNMX.FTZ R122, R49, R0, !PT ;  /* 0x00000000317a7209 */ /* 0x000fe40007810000 */
[----:B------:R-:W-:Y:S03]  /*aed0*/  FMNMX.FTZ R0, R50, R121, !PT ;  /* 0x0000007932007209 */ /* 0x000fe60007810000 */
[----:B------:R-:W-:Y:S01]  /*aee0*/  SHFL.BFLY PT, R123, R122, 0x2, 0x1f ;  /* 0x0c401f007a7b7f89 */ /* 0x000fe200000e0000 */
[----:B------:R-:W-:Y:S07]  /*aef0*/  FMNMX.FTZ R118, R51, R0, !PT ;  /* 0x0000000033767209 */ /* 0x000fee0007810000 */
[----:B------:R-:W1:Y:S02]  /*af00*/  SHFL.BFLY PT, R121, R118, 0x2, 0x1f ;  /* 0x0c401f0076797f89 */ /* 0x000e6400000e0000 */
[----:B-1----:R-:W-:Y:S02]  /*af10*/  FMNMX.FTZ R119, R118, R121, !PT ;  /* 0x0000007976777209 */ /* 0x002fe40007810000 */
[----:B------:R-:W-:Y:S04]  /*af20*/  FMNMX.FTZ R120, R122, R123, !PT ;  /* 0x0000007b7a787209 */ /* 0x000fe80007810000 */
[----:B------:R-:W1:Y:S08]  /*af30*/  SHFL.BFLY PT, R116, R119, 0x1, 0x1f ;  /* 0x0c201f0077747f89 */ /* 0x000e7000000e0000 */
[----:B------:R-:W2:Y:S01]  /*af40*/  SHFL.BFLY PT, R123, R120, 0x1, 0x1f ;  /* 0x0c201f00787b7f89 */ /* 0x000ea200000e0000 */
[----:B-1----:R-:W-:Y:S05]  /*af50*/  FMNMX.FTZ R116, R116, R119, !PT ;  /* 0x0000007774747209 */ /* 0x002fea0007810000 */
[----:B------:R-:W-:Y:S01]  /*af60*/  FMUL.FTZ R143, R116, c[0x0][0x2d0] ;  /* 0x0000b400748f7a20 */ /* 0x000fe20000410000 */
[----:B--2---:R-:W-:Y:S03]  /*af70*/  FMNMX.FTZ R0, R120, R123, !PT ;  /* 0x0000007b78007209 */ /* 0x004fe60007810000 */
[--C-:B------:R-:W-:Y:S01]  /*af80*/  FFMA.FTZ R6, R6, c[0x0][0x2d0], -R143.reuse ;  /* 0x0000b40006067a23 */ /* 0x100fe2000001088f */
[----:B------:R-:W1:Y:S01]  /*af90*/  LDSM.16.MT88.4 R120, [R212+0x100] ;  /* 0x00010000d478783b */ /* 0x000e620000004200 */
[----:B------:R-:W-:Y:S02]  /*afa0*/  FFMA.FTZ R7, R7, c[0x0][0x2d0], -R143 ;  /* 0x0000b40007077a23 */ /* 0x000fe4000001088f */
[C---:B------:R-:W-:Y:S02]  /*afb0*/  FADD.FTZ R2, -R0.reuse, R3 ;  /* 0x0000000300027221 */ /* 0x040fe40000010100 */
[----:B------:R-:W-:Y:S01]  /*afc0*/  FMUL.FTZ R150, R0, c[0x0][0x2d0] ;  /* 0x0000b40000967a20 */ /* 0x000fe20000410000 */
[----:B------:R-:W-:Y:S01]  /*afd0*/  MUFU.EX2 R6, R6 ;  /* 0x0000000600067308 */ /* 0x000fe20000000800 */
[----:B------:R-:W-:Y:S02]  /*afe0*/  FMUL.FTZ R3, R2, c[0x0][0x2d0] ;  /* 0x0000b40002037a20 */ /* 0x000fe40000410000 */
[----:B------:R-:W-:Y:S02]  /*aff0*/  FADD.FTZ R2, -R116, R117 ;  /* 0x0000007574027221 */ /* 0x000fe40000010100 */
[--C-:B------:R-:W-:Y:S02]  /*b000*/  FFMA.FTZ R140, R4, c[0x0][0x2d0], -R150.reuse ;  /* 0x0000b400048c7a23 */ /* 0x100fe40000010896 */
[----:B------:R-:W-:Y:S02]  /*b010*/  FMUL.FTZ R117, R2, c[0x0][0x2d0] ;  /* 0x0000b40002757a20 */ /* 0x000fe40000410000 */
[--C-:B------:R-:W-:Y:S01]  /*b020*/  FFMA.FTZ R5, R5, c[0x0][0x2d0], -R150.reuse ;  /* 0x0000b40005057a23 */ /* 0x100fe20000010896 */
[----:B------:R-:W2:Y:S01]  /*b030*/  MUFU.EX2 R3, R3 ;  /* 0x0000000300037308 */ /* 0x000ea20000000800 */
[--C-:B------:R-:W-:Y:S02]  /*b040*/  FFMA.FTZ R118, R8, c[0x0][0x2d0], -R150.reuse ;  /* 0x0000b40008767a23 */ /* 0x100fe40000010896 */
[--C-:B------:R-:W-:Y:S02]  /*b050*/  FFMA.FTZ R119, R9, c[0x0][0x2d0], -R150.reuse ;  /* 0x0000b40009777a23 */ /* 0x100fe40000010896 */
[--C-:B------:R-:W-:Y:S02]  /*b060*/  FFMA.FTZ R142, R11, c[0x0][0x2d0], -R143.reuse ;  /* 0x0000b4000b8e7a23 */ /* 0x100fe4000001088f */
[--C-:B------:R-:W-:Y:S02]  /*b070*/  FFMA.FTZ R155, R36, c[0x0][0x2d0], -R150.reuse ;  /* 0x0000b400249b7a23 */ /* 0x100fe40000010896 */
[--C-:B------:R-:W-:Y:S01]  /*b080*/  FFMA.FTZ R158, R37, c[0x0][0x2d0], -R150.reuse ;  /* 0x0000b400259e7a23 */ /* 0x100fe20000010896 */
[----:B------:R3:W4:Y:S01]  /*b090*/  MUFU.EX2 R2, R117 ;  /* 0x0000007500027308 */ /* 0x0007220000000800 */
        /* <DEDUP_REMOVED lines=8> */
[C---:B--2---:R-:W-:Y:S01]  /*b120*/  FMUL.FTZ R8, R3.reuse, R112 ;  /* 0x0000007003087220 */ /* 0x044fe20000410000 */
[----:B------:R-:W-:Y:S01]  /*b130*/  LDSM.16.MT88.4 R40, [R210+0x2900] ;  /* 0x00290000d228783b */ /* 0x000fe20000004200 */
[C---:B------:R-:W-:Y:S02]  /*b140*/  FMUL.FTZ R9, R3.reuse, R113 ;  /* 0x0000007103097220 */ /* 0x040fe40000410000 */
[C---:B------:R-:W-:Y:S01]  /*b150*/  FMUL.FTZ R68, R3.reuse, R68 ;  /* 0x0000004403447220 */ /* 0x040fe20000410000 */
[----:B------:R-:W2:Y:S01]  /*b160*/  MUFU.EX2 R5, R5 ;  /* 0x0000000500057308 */ /* 0x000ea20000000800 */
[C---:B------:R-:W-:Y:S02]  /*b170*/  FMUL.FTZ R69, R3.reuse, R69 ;  /* 0x0000004503457220 */ /* 0x040fe40000410000 */
[C---:B------:R-:W-:Y:S02]  /*b180*/  FMUL.FTZ R72, R3.reuse, R72 ;  /* 0x0000004803487220 */ /* 0x040fe40000410000 */
[--C-:B---3--:R-:W-:Y:S02]  /*b190*/  FFMA.FTZ R117, R10, c[0x0][0x2d0], -R143.reuse ;  /* 0x0000b4000a757a23 */ /* 0x108fe4000001088f */
[C---:B----4-:R-:W-:Y:S02]  /*b1a0*/  FMUL.FTZ R10, R2.reuse, R114 ;  /* 0x00000072020a7220 */ /* 0x050fe40000410000 */
[C---:B------:R-:W-:Y:S01]  /*b1b0*/  FMUL.FTZ R11, R2.reuse, R115 ;  /* 0x00000073020b7220 */ /* 0x040fe20000410000 */
[----:B------:R-:W-:Y:S01]  /*b1c0*/  MUFU.EX2 R118, R118 ;  /* 0x0000007600767308 */ /* 0x000fe20000000800 */
[C---:B------:R-:W-:Y:S02]  /*b1d0*/  FMUL.FTZ R70, R2.reuse, R70 ;  /* 0x0000004602467220 */ /* 0x040fe40000410000 */
[C---:B------:R-:W-:Y:S02]  /*b1e0*/  FMUL.FTZ R71, R2.reuse, R71 ;  /* 0x0000004702477220 */ /* 0x040fe40000410000 */
[C---:B------:R-:W-:Y:S02]  /*b1f0*/  FMUL.FTZ R73, R3.reuse, R73 ;  /* 0x0000004903497220 */ /* 0x040fe40000410000 */
[C---:B------:R-:W-:Y:S02]  /*b200*/  FMUL.FTZ R74, R2.reuse, R74 ;  /* 0x0000004a024a7220 */ /* 0x040fe40000410000 */
[C---:B------:R-:W-:Y:S01]  /*b210*/  FMUL.FTZ R75, R2.reuse, R75 ;  /* 0x0000004b024b7220 */ /* 0x040fe20000410000 */
[----:B------:R-:W3:Y:S01]  /*b220*/  MUFU.EX2 R119, R119 ;  /* 0x0000007700777308 */ /* 0x000ee20000000800 */
[C---:B------:R-:W-:Y:S02]  /*b230*/  FMUL.FTZ R76, R3.reuse, R76 ;  /* 0x0000004c034c7220 */ /* 0x040fe40000410000 */
[----:B------:R-:W-:Y:S01]  /*b240*/  FMUL.FTZ R77, R3, R77 ;  /* 0x0000004d034d7220 */ /* 0x000fe20000410000 */
[----:B--2---:R-:W-:Y:S01]  /*b250*/  F2FP.PACK_AB R112, R5, R140 ;  /* 0x0000008c0570723e */ /* 0x004fe200000000ff */
[C---:B------:R-:W-:Y:S02]  /*b260*/  FMUL.FTZ R78, R2.reuse, R78 ;  /* 0x0000004e024e7220 */ /* 0x040fe40000410000 */
[C---:B------:R-:W-:Y:S02]  /*b270*/  FMUL.FTZ R79, R2.reuse, R79 ;  /* 0x0000004f024f7220 */ /* 0x040fe40000410000 */
[C---:B------:R-:W-:Y:S01]  /*b280*/  FMUL.FTZ R80, R3.reuse, R80 ;  /* 0x0000005003507220 */ /* 0x040fe20000410000 */
[----:B------:R-:W2:Y:S01]  /*b290*/  MUFU.EX2 R7, R7 ;  /* 0x0000000700077308 */ /* 0x000ea20000000800 */
[C---:B------:R-:W-:Y:S02]  /*b2a0*/  FMUL.FTZ R81, R3.reuse, R81 ;  /* 0x0000005103517220 */ /* 0x040fe40000410000 */
[C---:B------:R-:W-:Y:S02]  /*b2b0*/  FMUL.FTZ R82, R2.reuse, R82 ;  /* 0x0000005202527220 */ /* 0x040fe40000410000 */
[C---:B------:R-:W-:Y:S02]  /*b2c0*/  FMUL.FTZ R83, R2.reuse, R83 ;  /* 0x0000005302537220 */ /* 0x040fe40000410000 */
[C---:B------:R-:W-:Y:S02]  /*b2d0*/  FMUL.FTZ R84, R3.reuse, R84 ;  /* 0x0000005403547220 */ /* 0x040fe40000410000 */
[----:B------:R-:W-:Y:S01]  /*b2e0*/  FMUL.FTZ R85, R3, R85 ;  /* 0x0000005503557220 */ /* 0x000fe20000410000 */
[----:B------:R-:W-:Y:S01]  /*b2f0*/  MUFU.EX2 R117, R117 ;  /* 0x0000007500757308 */ /* 0x000fe20000000800 */
[C---:B------:R-:W-:Y:S02]  /*b300*/  FMUL.FTZ R86, R2.reuse, R86 ;  /* 0x0000005602567220 */ /* 0x040fe40000410000 */
[----:B------:R-:W-:Y:S01]  /*b310*/  FMUL.FTZ R87, R2, R87 ;  /* 0x0000005702577220 */ /* 0x000fe20000410000 */
[----:B---3--:R-:W-:Y:S01]  /*b320*/  F2FP.PACK_AB R114, R119, R118 ;  /* 0x000000767772723e */ /* 0x008fe200000000ff */
[--C-:B------:R-:W-:Y:S02]  /*b330*/  FFMA.FTZ R163, R44, c[0x0][0x2d0], -R150.reuse ;  /* 0x0000b4002ca37a23 */ /* 0x100fe40000010896 */
[--C-:B------:R-:W-:Y:S02]  /*b340*/  FFMA.FTZ R166, R45, c[0x0][0x2d0], -R150.reuse ;  /* 0x0000b4002da67a23 */ /* 0x100fe40000010896 */
[--C-:B------:R-:W-:Y:S01]  /*b350*/  FFMA.FTZ R165, R46, c[0x0][0x2d0], -R143.reuse ;  /* 0x0000b4002ea57a23 */ /* 0x100fe2000001088f */
[----:B------:R-:W3:Y:S01]  /*b360*/  MUFU.EX2 R142, R142 ;  /* 0x0000008e008e7308 */ /* 0x000ee20000000800 */
[--C-:B------:R-:W-:Y:S02]  /*b370*/  FFMA.FTZ R168, R47, c[0x0][0x2d0], -R143.reuse ;  /* 0x0000b4002fa87a23 */ /* 0x100fe4000001088f */
[----:B------:R-:W-:Y:S01]  /*b380*/  LDSM.16.MT88.4 R44, [R209+0x2900] ;  /* 0x00290000d12c783b */ /* 0x000fe20000004200 */
[----:B--2---:R-:W-:Y:S01]  /*b390*/  F2FP.PACK_AB R113, R7, R6 ;  /* 0x000000060771723e */ /* 0x004fe200000000ff */
[C---:B------:R-:W-:Y:S02]  /*b3a0*/  FMUL.FTZ R88, R3.reuse, R88 ;  /* 0x0000005803587220 */ /* 0x040fe40000410000 */
[C---:B------:R-:W-:Y:S02]  /*b3b0*/  FMUL.FTZ R89, R3.reuse, R89 ;  /* 0x0000005903597220 */ /* 0x040fe40000410000 */
[C---:B------:R-:W-:Y:S01]  /*b3c0*/  FMUL.FTZ R90, R2.reuse, R90 ;  /* 0x0000005a025a7220 */ /* 0x040fe20000410000 */
[----:B------:R-:W-:Y:S01]  /*b3d0*/  MUFU.EX2 R155, R155 ;  /* 0x0000009b009b7308 */ /* 0x000fe20000000800 */
[C---:B------:R-:W-:Y:S02]  /*b3e0*/  FMUL.FTZ R91, R2.reuse, R91 ;  /* 0x0000005b025b7220 */ /* 0x040fe40000410000 */
[C---:B------:R-:W-:Y:S02]  /*b3f0*/  FMUL.FTZ R92, R3.reuse, R92 ;  /* 0x0000005c035c7220 */ /* 0x040fe40000410000 */
[C---:B------:R-:W-:Y:S02]  /*b400*/  FMUL.FTZ R93, R3.reuse, R93 ;  /* 0x0000005d035d7220 */ /* 0x040fe40000410000 */
[C---:B------:R-:W-:Y:S02]  /*b410*/  FMUL.FTZ R94, R2.reuse, R94 ;  /* 0x0000005e025e7220 */ /* 0x040fe40000410000 */
[----:B------:R-:W-:Y:S01]  /*b420*/  FMUL.FTZ R95, R2, R95 ;  /* 0x0000005f025f7220 */ /* 0x000fe20000410000 */
[----:B------:R-:W-:Y:S01]  /*b430*/  MUFU.EX2 R158, R158 ;  /* 0x0000009e009e7308 */ /* 0x000fe20000000800 */
[C---:B------:R-:W-:Y:S02]  /*b440*/  FMUL.FTZ R96, R3.reuse, R96 ;  /* 0x0000006003607220 */ /* 0x040fe40000410000 */
[C---:B------:R-:W-:Y:S01]  /*b450*/  FMUL.FTZ R97, R3.reuse, R97 ;  /* 0x0000006103617220 */ /* 0x040fe20000410000 */
[----:B---3--:R-:W-:Y:S01]  /*b460*/  F2FP.PACK_AB R115, R142, R117 ;  /* 0x000000758e73723e */ /* 0x008fe200000000ff */
[C---:B------:R-:W-:Y:S02]  /*b470*/  FMUL.FTZ R98, R2.reuse, R98 ;  /* 0x0000006202627220 */ /* 0x040fe40000410000 */
[C---:B------:R-:W-:Y:S02]  /*b480*/  FMUL.FTZ R99, R2.reuse, R99 ;  /* 0x0000006302637220 */ /* 0x040fe40000410000 */
[C---:B------:R-:W-:Y:S01]  /*b490*/  FMUL.FTZ R100, R3.reuse, R100 ;  /* 0x0000006403647220 */ /* 0x040fe20000410000 */
[----:B------:R-:W-:Y:S01]  /*b4a0*/  MUFU.EX2 R157, R157 ;  /* 0x0000009d009d7308 */ /* 0x000fe20000000800 */
[C---:B-1----:R-:W-:Y:S05]  /*b4b0*/  HMMA.16816.F32 R8, R112.reuse, R120, R8 ;  /* 0x000000787008723c */ /* 0x042fea0000001808 */
[C---:B------:R-:W-:Y:S02]  /*b4c0*/  FMUL.FTZ R101, R3.reuse, R101 ;  /* 0x0000006503657220 */ /* 0x040fe40000410000 */
[C---:B------:R-:W-:Y:S01]  /*b4d0*/  FMUL.FTZ R102, R2.reuse, R102 ;  /* 0x0000006602667220 */ /* 0x040fe20000410000 */
[C---:B------:R-:W-:Y:S01]  /*b4e0*/  HMMA.16816.F32 R68, R112.reuse, R122, R68 ;  /* 0x0000007a7044723c */ /* 0x040fe20000001844 */
[----:B------:R-:W1:Y:S01]  /*b4f0*/  LDSM.16.MT88.4 R120, [R208+0x100] ;  /* 0x00010000d078783b */ /* 0x000e620000004200 */
[----:B------:R-:W-:Y:S02]  /*b500*/  MUFU.EX2 R160, R160 ;  /* 0x000000a000a07308 */ /* 0x000fe40000000800 */
[----:B------:R-:W-:Y:S02]  /*b510*/  FMUL.FTZ R103, R2, R103 ;  /* 0x0000006702677220 */ /* 0x000fe40000410000 */
[--C-:B------:R-:W-:Y:S02]  /*b520*/  FFMA.FTZ R141, R12, c[0x0][0x2d0], -R150.reuse ;  /* 0x0000b4000c8d7a23 */ /* 0x100fe40000010896 */
[C---:B------:R-:W-:Y:S04]  /*b530*/  HMMA.16816.F32 R72, R112.reuse, R128, R72 ;  /* 0x000000807048723c */ /* 0x040fe80000001848 */
[----:B------:R-:W-:Y:S01]  /*b540*/  FMUL.FTZ R12, R3, R108 ;  /* 0x0000006c030c7220 */ /* 0x000fe20000410000 */
[----:B------:R-:W-:Y:S01]  /*b550*/  MUFU.EX2 R141, R141 ;  /* 0x0000008d008d7308 */ /* 0x000fe20000000800 */
[--C-:B------:R-:W-:Y:S02]  /*b560*/  FFMA.FTZ R148, R13, c[0x0][0x2d0], -R150.reuse ;  /* 0x0000b4000d947a23 */ /* 0x100fe40000010896 */
[C---:B------:R-:W-:Y:S01]  /*b570*/  HMMA.16816.F32 R76, R112.reuse, R130, R76 ;  /* 0x00000082704c723c */ /* 0x040fe2000000184c */
[----:B------:R-:W2:Y:S03]  /*b580*/  LDSM.16.MT88.4 R128, [R212+0x3100] ;  /* 0x00310000d480783b */ /* 0x000ea60000004200 */
[----:B------:R-:W-:Y:S02]  /*b590*/  FMUL.FTZ R13, R3, R109 ;  /* 0x0000006d030d7220 */ /* 0x000fe40000410000 */
[--C-:B------:R-:W-:Y:S01]  /*b5a0*/  FFMA.FTZ R149, R14, c[0x0][0x2d0], -R143.reuse ;  /* 0x0000b4000e957a23 */ /* 0x100fe2000001088f */
[----:B------:R-:W3:Y:S01]  /*b5b0*/  MUFU.EX2 R148, R148 ;  /* 0x0000009400947308 */ /* 0x000ee20000000800 */
[C---:B------:R-:W-:Y:S04]  /*b5c0*/  HMMA.16816.F32 R80, R112.reuse, R132, R80 ;  /* 0x000000847050723c */ /* 0x040fe80000001850 */
[C---:B------:R-:W-:Y:S02]  /*b5d0*/  FMUL.FTZ R14, R2.reuse, R110 ;  /* 0x0000006e020e7220 */ /* 0x040fe40000410000 */
[--C-:B------:R-:W-:Y:S02]  /*b5e0*/  FFMA.FTZ R152, R15, c[0x0][0x2d0], -R143.reuse ;  /* 0x0000b4000f987a23 */ /* 0x100fe4000001088f */
[C---:B------:R-:W-:Y:S01]  /*b5f0*/  HMMA.16816.F32 R84, R112.reuse, R134, R84 ;  /* 0x000000867054723c */ /* 0x040fe20000001854 */
[----:B------:R-:W4:Y:S01]  /*b600*/  LDSM.16.MT88.4 R132, [R210+0x3100] ;  /* 0x00310000d284783b */ /* 0x000f220000004200 */
[----:B------:R-:W-:Y:S02]  /*b610*/  MUFU.EX2 R149, R149 ;  /* 0x0000009500957308 */ /* 0x000fe40000000800 */
[C---:B------:R-:W-:Y:S02]  /*b620*/  FMUL.FTZ R15, R2.reuse, R111 ;  /* 0x0000006f020f7220 */ /* 0x040fe40000410000 */
[C---:B------:R-:W-:Y:S02]  /*b630*/  FMUL.FTZ R104, R3.reuse, R104 ;  /* 0x0000006803687220 */ /* 0x040fe40000410000 */
[C---:B------:R-:W-:Y:S01]  /*b640*/  FMUL.FTZ R105, R3.reuse, R105 ;  /* 0x0000006903697220 */ /* 0x040fe20000410000 */
[C---:B-1----:R-:W-:Y:S01]  /*b650*/  HMMA.16816.F32 R88, R112.reuse, R120, R88 ;  /* 0x000000787058723c */ /* 0x042fe20000001858 */
[----:B------:R-:W-:Y:S02]  /*b660*/  LDSM.16.MT88.4 R108, [R208+0x3100] ;  /* 0x00310000d06c783b */ /* 0x000fe40000004200 */
[C---:B------:R-:W-:Y:S01]  /*b670*/  FMUL.FTZ R106, R2.reuse, R106 ;  /* 0x0000006a026a7220 */ /* 0x040fe20000410000 */
[----:B------:R-:W1:Y:S01]  /*b680*/  MUFU.EX2 R152, R152 ;  /* 0x0000009800987308 */ /* 0x000e620000000800 */
[C---:B------:R-:W-:Y:S02]  /*b690*/  FMUL.FTZ R107, R2.reuse, R107 ;  /* 0x0000006b026b7220 */ /* 0x040fe40000410000 */
[C---:B------:R-:W-:Y:S01]  /*b6a0*/  FMUL.FTZ R52, R3.reuse, R52 ;  /* 0x0000003403347220 */ /* 0x040fe20000410000 */
[C---:B------:R-:W-:Y:S01]  /*b6b0*/  HMMA.16816.F32 R92, R112.reuse, R122, R92 ;  /* 0x0000007a705c723c */ /* 0x040fe2000000185c */
[----:B------:R-:W5:Y:S03]  /*b6c0*/  LDSM.16.MT88.4 R120, [R209+0x3100] ;  /* 0x00310000d178783b */ /* 0x000f660000004200 */
[C---:B------:R-:W-:Y:S02]  /*b6d0*/  FMUL.FTZ R53, R3.reuse, R53 ;  /* 0x0000003503357220 */ /* 0x040fe40000410000 */
[C---:B------:R-:W-:Y:S01]  /*b6e0*/  FMUL.FTZ R54, R2.reuse, R54 ;  /* 0x0000003602367220 */ /* 0x040fe20000410000 */
[----:B------:R-:W-:Y:S01]  /*b6f0*/  MUFU.EX2 R159, R159 ;  /* 0x0000009f009f7308 */ /* 0x000fe20000000800 */
[C---:B--2---:R-:W-:Y:S04]  /*b700*/  HMMA.16816.F32 R96, R112.reuse, R128, R96 ;  /* 0x000000807060723c */ /* 0x044fe80000001860 */
[C---:B------:R-:W-:Y:S02]  /*b710*/  FMUL.FTZ R55, R2.reuse, R55 ;  /* 0x0000003702377220 */ /* 0x040fe40000410000 */
[C---:B------:R-:W-:Y:S02]  /*b720*/  FMUL.FTZ R56, R3.reuse, R56 ;  /* 0x0000003803387220 */ /* 0x040fe40000410000 */
[C---:B------:R-:W-:Y:S01]  /*b730*/  HMMA.16816.F32 R100, R112.reuse, R130, R100 ;  /* 0x000000827064723c */ /* 0x040fe20000001864 */
[----:B------:R-:W2:Y:S01]  /*b740*/  LDSM.16.MT88.4 R128, [R212+0x900] ;  /* 0x00090000d480783b */ /* 0x000ea20000004200 */
[----:B------:R-:W-:Y:S02]  /*b750*/  MUFU.EX2 R162, R162 ;  /* 0x000000a200a27308 */ /* 0x000fe40000000800 */
[C---:B------:R-:W-:Y:S02]  /*b760*/  FMUL.FTZ R57, R3.reuse, R57 ;  /* 0x0000003903397220 */ /* 0x040fe40000410000 */
[C---:B------:R-:W-:Y:S02]  /*b770*/  FMUL.FTZ R58, R2.reuse, R58 ;  /* 0x0000003a023a7220 */ /* 0x040fe40000410000 */
[C---:B----4-:R-:W-:Y:S04]  /*b780*/  HMMA.16816.F32 R12, R112.reuse, R132, R12 ;  /* 0x00000084700c723c */ /* 0x050fe8000000180c */
[----:B------:R-:W-:Y:S01]  /*b790*/  FMUL.FTZ R59, R2, R59 ;  /* 0x0000003b023b7220 */ /* 0x000fe20000410000 */
[----:B------:R-:W-:Y:S01]  /*b7a0*/  MUFU.EX2 R161, R161 ;  /* 0x000000a100a17308 */ /* 0x000fe20000000800 */
[----:B------:R-:W-:Y:S02]  /*b7b0*/  FMUL.FTZ R60, R3, R60 ;  /* 0x0000003c033c7220 */ /* 0x000fe40000410000 */
[C---:B------:R-:W-:Y:S01]  /*b7c0*/  HMMA.16816.F32 R104, R112.reuse, R134, R104 ;  /* 0x000000867068723c */ /* 0x040fe20000001868 */
[----:B------:R-:W4:Y:S03]  /*b7d0*/  LDSM.16.MT88.4 R132, [R210+0x900] ;  /* 0x00090000d284783b */ /* 0x000f260000004200 */
[--C-:B------:R-:W-:Y:S01]  /*b7e0*/  FFMA.FTZ R151, R16, c[0x0][0x2d0], -R150.reuse ;  /* 0x0000b40010977a23 */ /* 0x100fe20000010896 */
[----:B---3--:R-:W-:Y:S01]  /*b7f0*/  F2FP.PACK_AB R16, R148, R141 ;  /* 0x0000008d9410723e */ /* 0x008fe200000000ff */
[--C-:B------:R-:W-:Y:S01]  /*b800*/  FFMA.FTZ R154, R17, c[0x0][0x2d0], -R150.reuse ;  /* 0x0000b400119a7a23 */ /* 0x100fe20000010896 */
[----:B-1----:R-:W-:Y:S01]  /*b810*/  F2FP.PACK_AB R17, R152, R149 ;  /* 0x000000959811723e */ /* 0x002fe200000000ff */
[--C-:B------:R-:W-:Y:S01]  /*b820*/  FFMA.FTZ R153, R18, c[0x0][0x2d0], -R143.reuse ;  /* 0x0000b40012997a23 */ /* 0x100fe2000001088f */
[C---:B-----5:R-:W-:Y:S01]  /*b830*/  HMMA.16816.F32 R52, R112.reuse, R120, R52 ;  /* 0x000000787034723c */ /* 0x060fe20000001834 */
[----:B------:R-:W-:Y:S02]  /*b840*/  MUFU.EX2 R151, R151 ;  /* 0x0000009700977308 */ /* 0x000fe40000000800 */
[--C-:B------:R-:W-:Y:S02]  /*b850*/  FFMA.FTZ R156, R19, c[0x0][0x2d0], -R143.reuse ;  /* 0x0000b400139c7a23 */ /* 0x100fe4000001088f */
[C---:B------:R-:W-:Y:S02]  /*b860*/  FMUL.FTZ R61, R3.reuse, R61 ;  /* 0x0000003d033d7220 */ /* 0x040fe40000410000 */
[C---:B------:R-:W-:Y:S01]  /*b870*/  FMUL.FTZ R62, R2.reuse, R62 ;  /* 0x0000003e023e7220 */ /* 0x040fe20000410000 */
[C---:B------:R-:W-:Y:S01]  /*b880*/  HMMA.16816.F32 R56, R112.reuse, R122, R56 ;  /* 0x0000007a7038723c */ /* 0x040fe20000001838 */
[----:B------:R-:W1:Y:S02]  /*b890*/  LDSM.16.MT88.4 R120, [R209+0x900] ;  /* 0x00090000d178783b */ /* 0x000e640000004200 */
[----:B------:R-:W3:Y:S01]  /*b8a0*/  MUFU.EX2 R154, R154 ;  /* 0x0000009a009a7308 */ /* 0x000ee20000000800 */
[C---:B------:R-:W-:Y:S02]  /*b8b0*/  FMUL.FTZ R63, R2.reuse, R63 ;  /* 0x0000003f023f7220 */ /* 0x040fe40000410000 */
[C---:B------:R-:W-:Y:S02]  /*b8c0*/  FMUL.FTZ R64, R3.reuse, R64 ;  /* 0x0000004003407220 */ /* 0x040fe40000410000 */
[C---:B------:R-:W-:Y:S03]  /*b8d0*/  FMUL.FTZ R65, R3.reuse, R65 ;  /* 0x0000004103417220 */ /* 0x040fe60000410000 */
[C---:B------:R-:W-:Y:S02]  /*b8e0*/  HMMA.16816.F32 R60, R112.reuse, R108, R60 ;  /* 0x0000006c703c723c */ /* 0x040fe4000000183c */
[----:B------:R-:W-:Y:S01]  /*b8f0*/  MUFU.EX2 R153, R153 ;  /* 0x0000009900997308 */ /* 0x000fe20000000800 */
[C---:B------:R-:W-:Y:S02]  /*b900*/  FMUL.FTZ R66, R2.reuse, R66 ;  /* 0x0000004202427220 */ /* 0x040fe40000410000 */
[----:B------:R-:W-:Y:S02]  /*b910*/  FMUL.FTZ R67, R2, R67 ;  /* 0x0000004302437220 */ /* 0x000fe40000410000 */
[----:B------:R-:W-:Y:S02]  /*b920*/  FFMA.FTZ R48, R48, c[0x0][0x2d0], -R150 ;  /* 0x0000b40030307a23 */ /* 0x000fe40000010896 */
[----:B------:R-:W-:Y:S03]  /*b930*/  FFMA.FTZ R50, R50, c[0x0][0x2d0], -R143 ;  /* 0x0000b40032327a23 */ /* 0x000fe6000001088f */
[----:B------:R-:W-:Y:S01]  /*b940*/  HMMA.16816.F32 R64, R112, R110, R64 ;  /* 0x0000006e7040723c */ /* 0x000fe20000001840 */
[----:B------:R-:W5:Y:S01]  /*b950*/  MUFU.EX2 R156, R156 ;  /* 0x0000009c009c7308 */ /* 0x000f620000000800 */
[----:B------:R-:W1:Y:S01]  /*b960*/  LDSM.16.MT88.4 R108, [R212+0x3900] ;  /* 0x00390000d46c783b */ /* 0x000e620000004200 */
[----:B------:R-:W-:Y:S01]  /*b970*/  FFMA.FTZ R140, R3, R228, R140 ;  /* 0x000000e4038c7223 */ /* 0x000fe2000001008c */
[----:B---3--:R-:W-:Y:S01]  /*b980*/  F2FP.PACK_AB R18, R154, R151 ;  /* 0x000000979a12723e */ /* 0x008fe200000000ff */
[----:B------:R-:W-:Y:S01]  /*b990*/  FFMA.FTZ R6, R2, R229, R6 ;  /* 0x000000e502067223 */ /* 0x000fe20000010006 */
[----:B------:R-:W-:Y:S01]  /*b9a0*/  MOV R3, R0 ;  /* 0x0000000000037202 */ /* 0x000fe20000000f00 */
[----:B------:R-:W-:Y:S02]  /*b9b0*/  FADD.FTZ R5, R5, R140 ;  /* 0x0000008c05057221 */ /* 0x000fe40000010000 */
[----:B------:R-:W-:Y:S01]  /*b9c0*/  FADD.FTZ R6, R7, R6 ;  /* 0x0000000607067221 */ /* 0x000fe20000010000 */
[----:B------:R-:W3:Y:S01]  /*b9d0*/  LDSM.16.MT88.4 R112, [R210+0x3900] ;  /* 0x00390000d270783b */ /* 0x000ee20000004200 */
[----:B------:R-:W-:Y:S01]  /*b9e0*/  MUFU.EX2 R164, R164 ;  /* 0x000000a400a47308 */ /* 0x000fe20000000800 */
[----:B------:R-:W-:Y:S02]  /*b9f0*/  FADD.FTZ R118, R118, R5 ;  /* 0x0000000576767221 */ /* 0x000fe40000010000 */
[----:B------:R-:W-:Y:S02]  /*ba00*/  FADD.FTZ R117, R117, R6 ;  /* 0x0000000675757221 */ /* 0x000fe40000010000 */
[----:B------:R-:W-:Y:S02]  /*ba10*/  FADD.FTZ R118, R119, R118 ;  /* 0x0000007677767221 */ /* 0x000fe40000010000 */
[----:B------:R-:W-:Y:S01]  /*ba20*/  FADD.FTZ R142, R142, R117 ;  /* 0x000000758e8e7221 */ /* 0x000fe20000010000 */
[----:B------:R-:W-:Y:S01]  /*ba30*/  MOV R117, R116 ;  /* 0x0000007400757202 */ /* 0x000fe20000000f00 */
[----:B------:R-:W-:Y:S01]  /*ba40*/  FADD.FTZ R141, R141, R118 ;  /* 0x000000768d8d7221 */ /* 0x000fe20000010000 */
[----:B------:R-:W-:Y:S01]  /*ba50*/  MUFU.EX2 R163, R163 ;  /* 0x000000a300a37308 */ /* 0x000fe20000000800 */
[----:B------:R-:W-:Y:S02]  /*ba60*/  FADD.FTZ R149, R149, R142 ;  /* 0x0000008e95957221 */ /* 0x000fe40000010000 */
[----:B------:R-:W-:Y:S01]  /*ba70*/  FADD.FTZ R148, R148, R141 ;  /* 0x0000008d94947221 */ /* 0x000fe20000010000 */
[----:B-----5:R-:W-:Y:S01]  /*ba80*/  F2FP.PACK_AB R19, R156, R153 ;  /* 0x000000999c13723e */ /* 0x020fe200000000ff */
[----:B------:R-:W-:Y:S02]  /*ba90*/  FADD.FTZ R152, R152, R149 ;  /* 0x0000009598987221 */ /* 0x000fe40000010000 */
[----:B------:R-:W-:Y:S02]  /*baa0*/  FADD.FTZ R151, R151, R148 ;  /* 0x0000009497977221 */ /* 0x000fe40000010000 */
[----:B------:R-:W-:Y:S01]  /*bab0*/  FADD.FTZ R5, R153, R152 ;  /* 0x0000009899057221 */ /* 0x000fe20000010000 */
[----:B------:R-:W-:Y:S01]  /*bac0*/  MUFU.EX2 R166, R166 ;  /* 0x000000a600a67308 */ /* 0x000fe20000000800 */
[C---:B--2---:R-:W-:Y:S05]  /*bad0*/  HMMA.16816.F32 R8, R16.reuse, R128, R8 ;  /* 0x000000801008723c */ /* 0x044fea0000001808 */
[----:B------:R-:W-:Y:S02]  /*bae0*/  FADD.FTZ R154, R154, R151 ;  /* 0x000000979a9a7221 */ /* 0x000fe40000010000 */
[--C-:B------:R-:W-:Y:S01]  /*baf0*/  FFMA.FTZ R129, R20, c[0x0][0x2d0], -R150.reuse ;  /* 0x0000b40014817a23 */ /* 0x100fe20000010896 */
[C---:B------:R-:W-:Y:S01]  /*bb00*/  HMMA.16816.F32 R68, R16.reuse, R130, R68 ;  /* 0x000000821044723c */ /* 0x040fe20000001844 */
[----:B------:R-:W-:Y:S03]  /*bb10*/  MUFU.EX2 R165, R165 ;  /* 0x000000a500a57308 */ /* 0x000fe60000000800 */
[--C-:B------:R-:W-:Y:S02]  /*bb20*/  FFMA.FTZ R128, R21, c[0x0][0x2d0], -R150.reuse ;  /* 0x0000b40015807a23 */ /* 0x100fe40000010896 */
[----:B------:R-:W-:Y:S02]  /*bb30*/  FADD.FTZ R5, R156, R5 ;  /* 0x000000059c057221 */ /* 0x000fe40000010000 */
[C---:B----4-:R-:W-:Y:S03]  /*bb40*/  HMMA.16816.F32 R72, R16.reuse, R132, R72 ;  /* 0x000000841048723c */ /* 0x050fe60000001848 */
[----:B------:R-:W-:Y:S01]  /*bb50*/  MUFU.EX2 R129, R129 ;  /* 0x0000008100817308 */ /* 0x000fe20000000800 */
[--C-:B------:R-:W-:Y:S02]  /*bb60*/  FFMA.FTZ R130, R22, c[0x0][0x2d0], -R143.reuse ;  /* 0x0000b40016827a23 */ /* 0x100fe4000001088f */
[--C-:B------:R-:W-:Y:S02]  /*bb70*/  FFMA.FTZ R131, R23, c[0x0][0x2d0], -R143.reuse ;  /* 0x0000b40017837a23 */ /* 0x100fe4000001088f */
[C---:B------:R-:W-:Y:S01]  /*bb80*/  HMMA.16816.F32 R76, R16.reuse, R134, R76 ;  /* 0x00000086104c723c */ /* 0x040fe2000000184c */
[----:B------:R-:W-:Y:S03]  /*bb90*/  LDSM.16.MT88.4 R20, [R208+0x3900] ;  /* 0x00390000d014783b */ /* 0x000fe60000004200 */
[--C-:B------:R-:W-:Y:S01]  /*bba0*/  FFMA.FTZ R132, R24, c[0x0][0x2d0], -R150.reuse ;  /* 0x0000b40018847a23 */ /* 0x100fe20000010896 */
[----:B------:R-:W2:Y:S01]  /*bbb0*/  MUFU.EX2 R128, R128 ;  /* 0x0000008000807308 */ /* 0x000ea20000000800 */
[--C-:B------:R-:W-:Y:S02]  /*bbc0*/  FFMA.FTZ R133, R25, c[0x0][0x2d0], -R150.reuse ;  /* 0x0000b40019857a23 */ /* 0x100fe40000010896 */
[C---:B-1----:R-:W-:Y:S04]  /*bbd0*/  HMMA.16816.F32 R80, R16.reuse, R120, R80 ;  /* 0x000000781050723c */ /* 0x042fe80000001850 */
[--C-:B------:R-:W-:Y:S02]  /*bbe0*/  FFMA.FTZ R134, R26, c[0x0][0x2d0], -R143.reuse ;  /* 0x0000b4001a867a23 */ /* 0x100fe4000001088f */
[--C-:B------:R-:W-:Y:S01]  /*bbf0*/  FFMA.FTZ R135, R27, c[0x0][0x2d0], -R143.reuse ;  /* 0x0000b4001b877a23 */ /* 0x100fe2000001088f */
[----:B------:R-:W-:Y:S01]  /*bc00*/  MUFU.EX2 R130, R130 ;  /* 0x0000008200827308 */ /* 0x000fe20000000800 */
[C---:B------:R-:W-:Y:S01]  /*bc10*/  HMMA.16816.F32 R84, R16.reuse, R122, R84 ;  /* 0x0000007a1054723c */ /* 0x040fe20000001854 */
[----:B------:R-:W1:Y:S07]  /*bc20*/  LDSM.16.MT88.4 R120, [R209+0x3900] ;  /* 0x00390000d178783b */ /* 0x000e6e0000004200 */
[C---:B------:R-:W-:Y:S01]  /*bc30*/  HMMA.16816.F32 R88, R16.reuse, R136, R88 ;  /* 0x000000881058723c */ /* 0x040fe20000001858 */
[----:B------:R-:W-:Y:S01]  /*bc40*/  LDSM.16.MT88.4 R24, [R210+0x1100] ;  /* 0x00110000d218783b */ /* 0x000fe20000004200 */
[----:B------:R-:W4:Y:S05]  /*bc50*/  MUFU.EX2 R131, R131 ;  /* 0x0000008300837308 */ /* 0x000f2a0000000800 */
[--C-:B------:R-:W-:Y:S01]  /*bc60*/  FFMA.FTZ R136, R32, c[0x0][0x2d0], -R150.reuse ;  /* 0x0000b40020887a23 */ /* 0x100fe20000010896 */
[C---:B------:R-:W-:Y:S04]  /*bc70*/  HMMA.16816.F32 R92, R16.reuse, R138, R92 ;  /* 0x0000008a105c723c */ /* 0x040fe8000000185c */
[--C-:B------:R-:W-:Y:S01]  /*bc80*/  FFMA.FTZ R137, R33, c[0x0][0x2d0], -R150.reuse ;  /* 0x0000b40021897a23 */ /* 0x100fe20000010896 */
[----:B------:R-:W-:Y:S02]  /*bc90*/  MUFU.EX2 R132, R132 ;  /* 0x0000008400847308 */ /* 0x000fe40000000800 */
[--C-:B------:R-:W-:Y:S01]  /*bca0*/  FFMA.FTZ R138, R34, c[0x0][0x2d0], -R143.reuse ;  /* 0x0000b400228a7a23 */ /* 0x100fe2000001088f */
[C---:B------:R-:W-:Y:S04]  /*bcb0*/  HMMA.16816.F32 R96, R16.reuse, R108, R96 ;  /* 0x0000006c1060723c */ /* 0x040fe80000001860 */
[--C-:B------:R-:W-:Y:S02]  /*bcc0*/  FFMA.FTZ R139, R35, c[0x0][0x2d0], -R143.reuse ;  /* 0x0000b400238b7a23 */ /* 0x100fe4000001088f */
[----:B------:R-:W-:Y:S01]  /*bcd0*/  LDSM.16.MT88.4 R32, [R210+0x1900] ;  /* 0x00190000d220783b */ /* 0x000fe20000004200 */
[----:B------:R-:W5:Y:S01]  /*bce0*/  MUFU.EX2 R133, R133 ;  /* 0x0000008500857308 */ /* 0x000f620000000800 */
[C---:B------:R-:W-:Y:S06]  /*bcf0*/  HMMA.16816.F32 R100, R16.reuse, R110, R100 ;  /* 0x0000006e1064723c */ /* 0x040fec0000001864 */
[----:B------:R-:W2:Y:S02]  /*bd00*/  LDSM.16.MT88.4 R108, [R212+0x1100] ;  /* 0x00110000d46c783b */ /* 0x000ea40000004200 */
[C---:B---3--:R-:W-:Y:S01]  /*bd10*/  HMMA.16816.F32 R12, R16.reuse, R112, R12 ;  /* 0x00000070100c723c */ /* 0x048fe2000000180c */
[----:B------:R-:W-:Y:S07]  /*bd20*/  MUFU.EX2 R134, R134 ;  /* 0x0000008600867308 */ /* 0x000fee0000000800 */
[C---:B------:R-:W-:Y:S01]  /*bd30*/  HMMA.16816.F32 R104, R16.reuse, R114, R104 ;  /* 0x000000721068723c */ /* 0x040fe20000001868 */
[----:B------:R-:W3:Y:S02]  /*bd40*/  LDSM.16.MT88.4 R112, [R209+0x1100] ;  /* 0x00110000d170783b */ /* 0x000ee40000004200 */
[----:B------:R-:W-:Y:S05]  /*bd50*/  MUFU.EX2 R136, R136 ;  /* 0x0000008800887308 */ /* 0x000fea0000000800 */
[C---:B-1----:R-:W-:Y:S05]  /*bd60*/  HMMA.16816.F32 R52, R16.reuse, R120, R52 ;  /* 0x000000781034723c */ /* 0x042fea0000001834 */
[----:B------:R1:W1:Y:S02]  /*bd70*/  MUFU.EX2 R121, R135 ;  /* 0x0000008700797308 */ /* 0x0002640000000800 */
[--C-:B------:R-:W-:Y:S01]  /*bd80*/  FFMA.FTZ R120, R28, c[0x0][0x2d0], -R150.reuse ;  /* 0x0000b4001c787a23 */ /* 0x100fe20000010896 */
[C---:B------:R-:W-:Y:S07]  /*bd90*/  HMMA.16816.F32 R56, R16.reuse, R122, R56 ;  /* 0x0000007a1038723c */ /* 0x040fee0000001838 */
[--C-:B------:R-:W-:Y:S01]  /*bda0*/  FFMA.FTZ R123, R29, c[0x0][0x2d0], -R150.reuse ;  /* 0x0000b4001d7b7a23 */ /* 0x100fe20000010896 */
[C---:B------:R-:W-:Y:S01]  /*bdb0*/  HMMA.16816.F32 R60, R16.reuse, R20, R60 ;  /* 0x00000014103c723c */ /* 0x040fe2000000183c */
[----:B------:R-:W-:Y:S03]  /*bdc0*/  MUFU.EX2 R120, R120 ;  /* 0x0000007800787308 */ /* 0x000fe60000000800 */
[--C-:B------:R-:W-:Y:S02]  /*bdd0*/  FFMA.FTZ R122, R30, c[0x0][0x2d0], -R143.reuse ;  /* 0x0000b4001e7a7a23 */ /* 0x100fe4000001088f */
[----:B------:R-:W-:Y:S02]  /*bde0*/  FFMA.FTZ R150, R49, c[0x0][0x2d0], -R150 ;  /* 0x0000b40031967a23 */ /* 0x000fe40000010896 */
[----:B------:R-:W-:Y:S01]  /*bdf0*/  HMMA.16816.F32 R64, R16, R22, R64 ;  /* 0x000000161040723c */ /* 0x000fe20000001840 */
[----:B------:R-:W3:Y:S02]  /*be00*/  LDSM.16.MT88.4 R20, [R208+0x1100] ;  /* 0x00110000d014783b */ /* 0x000ee40000004200 */
[----:B------:R-:W3:Y:S01]  /*be10*/  MUFU.EX2 R123, R123 ;  /* 0x0000007b007b7308 */ /* 0x000ee20000000800 */
[--C-:B-1----:R-:W-:Y:S03]  /*be20*/  FFMA.FTZ R135, R31, c[0x0][0x2d0], -R143.reuse ;  /* 0x0000b4001f877a23 */ /* 0x102fe6000001088f */
[----:B--2---:R-:W-:Y:S01]  /*be30*/  F2FP.PACK_AB R16, R128, R129 ;  /* 0x000000818010723e */ /* 0x004fe200000000ff */
[----:B------:R-:W-:Y:S01]  /*be40*/  FFMA.FTZ R143, R51, c[0x0][0x2d0], -R143 ;  /* 0x0000b400338f7a23 */ /* 0x000fe2000001088f */
[----:B----4-:R-:W-:Y:S01]  /*be50*/  F2FP.PACK_AB R17, R131, R130 ;  /* 0x000000828311723e */ /* 0x010fe200000000ff */
[----:B------:R-:W-:Y:S02]  /*be60*/  LDSM.16.MT88.4 R28, [R209+0x4100] ;  /* 0x00410000d11c783b */ /* 0x000fe40000004200 */
[----:B-----5:R-:W-:Y:S01]  /*be70*/  F2FP.PACK_AB R18, R133, R132 ;  /* 0x000000848512723e */ /* 0x020fe200000000ff */
[----:B------:R-:W-:Y:S01]  /*be80*/  MUFU.EX2 R122, R122 ;  /* 0x0000007a007a7308 */ /* 0x000fe20000000800 */
[----:B------:R-:W-:Y:S01]  /*be90*/  F2FP.PACK_AB R19, R121, R134 ;  /* 0x000000867913723e */ /* 0x000fe200000000ff */
[----:B------:R-:W-:Y:S02]  /*bea0*/  FADD.FTZ R129, R129, R154 ;  /* 0x0000009a81817221 */ /* 0x000fe40000010000 */
[----:B------:R-:W-:Y:S02]  /*beb0*/  FADD.FTZ R130, R130, R5 ;  /* 0x0000000582827221 */ /* 0x000fe40000010000 */
[----:B------:R-:W-:Y:S02]  /*bec0*/  FADD.FTZ R129, R128, R129 ;  /* 0x0000008180817221 */ /* 0x000fe40000010000 */
[C---:B------:R-:W-:Y:S02]  /*bed0*/  HMMA.16816.F32 R8, R16.reuse, R108, R8 ;  /* 0x0000006c1008723c */ /* 0x040fe40000001808 */
[----:B------:R-:W1:Y:S01]  /*bee0*/  MUFU.EX2 R135, R135 ;  /* 0x0000008700877308 */ /* 0x000e620000000800 */
[----:B------:R-:W-:Y:S02]  /*bef0*/  FADD.FTZ R131, R131, R130 ;  /* 0x0000008283837221 */ /* 0x000fe40000010000 */
[----:B------:R-:W-:Y:S02]  /*bf00*/  FADD.FTZ R132, R132, R129 ;  /* 0x0000008184847221 */ /* 0x000fe40000010000 */
[----:B------:R-:W-:Y:S01]  /*bf10*/  FADD.FTZ R134, R134, R131 ;  /* 0x0000008386867221 */ /* 0x000fe20000010000 */
[C---:B------:R-:W-:Y:S01]  /*bf20*/  HMMA.16816.F32 R68, R16.reuse, R110, R68 ;  /* 0x0000006e1044723c */ /* 0x040fe20000001844 */
[----:B------:R-:W2:Y:S03]  /*bf30*/  LDSM.16.MT88.4 R108, [R212+0x4100] ;  /* 0x00410000d46c783b */ /* 0x000ea60000004200 */
[----:B------:R-:W4:Y:S01]  /*bf40*/  MUFU.EX2 R137, R137 ;  /* 0x0000008900897308 */ /* 0x000f220000000800 */
[----:B------:R-:W-:Y:S02]  /*bf50*/  FADD.FTZ R133, R133, R132 ;  /* 0x0000008485857221 */ /* 0x000fe40000010000 */
[----:B------:R-:W-:Y:S01]  /*bf60*/  FADD.FTZ R121, R121, R134 ;  /* 0x0000008679797221 */ /* 0x000fe20000010000 */
[C---:B------:R-:W-:Y:S06]  /*bf70*/  HMMA.16816.F32 R72, R16.reuse, R24, R72 ;  /* 0x000000181048723c */ /* 0x040fec0000001848 */
[----:B------:R-:W-:Y:S02]  /*bf80*/  MUFU.EX2 R138, R138 ;  /* 0x0000008a008a7308 */ /* 0x000fe40000000800 */
[C---:B------:R-:W-:Y:S01]  /*bf90*/  HMMA.16816.F32 R76, R16.reuse, R26, R76 ;  /* 0x0000001a104c723c */ /* 0x040fe2000000184c */
[----:B------:R-:W5:Y:S07]  /*bfa0*/  LDSM.16.MT88.4 R24, [R210+0x4100] ;  /* 0x00410000d218783b */ /* 0x000f6e0000004200 */
[C---:B---3--:R-:W-:Y:S01]  /*bfb0*/  HMMA.16816.F32 R80, R16.reuse, R112, R80 ;  /* 0x000000701050723c */ /* 0x048fe20000001850 */
[----:B------:R-:W3:Y:S07]  /*bfc0*/  MUFU.EX2 R139, R139 ;  /* 0x0000008b008b7308 */ /* 0x000eee0000000800 */
[C---:B------:R-:W-:Y:S01]  /*bfd0*/  HMMA.16816.F32 R84, R16.reuse, R114, R84 ;  /* 0x000000721054723c */ /* 0x040fe20000001854 */
[----:B------:R-:W1:Y:S02]  /*bfe0*/  LDSM.16.MT88.4 R112, [R208+0x4100] ;  /* 0x00410000d070783b */ /* 0x000e640000004200 */
[----:B------:R-:W1:Y:S05]  /*bff0*/  MUFU.EX2 R168, R168 ;  /* 0x000000a800a87308 */ /* 0x000e6a0000000800 */
[C---:B------:R-:W-:Y:S05]  /*c000*/  HMMA.16816.F32 R88, R16.reuse, R20, R88 ;  /* 0x000000141058723c */ /* 0x040fea0000001858 */
[----:B------:R-:W-:Y:S03]  /*c010*/  MUFU.EX2 R48, R48 ;  /* 0x0000003000307308 */ /* 0x000fe60000000800 */
[C---:B------:R-:W-:Y:S01]  /*c020*/  HMMA.16816.F32 R92, R16.reuse, R22, R92 ;  /* 0x00000016105c723c */ /* 0x040fe2000000185c */
[----:B------:R-:W1:Y:S06]  /*c030*/  LDSM.16.MT88.4 R20, [R212+0x1900] ;  /* 0x00190000d414783b */ /* 0x000e6c0000004200 */
[----:B------:R-:W1:Y:S01]  /*c040*/  MUFU.EX2 R49, R150 ;  /* 0x0000009600317308 */ /* 0x000e620000000800 */
[C---:B--2---:R-:W-:Y:S08]  /*c050*/  HMMA.16816.F32 R96, R16.reuse, R108, R96 ;  /* 0x0000006c1060723c */ /* 0x044ff00000001860 */
[C---:B------:R-:W-:Y:S01]  /*c060*/  HMMA.16816.F32 R100, R16.reuse, R110, R100 ;  /* 0x0000006e1064723c */ /* 0x040fe20000001864 */
[----:B------:R-:W-:Y:S01]  /*c070*/  LDSM.16.MT88.4 R108, [R208+0x4900] ;  /* 0x00490000d06c783b */ /* 0x000fe20000004200 */
[----:B------:R-:W-:Y:S06]  /*c080*/  MUFU.EX2 R50, R50 ;  /* 0x0000003200327308 */ /* 0x000fec0000000800 */
[C---:B-----5:R-:W-:Y:S04]  /*c090*/  HMMA.16816.F32 R12, R16.reuse, R24, R12 ;  /* 0x00000018100c723c */ /* 0x060fe8000000180c */
[----:B------:R-:W2:Y:S04]  /*c0a0*/  MUFU.EX2 R143, R143 ;  /* 0x0000008f008f7308 */ /* 0x000ea80000000800 */
[C---:B------:R-:W-:Y:S01]  /*c0b0*/  HMMA.16816.F32 R104, R16.reuse, R26, R104 ;  /* 0x0000001a1068723c */ /* 0x040fe20000001868 */
[----:B------:R-:W5:Y:S07]  /*c0c0*/  LDSM.16.MT88.4 R24, [R209+0x1900] ;  /* 0x00190000d118783b */ /* 0x000f6e0000004200 */
[C---:B------:R-:W-:Y:S08]  /*c0d0*/  HMMA.16816.F32 R52, R16.reuse, R28, R52 ;  /* 0x0000001c1034723c */ /* 0x040ff00000001834 */
[C---:B------:R-:W-:Y:S01]  /*c0e0*/  HMMA.16816.F32 R56, R16.reuse, R30, R56 ;  /* 0x0000001e1038723c */ /* 0x040fe20000001838 */
[----:B------:R-:W2:Y:S07]  /*c0f0*/  LDSM.16.MT88.4 R28, [R208+0x1900] ;  /* 0x00190000d01c783b */ /* 0x000eae0000004200 */
[C---:B-1----:R-:W-:Y:S08]  /*c100*/  HMMA.16816.F32 R60, R16.reuse, R112, R60 ;  /* 0x00000070103c723c */ /* 0x042ff0000000183c */
[----:B------:R-:W-:Y:S07]  /*c110*/  HMMA.16816.F32 R64, R16, R114, R64 ;  /* 0x000000721040723c */ /* 0x000fee0000001840 */
[----:B------:R-:W-:Y:S01]  /*c120*/  F2FP.PACK_AB R16, R123, R120 ;  /* 0x000000787b10723e */ /* 0x000fe200000000ff */
[----:B------:R-:W-:Y:S01]  /*c130*/  FADD.FTZ R120, R120, R133 ;  /* 0x0000008578787221 */ /* 0x000fe20000010000 */
[----:B------:R-:W-:Y:S03]  /*c140*/  F2FP.PACK_AB R17, R135, R122 ;  /* 0x0000007a8711723e */ /* 0x000fe600000000ff */
[----:B----4-:R-:W-:Y:S01]  /*c150*/  F2FP.PACK_AB R18, R137, R136 ;  /* 0x000000888912723e */ /* 0x010fe200000000ff */
[----:B------:R-:W-:Y:S01]  /*c160*/  FADD.FTZ R122, R122, R121 ;  /* 0x000000797a7a7221 */ /* 0x000fe20000010000 */
[----:B---3--:R-:W-:Y:S01]  /*c170*/  F2FP.PACK_AB R19, R139, R138 ;  /* 0x0000008a8b13723e */ /* 0x008fe200000000ff */
[----:B------:R-:W-:Y:S02]  /*c180*/  FADD.FTZ R123, R123, R120 ;  /* 0x000000787b7b7221 */ /* 0x000fe40000010000 */
[----:B------:R-:W-:Y:S02]  /*c190*/  FADD.FTZ R135, R135, R122 ;  /* 0x0000007a87877221 */ /* 0x000fe40000010000 */
[----:B------:R-:W-:Y:S02]  /*c1a0*/  FADD.FTZ R136, R136, R123 ;  /* 0x0000007b88887221 */ /* 0x000fe40000010000 */
[C---:B------:R-:W-:Y:S03]  /*c1b0*/  HMMA.16816.F32 R8, R16.reuse, R20, R8 ;  /* 0x000000141008723c */ /* 0x040fe60000001808 */
[----:B------:R-:W-:Y:S02]  /*c1c0*/  FADD.FTZ R2, R138, R135 ;  /* 0x000000878a027221 */ /* 0x000fe40000010000 */
[----:B------:R-:W-:Y:S02]  /*c1d0*/  FADD.FTZ R136, R137, R136 ;  /* 0x0000008889887221 */ /* 0x000fe40000010000 */
[----:B------:R-:W-:Y:S01]  /*c1e0*/  FADD.FTZ R2, R139, R2 ;  /* 0x000000028b027221 */ /* 0x000fe20000010000 */
[C---:B------:R-:W-:Y:S01]  /*c1f0*/  HMMA.16816.F32 R68, R16.reuse, R22, R68 ;  /* 0x000000161044723c */ /* 0x040fe20000001844 */
[----:B------:R-:W1:Y:S07]  /*c200*/  LDSM.16.MT88.4 R20, [R212+0x4900] ;  /* 0x00490000d414783b */ /* 0x000e6e0000004200 */
[C---:B------:R-:W-:Y:S08]  /*c210*/  HMMA.16816.F32 R72, R16.reuse, R32, R72 ;  /* 0x000000201048723c */ /* 0x040ff00000001848 */
[C---:B------:R-:W-:Y:S01]  /*c220*/  HMMA.16816.F32 R76, R16.reuse, R34, R76 ;  /* 0x00000022104c723c */ /* 0x040fe2000000184c */
[----:B------:R-:W3:Y:S07]  /*c230*/  LDSM.16.MT88.4 R32, [R210+0x4900] ;  /* 0x00490000d220783b */ /* 0x000eee0000004200 */
[C---:B-----5:R-:W-:Y:S08]  /*c240*/  HMMA.16816.F32 R80, R16.reuse, R24, R80 ;  /* 0x000000181050723c */ /* 0x060ff00000001850 */
[C---:B------:R-:W-:Y:S01]  /*c250*/  HMMA.16816.F32 R84, R16.reuse, R26, R84 ;  /* 0x0000001a1054723c */ /* 0x040fe20000001854 */
[----:B------:R-:W4:Y:S07]  /*c260*/  LDSM.16.MT88.4 R24, [R212+0x2100] ;  /* 0x00210000d418783b */ /* 0x000f2e0000004200 */
[C---:B--2---:R-:W-:Y:S08]  /*c270*/  HMMA.16816.F32 R88, R16.reuse, R28, R88 ;  /* 0x0000001c1058723c */ /* 0x044ff00000001858 */
[C---:B------:R-:W-:Y:S01]  /*c280*/  HMMA.16816.F32 R92, R16.reuse, R30, R92 ;  /* 0x0000001e105c723c */ /* 0x040fe2000000185c */
[----:B------:R-:W-:Y:S07]  /*c290*/  LDSM.16.MT88.4 R28, [R209+0x2100] ;  /* 0x00210000d11c783b */ /* 0x000fee0000004200 */
[C---:B-1----:R-:W-:Y:S08]  /*c2a0*/  HMMA.16816.F32 R96, R16.reuse, R20, R96 ;  /* 0x000000141060723c */ /* 0x042ff00000001860 */
[C---:B------:R-:W-:Y:S01]  /*c2b0*/  HMMA.16816.F32 R100, R16.reuse, R22, R100 ;  /* 0x000000161064723c */ /* 0x040fe20000001864 */
[----:B------:R-:W1:Y:S07]  /*c2c0*/  LDSM.16.MT88.4 R20, [R210+0x2100] ;  /* 0x00210000d214783b */ /* 0x000e6e0000004200 */
[C---:B---3--:R-:W-:Y:S08]  /*c2d0*/  HMMA.16816.F32 R12, R16.reuse, R32, R12 ;  /* 0x00000020100c723c */ /* 0x048ff0000000180c */
[C---:B------:R-:W-:Y:S01]  /*c2e0*/  HMMA.16816.F32 R104, R16.reuse, R34, R104 ;  /* 0x000000221068723c */ /* 0x040fe20000001868 */
[----:B------:R-:W2:Y:S07]  /*c2f0*/  LDSM.16.MT88.4 R32, [R208+0x2100] ;  /* 0x00210000d020783b */ /* 0x000eae0000004200 */
[C---:B------:R-:W-:Y:S08]  /*c300*/  HMMA.16816.F32 R52, R16.reuse, R36, R52 ;  /* 0x000000241034723c */ /* 0x040ff00000001834 */
[C---:B------:R-:W-:Y:S01]  /*c310*/  HMMA.16816.F32 R56, R16.reuse, R38, R56 ;  /* 0x000000261038723c */ /* 0x040fe20000001838 */
[----:B------:R-:W-:Y:S07]  /*c320*/  LDSM.16.MT88.4 R36, [R209+0x5100] ;  /* 0x00510000d124783b */ /* 0x000fee0000004200 */
[C---:B------:R-:W-:Y:S08]  /*c330*/  HMMA.16816.F32 R60, R16.reuse, R108, R60 ;  /* 0x0000006c103c723c */ /* 0x040ff0000000183c */
[----:B------:R-:W-:Y:S07]  /*c340*/  HMMA.16816.F32 R64, R16, R110, R64 ;  /* 0x0000006e1040723c */ /* 0x000fee0000001840 */
        /* <DEDUP_REMOVED lines=11> */
[----:B------:R-:W-:Y:S02]  /*c400*/  FADD.FTZ R162, R162, R159 ;  /* 0x0000009fa2a27221 */ /* 0x000fe40000010000 */
[----:B------:R-:W-:Y:S01]  /*c410*/  FADD.FTZ R164, R164, R161 ;  /* 0x000000a1a4a47221 */ /* 0x000fe20000010000 */
        /* <DEDUP_REMOVED lines=18> */
[C---:B------:R-:W-:Y:S08]  /*c540*/  HMMA.16816.F32 R56, R16.reuse, R38, R56 ;  /* 0x000000261038723c */ /* 0x040ff00000001838 */
[C---:B----4-:R-:W-:Y:S08]  /*c550*/  HMMA.16816.F32 R60, R16.reuse, R28, R60 ;  /* 0x0000001c103c723c */ /* 0x050ff0000000183c */
        /* <DEDUP_REMOVED lines=8> */
[----:B------:R-:W-:Y:S01]  /*c5e0*/  FADD.FTZ R165, R168, R165 ;  /* 0x000000a5a8a57221 */ /* 0x000fe20000010000 */
[----:B------:R-:W-:Y:S01]  /*c5f0*/  IADD3 R168, R238, -0x1, RZ ;  /* 0xffffffffeea87810 */ /* 0x000fe20007ffe0ff */
[----:B------:R-:W-:Y:S02]  /*c600*/  FADD.FTZ R48, R48, R163 ;  /* 0x000000a330307221 */ /* 0x000fe40000010000 */
[C---:B--2---:R-:W-:Y:S01]  /*c610*/  HMMA.16816.F32 R112, R16.reuse, R32, R8 ;  /* 0x000000201070723c */ /* 0x044fe20000001808 */
[----:B------:R-:W2:Y:S02]  /*c620*/  LDSM.16.MT88.4 R8, [R210+0x5900] ;  /* 0x00590000d208783b */ /* 0x000ea40000004200 */
[----:B------:R-:W-:Y:S01]  /*c630*/  FADD.FTZ R50, R50, R165 ;  /* 0x000000a532327221 */ /* 0x000fe20000010000 */
[----:B------:R-:W-:Y:S01]  /*c640*/  MOV R238, R168 ;  /* 0x000000a800ee7202 */ /* 0x000fe20000000f00 */
[----:B------:R-:W-:Y:S02]  /*c650*/  FADD.FTZ R228, R49, R48 ;  /* 0x0000003031e47221 */ /* 0x000fe40000010000 */
[----:B------:R-:W-:Y:S01]  /*c660*/  FADD.FTZ R229, R143, R50 ;  /* 0x000000328fe57221 */ /* 0x000fe20000010000 */
[C---:B------:R-:W-:Y:S08]  /*c670*/  HMMA.16816.F32 R68, R16.reuse, R34, R68 ;  /* 0x000000221044723c */ /* 0x040ff00000001844 */
[C---:B------:R-:W-:Y:S08]  /*c680*/  HMMA.16816.F32 R72, R16.reuse, R40, R72 ;  /* 0x000000281048723c */ /* 0x040ff00000001848 */
[C---:B------:R-:W-:Y:S08]  /*c690*/  HMMA.16816.F32 R76, R16.reuse, R42, R76 ;  /* 0x0000002a104c723c */ /* 0x040ff0000000184c */
[C---:B------:R-:W-:Y:S08]  /*c6a0*/  HMMA.16816.F32 R80, R16.reuse, R44, R80 ;  /* 0x0000002c1050723c */ /* 0x040ff00000001850 */
[C---:B------:R-:W-:Y:S08]  /*c6b0*/  HMMA.16816.F32 R84, R16.reuse, R46, R84 ;  /* 0x0000002e1054723c */ /* 0x040ff00000001854 */
[C---:B---3--:R-:W-:Y:S08]  /*c6c0*/  HMMA.16816.F32 R88, R16.reuse, R24, R88 ;  /* 0x000000181058723c */ /* 0x048ff00000001858 */
[C---:B------:R-:W-:Y:S01]  /*c6d0*/  HMMA.16816.F32 R92, R16.reuse, R26, R92 ;  /* 0x0000001a105c723c */ /* 0x040fe2000000185c */
[----:B------:R-:W3:Y:S07]  /*c6e0*/  LDSM.16.MT88.4 R24, [R209+0x5900] ;  /* 0x00590000d118783b */ /* 0x000eee0000004200 */
[C---:B-1----:R-:W-:Y:S08]  /*c6f0*/  HMMA.16816.F32 R96, R16.reuse, R20, R96 ;  /* 0x000000141060723c */ /* 0x042ff00000001860 */
[C---:B------:R-:W-:Y:S01]  /*c700*/  HMMA.16816.F32 R100, R16.reuse, R22, R100 ;  /* 0x000000161064723c */ /* 0x040fe20000001864 */
[----:B------:R-:W1:Y:S07]  /*c710*/  LDSM.16.MT88.4 R20, [R208+0x5900] ;  /* 0x00590000d014783b */ /* 0x000e6e0000004200 */
[C---:B--2---:R-:W-:Y:S07]  /*c720*/  HMMA.16816.F32 R108, R16.reuse, R8, R12 ;  /* 0x00000008106c723c */ /* 0x044fee000000180c */
[----:B------:R-:W-:Y:S01]  /*c730*/  MOV R12, R116 ;  /* 0x00000074000c7202 */ /* 0x000fe20000000f00 */
[C---:B------:R-:W-:Y:S08]  /*c740*/  HMMA.16816.F32 R104, R16.reuse, R10, R104 ;  /* 0x0000000a1068723c */ /* 0x040ff00000001868 */
[C---:B---3--:R-:W-:Y:S08]  /*c750*/  HMMA.16816.F32 R52, R16.reuse, R24, R52 ;  /* 0x000000181034723c */ /* 0x048ff00000001834 */
[C---:B------:R-:W-:Y:S08]  /*c760*/  HMMA.16816.F32 R56, R16.reuse, R26, R56 ;  /* 0x0000001a1038723c */ /* 0x040ff00000001838 */
[C---:B-1----:R-:W-:Y:S08]  /*c770*/  HMMA.16816.F32 R60, R16.reuse, R20, R60 ;  /* 0x00000014103c723c */ /* 0x042ff0000000183c */
[----:B------:R-:W-:Y:S01]  /*c780*/  HMMA.16816.F32 R64, R16, R22, R64 ;  /* 0x000000161040723c */ /* 0x000fe20000001840 */
[----:B------:R-:W-:-:S07]  /*c790*/  @P0 BRA `(.L_x_53) ;  /* 0xffffd4a000000947 */ /* 0x000fce000383ffff */
.L_x_50:
[----:B------:R-:W-:-:S13]  /*c7a0*/  ISETP.GE.AND P0, PT, R168, R215, PT ;  /* 0x000000d7a800720c */ /* 0x000fda0003f06270 */
[----:B------:R-:W-:Y:S05]  /*c7b0*/  @!P0 BRA `(.L_x_54) ;  /* 0x00003f0000008947 */ /* 0x000fea0003800000 */
[----:B------:R-:W-:Y:S01]  /*c7c0*/  SHF.R.S32.HI R4, RZ, 0x1f, R231 ;  /* 0x0000001fff047819 */ /* 0x000fe200000114e7 */
[----:B------:R-:W-:Y:S01]  /*c7d0*/  IMAD.MOV.U32 R2, RZ, RZ, R12 ;  /* 0x000000ffff027224 */ /* 0x000fe200078e000c */
[C---:B------:R-:W-:Y:S01]  /*c7e0*/  SHF.L.U64.HI R233, R230.reuse, 0x1, R233 ;  /* 0x00000001e6e97819 */ /* 0x040fe200000102e9 */
[----:B------:R-:W-:Y:S01]  /*c7f0*/  IMAD.MOV.U32 R3, RZ, RZ, R0 ;  /* 0x000000ffff037224 */ /* 0x000fe200078e0000 */
[C---:B------:R-:W-:Y:S01]  /*c800*/  SHF.L.U64.HI R169, R231.reuse, 0x1, R4 ;  /* 0x00000001e7a97819 */ /* 0x040fe20000010204 */
[----:B------:R-:W-:Y:S01]  /*c810*/  IMAD.SHL.U32 R230, R230, 0x2, RZ ;  /* 0x00000002e6e67824 */ /* 0x000fe200078e00ff */
[----:B------:R-:W-:Y:S02]  /*c820*/  SHF.L.U32 R231, R231, 0x1, RZ ;  /* 0x00000001e7e77819 */ /* 0x000fe400000006ff */
.L_x_64:
[----:B------:R-:W-:Y:S04]  /*c830*/  DEPBAR.LE SB0, 0x0 ;  /* 0x000080000000791a */ /* 0x000fe80000000000 */
[----:B------:R-:W-:Y:S01]  /*c840*/  BAR.SYNC.DEFER_BLOCKING 0x0 ;  /* 0x0000000000007b1d */ /* 0x000fe20000010000 */
[----:B------:R-:W-:Y:S01]  /*c850*/  IMAD.WIDE.U32 R44, R217, c[0x0][0x208], RZ ;  /* 0x00008200d92c7a25 */ /* 0x000fe200078e00ff */
[----:B------:R-:W-:Y:S02]  /*c860*/  SHF.R.S32.HI R0, RZ, 0x1f, R217 ;  /* 0x0000001fff007819 */ /* 0x000fe400000114d9 */
[----:B------:R-:W-:Y:S03]  /*c870*/  SHF.R.S32.HI R129, RZ, 0x1f, R216 ;  /* 0x0000001fff817819 */ /* 0x000fe600000114d8 */
[----:B------:R-:W-:Y:S02]  /*c880*/  IMAD R0, R0, c[0x0][0x208], RZ ;  /* 0x0000820000007a24 */ /* 0x000fe400078e02ff */
[----:B------:R-:W-:Y:S04]  /*c890*/  IMAD R129, R129, c[0x0][0x218], RZ ;  /* 0x0000860081817a24 */ /* 0x000fe800078e02ff */
[C---:B------:R-:W-:Y:S01]  /*c8a0*/  IMAD R129, R216.reuse, c[0x0][0x21c], R129 ;  /* 0x00008700d8817a24 */ /* 0x040fe200078e0281 */
[----:B------:R-:W1:Y:S05]  /*c8b0*/  LDSM.16.M88.4 R8, [R214+0x8100] ;  /* 0x00810000d608783b */ /* 0x000e6a0000000200 */
[----:B------:R-:W2:Y:S05]  /*c8c0*/  LDSM.16.M88.4 R16, [R214+0x8900] ;  /* 0x00890000d610783b */ /* 0x000eaa0000000200 */
[----:B------:R-:W3:Y:S05]  /*c8d0*/  LDSM.16.M88.4 R24, [R214+0x9100] ;  /* 0x00910000d618783b */ /* 0x000eea0000000200 */
[----:B------:R-:W4:Y:S05]  /*c8e0*/  LDSM.16.M88.4 R32, [R214+0x9900] ;  /* 0x00990000d620783b */ /* 0x000f2a0000000200 */
[----:B------:R-:W5:Y:S05]  /*c8f0*/  LDSM.16.M88.4 R40, [R214+0xa100] ;  /* 0x00a10000d628783b */ /* 0x000f6a0000000200 */
[----:B------:R-:W3:Y:S05]  /*c900*/  LDSM.16.M88.4 R48, [R214+0xa900] ;  /* 0x00a90000d630783b */ /* 0x000eea0000000200 */
[----:B------:R-:W3:Y:S05]  /*c910*/  LDSM.16.M88.4 R116, [R213] ;  /* 0x00000000d574783b */ /* 0x000eea0000000200 */
[----:B------:R-:W-:Y:S01]  /*c920*/  LDSM.16.M88.4 R120, [R207] ;  /* 0x00000000cf78783b */ /* 0x000fe20000000200 */
[C---:B-1----:R-:W-:Y:S04]  /*c930*/  HMMA.16816.F32 R4, R124.reuse, R8, RZ ;  /* 0x000000087c04723c */ /* 0x042fe800000018ff */
[----:B------:R-:W-:Y:S04]  /*c940*/  LDSM.16.M88.4 R136, [R203] ;  /* 0x00000000cb88783b */ /* 0x000fe80000000200 */
[C---:B------:R-:W-:Y:S08]  /*c950*/  HMMA.16816.F32 R8, R124.reuse, R10, RZ ;  /* 0x0000000a7c08723c */ /* 0x040ff000000018ff */
[C---:B--2---:R-:W-:Y:S08]  /*c960*/  HMMA.16816.F32 R12, R124.reuse, R16, RZ ;  /* 0x000000107c0c723c */ /* 0x044ff000000018ff */
[C---:B------:R-:W-:Y:S08]  /*c970*/  HMMA.16816.F32 R16, R124.reuse, R18, RZ ;  /* 0x000000127c10723c */ /* 0x040ff000000018ff */
[C---:B---3--:R-:W-:Y:S08]  /*c980*/  HMMA.16816.F32 R20, R124.reuse, R24, RZ ;  /* 0x000000187c14723c */ /* 0x048ff000000018ff */
[C---:B------:R-:W-:Y:S08]  /*c990*/  HMMA.16816.F32 R24, R124.reuse, R26, RZ ;  /* 0x0000001a7c18723c */ /* 0x040ff000000018ff */
[C---:B----4-:R-:W-:Y:S07]  /*c9a0*/  HMMA.16816.F32 R28, R124.reuse, R32, RZ ;  /* 0x000000207c1c723c */ /* 0x050fee00000018ff */
[----:B------:R-:W-:Y:S05]  /*c9b0*/  IMAD R33, R217, c[0x0][0x20c], R0 ;  /* 0x00008300d9217a24 */ /* 0x000fea00078e0200 */
[----:B------:R-:W-:Y:S02]  /*c9c0*/  IMAD.IADD R45, R45, 0x1, R33 ;  /* 0x000000012d2d7824 */ /* 0x000fe400078e0221 */
[C---:B------:R-:W-:Y:S02]  /*c9d0*/  HMMA.16816.F32 R32, R124.reuse, R34, RZ ;  /* 0x000000227c20723c */ /* 0x040fe400000018ff */
[----:B------:R-:W-:Y:S05]  /*c9e0*/  IMAD.WIDE.U32 R44, R216, c[0x0][0x218], R44 ;  /* 0x00008600d82c7a25 */ /* 0x000fea00078e002c */
[----:B------:R-:W-:Y:S01]  /*c9f0*/  IADD3 R0, P0, R44, UR20, RZ ;  /* 0x000000142c007c10 */ /* 0x000fe2000ff1e0ff */
[C---:B-----5:R-:W-:Y:S04]  /*ca00*/  HMMA.16816.F32 R36, R124.reuse, R40, RZ ;  /* 0x000000287c24723c */ /* 0x060fe800000018ff */
[----:B------:R-:W-:Y:S02]  /*ca10*/  IADD3.X R129, R45, UR16, R129, P0, !PT ;  /* 0x000000102d817c10 */ /* 0x000fe400087fe481 */
[C---:B------:R-:W-:Y:S02]  /*ca20*/  LEA R149, P0, R0.reuse, c[0x0][0x1f8], 0x1 ;  /* 0x00007e0000957a11 */ /* 0x040fe400078008ff */
[C---:B------:R-:W-:Y:S03]  /*ca30*/  HMMA.16816.F32 R40, R124.reuse, R42, RZ ;  /* 0x0000002a7c28723c */ /* 0x040fe600000018ff */
[----:B------:R-:W1:Y:S01]  /*ca40*/  SHFL.IDX PT, R132, R149, RZ, 0x181f ;  /* 0x00181fff95847589 */ /* 0x000e6200000e0000 */
[----:B------:R-:W-:Y:S04]  /*ca50*/  LEA.HI.X R143, R0, c[0x0][0x1fc], R129, 0x1, P0 ;  /* 0x00007f00008f7a11 */ /* 0x000fe800000f0c81 */
[C---:B------:R-:W-:Y:S01]  /*ca60*/  HMMA.16816.F32 R44, R124.reuse, R48, RZ ;  /* 0x000000307c2c723c */ /* 0x040fe200000018ff */
[----:B------:R-:W-:Y:S05]  /*ca70*/  LDSM.16.M88.4 R128, [R206] ;  /* 0x00000000ce80783b */ /* 0x000fea0000000200 */
[----:B------:R-:W-:Y:S02]  /*ca80*/  SHFL.IDX PT, R142, R149, 0x1, 0x181f ;  /* 0x00381f00958e7f89 */ /* 0x000fe400000e0000 */
[----:B------:R-:W-:Y:S03]  /*ca90*/  HMMA.16816.F32 R48, R124, R50, RZ ;  /* 0x000000327c30723c */ /* 0x000fe600000018ff */
[----:B------:R-:W-:Y:S05]  /*caa0*/  SHFL.IDX PT, R141, R149, 0x2, 0x181f ;  /* 0x00581f00958d7f89 */ /* 0x000fea00000e0000 */
[C---:B------:R-:W-:Y:S01]  /*cab0*/  HMMA.16816.F32 R4, R144.reuse, R116, R4 ;  /* 0x000000749004723c */ /* 0x040fe20000001804 */
[----:B------:R-:W2:Y:S04]  /*cac0*/  SHFL.IDX PT, R140, R143, RZ, 0x181f ;  /* 0x00181fff8f8c7589 */ /* 0x000ea800000e0000 */
[CC--:B-1----:R-:W-:Y:S01]  /*cad0*/  IADD3 R150, P2, R132.reuse, R231.reuse, RZ ;  /* 0x000000e784967210 */ /* 0x0c2fe20007f5e0ff */
[----:B------:R-:W-:Y:S02]  /*cae0*/  SHFL.IDX PT, R148, R143, 0x2, 0x181f ;  /* 0x00581f008f947f89 */ /* 0x000fe400000e0000 */
[C---:B------:R-:W-:Y:S03]  /*caf0*/  HMMA.16816.F32 R8, R144.reuse, R118, R8 ;  /* 0x000000769008723c */ /* 0x040fe60000001808 */
[----:B------:R-:W1:Y:S05]  /*cb00*/  SHFL.IDX PT, R0, R143, 0x1, 0x181f ;  /* 0x00381f008f007f89 */ /* 0x000e6a00000e0000 */
[C---:B------:R-:W-:Y:S01]  /*cb10*/  HMMA.16816.F32 R12, R144.reuse, R120, R12 ;  /* 0x00000078900c723c */ /* 0x040fe2000000180c */
[----:B------:R-:W3:Y:S06]  /*cb20*/  LDSM.16.M88.4 R116, [R205] ;  /* 0x00000000cd74783b */ /* 0x000eec0000000200 */
[-C--:B------:R-:W-:Y:S01]  /*cb30*/  IADD3 R120, P0, R132, R230.reuse, RZ ;  /* 0x000000e684787210 */ /* 0x080fe20007f1e0ff */
[C---:B------:R-:W-:Y:S01]  /*cb40*/  HMMA.16816.F32 R16, R144.reuse, R122, R16 ;  /* 0x0000007a9010723c */ /* 0x040fe20000001810 */
[----:B------:R-:W4:Y:S03]  /*cb50*/  LDSM.16.M88.4 R132, [R204] ;  /* 0x00000000cc84783b */ /* 0x000f260000000200 */
[C---:B--2---:R-:W-:Y:S02]  /*cb60*/  IMAD.X R151, R140.reuse, 0x1, R169, P2 ;  /* 0x000000018c977824 */ /* 0x044fe400010e06a9 */
[----:B------:R-:W-:Y:S01]  /*cb70*/  IMAD.X R121, R140, 0x1, R233, P0 ;  /* 0x000000018c797824 */ /* 0x000fe200000e06e9 */
[CC--:B------:R-:W-:Y:S01]  /*cb80*/  IADD3 R154, P0, R142.reuse, R231.reuse, RZ ;  /* 0x000000e78e9a7210 */ /* 0x0c0fe20007f1e0ff */
[C---:B------:R-:W-:Y:S01]  /*cb90*/  HMMA.16816.F32 R20, R144.reuse, R128, R20 ;  /* 0x000000809014723c */ /* 0x040fe20000001814 */
[----:B------:R-:W-:Y:S01]  /*cba0*/  @!PT LDS RZ, [RZ] ;  /* 0x00000000fffff984 */ /* 0x000fe20000000800 */
[----:B------:R-:W-:Y:S01]  /*cbb0*/  @!PT LDS RZ, [RZ] ;  /* 0x00000000fffff984 */ /* 0x000fe20000000800 */
[----:B------:R-:W-:Y:S01]  /*cbc0*/  @!PT LDS RZ, [RZ] ;  /* 0x00000000fffff984 */ /* 0x000fe20000000800 */
[----:B------:R2:W-:Y:S03]  /*cbd0*/  LDGSTS.E.BYPASS.LTC128B.128 [R226], [R150.64], !P5 ;  /* 0x0000000096e27fae */ /* 0x0005e6000e901d4e */
[-C--:B------:R-:W-:Y:S01]  /*cbe0*/  IADD3 R142, P6, R142, R230.reuse, RZ ;  /* 0x000000e68e8e7210 */ /* 0x080fe20007fde0ff */
[C---:B-1----:R-:W-:Y:S01]  /*cbf0*/  IMAD.X R155, R0.reuse, 0x1, R169, P0 ;  /* 0x00000001009b7824 */ /* 0x042fe200000e06a9 */
[----:B------:R1:W-:Y:S01]  /*cc00*/  LDGSTS.E.BYPASS.LTC128B.128 [R225], [R120.64], !P4 ;  /* 0x0000000078e17fae */ /* 0x0003e2000e101d4e */
[C---:B------:R-:W-:Y:S01]  /*cc10*/  IADD3 R140, P2, R141.reuse, R231, RZ ;  /* 0x000000e78d8c7210 */ /* 0x040fe20007f5e0ff */
[C---:B------:R-:W-:Y:S03]  /*cc20*/  HMMA.16816.F32 R24, R144.reuse, R130, R24 ;  /* 0x000000829018723c */ /* 0x040fe60000001818 */
[----:B------:R5:W-:Y:S01]  /*cc30*/  LDGSTS.E.BYPASS.LTC128B.128 [R224], [R154.64], !P5 ;  /* 0x000000009ae07fae */ /* 0x000be2000e901d4e */
[----:B------:R-:W-:Y:S01]  /*cc40*/  IMAD.X R143, R0, 0x1, R233, P6 ;  /* 0x00000001008f7824 */ /* 0x000fe200030e06e9 */
[----:B------:R-:W-:Y:S01]  /*cc50*/  IADD3 R152, P0, R141, R230, RZ ;  /* 0x000000e68d987210 */ /* 0x000fe20007f1e0ff */
[C---:B------:R-:W-:Y:S03]  /*cc60*/  IMAD.X R141, R148.reuse, 0x1, R169, P2 ;  /* 0x00000001948d7824 */ /* 0x040fe600010e06a9 */
[----:B------:R2:W-:Y:S03]  /*cc70*/  LDGSTS.E.BYPASS.LTC128B.128 [R223], [R142.64], !P4 ;  /* 0x000000008edf7fae */ /* 0x0005e6000e101d4e */
[----:B------:R-:W-:Y:S01]  /*cc80*/  IMAD.X R153, R148, 0x1, R233, P0 ;  /* 0x0000000194997824 */ /* 0x000fe200000e06e9 */
[----:B------:R-:W-:Y:S01]  /*cc90*/  ISETP.GT.AND P0, PT, R168, R215, PT ;  /* 0x000000d7a800720c */ /* 0x000fe20003f04270 */
[----:B------:R2:W-:Y:S01]  /*cca0*/  LDGSTS.E.BYPASS.LTC128B.128 [R226+0x2000], [R140.64], !P5 ;  /* 0x020000008ce27fae */ /* 0x0005e2000e901d4e */
[C---:B---3--:R-:W-:Y:S04]  /*ccb0*/  HMMA.16816.F32 R28, R144.reuse, R116, R28 ;  /* 0x00000074901c723c */ /* 0x048fe8000000181c */
[----:B------:R5:W-:Y:S05]  /*ccc0*/  LDGSTS.E.BYPASS.LTC128B.128 [R226+0x5000], [R152.64], !P4 ;  /* 0x0500000098e27fae */ /* 0x000bea000e101d4e */
[----:B------:R-:W-:Y:S01]  /*ccd0*/  LDSM.16.M88.4 R128, [R211+0x8900] ;  /* 0x00890000d380783b */ /* 0x000fe20000000200 */
[C---:B------:R-:W-:Y:S04]  /*cce0*/  HMMA.16816.F32 R32, R144.reuse, R118, R32 ;  /* 0x000000769020723c */ /* 0x040fe80000001820 */
[----:B-1----:R-:W1:Y:S04]  /*ccf0*/  LDSM.16.M88.4 R120, [R211+0x8100] ;  /* 0x00810000d378783b */ /* 0x002e680000000200 */
[C---:B----4-:R-:W-:Y:S01]  /*cd00*/  HMMA.16816.F32 R36, R144.reuse, R132, R36 ;  /* 0x000000849024723c */ /* 0x050fe20000001824 */
[----:B------:R-:W0:Y:S05]  /*cd10*/  LDGDEPBAR ;  /* 0x00000000000079af */ /* 0x000e2a0000000000 */
[----:B------:R-:W3:Y:S02]  /*cd20*/  LDSM.16.M88.4 R116, [R211+0x9100] ;  /* 0x00910000d374783b */ /* 0x000ee40000000200 */
[C---:B------:R-:W-:Y:S03]  /*cd30*/  HMMA.16816.F32 R40, R144.reuse, R134, R40 ;  /* 0x000000869028723c */ /* 0x040fe60000001828 */
[----:B------:R-:W4:Y:S05]  /*cd40*/  LDSM.16.M88.4 R132, [R211+0x9900] ;  /* 0x00990000d384783b */ /* 0x000f2a0000000200 */
[C---:B------:R-:W-:Y:S01]  /*cd50*/  HMMA.16816.F32 R44, R144.reuse, R136, R44 ;  /* 0x00000088902c723c */ /* 0x040fe2000000182c */
[----:B--2---:R-:W2:Y:S05]  /*cd60*/  LDSM.16.M88.4 R140, [R211+0xa100] ;  /* 0x00a10000d38c783b */ /* 0x004eaa0000000200 */
[----:B------:R-:W2:Y:S02]  /*cd70*/  LDSM.16.M88.4 R148, [R211+0xa900] ;  /* 0x00a90000d394783b */ /* 0x000ea40000000200 */
[----:B------:R-:W-:Y:S03]  /*cd80*/  HMMA.16816.F32 R48, R144, R138, R48 ;  /* 0x0000008a9030723c */ /* 0x000fe60000001830 */
[----:B------:R-:W2:Y:S05]  /*cd90*/  LDSM.16.M88.4 R136, [R202] ;  /* 0x00000000ca88783b */ /* 0x000eaa0000000200 */
[----:B-----5:R-:W-:Y:S01]  /*cda0*/  LDSM.16.M88.4 R152, [R202+0x1000] ;  /* 0x00100000ca98783b */ /* 0x020fe20000000200 */
[C---:B-1----:R-:W-:Y:S04]  /*cdb0*/  HMMA.16816.F32 R4, R172.reuse, R120, R4 ;  /* 0x00000078ac04723c */ /* 0x042fe80000001804 */
[----:B------:R-:W-:Y:S05]  /*cdc0*/  LDSM.16.M88.4 R156, [R202+0x1800] ;  /* 0x00180000ca9c783b */ /* 0x000fea0000000200 */
[----:B------:R-:W-:Y:S01]  /*cdd0*/  LDSM.16.M88.4 R160, [R202+0x2000] ;  /* 0x00200000caa0783b */ /* 0x000fe20000000200 */
[C---:B------:R-:W-:Y:S04]  /*cde0*/  HMMA.16816.F32 R8, R172.reuse, R122, R8 ;  /* 0x0000007aac08723c */ /* 0x040fe80000001808 */
[----:B------:R-:W1:Y:S04]  /*cdf0*/  LDSM.16.M88.4 R120, [R202+0x800] ;  /* 0x00080000ca78783b */ /* 0x000e680000000200 */
[C---:B------:R-:W-:Y:S01]  /*ce00*/  HMMA.16816.F32 R12, R172.reuse, R128, R12 ;  /* 0x00000080ac0c723c */ /* 0x040fe2000000180c */
[----:B------:R-:W-:Y:S07]  /*ce10*/  LDSM.16.M88.4 R164, [R202+0x5000] ;  /* 0x00500000caa4783b */ /* 0x000fee0000000200 */
        /* <DEDUP_REMOVED lines=8> */
[C---:B--2---:R-:W-:Y:S08]  /*cea0*/  HMMA.16816.F32 R36, R172.reuse, R140, R36 ;  /* 0x0000008cac24723c */ /* 0x044ff00000001824 */
[C---:B------:R-:W-:Y:S01]  /*ceb0*/  HMMA.16816.F32 R40, R172.reuse, R142, R40 ;  /* 0x0000008eac28723c */ /* 0x040fe20000001828 */
[----:B------:R-:W2:Y:S07]  /*cec0*/  LDSM.16.M88.4 R140, [R214+0xc100] ;  /* 0x00c10000d68c783b */ /* 0x000eae0000000200 */
[C---:B------:R-:W-:Y:S08]  /*ced0*/  HMMA.16816.F32 R44, R172.reuse, R148, R44 ;  /* 0x00000094ac2c723c */ /* 0x040ff0000000182c */
[----:B------:R-:W-:Y:S01]  /*cee0*/  HMMA.16816.F32 R48, R172, R150, R48 ;  /* 0x00000096ac30723c */ /* 0x000fe20000001830 */
[----:B------:R-:W5:Y:S07]  /*cef0*/  LDSM.16.M88.4 R148, [R214+0xc900] ;  /* 0x00c90000d694783b */ /* 0x000f6e0000000200 */
[C---:B------:R-:W-:Y:S08]  /*cf00*/  HMMA.16816.F32 R4, R176.reuse, R136, R4 ;  /* 0x00000088b004723c */ /* 0x040ff00000001804 */
[C---:B------:R-:W-:Y:S01]  /*cf10*/  HMMA.16816.F32 R8, R176.reuse, R138, R8 ;  /* 0x0000008ab008723c */ /* 0x040fe20000001808 */
[----:B------:R-:W-:Y:S07]  /*cf20*/  LDSM.16.M88.4 R136, [R214+0xd900] ;  /* 0x00d90000d688783b */ /* 0x000fee0000000200 */
[C---:B-1----:R-:W-:Y:S08]  /*cf30*/  HMMA.16816.F32 R12, R176.reuse, R120, R12 ;  /* 0x00000078b00c723c */ /* 0x042ff0000000180c */
[C---:B------:R-:W-:Y:S01]  /*cf40*/  HMMA.16816.F32 R16, R176.reuse, R122, R16 ;  /* 0x0000007ab010723c */ /* 0x040fe20000001810 */
[----:B------:R-:W1:Y:S07]  /*cf50*/  LDSM.16.M88.4 R120, [R214+0xd100] ;  /* 0x00d10000d678783b */ /* 0x000e6e0000000200 */
        /* <DEDUP_REMOVED lines=8> */
[----:B------:R-:W1:Y:S07]  /*cfe0*/  LDSM.16.M88.4 R160, [R199] ;  /* 0x00000000c7a0783b */ /* 0x000e6e0000000200 */
[C---:B---3--:R-:W-:Y:S08]  /*cff0*/  HMMA.16816.F32 R44, R176.reuse, R116, R44 ;  /* 0x00000074b02c723c */ /* 0x048ff0000000182c */
[----:B------:R-:W-:Y:S01]  /*d000*/  HMMA.16816.F32 R48, R176, R118, R48 ;  /* 0x00000076b030723c */ /* 0x000fe20000001830 */
[----:B------:R-:W3:Y:S07]  /*d010*/  LDSM.16.M88.4 R116, [R198] ;  /* 0x00000000c674783b */ /* 0x000eee0000000200 */
[C---:B------:R-:W-:Y:S08]  /*d020*/  HMMA.16816.F32 R4, R180.reuse, R128, R4 ;  /* 0x00000080b404723c */ /* 0x040ff00000001804 */
[C---:B------:R-:W-:Y:S01]  /*d030*/  HMMA.16816.F32 R8, R180.reuse, R130, R8 ;  /* 0x00000082b408723c */ /* 0x040fe20000001808 */
[----:B------:R-:W1:Y:S07]  /*d040*/  LDSM.16.M88.4 R128, [R197] ;  /* 0x00000000c580783b */ /* 0x000e6e0000000200 */
[C---:B----4-:R-:W-:Y:S08]  /*d050*/  HMMA.16816.F32 R12, R180.reuse, R132, R12 ;  /* 0x00000084b40c723c */ /* 0x050ff0000000180c */
[C---:B------:R-:W-:Y:S01]  /*d060*/  HMMA.16816.F32 R16, R180.reuse, R134, R16 ;  /* 0x00000086b410723c */ /* 0x040fe20000001810 */
[----:B------:R-:W4:Y:S07]  /*d070*/  LDSM.16.M88.4 R132, [R196] ;  /* 0x00000000c484783b */ /* 0x000f2e0000000200 */
[C---:B--2---:R-:W-:Y:S08]  /*d080*/  HMMA.16816.F32 R20, R180.reuse, R140, R20 ;  /* 0x0000008cb414723c */ /* 0x044ff00000001814 */
[C---:B------:R-:W-:Y:S01]  /*d090*/  HMMA.16816.F32 R24, R180.reuse, R142, R24 ;  /* 0x0000008eb418723c */ /* 0x040fe20000001818 */
[----:B------:R-:W2:Y:S07]  /*d0a0*/  LDSM.16.M88.4 R140, [R211+0xb100] ;  /* 0x00b10000d38c783b */ /* 0x000eae0000000200 */
[C---:B-----5:R-:W-:Y:S08]  /*d0b0*/  HMMA.16816.F32 R28, R180.reuse, R148, R28 ;  /* 0x00000094b41c723c */ /* 0x060ff0000000181c */
[C---:B------:R-:W-:Y:S01]  /*d0c0*/  HMMA.16816.F32 R32, R180.reuse, R150, R32 ;  /* 0x00000096b420723c */ /* 0x040fe20000001820 */
[----:B------:R-:W-:Y:S07]  /*d0d0*/  LDSM.16.M88.4 R148, [R211+0xc900] ;  /* 0x00c90000d394783b */ /* 0x000fee0000000200 */
[C---:B-1----:R-:W-:Y:S08]  /*d0e0*/  HMMA.16816.F32 R36, R180.reuse, R120, R36 ;  /* 0x00000078b424723c */ /* 0x042ff00000001824 */
[C---:B------:R-:W-:Y:S01]  /*d0f0*/  HMMA.16816.F32 R40, R180.reuse, R122, R40 ;  /* 0x0000007ab428723c */ /* 0x040fe20000001828 */
[----:B------:R-:W1:Y:S07]  /*d100*/  LDSM.16.M88.4 R120, [R211+0xb900] ;  /* 0x00b90000d378783b */ /* 0x000e6e0000000200 */
[C---:B------:R-:W-:Y:S08]  /*d110*/  HMMA.16816.F32 R44, R180.reuse, R136, R44 ;  /* 0x00000088b42c723c */ /* 0x040ff0000000182c */
[----:B------:R-:W-:Y:S01]  /*d120*/  HMMA.16816.F32 R48, R180, R138, R48 ;  /* 0x0000008ab430723c */ /* 0x000fe20000001830 */
        /* <DEDUP_REMOVED lines=13> */
[C---:B------:R-:W-:Y:S08]  /*d200*/  HMMA.16816.F32 R36, R184.reuse, R128, R36 ;  /* 0x00000080b824723c */ /* 0x040ff00000001824 */
[C---:B------:R-:W-:Y:S01]  /*d210*/  HMMA.16816.F32 R40, R184.reuse, R130, R40 ;  /* 0x00000082b828723c */ /* 0x040fe20000001828 */
[----:B------:R-:W3:Y:S07]  /*d220*/  LDSM.16.M88.4 R128, [R202+0x3800] ;  /* 0x00380000ca80783b */ /* 0x000eee0000000200 */
[C---:B----4-:R-:W-:Y:S08]  /*d230*/  HMMA.16816.F32 R44, R184.reuse, R132, R44 ;  /* 0x00000084b82c723c */ /* 0x050ff0000000182c */
[----:B------:R-:W-:Y:S01]  /*d240*/  HMMA.16816.F32 R48, R184, R134, R48 ;  /* 0x00000086b830723c */ /* 0x000fe20000001830 */
[----:B------:R-:W4:Y:S07]  /*d250*/  LDSM.16.M88.4 R132, [R202+0x4000] ;  /* 0x00400000ca84783b */ /* 0x000f2e0000000200 */
[C---:B--2---:R-:W-:Y:S08]  /*d260*/  HMMA.16816.F32 R4, R188.reuse, R140, R4 ;  /* 0x0000008cbc04723c */ /* 0x044ff00000001804 */
[C---:B------:R-:W-:Y:S01]  /*d270*/  HMMA.16816.F32 R8, R188.reuse, R142, R8 ;  /* 0x0000008ebc08723c */ /* 0x040fe20000001808 */
[----:B------:R-:W2:Y:S01]  /*d280*/  LDSM.16.M88.4 R140, [R202+0x5800] ;  /* 0x00580000ca8c783b */ /* 0x000ea20000000200 */
[----:B------:R-:W-:Y:S04]  /*d290*/  DEPBAR.LE SB0, 0x0 ;  /* 0x000080000000791a */ /* 0x000fe80000000000 */
[----:B------:R-:W-:Y:S02]  /*d2a0*/  BAR.SYNC.DEFER_BLOCKING 0x0 ;  /* 0x0000000000007b1d */ /* 0x000fe40000010000 */
[C---:B-1----:R-:W-:Y:S08]  /*d2b0*/  HMMA.16816.F32 R12, R188.reuse, R120, R12 ;  /* 0x00000078bc0c723c */ /* 0x042ff0000000180c */
[C---:B------:R-:W-:Y:S08]  /*d2c0*/  HMMA.16816.F32 R16, R188.reuse, R122, R16 ;  /* 0x0000007abc10723c */ /* 0x040ff00000001810 */
[C---:B-----5:R-:W-:Y:S08]  /*d2d0*/  HMMA.16816.F32 R20, R188.reuse, R136, R20 ;  /* 0x00000088bc14723c */ /* 0x060ff00000001814 */
        /* <DEDUP_REMOVED lines=9> */
[C---:B------:R-:W-:Y:S08]  /*d370*/  HMMA.16816.F32 R12, R192.reuse, R128, R12 ;  /* 0x00000080c00c723c */ /* 0x040ff0000000180c */
[C---:B------:R-:W-:Y:S08]  /*d380*/  HMMA.16816.F32 R16, R192.reuse, R130, R16 ;  /* 0x00000082c010723c */ /* 0x040ff00000001810 */
[C---:B----4-:R-:W-:Y:S08]  /*d390*/  HMMA.16816.F32 R20, R192.reuse, R132, R20 ;  /* 0x00000084c014723c */ /* 0x050ff00000001814 */
[C---:B------:R-:W-:Y:S08]  /*d3a0*/  HMMA.16816.F32 R24, R192.reuse, R134, R24 ;  /* 0x00000086c018723c */ /* 0x040ff00000001818 */
[C---:B------:R-:W-:Y:S08]  /*d3b0*/  HMMA.16816.F32 R28, R192.reuse, R160, R28 ;  /* 0x000000a0c01c723c */ /* 0x040ff0000000181c */
[C---:B------:R-:W-:Y:S08]  /*d3c0*/  HMMA.16816.F32 R32, R192.reuse, R162, R32 ;  /* 0x000000a2c020723c */ /* 0x040ff00000001820 */
[C---:B------:R-:W-:Y:S08]  /*d3d0*/  HMMA.16816.F32 R36, R192.reuse, R164, R36 ;  /* 0x000000a4c024723c */ /* 0x040ff00000001824 */
[C---:B------:R-:W-:Y:S08]  /*d3e0*/  HMMA.16816.F32 R40, R192.reuse, R166, R40 ;  /* 0x000000a6c028723c */ /* 0x040ff00000001828 */
[C---:B--2---:R-:W-:Y:S08]  /*d3f0*/  HMMA.16816.F32 R44, R192.reuse, R140, R44 ;  /* 0x0000008cc02c723c */ /* 0x044ff0000000182c */
        /* <DEDUP_REMOVED lines=32> */
[----:B------:R-:W5:Y:S04]  /*d600*/  SHFL.IDX PT, R0, R134, 0x2, 0x181f ;  /* 0x00581f0086007f89 */ /* 0x000f6800000e0000 */
[----:B------:R-:W5:Y:S01]  /*d610*/  SHFL.IDX PT, R116, R136, 0x2, 0x181f ;  /* 0x00581f0088747f89 */ /* 0x000f6200000e0000 */
[C---:B-1----:R-:W-:Y:S02]  /*d620*/  IADD3 R122, P0, R119.reuse, R231, RZ ;  /* 0x000000e7777a7210 */ /* 0x042fe40007f1e0ff */
[-C--:B------:R-:W-:Y:S03]  /*d630*/  IADD3 R128, P2, R119, R230.reuse, RZ ;  /* 0x000000e677807210 */ /* 0x080fe60007f5e0ff */
[C-C-:B--2---:R-:W-:Y:S01]  /*d640*/  IMAD.X R123, R120.reuse, 0x1, R169.reuse, P0 ;  /* 0x00000001787b7824 */ /* 0x144fe200000e06a9 */
[----:B------:R-:W-:Y:S02]  /*d650*/  IADD3.X R129, R120, R233, RZ, P2, !PT ;  /* 0x000000e978817210 */ /* 0x000fe400017fe4ff */
[CC--:B---3--:R-:W-:Y:S02]  /*d660*/  IADD3 R130, P0, R117.reuse, R231.reuse, RZ ;  /* 0x000000e775827210 */ /* 0x0c8fe40007f1e0ff */
[----:B------:R1:W-:Y:S01]  /*d670*/  LDGSTS.E.BYPASS.LTC128B.128 [R218+0x8100], [R122.64], !P5 ;  /* 0x081000007ada7fae */ /* 0x0003e2000e901d4e */
[-C--:B------:R-:W-:Y:S02]  /*d680*/  IADD3 R132, P6, R117, R230.reuse, RZ ;  /* 0x000000e675847210 */ /* 0x080fe40007fde0ff */
[----:B----4-:R-:W-:Y:S01]  /*d690*/  IMAD.X R131, R118, 0x1, R169, P0 ;  /* 0x0000000176837824 */ /* 0x010fe200000e06a9 */
[----:B------:R1:W-:Y:S01]  /*d6a0*/  LDGSTS.E.BYPASS.LTC128B.128 [R218+0xb100], [R128.64], !P4 ;  /* 0x0b10000080da7fae */ /* 0x0003e2000e101d4e */
[----:B-----5:R-:W-:Y:S01]  /*d6b0*/  IADD3 R120, P2, R0, R231, RZ ;  /* 0x000000e700787210 */ /* 0x020fe20007f5e0ff */
[--C-:B------:R-:W-:Y:S02]  /*d6c0*/  IMAD.X R133, R118, 0x1, R233.reuse, P6 ;  /* 0x0000000176857824 */ /* 0x100fe400030e06e9 */
[----:B------:R1:W-:Y:S01]  /*d6d0*/  LDGSTS.E.BYPASS.LTC128B.128 [R218+0x9100], [R130.64], !P5 ;  /* 0x0910000082da7fae */ /* 0x0003e2000e901d4e */
[----:B------:R-:W-:Y:S02]  /*d6e0*/  IADD3 R134, P0, R0, R230, RZ ;  /* 0x000000e600867210 */ /* 0x000fe40007f1e0ff */
[C---:B------:R-:W-:Y:S01]  /*d6f0*/  IADD3.X R121, R116.reuse, R169, RZ, P2, !PT ;  /* 0x000000a974797210 */ /* 0x040fe200017fe4ff */
[----:B------:R1:W-:Y:S02]  /*d700*/  LDGSTS.E.BYPASS.LTC128B.128 [R218+0xc100], [R132.64], !P4 ;  /* 0x0c10000084da7fae */ /* 0x0003e4000e101d4e */
[----:B------:R-:W-:Y:S02]  /*d710*/  IMAD.X R135, R116, 0x1, R233, P0 ;  /* 0x0000000174877824 */ /* 0x000fe400000e06e9 */
[----:B------:R1:W-:Y:S04]  /*d720*/  LDGSTS.E.BYPASS.LTC128B.128 [R218+0xa100], [R120.64], !P5 ;  /* 0x0a10000078da7fae */ /* 0x0003e8000e901d4e */
[----:B------:R1:W-:Y:S02]  /*d730*/  LDGSTS.E.BYPASS.LTC128B.128 [R218+0xd100], [R134.64], !P4 ;  /* 0x0d10000086da7fae */ /* 0x0003e4000e101d4e */
.L_x_55:
[----:B-1----:R-:W-:Y:S01]  /*d740*/  IMAD.MOV.U32 R129, RZ, RZ, R221 ;  /* 0x000000ffff817224 */ /* 0x002fe200078e00dd */
[----:B------:R-:W-:Y:S01]  /*d750*/  PLOP3.LUT P2, PT, PT, PT, UP2, 0x80, 0x0 ;  /* 0x000000000000781c */ /* 0x000fe20003f4f028 */
[----:B------:R-:W0:Y:S01]  /*d760*/  LDGDEPBAR ;  /* 0x00000000000079af */ /* 0x000e220000000000 */
[----:B------:R-:W-:Y:S01]  /*d770*/  PLOP3.LUT P0, PT, PT, PT, UP2, 0x80, 0x0 ;  /* 0x000000000000781c */ /* 0x000fe20003f0f028 */
[----:B------:R-:W-:Y:S02]  /*d780*/  IMAD R133, R168, -0x60, RZ ;  /* 0xffffffa0a8857824 */ /* 0x000fe400078e02ff */
[----:B------:R-:W-:Y:S03]  /*d790*/  IMAD.U32 R118, RZ, RZ, UR8 ;  /* 0x00000008ff767e24 */ /* 0x000fe6000f8e00ff */
[----:B------:R-:W-:Y:S04]  /*d7a0*/  IADD3 R119, -R222, 0x1, R133 ;  /* 0x00000001de777810 */ /* 0x000fe80007ffe185 */
[----:B------:R-:W-:Y:S01]  /*d7b0*/  IADD3 R118, R119, -c[0x0][0x168], R118 ;  /* 0x80005a0077767a10 */ /* 0x000fe20007ffe076 */
[----:B------:R-:W-:Y:S03]  /*d7c0*/  @P2 IMAD.HI.U32 R0, R221, c[0x0][0x2c8], RZ ;  /* 0x0000b200dd002a27 */ /* 0x000fe600078e00ff */
[C---:B------:R-:W-:Y:S02]  /*d7d0*/  IADD3 R128, R118.reuse, c[0x0][0x328], RZ ;  /* 0x0000ca0076807a10 */ /* 0x040fe40007ffe0ff */
[----:B------:R-:W-:Y:S01]  /*d7e0*/  @P0 SHF.R.U32.HI R129, RZ, c[0x0][0x2cc], R0 ;  /* 0x0000b300ff810a19 */ /* 0x000fe20000011600 */
[----:B------:R-:W-:Y:S01]  /*d7f0*/  IMAD.IADD R0, R133, 0x1, -R222 ;  /* 0x0000000185007824 */ /* 0x000fe200078e0ade */
[----:B------:R-:W-:Y:S02]  /*d800*/  PLOP3.LUT P0, PT, PT, PT, UP1, 0x40, 0x0 ;  /* 0x000000000000781c */ /* 0x000fe40003f0e818 */
[----:B------:R-:W-:Y:S01]  /*d810*/  IADD3 R118, R118, UR17, RZ ;  /* 0x0000001176767c10 */ /* 0x000fe2000fffe0ff */
[----:B------:R-:W1:Y:S02]  /*d820*/  SHFL.IDX PT, R117, R129, RZ, 0x1c1f ;  /* 0x001c1fff81757589 */ /* 0x000e6400000e0000 */
[--C-:B-1----:R-:W-:Y:S02]  /*d830*/  IMAD.IADD R132, R128, 0x1, R117.reuse ;  /* 0x0000000180847824 */ /* 0x102fe400078e0275 */
[----:B------:R-:W-:Y:S06]  /*d840*/  IMAD.IADD R130, R118, 0x1, R117 ;  /* 0x0000000176827824 */ /* 0x000fec00078e0275 */
        /* <DEDUP_REMOVED lines=16> */
.L_x_58:
[----:B------:R-:W-:Y:S04]  /*d950*/  MOV R116, c[0x0][0x32c] ;  /* 0x0000cb0000747a02 */ /* 0x000fe80000000f00 */
[----:B------:R-:W-:Y:S11]  /*d960*/  ISETP.NE.AND P0, PT, R116, 0x1, PT ;  /* 0x000000017400780c */ /* 0x000ff60003f05270 */
[----:B------:R-:W-:Y:S02]  /*d970*/  @!UPT UIADD3 URZ, URZ, URZ, URZ ;  /* 0x0000003f3f3ff290 */ /* 0x000fe4000fffe03f */
[----:B------:R-:W-:Y:S05]  /*d980*/  @P0 IMAD.HI.U32 R116, R117, c[0x0][0x330], RZ ;  /* 0x0000cc0075740a27 */ /* 0x000fea00078e00ff */
[----:B------:R-:W-:Y:S02]  /*d990*/  @P0 SHF.R.U32.HI R117, RZ, c[0x0][0x334], R116 ;  /* 0x0000cd00ff750a19 */ /* 0x000fe40000011674 */
.L_x_59:
[----:B------:R-:W-:Y:S05]  /*d9a0*/  BSYNC B0 ;  /* 0x0000000000007941 */ /* 0x000fea0003800000 */
.L_x_57:
[----:B------:R-:W-:Y:S05]  /*d9b0*/  IMAD R119, R117, c[0x0][0x32c], R0 ;  /* 0x0000cb0075777a24 */ /* 0x000fea00078e0200 */
[----:B------:R-:W-:Y:S02]  /*d9c0*/  IADD3 R117, R119, c[0x0][0x32c], RZ ;  /* 0x0000cb0077757a10 */ /* 0x000fe40007ffe0ff */
[----:B------:R-:W-:Y:S02]  /*d9d0*/  IMNMX R130, R130, R119, !PT ;  /* 0x0000007782827217 */ /* 0x000fe40007800200 */
[----:B------:R-:W-:Y:S02]  /*d9e0*/  IMNMX R132, R132, R117, PT ;  /* 0x0000007584847217 */ /* 0x000fe40003800200 */
.L_x_56:
[C---:B------:R-:W-:Y:S02]  /*d9f0*/  ISETP.GE.AND P0, PT, R133.reuse, 0x2, PT ;  /* 0x000000028500780c */ /* 0x040fe40003f06270 */
[----:B------:R-:W-:Y:S02]  /*da00*/  ISETP.GE.AND P2, PT, R133, 0x9, PT ;  /* 0x000000098500780c */ /* 0x000fe40003f46270 */
[----:B------:R-:W-:Y:S02]  /*da10*/  LOP3.LUT R227, R227, 0xffefffff, RZ, 0xc0, !PT ;  /* 0xffefffffe3e37812 */ /* 0x000fe400078ec0ff */
[----:B------:R-:W-:Y:S07]  /*da20*/  ISETP.GE.AND P6, PT, R133, 0x59, PT ;  /* 0x000000598500780c */ /* 0x000fee0003fc6270 */
[----:B------:R-:W-:Y:S02]  /*da30*/  @P0 LOP3.LUT R227, R227, 0x100000, RZ, 0xfc, !PT ;  /* 0x00100000e3e30812 */ /* 0x000fe400078efcff */
[----:B------:R-:W-:Y:S02]  /*da40*/  ISETP.GT.AND P0, PT, R130, 0x1, !P0 ;  /* 0x000000018200780c */ /* 0x000fe40004704270 */
[----:B------:R-:W-:Y:S02]  /*da50*/  LOP3.LUT R227, R227, 0xfff7ffff, RZ, 0xc0, !PT ;  /* 0xfff7ffffe3e37812 */ /* 0x000fe400078ec0ff */
[----:B------:R-:W-:Y:S02]  /*da60*/  ISETP.LT.OR P0, PT, R132, 0x2, P0 ;  /* 0x000000028400780c */ /* 0x000fe40000701670 */
[----:B------:R-:W-:Y:S02]  /*da70*/  @P2 LOP3.LUT R227, R227, 0x80000, RZ, 0xfc, !PT ;  /* 0x00080000e3e32812 */ /* 0x000fe400078efcff */
[----:B------:R-:W-:Y:S02]  /*da80*/  FSEL R116, R5, -INF , !P0 ;  /* 0xff80000005747808 */ /* 0x000fe40004000000 */
[----:B------:R-:W-:Y:S02]  /*da90*/  ISETP.GT.AND P0, PT, R130, 0x8, !P2 ;  /* 0x000000088200780c */ /* 0x000fe40005704270 */
        /* <DEDUP_REMOVED lines=22> */
[----:B------:R-:W-:Y:S01]  /*dc00*/  ISETP.GT.AND P0, PT, R130, 0x18, !P2 ;  /* 0x000000188200780c */ /* 0x000fe20005704270 */
[----:B------:R-:W1:Y:S03]  /*dc10*/  SHFL.IDX PT, R13, R129, 0x1, 0x1c1f ;  /* 0x003c1f00810d7f89 */ /* 0x000e6600000e0000 */
        /* <DEDUP_REMOVED lines=8> */
[----:B------:R-:W-:Y:S01]  /*dca0*/  ISETP.GE.AND P2, PT, R133, 0x21, PT ;  /* 0x000000218500780c */ /* 0x000fe20003f46270 */
[--C-:B-1----:R-:W-:Y:S01]  /*dcb0*/  IMAD.IADD R128, R128, 0x1, R13.reuse ;  /* 0x0000000180807824 */ /* 0x102fe200078e020d */
[----:B------:R-:W-:Y:S01]  /*dcc0*/  LOP3.LUT R227, R227, 0xffffdfff, RZ, 0xc0, !PT ;  /* 0xffffdfffe3e37812 */ /* 0x000fe200078ec0ff */
[----:B------:R-:W-:Y:S01]  /*dcd0*/  IMAD.IADD R5, R118, 0x1, R13 ;  /* 0x0000000176057824 */ /* 0x000fe200078e020d */
        /* <DEDUP_REMOVED lines=77> */
[----:B------:R-:W-:Y:S02]  /*e1b0*/  FSEL R123, R44, -INF , !P0 ;  /* 0xff8000002c7b7808 */ /* 0x000fe40004000000 */
[----:B------:R-:W-:Y:S02]  /*e1c0*/  ISETP.GT.AND P0, PT, R130, 0x51, !P2 ;  /* 0x000000518200780c */ /* 0x000fe40005704270 */
[----:B------:R-:W-:Y:S02]  /*e1d0*/  LOP3.LUT R227, R227, 0xfffffffe, RZ, 0xc0, !PT ;  /* 0xfffffffee3e37812 */ /* 0x000fe400078ec0ff */
[----:B------:R-:W-:Y:S04]  /*e1e0*/  ISETP.LT.OR P0, PT, R132, 0x52, P0 ;  /* 0x000000528400780c */ /* 0x000fe80000701670 */
[----:B------:R-:W-:Y:S02]  /*e1f0*/  FSEL R121, R45, -INF , !P0 ;  /* 0xff8000002d797808 */ /* 0x000fe40004000000 */
[----:B------:R-:W-:Y:S02]  /*e200*/  @P2 LOP3.LUT R227, R227, 0x1, RZ, 0xfc, !PT ;  /* 0x00000001e3e32812 */ /* 0x000fe400078efcff */
[----:B------:R-:W-:Y:S02]  /*e210*/  ISETP.GE.AND P2, PT, R133, 0x1, PT ;  /* 0x000000018500780c */ /* 0x000fe40003f46270 */
[----:B------:R-:W-:Y:S02]  /*e220*/  ISETP.GT.AND P0, PT, R130, 0x58, !P6 ;  /* 0x000000588200780c */ /* 0x000fe40007704270 */
[----:B------:R-:W-:Y:S02]  /*e230*/  LOP3.LUT R227, R227, 0xffdfffff, RZ, 0xc0, !PT ;  /* 0xffdfffffe3e37812 */ /* 0x000fe400078ec0ff */
[----:B------:R-:W-:Y:S04]  /*e240*/  ISETP.LT.OR P0, PT, R132, 0x59, P0 ;  /* 0x000000598400780c */ /* 0x000fe80000701670 */
[----:B------:R-:W-:Y:S02]  /*e250*/  FSEL R120, R48, -INF , !P0 ;  /* 0xff80000030787808 */ /* 0x000fe40004000000 */
[----:B------:R-:W-:Y:S02]  /*e260*/  ISETP.GT.AND P0, PT, R130, RZ, !P2 ;  /* 0x000000ff8200720c */ /* 0x000fe40005704270 */
        /* <DEDUP_REMOVED lines=25> */
.L_x_62:
[----:B------:R-:W-:Y:S04]  /*e400*/  MOV R4, 0x1 ;  /* 0x0000000100047802 */ /* 0x000fe80000000f00 */
[----:B------:R-:W-:Y:S11]  /*e410*/  ISETP.NE.AND P0, PT, R4, c[0x0][0x32c], PT ;  /* 0x0000cb0004007a0c */ /* 0x000ff60003f05270 */
[----:B------:R-:W-:Y:S02]  /*e420*/  @!UPT UIADD3 URZ, URZ, URZ, URZ ;  /* 0x0000003f3f3ff290 */ /* 0x000fe4000fffe03f */
[----:B------:R-:W-:Y:S05]  /*e430*/  @P0 IMAD.HI.U32 R4, R13, c[0x0][0x330], RZ ;  /* 0x0000cc000d040a27 */ /* 0x000fea00078e00ff */
[----:B------:R-:W-:Y:S02]  /*e440*/  @P0 SHF.R.U32.HI R13, RZ, c[0x0][0x334], R4 ;  /* 0x0000cd00ff0d0a19 */ /* 0x000fe40000011604 */
.L_x_63:
[----:B------:R-:W-:Y:S05]  /*e450*/  BSYNC B0 ;  /* 0x0000000000007941 */ /* 0x000fea0003800000 */
.L_x_61:
[----:B------:R-:W-:Y:S05]  /*e460*/  IMAD R0, R13, c[0x0][0x32c], R0 ;  /* 0x0000cb000d007a24 */ /* 0x000fea00078e0200 */
[----:B------:R-:W-:Y:S02]  /*e470*/  IADD3 R13, R0, c[0x0][0x32c], RZ ;  /* 0x0000cb00000d7a10 */ /* 0x000fe40007ffe0ff */
[----:B------:R-:W-:Y:S02]  /*e480*/  IMNMX R5, R5, R0, !PT ;  /* 0x0000000005057217 */ /* 0x000fe40007800200 */
[----:B------:R-:W-:Y:S02]  /*e490*/  IMNMX R128, R128, R13, PT ;  /* 0x0000000d80807217 */ /* 0x000fe40003800200 */
.L_x_60:
        /* <DEDUP_REMOVED lines=25> */
[C---:B------:R-:W-:Y:S02]  /*e630*/  ISETP.LT.OR P0, PT, R128.reuse, 0xa, P0 ;  /* 0x0000000a8000780c */ /* 0x040fe40000701670 */
        /* <DEDUP_REMOVED lines=54> */
[----:B------:R-:W-:Y:S02]  /*e9a0*/  FMNMX.FTZ R10, R44, R13, !PT ;  /* 0x0000000d2c0a7209 */ /* 0x000fe40007810000 */
[C---:B------:R-:W-:Y:S02]  /*e9b0*/  ISETP.LT.OR P0, PT, R128.reuse, 0x2a, P0 ;  /* 0x0000002a8000780c */ /* 0x040fe40000701670 */
[----:B------:R-:W-:Y:S01]  /*e9c0*/  ISETP.GT.AND P6, PT, R5, 0x58, !P6 ;  /* 0x000000580500780c */ /* 0x000fe200077c4270 */
[----:B------:R-:W1:Y:S01]  /*e9d0*/  SHFL.BFLY PT, R13, R10, 0x2, 0x1f ;  /* 0x0c401f000a0d7f89 */ /* 0x000e6200000e0000 */
[----:B------:R-:W-:Y:S02]  /*e9e0*/  FSEL R157, R27, -INF , !P0 ;  /* 0xff8000001b9d7808 */ /* 0x000fe40004000000 */
[----:B------:R-:W-:Y:S02]  /*e9f0*/  LOP3.LUT P0, RZ, R227, 0x200, RZ, 0xc0, !PT ;  /* 0x00000200e3ff7812 */ /* 0x000fe4000780c0ff */
[----:B------:R-:W-:Y:S02]  /*ea00*/  FMNMX.FTZ R0, R157, R0, !PT ;  /* 0x000000009d007209 */ /* 0x000fe40007810000 */
[C---:B------:R-:W-:Y:S01]  /*ea10*/  ISETP.GT.AND P0, PT, R5.reuse, 0x30, !P0 ;  /* 0x000000300500780c */ /* 0x040fe20004704270 */
[----:B------:R-:W-:Y:S01]  /*ea20*/  LDSM.16.MT88.4 R24, [R209+0x100] ;  /* 0x00010000d118783b */ /* 0x000fe20000004200 */
        /* <DEDUP_REMOVED lines=9> */
[C---:B------:R-:W-:Y:S02]  /*eac0*/  ISETP.LT.OR P2, PT, R128.reuse, 0x5a, P2 ;  /* 0x0000005a8000780c */ /* 0x040fe40001741670 */
        /* <DEDUP_REMOVED lines=9> */
[----:B------:R-:W-:Y:S04]  /*eb60*/  ISETP.GT.AND P0, PT, R5, 0x39, !P0 ;  /* 0x000000390500780c */ /* 0x000fe80004704270 */
[C---:B------:R-:W-:Y:S04]  /*eb70*/  ISETP.LT.OR P0, PT, R128.reuse, 0x3a, P0 ;  /* 0x0000003a8000780c */ /* 0x040fe80000701670 */
        /* <DEDUP_REMOVED lines=10> */
[C---:B------:R-:W-:Y:S02]  /*ec20*/  ISETP.LT.OR P0, PT, R128.reuse, 0x42, P0 ;  /* 0x000000428000780c */ /* 0x040fe40000701670 */
[----:B------:R-:W-:Y:S01]  /*ec30*/  FSEL R13, R51, -INF , !P2 ;  /* 0xff800000330d7808 */ /* 0x000fe20005000000 */
[----:B------:R-:W1:Y:S01]  /*ec40*/  SHFL.BFLY PT, R15, R10, 0x1, 0x1f ;  /* 0x0c201f000a0f7f89 */ /* 0x000e6200000e0000 */
        /* <DEDUP_REMOVED lines=19> */
[----:B------:R-:W-:Y:S04]  /*ed80*/  ISETP.LT.OR P0, PT, R128, 0x52, P0 ;  /* 0x000000528000780c */ /* 0x000fe80000701670 */
[----:B------:R-:W-:Y:S04]  /*ed90*/  FSEL R47, R47, -INF , !P0 ;  /* 0xff8000002f2f7808 */ /* 0x000fe80004000000 */
        /* <DEDUP_REMOVED lines=14> */
[----:B------:R-:W-:Y:S01]  /*ee80*/  LDSM.16.MT88.4 R40, [R208+0x4900] ;  /* 0x00490000d028783b */ /* 0x000fe20000004200 */
[--C-:B------:R-:W-:Y:S01]  /*ee90*/  FFMA.FTZ R119, R119, c[0x0][0x2d0], -R46.reuse ;  /* 0x0000b40077777a23 */ /* 0x100fe2000001082e */
[----:B-1----:R-:W-:Y:S01]  /*eea0*/  FMNMX.FTZ R6, R4, R5, !PT ;  /* 0x0000000504067209 */ /* 0x002fe20007810000 */
[--C-:B------:R-:W-:Y:S01]  /*eeb0*/  FFMA.FTZ R122, R122, c[0x0][0x2d0], -R46.reuse ;  /* 0x0000b4007a7a7a23 */ /* 0x100fe2000001082e */
[----:B------:R-:W-:Y:S01]  /*eec0*/  FSEL R4, R0, RZ, P0 ;  /* 0x000000ff00047208 */ /* 0x000fe20000000000 */
[--C-:B------:R-:W-:Y:S02]  /*eed0*/  FFMA.FTZ R128, R249, c[0x0][0x2d0], -R46.reuse ;  /* 0x0000b400f9807a23 */ /* 0x100fe4000001082e */
[----:B------:R-:W1:Y:S01]  /*eee0*/  MUFU.EX2 R15, R15 ;  /* 0x0000000f000f7308 */ /* 0x000e620000000800 */
[----:B------:R-:W2:Y:S01]  /*eef0*/  SHFL.BFLY PT, R5, R6, 0x1, 0x1f ;  /* 0x0c201f0006057f89 */ /* 0x000ea200000e0000 */
[----:B------:R-:W-:Y:S02]  /*ef00*/  FADD.FTZ R3, -R4, R3 ;  /* 0x0000000304037221 */ /* 0x000fe40000010100 */
[--C-:B------:R-:W-:Y:S02]  /*ef10*/  FFMA.FTZ R141, R141, c[0x0][0x2d0], -R46.reuse ;  /* 0x0000b4008d8d7a23 */ /* 0x100fe4000001082e */
[--C-:B------:R-:W-:Y:S02]  /*ef20*/  FFMA.FTZ R130, R243, c[0x0][0x2d0], -R46.reuse ;  /* 0x0000b400f3827a23 */ /* 0x100fe4000001082e */
[--C-:B------:R-:W-:Y:S02]  /*ef30*/  FFMA.FTZ R132, R155, c[0x0][0x2d0], -R46.reuse ;  /* 0x0000b4009b847a23 */ /* 0x100fe4000001082e */
[----:B------:R-:W-:Y:S01]  /*ef40*/  MUFU.EX2 R14, R14 ;  /* 0x0000000e000e7308 */ /* 0x000fe20000000800 */
[--C-:B------:R-:W-:Y:S02]  /*ef50*/  FFMA.FTZ R149, R149, c[0x0][0x2d0], -R46.reuse ;  /* 0x0000b40095957a23 */ /* 0x100fe4000001082e */
[--C-:B------:R-:W-:Y:S02]  /*ef60*/  FFMA.FTZ R138, R237, c[0x0][0x2d0], -R46.reuse ;  /* 0x0000b400ed8a7a23 */ /* 0x100fe4000001082e */
[--C-:B------:R-:W-:Y:S02]  /*ef70*/  FFMA.FTZ R159, R159, c[0x0][0x2d0], -R46.reuse ;  /* 0x0000b4009f9f7a23 */ /* 0x100fe4000001082e */
[--C-:B------:R-:W-:Y:S02]  /*ef80*/  FFMA.FTZ R140, R171, c[0x0][0x2d0], -R46.reuse ;  /* 0x0000b400ab8c7a23 */ /* 0x100fe4000001082e */
[--C-:B------:R-:W-:Y:S01]  /*ef90*/  FFMA.FTZ R163, R163, c[0x0][0x2d0], -R46.reuse ;  /* 0x0000b400a3a37a23 */ /* 0x100fe2000001082e */
[----:B------:R-:W3:Y:S01]  /*efa0*/  MUFU.EX2 R49, R49 ;  /* 0x0000003100317308 */ /* 0x000ee20000000800 */
[--C-:B------:R-:W-:Y:S02]  /*efb0*/  FFMA.FTZ R150, R153, c[0x0][0x2d0], -R46.reuse ;  /* 0x0000b40099967a23 */ /* 0x100fe4000001082e */
[--C-:B------:R-:W-:Y:S01]  /*efc0*/  FFMA.FTZ R143, R143, c[0x0][0x2d0], -R46.reuse ;  /* 0x0000b4008f8f7a23 */ /* 0x100fe2000001082e */
[----:B-1----:R-:W-:Y:S01]  /*efd0*/  F2FP.PACK_AB R16, R15, R48 ;  /* 0x000000300f10723e */ /* 0x002fe200000000ff */
[--C-:B------:R-:W-:Y:S01]  /*efe0*/  FFMA.FTZ R139, R139, c[0x0][0x2d0], -R46.reuse ;  /* 0x0000b4008b8b7a23 */ /* 0x100fe2000001082e */
[----:B--2---:R-:W-:Y:S01]  /*eff0*/  FMNMX.FTZ R12, R5, R6, !PT ;  /* 0x00000006050c7209 */ /* 0x004fe20007810000 */
[----:B------:R-:W-:Y:S02]  /*f000*/  FMUL.FTZ R6, R3, c[0x0][0x2d0] ;  /* 0x0000b40003067a20 */ /* 0x000fe40000410000 */
[--C-:B------:R-:W-:Y:S01]  /*f010*/  FFMA.FTZ R123, R123, c[0x0][0x2d0], -R46.reuse ;  /* 0x0000b4007b7b7a23 */ /* 0x100fe2000001082e */
[C---:B------:R-:W-:Y:S01]  /*f020*/  FSETP.NEU.FTZ.AND P0, PT, R12.reuse, -INF , PT ;  /* 0xff8000000c00780b */ /* 0x040fe20003f1d000 */
[C---:B------:R-:W-:Y:S01]  /*f030*/  FMUL.FTZ R118, R12.reuse, c[0x0][0x2d0] ;  /* 0x0000b4000c767a20 */ /* 0x040fe20000410000 */
[----:B------:R-:W1:Y:S01]  /*f040*/  MUFU.EX2 R3, R6 ;  /* 0x0000000600037308 */ /* 0x000e620000000800 */
[--C-:B------:R-:W-:Y:S01]  /*f050*/  FFMA.FTZ R158, R121, c[0x0][0x2d0], -R46.reuse ;  /* 0x0000b400799e7a23 */ /* 0x100fe2000001082e */
[----:B------:R-:W-:Y:S01]  /*f060*/  FSEL R5, R12, RZ, P0 ;  /* 0x000000ff0c057208 */ /* 0x000fe20000000000 */
[----:B------:R-:W-:Y:S01]  /*f070*/  FFMA.FTZ R120, R120, c[0x0][0x2d0], -R46 ;  /* 0x0000b40078787a23 */ /* 0x000fe2000001082e */
[----:B------:R-:W-:Y:S02]  /*f080*/  FSEL R118, R118, RZ, P0 ;  /* 0x000000ff76767208 */ /* 0x000fe40000000000 */
[----:B------:R-:W-:Y:S01]  /*f090*/  ISETP.GT.AND P0, PT, R168, R215, PT ;  /* 0x000000d7a800720c */ /* 0x000fe20003f04270 */
[----:B------:R-:W-:Y:S02]  /*f0a0*/  FADD.FTZ R5, -R5, R2 ;  /* 0x0000000205057221 */ /* 0x000fe40000010100 */
[--C-:B------:R-:W-:Y:S01]  /*f0b0*/  FFMA.FTZ R50, R11, c[0x0][0x2d0], -R118.reuse ;  /* 0x0000b4000b327a23 */ /* 0x100fe20000010876 */
[----:B------:R-:W-:Y:S01]  /*f0c0*/  MUFU.EX2 R119, R119 ;  /* 0x0000007700777308 */ /* 0x000fe20000000800 */
[----:B------:R-:W2:Y:S01]  /*f0d0*/  LDSM.16.MT88.4 R8, [R212+0x100] ;  /* 0x00010000d408783b */ /* 0x000ea20000004200 */
[--C-:B------:R-:W-:Y:S01]  /*f0e0*/  FFMA.FTZ R117, R21, c[0x0][0x2d0], -R118.reuse ;  /* 0x0000b40015757a23 */ /* 0x100fe20000010876 */
[----:B---3--:R-:W-:Y:S01]  /*f0f0*/  F2FP.PACK_AB R18, R49, R14 ;  /* 0x0000000e3112723e */ /* 0x008fe200000000ff */
[--C-:B------:R-:W-:Y:S02]  /*f100*/  FFMA.FTZ R116, R17, c[0x0][0x2d0], -R118.reuse ;  /* 0x0000b40011747a23 */ /* 0x100fe40000010876 */
[--C-:B------:R-:W-:Y:S02]  /*f110*/  FFMA.FTZ R51, R7, c[0x0][0x2d0], -R118.reuse ;  /* 0x0000b40007337a23 */ /* 0x100fe40000010876 */
[----:B------:R-:W-:Y:S01]  /*f120*/  FMUL.FTZ R2, R5, c[0x0][0x2d0] ;  /* 0x0000b40005027a20 */ /* 0x000fe20000410000 */
[----:B------:R-:W3:Y:S01]  /*f130*/  LDSM.16.MT88.4 R20, [R210+0x100] ;  /* 0x00010000d214783b */ /* 0x000ee20000004200 */
[----:B------:R-:W-:Y:S01]  /*f140*/  MUFU.EX2 R117, R117 ;  /* 0x0000007500757308 */ /* 0x000fe20000000800 */
[--C-:B------:R-:W-:Y:S02]  /*f150*/  FFMA.FTZ R160, R47, c[0x0][0x2d0], -R118.reuse ;  /* 0x0000b4002fa07a23 */ /* 0x100fe40000010876 */
[--C-:B------:R-:W-:Y:S02]  /*f160*/  FFMA.FTZ R156, R133, c[0x0][0x2d0], -R118.reuse ;  /* 0x0000b400859c7a23 */ /* 0x100fe40000010876 */
[C---:B-1----:R-:W-:Y:S02]  /*f170*/  FMUL.FTZ R4, R3.reuse, R112 ;  /* 0x0000007003047220 */ /* 0x042fe40000410000 */
        /* <DEDUP_REMOVED lines=13> */
[C---:B------:R-:W-:Y:S01]  /*f250*/  FMUL.FTZ R88, R3.reuse, R88 ;  /* 0x0000005803587220 */ /* 0x040fe20000410000 */
[----:B------:R-:W4:Y:S01]  /*f260*/  MUFU.EX2 R50, R50 ;  /* 0x0000003200327308 */ /* 0x000f220000000800 */
[----:B------:R-:W-:Y:S02]  /*f270*/  FMUL.FTZ R89, R3, R89 ;  /* 0x0000005903597220 */ /* 0x000fe40000410000 */
[--C-:B------:R-:W-:Y:S01]  /*f280*/  FFMA.FTZ R133, R45, c[0x0][0x2d0], -R118.reuse ;  /* 0x0000b4002d857a23 */ /* 0x100fe20000010876 */
[----:B-1----:R-:W-:Y:S01]  /*f290*/  F2FP.PACK_AB R17, R116, R117 ;  /* 0x000000757411723e */ /* 0x002fe200000000ff */
        /* <DEDUP_REMOVED lines=9> */
[----:B------:R-:W5:Y:S01]  /*f330*/  MUFU.EX2 R122, R122 ;  /* 0x0000007a007a7308 */ /* 0x000f620000000800 */
[C---:B------:R-:W-:Y:S02]  /*f340*/  FMUL.FTZ R56, R3.reuse, R56 ;  /* 0x0000003803387220 */ /* 0x040fe40000410000 */
[C---:B------:R-:W-:Y:S01]  /*f350*/  FMUL.FTZ R57, R3.reuse, R57 ;  /* 0x0000003903397220 */ /* 0x040fe20000410000 */
[----:B----4-:R-:W-:Y:S01]  /*f360*/  F2FP.PACK_AB R19, R50, R51 ;  /* 0x000000333213723e */ /* 0x010fe200000000ff */
        /* <DEDUP_REMOVED lines=9> */
[----:B------:R-:W-:Y:S01]  /*f400*/  MUFU.EX2 R141, R141 ;  /* 0x0000008d008d7308 */ /* 0x000fe20000000800 */
[C---:B------:R-:W-:Y:S02]  /*f410*/  FMUL.FTZ R71, R2.reuse, R71 ;  /* 0x0000004702477220 */ /* 0x040fe40000410000 */
[C---:B------:R-:W-:Y:S01]  /*f420*/  FMUL.FTZ R74, R2.reuse, R74 ;  /* 0x0000004a024a7220 */ /* 0x040fe20000410000 */
[C---:B--2---:R-:W-:Y:S05]  /*f430*/  HMMA.16816.F32 R4, R16.reuse, R8, R4 ;  /* 0x000000081004723c */ /* 0x044fea0000001804 */
[C---:B------:R-:W-:Y:S01]  /*f440*/  FMUL.FTZ R75, R2.reuse, R75 ;  /* 0x0000004b024b7220 */ /* 0x040fe20000410000 */
[----:B------:R-:W-:Y:S01]  /*f450*/  MUFU.EX2 R130, R130 ;  /* 0x0000008200827308 */ /* 0x000fe20000000800 */
[C---:B------:R-:W-:Y:S01]  /*f460*/  FMUL.FTZ R78, R2.reuse, R78 ;  /* 0x0000004e024e7220 */ /* 0x040fe20000410000 */
[C---:B------:R-:W-:Y:S01]  /*f470*/  HMMA.16816.F32 R68, R16.reuse, R10, R68 ;  /* 0x0000000a1044723c */ /* 0x040fe20000001844 */
[----:B------:R-:W1:Y:S03]  /*f480*/  LDSM.16.MT88.4 R8, [R208+0x100] ;  /* 0x00010000d008783b */ /* 0x000e660000004200 */
[C---:B------:R-:W-:Y:S02]  /*f490*/  FMUL.FTZ R79, R2.reuse, R79 ;  /* 0x0000004f024f7220 */ /* 0x040fe40000410000 */
[C---:B------:R-:W-:Y:S02]  /*f4a0*/  FMUL.FTZ R82, R2.reuse, R82 ;  /* 0x0000005202527220 */ /* 0x040fe40000410000 */
[C---:B---3--:R-:W-:Y:S01]  /*f4b0*/  HMMA.16816.F32 R72, R16.reuse, R20, R72 ;  /* 0x000000141048723c */ /* 0x048fe20000001848 */
[----:B------:R-:W-:Y:S03]  /*f4c0*/  MUFU.EX2 R132, R132 ;  /* 0x0000008400847308 */ /* 0x000fe60000000800 */
[C---:B------:R-:W-:Y:S02]  /*f4d0*/  FMUL.FTZ R83, R2.reuse, R83 ;  /* 0x0000005302537220 */ /* 0x040fe40000410000 */
[C---:B------:R-:W-:Y:S02]  /*f4e0*/  FMUL.FTZ R86, R2.reuse, R86 ;  /* 0x0000005602567220 */ /* 0x040fe40000410000 */
[C---:B------:R-:W-:Y:S01]  /*f4f0*/  HMMA.16816.F32 R76, R16.reuse, R22, R76 ;  /* 0x00000016104c723c */ /* 0x040fe2000000184c */
[----:B------:R-:W2:Y:S02]  /*f500*/  LDSM.16.MT88.4 R20, [R212+0x3100] ;  /* 0x00310000d414783b */ /* 0x000ea40000004200 */
[----:B------:R-:W-:Y:S01]  /*f510*/  MUFU.EX2 R149, R149 ;  /* 0x0000009500957308 */ /* 0x000fe20000000800 */
[C---:B------:R-:W-:Y:S02]  /*f520*/  FMUL.FTZ R87, R2.reuse, R87 ;  /* 0x0000005702577220 */ /* 0x040fe40000410000 */
[C---:B------:R-:W-:Y:S02]  /*f530*/  FMUL.FTZ R98, R2.reuse, R98 ;  /* 0x0000006202627220 */ /* 0x040fe40000410000 */
[C---:B------:R-:W-:Y:S04]  /*f540*/  HMMA.16816.F32 R80, R16.reuse, R24, R80 ;  /* 0x000000181050723c */ /* 0x040fe80000001850 */
[C---:B------:R-:W-:Y:S01]  /*f550*/  FMUL.FTZ R99, R2.reuse, R99 ;  /* 0x0000006302637220 */ /* 0x040fe20000410000 */
[----:B------:R-:W-:Y:S01]  /*f560*/  MUFU.EX2 R138, R138 ;  /* 0x0000008a008a7308 */ /* 0x000fe20000000800 */
[C---:B------:R-:W-:Y:S02]  /*f570*/  FMUL.FTZ R102, R2.reuse, R102 ;  /* 0x0000006602667220 */ /* 0x040fe40000410000 */
[C---:B------:R-:W-:Y:S01]  /*f580*/  HMMA.16816.F32 R84, R16.reuse, R26, R84 ;  /* 0x0000001a1054723c */ /* 0x040fe20000001854 */
[----:B------:R-:W3:Y:S03]  /*f590*/  LDSM.16.MT88.4 R24, [R210+0x3100] ;  /* 0x00310000d218783b */ /* 0x000ee60000004200 */
[C---:B------:R-:W-:Y:S02]  /*f5a0*/  FMUL.FTZ R90, R2.reuse, R90 ;  /* 0x0000005a025a7220 */ /* 0x040fe40000410000 */
[C---:B------:R-:W-:Y:S01]  /*f5b0*/  FMUL.FTZ R91, R2.reuse, R91 ;  /* 0x0000005b025b7220 */ /* 0x040fe20000410000 */
[----:B------:R-:W-:Y:S01]  /*f5c0*/  MUFU.EX2 R159, R159 ;  /* 0x0000009f009f7308 */ /* 0x000fe20000000800 */
[C---:B------:R-:W-:Y:S04]  /*f5d0*/  FMUL.FTZ R103, R2.reuse, R103 ;  /* 0x0000006702677220 */ /* 0x040fe80000410000 */
[C---:B------:R-:W-:Y:S01]  /*f5e0*/  FMUL.FTZ R106, R2.reuse, R106 ;  /* 0x0000006a026a7220 */ /* 0x040fe20000410000 */
[C---:B-1----:R-:W-:Y:S03]  /*f5f0*/  HMMA.16816.F32 R88, R16.reuse, R8, R88 ;  /* 0x000000081058723c */ /* 0x042fe60000001858 */
[C---:B------:R-:W-:Y:S01]  /*f600*/  FMUL.FTZ R93, R3.reuse, R93 ;  /* 0x0000005d035d7220 */ /* 0x040fe20000410000 */
[----:B------:R-:W-:Y:S01]  /*f610*/  MUFU.EX2 R140, R140 ;  /* 0x0000008c008c7308 */ /* 0x000fe20000000800 */
[C---:B------:R-:W-:Y:S02]  /*f620*/  FMUL.FTZ R94, R2.reuse, R94 ;  /* 0x0000005e025e7220 */ /* 0x040fe40000410000 */
[C---:B------:R-:W-:Y:S02]  /*f630*/  FMUL.FTZ R95, R2.reuse, R95 ;  /* 0x0000005f025f7220 */ /* 0x040fe40000410000 */
[C---:B------:R-:W-:Y:S03]  /*f640*/  FMUL.FTZ R8, R3.reuse, R108 ;  /* 0x0000006c03087220 */ /* 0x040fe60000410000 */
[----:B------:R-:W-:Y:S02]  /*f650*/  FMUL.FTZ R9, R3, R109 ;  /* 0x0000006d03097220 */ /* 0x000fe40000410000 */
[C---:B------:R-:W-:Y:S01]  /*f660*/  HMMA.16816.F32 R92, R16.reuse, R10, R92 ;  /* 0x0000000a105c723c */ /* 0x040fe2000000185c */
[----:B------:R-:W-:Y:S02]  /*f670*/  MUFU.EX2 R163, R163 ;  /* 0x000000a300a37308 */ /* 0x000fe40000000800 */
[C---:B------:R-:W-:Y:S02]  /*f680*/  FMUL.FTZ R107, R2.reuse, R107 ;  /* 0x0000006b026b7220 */ /* 0x040fe40000410000 */
[C---:B------:R-:W-:Y:S02]  /*f690*/  FMUL.FTZ R54, R2.reuse, R54 ;  /* 0x0000003602367220 */ /* 0x040fe40000410000 */
[C---:B------:R-:W-:Y:S01]  /*f6a0*/  FMUL.FTZ R10, R2.reuse, R110 ;  /* 0x0000006e020a7220 */ /* 0x040fe20000410000 */
[C---:B--2---:R-:W-:Y:S03]  /*f6b0*/  HMMA.16816.F32 R96, R16.reuse, R20, R96 ;  /* 0x000000141060723c */ /* 0x044fe60000001860 */
[----:B------:R-:W-:Y:S01]  /*f6c0*/  MUFU.EX2 R150, R150 ;  /* 0x0000009600967308 */ /* 0x000fe20000000800 */
[----:B------:R-:W-:Y:S02]  /*f6d0*/  FFMA.FTZ R110, R37, c[0x0][0x2d0], -R118 ;  /* 0x0000b400256e7a23 */ /* 0x000fe40000010876 */
[----:B------:R-:W-:Y:S01]  /*f6e0*/  LDSM.16.MT88.4 R36, [R208+0x900] ;  /* 0x00090000d024783b */ /* 0x000fe20000004200 */
[C---:B------:R-:W-:Y:S01]  /*f6f0*/  FMUL.FTZ R11, R2.reuse, R111 ;  /* 0x0000006f020b7220 */ /* 0x040fe20000410000 */
[C---:B------:R-:W-:Y:S04]  /*f700*/  HMMA.16816.F32 R100, R16.reuse, R22, R100 ;  /* 0x000000161064723c */ /* 0x040fe80000001864 */
[----:B------:R-:W-:Y:S01]  /*f710*/  FMUL.FTZ R55, R2, R55 ;  /* 0x0000003702377220 */ /* 0x000fe20000410000 */
[----:B------:R-:W-:Y:S01]  /*f720*/  MUFU.EX2 R110, R110 ;  /* 0x0000006e006e7308 */ /* 0x000fe20000000800 */
[----:B------:R-:W1:Y:S01]  /*f730*/  LDSM.16.MT88.4 R20, [R208+0x3100] ;  /* 0x00310000d014783b */ /* 0x000e620000004200 */
[----:B------:R-:W-:Y:S01]  /*f740*/  FFMA.FTZ R109, R131, c[0x0][0x2d0], -R46 ;  /* 0x0000b400836d7a23 */ /* 0x000fe2000001082e */
[C---:B---3--:R-:W-:Y:S04]  /*f750*/  HMMA.16816.F32 R8, R16.reuse, R24, R8 ;  /* 0x000000181008723c */ /* 0x048fe80000001808 */
[----:B------:R-:W-:Y:S02]  /*f760*/  FFMA.FTZ R131, R33, c[0x0][0x2d0], -R118 ;  /* 0x0000b40021837a23 */ /* 0x000fe40000010876 */
[----:B------:R-:W-:Y:S01]  /*f770*/  LDSM.16.MT88.4 R32, [R209+0x900] ;  /* 0x00090000d120783b */ /* 0x000fe20000004200 */
[----:B------:R-:W-:Y:S01]  /*f780*/  FFMA.FTZ R46, R44, c[0x0][0x2d0], -R46 ;  /* 0x0000b4002c2e7a23 */ /* 0x000fe2000001082e */
[C---:B------:R-:W-:Y:S01]  /*f790*/  HMMA.16816.F32 R104, R16.reuse, R26, R104 ;  /* 0x0000001a1068723c */ /* 0x040fe20000001868 */
[----:B------:R-:W2:Y:S03]  /*f7a0*/  MUFU.EX2 R109, R109 ;  /* 0x0000006d006d7308 */ /* 0x000ea60000000800 */
[C---:B------:R-:W-:Y:S02]  /*f7b0*/  FMUL.FTZ R58, R2.reuse, R58 ;  /* 0x0000003a023a7220 */ /* 0x040fe40000410000 */
[----:B------:R-:W3:Y:S01]  /*f7c0*/  LDSM.16.MT88.4 R24, [R212+0x900] ;  /* 0x00090000d418783b */ /* 0x000ee20000004200 */
[C---:B------:R-:W-:Y:S01]  /*f7d0*/  FMUL.FTZ R59, R2.reuse, R59 ;  /* 0x0000003b023b7220 */ /* 0x040fe20000410000 */
[C---:B------:R-:W-:Y:S03]  /*f7e0*/  HMMA.16816.F32 R52, R16.reuse, R28, R52 ;  /* 0x0000001c1034723c */ /* 0x040fe60000001834 */
[----:B------:R-:W4:Y:S01]  /*f7f0*/  MUFU.EX2 R131, R131 ;  /* 0x0000008300837308 */ /* 0x000f220000000800 */
[--C-:B------:R-:W-:Y:S02]  /*f800*/  FFMA.FTZ R108, R251, c[0x0][0x2d0], -R118.reuse ;  /* 0x0000b400fb6c7a23 */ /* 0x100fe40000010876 */
[--C-:B------:R-:W-:Y:S02]  /*f810*/  FFMA.FTZ R111, R247, c[0x0][0x2d0], -R118.reuse ;  /* 0x0000b400f76f7a23 */ /* 0x100fe40000010876 */
[C---:B------:R-:W-:Y:S01]  /*f820*/  HMMA.16816.F32 R56, R16.reuse, R30, R56 ;  /* 0x0000001e1038723c */ /* 0x040fe20000001838 */
[----:B------:R-:W3:Y:S03]  /*f830*/  LDSM.16.MT88.4 R28, [R210+0x900] ;  /* 0x00090000d21c783b */ /* 0x000ee60000004200 */
[C---:B------:R-:W-:Y:S01]  /*f840*/  FMUL.FTZ R62, R2.reuse, R62 ;  /* 0x0000003e023e7220 */ /* 0x040fe20000410000 */
[----:B------:R-:W-:Y:S01]  /*f850*/  MUFU.EX2 R108, R108 ;  /* 0x0000006c006c7308 */ /* 0x000fe20000000800 */
[C---:B------:R-:W-:Y:S02]  /*f860*/  FMUL.FTZ R63, R2.reuse, R63 ;  /* 0x0000003f023f7220 */ /* 0x040fe40000410000 */
[C---:B------:R-:W-:Y:S04]  /*f870*/  FMUL.FTZ R66, R2.reuse, R66 ;  /* 0x0000004202427220 */ /* 0x040fe80000410000 */
[----:B------:R-:W-:Y:S01]  /*f880*/  FMUL.FTZ R67, R2, R67 ;  /* 0x0000004302437220 */ /* 0x000fe20000410000 */
[C---:B-1----:R-:W-:Y:S02]  /*f890*/  HMMA.16816.F32 R60, R16.reuse, R20, R60 ;  /* 0x00000014103c723c */ /* 0x042fe4000000183c */
[----:B------:R-:W1:Y:S01]  /*f8a0*/  MUFU.EX2 R111, R111 ;  /* 0x0000006f006f7308 */ /* 0x000e620000000800 */
[--C-:B------:R-:W-:Y:S02]  /*f8b0*/  FFMA.FTZ R134, R245, c[0x0][0x2d0], -R118.reuse ;  /* 0x0000b400f5867a23 */ /* 0x100fe40000010876 */
[--C-:B------:R-:W-:Y:S02]  /*f8c0*/  FFMA.FTZ R155, R241, c[0x0][0x2d0], -R118.reuse ;  /* 0x0000b400f19b7a23 */ /* 0x100fe40000010876 */
[--C-:B------:R-:W-:Y:S01]  /*f8d0*/  FFMA.FTZ R136, R239, c[0x0][0x2d0], -R118.reuse ;  /* 0x0000b400ef887a23 */ /* 0x100fe20000010876 */
[----:B------:R-:W-:Y:S01]  /*f8e0*/  HMMA.16816.F32 R64, R16, R22, R64 ;  /* 0x000000161040723c */ /* 0x000fe20000001840 */
[----:B------:R-:W3:Y:S03]  /*f8f0*/  LDSM.16.MT88.4 R20, [R212+0x3900] ;  /* 0x00390000d414783b */ /* 0x000ee60000004200 */
[----:B------:R3:W-:Y:S01]  /*f900*/  MUFU.EX2 R121, R46 ;  /* 0x0000002e00797308 */ /* 0x0007e20000000800 */
[--C-:B------:R-:W-:Y:S02]  /*f910*/  FFMA.FTZ R157, R157, c[0x0][0x2d0], -R118.reuse ;  /* 0x0000b4009d9d7a23 */ /* 0x100fe40000010876 */
[--C-:B------:R-:W-:Y:S01]  /*f920*/  FFMA.FTZ R142, R235, c[0x0][0x2d0], -R118.reuse ;  /* 0x0000b400eb8e7a23 */ /* 0x100fe20000010876 */
[----:B-----5:R-:W-:Y:S01]  /*f930*/  F2FP.PACK_AB R16, R122, R119 ;  /* 0x000000777a10723e */ /* 0x020fe200000000ff */
[--C-:B------:R-:W-:Y:S03]  /*f940*/  FFMA.FTZ R167, R167, c[0x0][0x2d0], -R118.reuse ;  /* 0x0000b400a7a77a23 */ /* 0x100fe60000010876 */
[----:B--2---:R-:W-:Y:S02]  /*f950*/  F2FP.PACK_AB R18, R109, R128 ;  /* 0x000000806d12723e */ /* 0x004fe400000000ff */
[----:B----4-:R-:W-:Y:S01]  /*f960*/  F2FP.PACK_AB R19, R131, R110 ;  /* 0x0000006e8313723e */ /* 0x010fe200000000ff */
[----:B------:R-:W-:Y:S01]  /*f970*/  MUFU.EX2 R134, R134 ;  /* 0x0000008600867308 */ /* 0x000fe20000000800 */
[--C-:B------:R-:W-:Y:S02]  /*f980*/  FFMA.FTZ R148, R165, c[0x0][0x2d0], -R118.reuse ;  /* 0x0000b400a5947a23 */ /* 0x100fe40000010876 */
[--C-:B------:R-:W-:Y:S01]  /*f990*/  FFMA.FTZ R161, R161, c[0x0][0x2d0], -R118.reuse ;  /* 0x0000b400a1a17a23 */ /* 0x100fe20000010876 */
[----:B-1----:R-:W-:Y:S01]  /*f9a0*/  F2FP.PACK_AB R17, R111, R108 ;  /* 0x0000006c6f11723e */ /* 0x002fe200000000ff */
[--C-:B------:R-:W-:Y:S02]  /*f9b0*/  FFMA.FTZ R151, R151, c[0x0][0x2d0], -R118.reuse ;  /* 0x0000b40097977a23 */ /* 0x100fe40000010876 */
[--C-:B------:R-:W-:Y:S02]  /*f9c0*/  FFMA.FTZ R154, R137, c[0x0][0x2d0], -R118.reuse ;  /* 0x0000b400899a7a23 */ /* 0x100fe40000010876 */
[--C-:B------:R-:W-:Y:S01]  /*f9d0*/  FFMA.FTZ R135, R135, c[0x0][0x2d0], -R118.reuse ;  /* 0x0000b40087877a23 */ /* 0x100fe20000010876 */
[----:B------:R-:W1:Y:S01]  /*f9e0*/  MUFU.EX2 R155, R155 ;  /* 0x0000009b009b7308 */ /* 0x000e620000000800 */
[C---:B---3--:R-:W-:Y:S01]  /*f9f0*/  HMMA.16816.F32 R4, R16.reuse, R24, R4 ;  /* 0x000000181004723c */ /* 0x048fe20000001804 */
[----:B------:R-:W-:Y:S02]  /*fa00*/  LDSM.16.MT88.4 R44, [R209+0x2900] ;  /* 0x00290000d12c783b */ /* 0x000fe40000004200 */
[--C-:B------:R-:W-:Y:S02]  /*fa10*/  FFMA.FTZ R129, R129, c[0x0][0x2d0], -R118.reuse ;  /* 0x0000b40081817a23 */ /* 0x100fe40000010876 */
[----:B------:R-:W-:Y:S03]  /*fa20*/  FFMA.FTZ R118, R13, c[0x0][0x2d0], -R118 ;  /* 0x0000b4000d767a23 */ /* 0x000fe60000010876 */
[C---:B------:R-:W-:Y:S01]  /*fa30*/  HMMA.16816.F32 R68, R16.reuse, R26, R68 ;  /* 0x0000001a1044723c */ /* 0x040fe20000001844 */
[----:B------:R-:W-:Y:S01]  /*fa40*/  MUFU.EX2 R136, R136 ;  /* 0x0000008800887308 */ /* 0x000fe20000000800 */
[----:B------:R-:W2:Y:S02]  /*fa50*/  LDSM.16.MT88.4 R24, [R210+0x3900] ;  /* 0x00390000d218783b */ /* 0x000ea40000004200 */
[----:B------:R-:W-:Y:S02]  /*fa60*/  FFMA.FTZ R48, R3, R228, R48 ;  /* 0x000000e403307223 */ /* 0x000fe40000010030 */
[----:B------:R-:W-:Y:S02]  /*fa70*/  FFMA.FTZ R117, R2, R229, R117 ;  /* 0x000000e502757223 */ /* 0x000fe40000010075 */
[C---:B------:R-:W-:Y:S03]  /*fa80*/  HMMA.16816.F32 R72, R16.reuse, R28, R72 ;  /* 0x0000001c1048723c */ /* 0x040fe60000001848 */
[----:B------:R-:W3:Y:S01]  /*fa90*/  MUFU.EX2 R157, R157 ;  /* 0x0000009d009d7308 */ /* 0x000ee20000000800 */
[----:B------:R-:W-:Y:S02]  /*faa0*/  FADD.FTZ R15, R15, R48 ;  /* 0x000000300f0f7221 */ /* 0x000fe40000010000 */
[----:B------:R-:W-:Y:S02]  /*fab0*/  FADD.FTZ R116, R116, R117 ;  /* 0x0000007574747221 */ /* 0x000fe40000010000 */
[C---:B------:R-:W-:Y:S01]  /*fac0*/  HMMA.16816.F32 R76, R16.reuse, R30, R76 ;  /* 0x0000001e104c723c */ /* 0x040fe2000000184c */
[----:B------:R-:W4:Y:S03]  /*fad0*/  LDSM.16.MT88.4 R28, [R209+0x3900] ;  /* 0x00390000d11c783b */ /* 0x000f260000004200 */
[----:B------:R-:W-:Y:S01]  /*fae0*/  FADD.FTZ R14, R14, R15 ;  /* 0x0000000f0e0e7221 */ /* 0x000fe20000010000 */
[----:B------:R-:W-:Y:S01]  /*faf0*/  MUFU.EX2 R142, R142 ;  /* 0x0000008e008e7308 */ /* 0x000fe20000000800 */
[----:B------:R-:W-:Y:S02]  /*fb00*/  FADD.FTZ R3, R51, R116 ;  /* 0x0000007433037221 */ /* 0x000fe40000010000 */
[C---:B------:R-:W-:Y:S04]  /*fb10*/  HMMA.16816.F32 R80, R16.reuse, R32, R80 ;  /* 0x000000201050723c */ /* 0x040fe80000001850 */
[----:B------:R-:W-:Y:S02]  /*fb20*/  FADD.FTZ R14, R49, R14 ;  /* 0x0000000e310e7221 */ /* 0x000fe40000010000 */
[----:B------:R-:W-:Y:S01]  /*fb30*/  FADD.FTZ R3, R50, R3 ;  /* 0x0000000332037221 */ /* 0x000fe20000010000 */
[----:B------:R-:W5:Y:S01]  /*fb40*/  MUFU.EX2 R167, R167 ;  /* 0x000000a700a77308 */ /* 0x000f620000000800 */
[C---:B------:R-:W-:Y:S01]  /*fb50*/  HMMA.16816.F32 R84, R16.reuse, R34, R84 ;  /* 0x000000221054723c */ /* 0x040fe20000001854 */
[----:B------:R-:W1:Y:S03]  /*fb60*/  LDSM.16.MT88.4 R32, [R208+0x3900] ;  /* 0x00390000d020783b */ /* 0x000e660000004200 */
[----:B------:R-:W-:Y:S02]  /*fb70*/  FADD.FTZ R119, R119, R14 ;  /* 0x0000000e77777221 */ /* 0x000fe40000010000 */
[----:B------:R-:W-:Y:S02]  /*fb80*/  FADD.FTZ R108, R108, R3 ;  /* 0x000000036c6c7221 */ /* 0x000fe40000010000 */
[C---:B------:R-:W-:Y:S01]  /*fb90*/  HMMA.16816.F32 R88, R16.reuse, R36, R88 ;  /* 0x000000241058723c */ /* 0x040fe20000001858 */
[----:B------:R-:W-:Y:S03]  /*fba0*/  MUFU.EX2 R148, R148 ;  /* 0x0000009400947308 */ /* 0x000fe60000000800 */
[----:B------:R-:W-:Y:S02]  /*fbb0*/  FADD.FTZ R119, R122, R119 ;  /* 0x000000777a777221 */ /* 0x000fe40000010000 */
[----:B------:R-:W-:Y:S02]  /*fbc0*/  FADD.FTZ R111, R111, R108 ;  /* 0x0000006c6f6f7221 */ /* 0x000fe40000010000 */
[C---:B------:R-:W-:Y:S01]  /*fbd0*/  HMMA.16816.F32 R92, R16.reuse, R38, R92 ;  /* 0x00000026105c723c */ /* 0x040fe2000000185c */
[----:B------:R-:W-:Y:S02]  /*fbe0*/  LDSM.16.MT88.4 R36, [R208+0x4100] ;  /* 0x00410000d024783b */ /* 0x000fe40000004200 */
[----:B------:R-:W1:Y:S01]  /*fbf0*/  MUFU.EX2 R161, R161 ;  /* 0x000000a100a17308 */ /* 0x000e620000000800 */
[----:B------:R-:W-:Y:S02]  /*fc00*/  FADD.FTZ R128, R128, R119 ;  /* 0x0000007780807221 */ /* 0x000fe40000010000 */
[----:B------:R-:W-:Y:S02]  /*fc10*/  FADD.FTZ R110, R110, R111 ;  /* 0x0000006f6e6e7221 */ /* 0x000fe40000010000 */
[C---:B------:R-:W-:Y:S04]  /*fc20*/  HMMA.16816.F32 R96, R16.reuse, R20, R96 ;  /* 0x000000141060723c */ /* 0x040fe80000001860 */
[----:B------:R-:W-:Y:S01]  /*fc30*/  FADD.FTZ R128, R109, R128 ;  /* 0x000000806d807221 */ /* 0x000fe20000010000 */
[----:B------:R-:W1:Y:S01]  /*fc40*/  MUFU.EX2 R143, R143 ;  /* 0x0000008f008f7308 */ /* 0x000e620000000800 */
[----:B------:R-:W-:Y:S02]  /*fc50*/  FADD.FTZ R131, R131, R110 ;  /* 0x0000006e83837221 */ /* 0x000fe40000010000 */
[C---:B------:R-:W-:Y:S01]  /*fc60*/  HMMA.16816.F32 R100, R16.reuse, R22, R100 ;  /* 0x000000161064723c */ /* 0x040fe20000001864 */
[----:B------:R-:W3:Y:S03]  /*fc70*/  LDSM.16.MT88.4 R20, [R212+0x1100] ;  /* 0x00110000d414783b */ /* 0x000ee60000004200 */
[----:B------:R-:W-:Y:S03]  /*fc80*/  IMAD.MOV.U32 R3, RZ, RZ, R0 ;  /* 0x000000ffff037224 */ /* 0x000fe600078e0000 */
[----:B------:R-:W-:Y:S01]  /*fc90*/  MUFU.EX2 R139, R139 ;  /* 0x0000008b008b7308 */ /* 0x000fe20000000800 */
[C---:B--2---:R-:W-:Y:S08]  /*fca0*/  HMMA.16816.F32 R8, R16.reuse, R24, R8 ;  /* 0x000000181008723c */ /* 0x044ff00000001808 */
[C---:B------:R-:W-:Y:S01]  /*fcb0*/  HMMA.16816.F32 R104, R16.reuse, R26, R104 ;  /* 0x0000001a1068723c */ /* 0x040fe20000001868 */
[----:B------:R-:W2:Y:S01]  /*fcc0*/  LDSM.16.MT88.4 R24, [R210+0x1100] ;  /* 0x00110000d218783b */ /* 0x000ea20000004200 */
[----:B------:R-:W2:Y:S06]  /*fcd0*/  MUFU.EX2 R152, R152 ;  /* 0x0000009800987308 */ /* 0x000eac0000000800 */
[C---:B----4-:R-:W-:Y:S04]  /*fce0*/  HMMA.16816.F32 R52, R16.reuse, R28, R52 ;  /* 0x0000001c1034723c */ /* 0x050fe80000001834 */
[----:B------:R-:W-:Y:S04]  /*fcf0*/  MUFU.EX2 R151, R151 ;  /* 0x0000009700977308 */ /* 0x000fe80000000800 */
[C---:B------:R-:W-:Y:S01]  /*fd00*/  HMMA.16816.F32 R56, R16.reuse, R30, R56 ;  /* 0x0000001e1038723c */ /* 0x040fe20000001838 */
[----:B------:R-:W4:Y:S05]  /*fd10*/  LDSM.16.MT88.4 R28, [R209+0x1100] ;  /* 0x00110000d11c783b */ /* 0x000f2a0000004200 */
[----:B------:R-:W2:Y:S02]  /*fd20*/  MUFU.EX2 R154, R154 ;  /* 0x0000009a009a7308 */ /* 0x000ea40000000800 */
[C---:B-1----:R-:W-:Y:S08]  /*fd30*/  HMMA.16816.F32 R60, R16.reuse, R32, R60 ;  /* 0x00000020103c723c */ /* 0x042ff0000000183c */
[----:B------:R-:W-:Y:S01]  /*fd40*/  HMMA.16816.F32 R64, R16, R34, R64 ;  /* 0x000000221040723c */ /* 0x000fe20000001840 */
[----:B------:R-:W1:Y:S01]  /*fd50*/  LDSM.16.MT88.4 R32, [R208+0x1100] ;  /* 0x00110000d020783b */ /* 0x000e620000004200 */
[----:B------:R-:W-:Y:S05]  /*fd60*/  MUFU.EX2 R135, R135 ;  /* 0x0000008700877308 */ /* 0x000fea0000000800 */
[----:B------:R-:W-:Y:S01]  /*fd70*/  F2FP.PACK_AB R16, R130, R141 ;  /* 0x0000008d8210723e */ /* 0x000fe200000000ff */
[----:B------:R-:W-:Y:S01]  /*fd80*/  FADD.FTZ R141, R141, R128 ;  /* 0x000000808d8d7221 */ /* 0x000fe20000010000 */
[----:B------:R-:W-:Y:S03]  /*fd90*/  F2FP.PACK_AB R18, R149, R132 ;  /* 0x000000849512723e */ /* 0x000fe600000000ff */
[----:B------:R-:W-:Y:S01]  /*fda0*/  F2FP.PACK_AB R17, R155, R134 ;  /* 0x000000869b11723e */ /* 0x000fe200000000ff */
[----:B------:R-:W1:Y:S01]  /*fdb0*/  MUFU.EX2 R156, R156 ;  /* 0x0000009c009c7308 */ /* 0x000e620000000800 */
[----:B---3--:R-:W-:Y:S01]  /*fdc0*/  F2FP.PACK_AB R19, R157, R136 ;  /* 0x000000889d13723e */ /* 0x008fe200000000ff */
[----:B------:R-:W-:Y:S02]  /*fdd0*/  FADD.FTZ R134, R134, R131 ;  /* 0x0000008386867221 */ /* 0x000fe40000010000 */
[----:B------:R-:W-:Y:S02]  /*fde0*/  FADD.FTZ R141, R130, R141 ;  /* 0x0000008d828d7221 */ /* 0x000fe40000010000 */
[----:B------:R-:W-:Y:S02]  /*fdf0*/  FADD.FTZ R155, R155, R134 ;  /* 0x000000869b9b7221 */ /* 0x000fe40000010000 */
[C---:B------:R-:W-:Y:S02]  /*fe00*/  HMMA.16816.F32 R4, R16.reuse, R20, R4 ;  /* 0x000000141004723c */ /* 0x040fe40000001804 */
[----:B------:R-:W-:Y:S01]  /*fe10*/  MUFU.EX2 R123, R123 ;  /* 0x0000007b007b7308 */ /* 0x000fe20000000800 */
[----:B------:R-:W-:Y:S02]  /*fe20*/  FADD.FTZ R132, R132, R141 ;  /* 0x0000008d84847221 */ /* 0x000fe40000010000 */
[----:B------:R-:W-:Y:S02]  /*fe30*/  FADD.FTZ R136, R136, R155 ;  /* 0x0000009b88887221 */ /* 0x000fe40000010000 */
[----:B------:R-:W-:Y:S01]  /*fe40*/  FADD.FTZ R149, R149, R132 ;  /* 0x0000008495957221 */ /* 0x000fe20000010000 */
[C---:B------:R-:W-:Y:S01]  /*fe50*/  HMMA.16816.F32 R68, R16.reuse, R22, R68 ;  /* 0x000000161044723c */ /* 0x040fe20000001844 */
[----:B------:R-:W3:Y:S03]  /*fe60*/  LDSM.16.MT88.4 R20, [R212+0x4100] ;  /* 0x00410000d414783b */ /* 0x000ee60000004200 */
[----:B------:R-:W1:Y:S01]  /*fe70*/  MUFU.EX2 R158, R158 ;  /* 0x0000009e009e7308 */ /* 0x000e620000000800 */
[----:B------:R-:W-:Y:S03]  /*fe80*/  FADD.FTZ R157, R157, R136 ;  /* 0x000000889d9d7221 */ /* 0x000fe60000010000 */
[C---:B--2---:R-:W-:Y:S06]  /*fe90*/  HMMA.16816.F32 R72, R16.reuse, R24, R72 ;  /* 0x000000181048723c */ /* 0x044fec0000001848 */
[----:B------:R-:W2:Y:S02]  /*fea0*/  MUFU.EX2 R120, R120 ;  /* 0x0000007800787308 */ /* 0x000ea40000000800 */
[C---:B------:R-:W-:Y:S01]  /*feb0*/  HMMA.16816.F32 R76, R16.reuse, R26, R76 ;  /* 0x0000001a104c723c */ /* 0x040fe2000000184c */
[----:B------:R-:W2:Y:S07]  /*fec0*/  LDSM.16.MT88.4 R24, [R210+0x4100] ;  /* 0x00410000d218783b */ /* 0x000eae0000004200 */
[C---:B----4-:R-:W-:Y:S01]  /*fed0*/  HMMA.16816.F32 R80, R16.reuse, R28, R80 ;  /* 0x0000001c1050723c */ /* 0x050fe20000001850 */
[----:B------:R-:W-:Y:S07]  /*fee0*/  MUFU.EX2 R129, R129 ;  /* 0x0000008100817308 */ /* 0x000fee0000000800 */
[C---:B------:R-:W-:Y:S01]  /*fef0*/  HMMA.16816.F32 R84, R16.reuse, R30, R84 ;  /* 0x0000001e1054723c */ /* 0x040fe20000001854 */
[----:B------:R-:W4:Y:S02]  /*ff00*/  LDSM.16.MT88.4 R28, [R209+0x4100] ;  /* 0x00410000d11c783b */ /* 0x000f240000004200 */
[----:B------:R-:W2:Y:S05]  /*ff10*/  MUFU.EX2 R160, R160 ;  /* 0x000000a000a07308 */ /* 0x000eaa0000000800 */
[C---:B-1----:R-:W-:Y:S05]  /*ff20*/  HMMA.16816.F32 R88, R16.reuse, R32, R88 ;  /* 0x000000201058723c */ /* 0x042fea0000001858 */
[----:B------:R-:W-:Y:S03]  /*ff30*/  MUFU.EX2 R133, R133 ;  /* 0x0000008500857308 */ /* 0x000fe60000000800 */
[C---:B------:R-:W-:Y:S01]  /*ff40*/  HMMA.16816.F32 R92, R16.reuse, R34, R92 ;  /* 0x00000022105c723c */ /* 0x040fe2000000185c */
[----:B------:R-:W1:Y:S06]  /*ff50*/  LDSM.16.MT88.4 R32, [R212+0x1900] ;  /* 0x00190000d420783b */ /* 0x000e6c0000004200 */
[----:B------:R-:W1:Y:S01]  /*ff60*/  MUFU.EX2 R118, R118 ;  /* 0x0000007600767308 */ /* 0x000e620000000800 */
[C---:B---3--:R-:W-:Y:S08]  /*ff70*/  HMMA.16816.F32 R96, R16.reuse, R20, R96 ;  /* 0x000000141060723c */ /* 0x048ff00000001860 */
[C---:B------:R-:W-:Y:S01]  /*ff80*/  HMMA.16816.F32 R100, R16.reuse, R22, R100 ;  /* 0x000000161064723c */ /* 0x040fe20000001864 */
[----:B------:R-:W3:Y:S07]  /*ff90*/  LDSM.16.MT88.4 R20, [R210+0x1900] ;  /* 0x00190000d214783b */ /* 0x000eee0000004200 */
[C---:B--2---:R-:W-:Y:S08]  /*ffa0*/  HMMA.16816.F32 R8, R16.reuse, R24, R8 ;  /* 0x000000181008723c */ /* 0x044ff00000001808 */
[C---:B------:R-:W-:Y:S01]  /*ffb0*/  HMMA.16816.F32 R104, R16.reuse, R26, R104 ;  /* 0x0000001a1068723c */ /* 0x040fe20000001868 */
[----:B------:R-:W2:Y:S07]  /*ffc0*/  LDSM.16.MT88.4 R24, [R209+0x1900] ;  /* 0x00190000d118783b */ /* 0x000eae0000004200 */
[C---:B----4-:R-:W-:Y:S08]  /*ffd0*/  HMMA.16816.F32 R52, R16.reuse, R28, R52 ;  /* 0x0000001c1034723c */ /* 0x050ff00000001834 */
[C---:B------:R-:W-:Y:S01]  /*ffe0*/  HMMA.16816.F32 R56, R16.reuse, R30, R56 ;  /* 0x0000001e1038723c */ /* 0x040fe20000001838 */
[----:B------:R-:W4:Y:S07]  /*fff0*/  LDSM.16.MT88.4 R28, [R208+0x1900] ;  /* 0x00190000d01c783b */ /* 0x000f2e0000004200 */
[C---:B------:R-:W-:Y:S08]  /*10000*/  HMMA.16816.F32 R60, R16.reuse, R36, R60 ;  /* 0x00000024103c723c */ /* 0x040ff0000000183c */
[----:B------:R-:W-:Y:S01]  /*10010*/  HMMA.16816.F32 R64, R16, R38, R64 ;  /* 0x000000261040723c */ /* 0x000fe20000001840 */
[----:B------:R-:W-:Y:S06]  /*10020*/  LDSM.16.MT88.4 R36, [R209+0x4900] ;  /* 0x00490000d124783b */ /* 0x000fec0000004200 */
[----:B------:R-:W-:Y:S01]  /*10030*/  F2FP.PACK_AB R16, R159, R138 ;  /* 0x0000008a9f10723e */ /* 0x000fe200000000ff */
[----:B------:R-:W-:Y:S01]  /*10040*/  FADD.FTZ R138, R138, R149 ;  /* 0x000000958a8a7221 */ /* 0x000fe20000010000 */
[----:B------:R-:W-:Y:S03]  /*10050*/  F2FP.PACK_AB R18, R163, R140 ;  /* 0x0000008ca312723e */ /* 0x000fe600000000ff */
[----:B-----5:R-:W-:Y:S01]  /*10060*/  F2FP.PACK_AB R17, R167, R142 ;  /* 0x0000008ea711723e */ /* 0x020fe200000000ff */
[----:B------:R-:W-:Y:S01]  /*10070*/  FADD.FTZ R142, R142, R157 ;  /* 0x0000009d8e8e7221 */ /* 0x000fe20000010000 */
[----:B------:R-:W-:Y:S01]  /*10080*/  F2FP.PACK_AB R19, R161, R148 ;  /* 0x00000094a113723e */ /* 0x000fe200000000ff */
[----:B------:R-:W-:Y:S02]  /*10090*/  FADD.FTZ R159, R159, R138 ;  /* 0x0000008a9f9f7221 */ /* 0x000fe40000010000 */
[----:B------:R-:W-:Y:S02]  /*100a0*/  FADD.FTZ R167, R167, R142 ;  /* 0x0000008ea7a77221 */ /* 0x000fe40000010000 */
[----:B------:R-:W-:Y:S02]  /*100b0*/  FADD.FTZ R140, R140, R159 ;  /* 0x0000009f8c8c7221 */ /* 0x000fe40000010000 */
[C---:B-1----:R-:W-:Y:S03]  /*100c0*/  HMMA.16816.F32 R4, R16.reuse, R32, R4 ;  /* 0x000000201004723c */ /* 0x042fe60000001804 */
[----:B------:R-:W-:Y:S02]  /*100d0*/  FADD.FTZ R2, R148, R167 ;  /* 0x000000a794027221 */ /* 0x000fe40000010000 */
[----:B------:R-:W-:Y:S02]  /*100e0*/  FADD.FTZ R163, R163, R140 ;  /* 0x0000008ca3a37221 */ /* 0x000fe40000010000 */
[----:B------:R-:W-:Y:S01]  /*100f0*/  FADD.FTZ R2, R161, R2 ;  /* 0x00000002a1027221 */ /* 0x000fe20000010000 */
[C---:B------:R-:W-:Y:S01]  /*10100*/  HMMA.16816.F32 R68, R16.reuse, R34, R68 ;  /* 0x000000221044723c */ /* 0x040fe20000001844 */
[----:B------:R-:W1:Y:S07]  /*10110*/  LDSM.16.MT88.4 R32, [R212+0x4900] ;  /* 0x00490000d420783b */ /* 0x000e6e0000004200 */
        /* <DEDUP_REMOVED lines=9> */
[C---:B-1----:R-:W-:Y:S08]  /*101b0*/  HMMA.16816.F32 R96, R16.reuse, R32, R96 ;  /* 0x000000201060723c */ /* 0x042ff00000001860 */
        /* <DEDUP_REMOVED lines=17> */
[----:B------:R-:W-:Y:S01]  /*102d0*/  FADD.FTZ R150, R143, R150 ;  /* 0x000000968f967221 */ /* 0x000fe20000010000 */
[----:B------:R-:W-:Y:S01]  /*102e0*/  IADD3 R2, R168, -0x1, RZ ;  /* 0xffffffffa8027810 */ /* 0x000fe20007ffe0ff */
[----:B------:R-:W-:Y:S02]  /*102f0*/  FADD.FTZ R154, R154, R151 ;  /* 0x000000979a9a7221 */ /* 0x000fe40000010000 */
[----:B------:R-:W-:Y:S02]  /*10300*/  FADD.FTZ R139, R139, R150 ;  /* 0x000000968b8b7221 */ /* 0x000fe40000010000 */
[C---:B--2---:R-:W-:Y:S03]  /*10310*/  HMMA.16816.F32 R4, R16.reuse, R24, R4 ;  /* 0x000000181004723c */ /* 0x044fe60000001804 */
[----:B------:R-:W-:Y:S02]  /*10320*/  FADD.FTZ R135, R135, R154 ;  /* 0x0000009a87877221 */ /* 0x000fe40000010000 */
[----:B------:R-:W-:Y:S02]  /*10330*/  FADD.FTZ R152, R152, R139 ;  /* 0x0000008b98987221 */ /* 0x000fe40000010000 */
[----:B------:R-:W-:Y:S01]  /*10340*/  FADD.FTZ R156, R156, R135 ;  /* 0x000000879c9c7221 */ /* 0x000fe20000010000 */
[C---:B------:R-:W-:Y:S01]  /*10350*/  HMMA.16816.F32 R68, R16.reuse, R26, R68 ;  /* 0x0000001a1044723c */ /* 0x040fe20000001844 */
[----:B------:R-:W2:Y:S03]  /*10360*/  LDSM.16.MT88.4 R24, [R212+0x5100] ;  /* 0x00510000d418783b */ /* 0x000ea60000004200 */
[----:B------:R-:W-:Y:S02]  /*10370*/  IMAD.MOV.U32 R168, RZ, RZ, R2 ;  /* 0x000000ffffa87224 */ /* 0x000fe400078e0002 */
[----:B------:R-:W-:Y:S02]  /*10380*/  IMAD.MOV.U32 R2, RZ, RZ, R12 ;  /* 0x000000ffff027224 */ /* 0x000fe400078e000c */
[C---:B----4-:R-:W-:Y:S08]  /*10390*/  HMMA.16816.F32 R72, R16.reuse, R28, R72 ;  /* 0x0000001c1048723c */ /* 0x050ff00000001848 */
        /* <DEDUP_REMOVED lines=12> */
[C---:B------:R-:W-:Y:S08]  /*10460*/  HMMA.16816.F32 R104, R16.reuse, R30, R104 ;  /* 0x0000001e1068723c */ /* 0x040ff00000001868 */
[C---:B------:R-:W-:Y:S08]  /*10470*/  HMMA.16816.F32 R52, R16.reuse, R36, R52 ;  /* 0x000000241034723c */ /* 0x040ff00000001834 */
[C---:B------:R-:W-:Y:S08]  /*10480*/  HMMA.16816.F32 R56, R16.reuse, R38, R56 ;  /* 0x000000261038723c */ /* 0x040ff00000001838 */
[C---:B-1----:R-:W-:Y:S08]  /*10490*/  HMMA.16816.F32 R60, R16.reuse, R20, R60 ;  /* 0x00000014103c723c */ /* 0x042ff0000000183c */
[----:B------:R-:W-:Y:S01]  /*104a0*/  HMMA.16816.F32 R64, R16, R22, R64 ;  /* 0x000000161040723c */ /* 0x000fe20000001840 */
[----:B------:R-:W1:Y:S06]  /*104b0*/  LDSM.16.MT88.4 R20, [R212+0x5900] ;  /* 0x00590000d414783b */ /* 0x000e6c0000004200 */
        /* <DEDUP_REMOVED lines=9> */
[C---:B----4-:R-:W-:Y:S01]  /*10550*/  HMMA.16816.F32 R112, R16.reuse, R32, R4 ;  /* 0x000000201070723c */ /* 0x050fe20000001804 */
[----:B------:R-:W3:Y:S02]  /*10560*/  LDSM.16.MT88.4 R4, [R210+0x5900] ;  /* 0x00590000d204783b */ /* 0x000ee40000004200 */
[----:B------:R-:W-:Y:S02]  /*10570*/  FADD.FTZ R133, R133, R160 ;  /* 0x000000a085857221 */ /* 0x000fe40000010000 */
[----:B------:R-:W-:Y:S02]  /*10580*/  FADD.FTZ R228, R121, R120 ;  /* 0x0000007879e47221 */ /* 0x000fe40000010000 */
[----:B------:R-:W-:Y:S01]  /*10590*/  FADD.FTZ R229, R118, R133 ;  /* 0x0000008576e57221 */ /* 0x000fe20000010000 */
[C---:B------:R-:W-:Y:S08]  /*105a0*/  HMMA.16816.F32 R68, R16.reuse, R34, R68 ;  /* 0x000000221044723c */ /* 0x040ff00000001844 */
[C---:B------:R-:W-:Y:S08]  /*105b0*/  HMMA.16816.F32 R72, R16.reuse, R40, R72 ;  /* 0x000000281048723c */ /* 0x040ff00000001848 */
[C---:B------:R-:W-:Y:S08]  /*105c0*/  HMMA.16816.F32 R76, R16.reuse, R42, R76 ;  /* 0x0000002a104c723c */ /* 0x040ff0000000184c */
[C---:B------:R-:W-:Y:S08]  /*105d0*/  HMMA.16816.F32 R80, R16.reuse, R44, R80 ;  /* 0x0000002c1050723c */ /* 0x040ff00000001850 */
[C---:B------:R-:W-:Y:S08]  /*105e0*/  HMMA.16816.F32 R84, R16.reuse, R46, R84 ;  /* 0x0000002e1054723c */ /* 0x040ff00000001854 */
[C---:B--2---:R-:W-:Y:S08]  /*105f0*/  HMMA.16816.F32 R88, R16.reuse, R24, R88 ;  /* 0x000000181058723c */ /* 0x044ff00000001858 */
[C---:B------:R-:W-:Y:S01]  /*10600*/  HMMA.16816.F32 R92, R16.reuse, R26, R92 ;  /* 0x0000001a105c723c */ /* 0x040fe2000000185c */
[----:B------:R-:W2:Y:S07]  /*10610*/  LDSM.16.MT88.4 R24, [R209+0x5900] ;  /* 0x00590000d118783b */ /* 0x000eae0000004200 */
[C---:B-1----:R-:W-:Y:S08]  /*10620*/  HMMA.16816.F32 R96, R16.reuse, R20, R96 ;  /* 0x000000141060723c */ /* 0x042ff00000001860 */
[C---:B------:R-:W-:Y:S01]  /*10630*/  HMMA.16816.F32 R100, R16.reuse, R22, R100 ;  /* 0x000000161064723c */ /* 0x040fe20000001864 */
[----:B------:R-:W1:Y:S07]  /*10640*/  LDSM.16.MT88.4 R20, [R208+0x5900] ;  /* 0x00590000d014783b */ /* 0x000e6e0000004200 */
[C---:B---3--:R-:W-:Y:S08]  /*10650*/  HMMA.16816.F32 R108, R16.reuse, R4, R8 ;  /* 0x00000004106c723c */ /* 0x048ff00000001808 */
[C---:B------:R-:W-:Y:S08]  /*10660*/  HMMA.16816.F32 R104, R16.reuse, R6, R104 ;  /* 0x000000061068723c */ /* 0x040ff00000001868 */
[C---:B--2---:R-:W-:Y:S08]  /*10670*/  HMMA.16816.F32 R52, R16.reuse, R24, R52 ;  /* 0x000000181034723c */ /* 0x044ff00000001834 */
[C---:B------:R-:W-:Y:S08]  /*10680*/  HMMA.16816.F32 R56, R16.reuse, R26, R56 ;  /* 0x0000001a1038723c */ /* 0x040ff00000001838 */
[C---:B-1----:R-:W-:Y:S08]  /*10690*/  HMMA.16816.F32 R60, R16.reuse, R20, R60 ;  /* 0x00000014103c723c */ /* 0x042ff0000000183c */
[----:B------:R-:W-:Y:S01]  /*106a0*/  HMMA.16816.F32 R64, R16, R22, R64 ;  /* 0x000000161040723c */ /* 0x000fe20000001840 */
[----:B------:R-:W-:-:S07]  /*106b0*/  @P0 BRA `(.L_x_64) ;  /* 0xffffc17000000947 */ /* 0x000fce000383ffff */
.L_x_54:
[----:B------:R-:W1:Y:S01]  /*106c0*/  SHFL.BFLY PT, R3, R228, 0x2, 0x1f ;  /* 0x0c401f00e4037f89 */ /* 0x000e6200000e0000 */
[----:B------:R-:W-:-:S02]  /*106d0*/  MOV R7, RZ ;  /* 0x000000ff00077202 */ /* 0x000fc40000000f00 */
[----:B------:R-:W-:Y:S01]  /*106e0*/  MOV R4, RZ ;  /* 0x000000ff00047202 */ /* 0x000fe20000000f00 */
[----:B------:R-:W2:Y:S01]  /*106f0*/  SHFL.BFLY PT, R2, R229, 0x2, 0x1f ;  /* 0x0c401f00e5027f89 */ /* 0x000ea200000e0000 */
[----:B------:R-:W-:Y:S01]  /*10700*/  PLOP3.LUT P2, PT, PT, PT, PT, 0x8, 0x0 ;  /* 0x000000000000781c */ /* 0x000fe20003f4e170 */
[----:B-1----:R-:W-:Y:S02]  /*10710*/  FADD.FTZ R3, R3, R228 ;  /* 0x000000e403037221 */ /* 0x002fe40000010000 */
[----:B--2---:R-:W-:-:S03]  /*10720*/  FADD.FTZ R2, R2, R229 ;  /* 0x000000e502027221 */ /* 0x004fc60000010000 */
[----:B------:R-:W1:Y:S04]  /*10730*/  SHFL.BFLY PT, R6, R3, 0x1, 0x1f ;  /* 0x0c201f0003067f89 */ /* 0x000e6800000e0000 */
[----:B------:R-:W2:Y:S01]  /*10740*/  SHFL.BFLY PT, R5, R2, 0x1, 0x1f ;  /* 0x0c201f0002057f89 */ /* 0x000ea200000e0000 */
[----:B-1----:R-:W-:Y:S02]  /*10750*/  FADD.FTZ R6, R3, R6 ;  /* 0x0000000603067221 */ /* 0x002fe40000010000 */
[----:B--2---:R-:W-:-:S03]  /*10760*/  FADD.FTZ R5, R5, R2 ;  /* 0x0000000205057221 */ /* 0x004fc60000010000 */
[----:B------:R-:W-:Y:S02]  /*10770*/  FSETP.NE.FTZ.AND P1, PT, R6, RZ, PT ;  /* 0x000000ff0600720b */ /* 0x000fe40003f35000 */
[----:B------:R-:W-:-:S11]  /*10780*/  FSETP.NE.FTZ.AND P0, PT, R5, RZ, PT ;  /* 0x000000ff0500720b */ /* 0x000fd60003f15000 */
[----:B------:R-:W1:Y:S01]  /*10790*/  @P1 MUFU.RCP R7, R6 ;  /* 0x0000000600071308 */ /* 0x000e620000001000 */
[----:B------:R-:W-:Y:S02]  /*107a0*/  @P1 MOV R10, 0x3f317218 ;  /* 0x3f317218000a1802 */ /* 0x000fe40000000f00 */
[----:B------:R-:W-:-:S05]  /*107b0*/  @P0 MOV R11, 0x3f317218 ;  /* 0x3f317218000b0802 */ /* 0x000fca0000000f00 */
[----:B------:R-:W2:Y:S01]  /*107c0*/  @P1 MUFU.LG2 R6, R6 ;  /* 0x0000000600061308 */ /* 0x000ea20000000c00 */
[----:B------:R-:W-:-:S07]  /*107d0*/  @P0 FMUL.FTZ R11, R11, c[0x0][0x2d0] ;  /* 0x0000b4000b0b0a20 */ /* 0x000fce0000410000 */
[----:B------:R-:W3:Y:S01]  /*107e0*/  @P0 MUFU.LG2 R8, R5 ;  /* 0x0000000500080308 */ /* 0x000ee20000000c00 */
[C---:B-1----:R-:W-:Y:S02]  /*107f0*/  FMUL.FTZ R112, R7.reuse, R112 ;  /* 0x0000007007707220 */ /* 0x042fe40000410000 */
[C---:B------:R-:W-:Y:S02]  /*10800*/  FMUL.FTZ R113, R7.reuse, R113 ;  /* 0x0000007107717220 */ /* 0x040fe40000410000 */
[C---:B------:R-:W-:Y:S02]  /*10810*/  FMUL.FTZ R68, R7.reuse, R68 ;  /* 0x0000004407447220 */ /* 0x040fe40000410000 */
[----:B------:R-:W-:Y:S01]  /*10820*/  FMUL.FTZ R69, R7, R69 ;  /* 0x0000004507457220 */ /* 0x000fe20000410000 */
[----:B------:R1:W4:Y:S01]  /*10830*/  @P0 MUFU.RCP R4, R5 ;  /* 0x0000000500040308 */ /* 0x0003220000001000 */
[----:B--2---:R-:W-:Y:S02]  /*10840*/  @P1 FMUL.FTZ R9, R6, 0.69314718246459960938 ;  /* 0x3f31721806091820 */ /* 0x004fe40000410000 */
[----:B------:R-:W-:-:S02]  /*10850*/  @P1 FMUL.FTZ R6, R10, c[0x0][0x2d0] ;  /* 0x0000b4000a061a20 */ /* 0x000fc40000410000 */
[C---:B------:R-:W-:Y:S02]  /*10860*/  FMUL.FTZ R72, R7.reuse, R72 ;  /* 0x0000004807487220 */ /* 0x040fe40000410000 */
[C---:B------:R-:W-:Y:S02]  /*10870*/  FMUL.FTZ R73, R7.reuse, R73 ;  /* 0x0000004907497220 */ /* 0x040fe40000410000 */
[----:B---3--:R-:W-:Y:S02]  /*10880*/  @P0 FMUL.FTZ R8, R8, 0.69314718246459960938 ;  /* 0x3f31721808080820 */ /* 0x008fe40000410000 */
[C---:B------:R-:W-:Y:S02]  /*10890*/  FMUL.FTZ R76, R7.reuse, R76 ;  /* 0x0000004c074c7220 */ /* 0x040fe40000410000 */
[C---:B------:R-:W-:Y:S02]  /*108a0*/  FMUL.FTZ R77, R7.reuse, R77 ;  /* 0x0000004d074d7220 */ /* 0x040fe40000410000 */
[C---:B------:R-:W-:Y:S01]  /*108b0*/  FMUL.FTZ R80, R7.reuse, R80 ;  /* 0x0000005007507220 */ /* 0x040fe20000410000 */
[----:B-1----:R-:W-:Y:S01]  /*108c0*/  MOV R5, 0xff800000 ;  /* 0xff80000000057802 */ /* 0x002fe20000000f00 */
        /* <DEDUP_REMOVED lines=22> */
[----:B------:R-:W-:Y:S01]  /*10a30*/  FMUL.FTZ R65, R7, R65 ;  /* 0x0000004107417220 */ /* 0x000fe20000410000 */
[----:B------:R-:W-:Y:S01]  /*10a40*/  MOV R7, 0xff800000 ;  /* 0xff80000000077802 */ /* 0x000fe20000000f00 */
[C---:B----4-:R-:W-:Y:S02]  /*10a50*/  FMUL.FTZ R114, R4.reuse, R114 ;  /* 0x0000007204727220 */ /* 0x050fe40000410000 */
        /* <DEDUP_REMOVED lines=33> */
.L_x_22:
[----:B------:R-:W-:Y:S05]  /*10c70*/  @P2 BRA `(.L_x_65) ;  /* 0x0000137000002947 */ /* 0x000fea0003800000 */
[----:B------:R-:W1:Y:S01]  /*10c80*/  S2R R9, SR_CTAID.Y ;  /* 0x0000000000097919 */ /* 0x000e620000002600 */
[----:B------:R-:W-:Y:S01]  /*10c90*/  IMAD R8, RZ, RZ, -UR9 ;  /* 0x80000009ff087e24 */ /* 0x000fe2000f8e02ff */
[----:B------:R-:W-:Y:S01]  /*10ca0*/  USHF.R.S32.HI UR6, URZ, 0x1f, UR9 ;  /* 0x0000001f3f067899 */ /* 0x000fe20008011409 */
[----:B------:R-:W-:Y:S01]  /*10cb0*/  BSSY B0, `(.L_x_66) ;  /* 0x00000d1000007945 */ /* 0x000fe20003800000 */
[----:B------:R-:W2:Y:S01]  /*10cc0*/  S2R R4, SR_TID.X ;  /* 0x0000000000047919 */ /* 0x000ea20000002100 */
[----:B------:R-:W-:Y:S02]  /*10cd0*/  ULDC.64 UR4, c[0x0][0x4d0] ;  /* 0x0001340000047ab9 */ /* 0x000fe40000000a00 */
[----:B------:R-:W-:Y:S01]  /*10ce0*/  UIMAD UR7, UR6, UR4, URZ ;  /* 0x00000004060772a4 */ /* 0x000fe2000f8e023f */
[----:B------:R-:W3:Y:S01]  /*10cf0*/  S2R R11, SR_CTAID.Z ;  /* 0x00000000000b7919 */ /* 0x000ee20000002700 */
[----:B------:R-:W-:-:S02]  /*10d00*/  UIMAD.WIDE.U32 UR10, UR9, UR4, URZ ;  /* 0x00000004090a72a5 */ /* 0x000fc4000f8e003f */
[----:B------:R-:W-:Y:S01]  /*10d10*/  UIMAD UR7, UR9, UR5, UR7 ;  /* 0x00000005090772a4 */ /* 0x000fe2000f8e0207 */
[----:B------:R-:W4:Y:S02]  /*10d20*/  S2R R12, SR_CTAID.X ;  /* 0x00000000000c7919 */ /* 0x000f240000002500 */
[----:B------:R-:W-:Y:S01]  /*10d30*/  ULDC.64 UR4, c[0x0][0x438] ;  /* 0x00010e0000047ab9 */ /* 0x000fe20000000a00 */
[----:B------:R-:W-:Y:S01]  /*10d40*/  MOV R19, UR11 ;  /* 0x0000000b00137c02 */ /* 0x000fe20008000f00 */
[----:B------:R-:W-:Y:S01]  /*10d50*/  UIMAD.WIDE.U32 UR12, UR9, UR4, URZ ;  /* 0x00000004090c72a5 */ /* 0x000fe2000f8e003f */
[----:B------:R-:W-:Y:S01]  /*10d60*/  IMAD.U32 R18, RZ, RZ, UR10 ;  /* 0x0000000aff127e24 */ /* 0x000fe2000f8e00ff */
[----:B------:R-:W-:Y:S02]  /*10d70*/  UIMAD UR4, UR6, UR4, URZ ;  /* 0x00000004060472a4 */ /* 0x000fe4000f8e023f */
[----:B------:R-:W-:Y:S02]  /*10d80*/  UIADD3 UR7, UR11, UR7, URZ ;  /* 0x000000070b077290 */ /* 0x000fe4000fffe03f */
[----:B------:R-:W-:Y:S01]  /*10d90*/  UIMAD UR4, UR9, UR5, UR4 ;  /* 0x00000005090472a4 */ /* 0x000fe2000f8e0204 */
[----:B------:R-:W-:Y:S01]  /*10da0*/  MOV R16, UR12 ;  /* 0x0000000c00107c02 */ /* 0x000fe20008000f00 */
[----:B-1----:R-:W-:-:S02]  /*10db0*/  IMAD R8, R8, c[0x0][0x550], R9 ;  /* 0x0001540008087a24 */ /* 0x002fc400078e0209 */
[----:B------:R-:W-:Y:S01]  /*10dc0*/  UIADD3 UR4, UR13, UR4, URZ ;  /* 0x000000040d047290 */ /* 0x000fe2000fffe03f */
[----:B------:R-:W-:Y:S01]  /*10dd0*/  IMAD.U32 R17, RZ, RZ, UR13 ;  /* 0x0000000dff117e24 */ /* 0x000fe2000f8e00ff */
[----:B--2---:R-:W-:Y:S01]  /*10de0*/  SHF.R.S32.HI R9, RZ, 0x1f, R4 ;  /* 0x0000001fff097819 */ /* 0x004fe20000011404 */
[----:B------:R-:W-:-:S03]  /*10df0*/  IMAD.U32 R19, RZ, RZ, UR7 ;  /* 0x00000007ff137e24 */ /* 0x000fc6000f8e00ff */
[CC--:B------:R-:W-:Y:S01]  /*10e00*/  LEA.HI R0, R9.reuse, R4.reuse, RZ, 0x5 ;  /* 0x0000000409007211 */ /* 0x0c0fe200078f28ff */
[----:B------:R-:W-:Y:S01]  /*10e10*/  IMAD.U32 R17, RZ, RZ, UR4 ;  /* 0x00000004ff117e24 */ /* 0x000fe2000f8e00ff */
[-C--:B------:R-:W-:Y:S01]  /*10e20*/  LEA.HI R9, R9, R4.reuse, RZ, 0x2 ;  /* 0x0000000409097211 */ /* 0x080fe200078f10ff */
[C---:B---3--:R-:W-:Y:S01]  /*10e30*/  IMAD.WIDE.U32 R18, R11.reuse, c[0x0][0x4d8], R18 ;  /* 0x000136000b127a25 */ /* 0x048fe200078e0012 */
[----:B------:R-:W-:Y:S02]  /*10e40*/  LOP3.LUT R13, R0, 0xffffffe0, RZ, 0xc0, !PT ;  /* 0xffffffe0000d7812 */ /* 0x000fe400078ec0ff */
[----:B------:R-:W-:Y:S01]  /*10e50*/  SHF.R.S32.HI R15, RZ, 0x5, R0 ;  /* 0x00000005ff0f7819 */ /* 0x000fe20000011400 */
[----:B------:R-:W-:Y:S01]  /*10e60*/  IMAD.WIDE.U32 R16, R11, c[0x0][0x440], R16 ;  /* 0x000110000b107a25 */ /* 0x000fe200078e0010 */
[----:B------:R-:W-:Y:S02]  /*10e70*/  SHF.R.S32.HI R0, RZ, 0x1f, R0 ;  /* 0x0000001fff007819 */ /* 0x000fe40000011400 */
[----:B------:R-:W-:Y:S01]  /*10e80*/  LOP3.LUT R9, R9, 0xfffffffc, RZ, 0xc0, !PT ;  /* 0xfffffffc09097812 */ /* 0x000fe200078ec0ff */
[----:B------:R-:W-:Y:S01]  /*10e90*/  IMAD.IADD R6, R4, 0x1, -R13 ;  /* 0x0000000104067824 */ /* 0x000fe200078e0a0d */
[----:B------:R-:W-:Y:S01]  /*10ea0*/  LEA.HI R0, R0, R15, RZ, 0x3 ;  /* 0x0000000f00007211 */ /* 0x000fe200078f18ff */
[----:B------:R-:W-:Y:S01]  /*10eb0*/  IMAD.MOV.U32 R20, RZ, RZ, R18 ;  /* 0x000000ffff147224 */ /* 0x000fe200078e0012 */
[----:B------:R-:W-:-:S02]  /*10ec0*/  IADD3 R9, -R9, R4, RZ ;  /* 0x0000000409097210 */ /* 0x000fc40007ffe1ff */
[----:B------:R-:W-:Y:S02]  /*10ed0*/  LOP3.LUT R0, R0, 0xffffff8, RZ, 0xc0, !PT ;  /* 0x0ffffff800007812 */ /* 0x000fe400078ec0ff */
[----:B------:R-:W-:Y:S02]  /*10ee0*/  SHF.R.S32.HI R13, RZ, 0x1f, R6 ;  /* 0x0000001fff0d7819 */ /* 0x000fe40000011406 */
[----:B------:R-:W-:Y:S01]  /*10ef0*/  SHF.R.S32.HI R10, RZ, 0x1f, R11 ;  /* 0x0000001fff0a7819 */ /* 0x000fe2000001140b */
[----:B------:R-:W-:Y:S01]  /*10f00*/  IMAD.IADD R15, R15, 0x1, -R0 ;  /* 0x000000010f0f7824 */ /* 0x000fe200078e0a00 */
[----:B------:R-:W-:Y:S02]  /*10f10*/  LEA.HI R0, R9, R9, RZ, 0x1 ;  /* 0x0000000909007211 */ /* 0x000fe400078f08ff */
[----:B------:R-:W-:Y:S01]  /*10f20*/  LEA.HI R4, R13, R6, RZ, 0x2 ;  /* 0x000000060d047211 */ /* 0x000fe200078f10ff */
[----:B------:R-:W-:Y:S01]  /*10f30*/  IMAD.MOV.U32 R13, RZ, RZ, c[0x0][0x4e8] ;  /* 0x00013a00ff0d7624 */ /* 0x000fe200078e00ff */
[----:B------:R-:W-:-:S02]  /*10f40*/  LOP3.LUT R0, R0, 0x1ffffffe, RZ, 0xc0, !PT ;  /* 0x1ffffffe00007812 */ /* 0x000fc400078ec0ff */
[----:B------:R-:W-:Y:S02]  /*10f50*/  SHF.R.S32.HI R14, RZ, 0x2, R4 ;  /* 0x00000002ff0e7819 */ /* 0x000fe40000011404 */
[----:B------:R-:W-:Y:S01]  /*10f60*/  IADD3 R0, R9, -R0, RZ ;  /* 0x8000000009007210 */ /* 0x000fe20007ffe0ff */
[----:B------:R-:W-:Y:S01]  /*10f70*/  BAR.SYNC.DEFER_BLOCKING 0x1, 0x100 ;  /* 0x0044000000007b1d */ /* 0x000fe20000010000 */
[----:B------:R-:W-:Y:S01]  /*10f80*/  ISETP.NE.AND P1, PT, R13, 0x1, PT ;  /* 0x000000010d00780c */ /* 0x000fe20003f25270 */
[----:B------:R-:W-:Y:S01]  /*10f90*/  IMAD R15, R15, 0x10, R14 ;  /* 0x000000100f0f7824 */ /* 0x000fe200078e020e */
[----:B------:R-:W-:Y:S01]  /*10fa0*/  MOV R22, R16 ;  /* 0x0000001000167202 */ /* 0x000fe20000000f00 */
[----:B------:R-:W-:Y:S02]  /*10fb0*/  IMAD R14, R10, c[0x0][0x4d8], RZ ;  /* 0x000136000a0e7a24 */ /* 0x000fe400078e02ff */
[----:B------:R-:W-:Y:S01]  /*10fc0*/  IMAD R9, R0, 0x8, R15 ;  /* 0x0000000800097824 */ /* 0x000fe200078e020f */
[----:B------:R-:W-:Y:S01]  /*10fd0*/  SHF.R.S32.HI R0, RZ, 0x1f, R8 ;  /* 0x0000001fff007819 */ /* 0x000fe20000011408 */
[----:B------:R-:W-:-:S02]  /*10fe0*/  IMAD R10, R10, c[0x0][0x440], RZ ;  /* 0x000110000a0a7a24 */ /* 0x000fc400078e02ff */
[C---:B------:R-:W-:Y:S01]  /*10ff0*/  IMAD R14, R11.reuse, c[0x0][0x4dc], R14 ;  /* 0x000137000b0e7a24 */ /* 0x040fe200078e020e */
[C---:B----4-:R-:W-:Y:S01]  /*11000*/  LEA R9, R12.reuse, R9, 0x7 ;  /* 0x000000090c097211 */ /* 0x050fe200078e38ff */
[----:B------:R-:W-:Y:S01]  /*11010*/  IMAD R10, R11, c[0x0][0x444], R10 ;  /* 0x000111000b0a7a24 */ /* 0x000fe200078e020a */
[----:B------:R-:W-:Y:S01]  /*11020*/  LEA R12, R12, R15, 0x7 ;  /* 0x0000000f0c0c7211 */ /* 0x000fe200078e38ff */
[----:B------:R-:W-:Y:S01]  /*11030*/  IMAD.IADD R21, R19, 0x1, R14 ;  /* 0x0000000113157824 */ /* 0x000fe200078e020e */
[----:B------:R-:W-:Y:S01]  /*11040*/  MOV R11, R9 ;  /* 0x00000009000b7202 */ /* 0x000fe20000000f00 */
[----:B------:R-:W-:Y:S02]  /*11050*/  IMAD.IADD R23, R17, 0x1, R10 ;  /* 0x0000000111177824 */ /* 0x000fe400078e020a */
[----:B------:R-:W-:-:S04]  /*11060*/  @P1 IMAD.HI.U32 R10, R9, c[0x0][0x4ec], RZ ;  /* 0x00013b00090a1a27 */ /* 0x000fc800078e00ff */
[C---:B------:R-:W-:Y:S01]  /*11070*/  IMAD R17, R0.reuse, c[0x0][0x4e0], RZ ;  /* 0x0001380000117a24 */ /* 0x040fe200078e02ff */
[----:B------:R-:W-:Y:S01]  /*11080*/  @P1 SHF.R.U32.HI R11, RZ, c[0x0][0x4f0], R10 ;  /* 0x00013c00ff0b1a19 */ /* 0x000fe2000001160a */
[----:B------:R-:W-:Y:S01]  /*11090*/  IMAD R19, R0, c[0x0][0x448], RZ ;  /* 0x0001120000137a24 */ /* 0x000fe200078e02ff */
[----:B------:R-:W-:Y:S01]  /*110a0*/  MOV R10, R9 ;  /* 0x00000009000a7202 */ /* 0x000fe20000000f00 */
[C---:B------:R-:W-:Y:S01]  /*110b0*/  IMAD R17, R8.reuse, c[0x0][0x4e4], R17 ;  /* 0x0001390008117a24 */ /* 0x040fe200078e0211 */
[--C-:B------:R-:W-:Y:S01]  /*110c0*/  SHF.R.S32.HI R14, RZ, 0x1f, R11.reuse ;  /* 0x0000001fff0e7819 */ /* 0x100fe2000001140b */
[----:B------:R-:W-:Y:S02]  /*110d0*/  IMAD.MOV R0, RZ, RZ, -R11 ;  /* 0x000000ffff007224 */ /* 0x000fe400078e0a0b */
[C---:B------:R-:W-:Y:S02]  /*110e0*/  IMAD R19, R8.reuse, c[0x0][0x44c], R19 ;  /* 0x0001130008137a24 */ /* 0x040fe400078e0213 */
[----:B------:R-:W-:-:S04]  /*110f0*/  IMAD.WIDE.U32 R22, R8, c[0x0][0x448], R22 ;  /* 0x0001120008167a25 */ /* 0x000fc800078e0016 */
[----:B------:R-:W-:-:S04]  /*11100*/  IMAD.WIDE.U32 R20, R8, c[0x0][0x4e0], R20 ;  /* 0x0001380008147a25 */ /* 0x000fc800078e0014 */
[----:B------:R-:W-:Y:S01]  /*11110*/  @P1 IMAD.HI.U32 R8, R9, c[0x0][0x4ec], RZ ;  /* 0x00013b0009081a27 */ /* 0x000fe200078e00ff */
[----:B------:R-:W-:-:S03]  /*11120*/  IADD3 R16, P0, R11, R20, RZ ;  /* 0x000000140b107210 */ /* 0x000fc60007f1e0ff */
[----:B------:R-:W-:Y:S01]  /*11130*/  IMAD R0, R0, c[0x0][0x4e8], R9 ;  /* 0x00013a0000007a24 */ /* 0x000fe200078e0209 */
[----:B------:R-:W-:Y:S01]  /*11140*/  @P1 SHF.R.U32.HI R10, RZ, c[0x0][0x4f0], R8 ;  /* 0x00013c00ff0a1a19 */ /* 0x000fe20000011608 */
[----:B------:R-:W-:Y:S01]  /*11150*/  IMAD.IADD R23, R23, 0x1, R19 ;  /* 0x0000000117177824 */ /* 0x000fe200078e0213 */
[----:B------:R-:W-:Y:S01]  /*11160*/  IADD3.X R17, R14, R21, R17, P0, !PT ;  /* 0x000000150e117210 */ /* 0x000fe200007fe411 */
[----:B------:R-:W-:Y:S01]  /*11170*/  IMAD R13, R13, c[0x0][0x388], RZ ;  /* 0x0000e2000d0d7a24 */ /* 0x000fe200078e02ff */
[----:B------:R-:W-:Y:S01]  /*11180*/  SHF.R.S32.HI R8, RZ, 0x1f, R0 ;  /* 0x0000001fff087819 */ /* 0x000fe20000011400 */
[C---:B------:R-:W-:Y:S01]  /*11190*/  IMAD.WIDE.U32 R22, R10.reuse, c[0x0][0x430], R22 ;  /* 0x00010c000a167a25 */ /* 0x040fe200078e0016 */
[----:B------:R-:W-:Y:S02]  /*111a0*/  IADD3 R14, -R10, RZ, RZ ;  /* 0x000000ff0a0e7210 */ /* 0x000fe40007ffe1ff */
[----:B------:R-:W-:Y:S01]  /*111b0*/  LOP3.LUT P1, RZ, R6, 0x3, RZ, 0xc0, !PT ;  /* 0x0000000306ff7812 */ /* 0x000fe2000782c0ff */
[----:B------:R-:W-:Y:S01]  /*111c0*/  IMAD R11, R8, c[0x0][0x4c8], RZ ;  /* 0x00013200080b7a24 */ /* 0x000fe200078e02ff */
[----:B------:R-:W-:Y:S01]  /*111d0*/  SHF.R.S32.HI R8, RZ, 0x1f, R10 ;  /* 0x0000001fff087819 */ /* 0x000fe2000001140a */
[----:B------:R-:W-:Y:S01]  /*111e0*/  IMAD.WIDE.U32 R16, R0, c[0x0][0x4c8], R16 ;  /* 0x0001320000107a25 */ /* 0x000fe200078e0010 */
[----:B------:R-:W-:-:S03]  /*111f0*/  ISETP.GE.OR P2, PT, R12, R13, P1 ;  /* 0x0000000d0c00720c */ /* 0x000fc60000f46670 */
[----:B------:R-:W-:Y:S01]  /*11200*/  IMAD R11, R0, c[0x0][0x4cc], R11 ;  /* 0x00013300000b7a24 */ /* 0x000fe200078e020b */
[----:B------:R-:W-:Y:S01]  /*11210*/  LEA R0, P0, R16, c[0x0][0x4a8], 0x2 ;  /* 0x00012a0010007a11 */ /* 0x000fe200078010ff */
[----:B------:R-:W-:Y:S02]  /*11220*/  IMAD R14, R14, c[0x0][0x4e8], R9 ;  /* 0x00013a000e0e7a24 */ /* 0x000fe400078e0209 */
[----:B------:R-:W-:Y:S02]  /*11230*/  IMAD.IADD R11, R17, 0x1, R11 ;  /* 0x00000001110b7824 */ /* 0x000fe400078e020b */
[----:B------:R-:W-:Y:S01]  /*11240*/  IMAD R9, R8, c[0x0][0x430], RZ ;  /* 0x00010c0008097a24 */ /* 0x000fe200078e02ff */
[----:B------:R-:W-:Y:S01]  /*11250*/  SHFL.IDX PT, R18, R0, 0x1, 0x1c1f ;  /* 0x003c1f0000127f89 */ /* 0x000fe200000e0000 */
[----:B------:R-:W-:Y:S02]  /*11260*/  SHF.R.S32.HI R8, RZ, 0x1f, R14 ;  /* 0x0000001fff087819 */ /* 0x000fe4000001140e */
[----:B------:R-:W-:Y:S01]  /*11270*/  LEA.HI.X R11, R16, c[0x0][0x4ac], R11, 0x2, P0 ;  /* 0x00012b00100b7a11 */ /* 0x000fe200000f140b */
[----:B------:R-:W-:Y:S01]  /*11280*/  IMAD R9, R10, c[0x0][0x434], R9 ;  /* 0x00010d000a097a24 */ /* 0x000fe200078e0209 */
[----:B------:R-:W-:Y:S03]  /*11290*/  SHFL.IDX PT, R16, R0, RZ, 0x1c1f ;  /* 0x001c1fff00107589 */ /* 0x000fe600000e0000 */
[----:B------:R-:W-:Y:S01]  /*112a0*/  IMAD.IADD R23, R23, 0x1, R9 ;  /* 0x0000000117177824 */ /* 0x000fe200078e0209 */
[----:B------:R-:W1:Y:S01]  /*112b0*/  SHFL.IDX PT, R17, R11, RZ, 0x1c1f ;  /* 0x001c1fff0b117589 */ /* 0x000e6200000e0000 */
[----:B------:R-:W-:Y:S01]  /*112c0*/  IMAD R9, R8, c[0x0][0x428], RZ ;  /* 0x00010a0008097a24 */ /* 0x000fe200078e02ff */
[----:B------:R-:W-:-:S02]  /*112d0*/  IADD3 R8, R12, 0x8, RZ ;  /* 0x000000080c087810 */ /* 0x000fc40007ffe0ff */
[----:B------:R2:W3:Y:S01]  /*112e0*/  SHFL.IDX PT, R19, R11, 0x1, 0x1c1f ;  /* 0x003c1f000b137f89 */ /* 0x0004e200000e0000 */
[----:B------:R-:W-:Y:S01]  /*112f0*/  IMAD R9, R14, c[0x0][0x42c], R9 ;  /* 0x00010b000e097a24 */ /* 0x000fe200078e0209 */
[----:B------:R-:W-:Y:S01]  /*11300*/  ISETP.GE.OR P1, PT, R8, R13, P1 ;  /* 0x0000000d0800720c */ /* 0x000fe20000f26670 */
[----:B------:R-:W-:-:S05]  /*11310*/  IMAD.WIDE.U32 R14, R14, c[0x0][0x428], R22 ;  /* 0x00010a000e0e7a25 */ /* 0x000fca00078e0016 */
[----:B------:R-:W-:Y:S02]  /*11320*/  IADD3 R10, R15, R9, RZ ;  /* 0x000000090f0a7210 */ /* 0x000fe40007ffe0ff */
[----:B------:R-:W-:-:S04]  /*11330*/  LEA R9, P0, R14, c[0x0][0x400], 0x2 ;  /* 0x000100000e097a11 */ /* 0x000fc800078010ff */
[----:B------:R-:W-:Y:S02]  /*11340*/  LEA.HI.X R10, R14, c[0x0][0x404], R10, 0x2, P0 ;  /* 0x000101000e0a7a11 */ /* 0x000fe400000f140a */
[----:B------:R4:W4:Y:S01]  /*11350*/  SHFL.IDX PT, R14, R9, RZ, 0x1c1f ;  /* 0x001c1fff090e7589 */ /* 0x00092200000e0000 */
[----:B------:R-:W-:-:S03]  /*11360*/  ISETP.GE.AND P0, PT, R8, R13, PT ;  /* 0x0000000d0800720c */ /* 0x000fc60003f06270 */
[----:B-1----:R1:W-:Y:S01]  /*11370*/  @!P2 ST.E [R16.64], R5 ;  /* 0x000000051000a985 */ /* 0x0023e2000c10190e */
[----:B--2---:R-:W-:-:S03]  /*11380*/  LOP3.LUT R11, R4, 0x7ffffffc, RZ, 0xc0, !PT ;  /* 0x7ffffffc040b7812 */ /* 0x004fc600078ec0ff */
[----:B---3--:R1:W-:Y:S01]  /*11390*/  @!P1 ST.E [R18.64], R7 ;  /* 0x0000000712009985 */ /* 0x0083e2000c10190e */
[----:B------:R-:W-:Y:S01]  /*113a0*/  ISETP.GE.AND P1, PT, R12, R13, PT ;  /* 0x0000000d0c00720c */ /* 0x000fe20003f26270 */
[----:B------:R-:W-:Y:S02]  /*113b0*/  IMAD.IADD R11, R6, 0x1, -R11 ;  /* 0x00000001060b7824 */ /* 0x000fe400078e0a0b */
[----:B------:R1:W2:Y:S03]  /*113c0*/  SHFL.IDX PT, R15, R10, RZ, 0x1c1f ;  /* 0x001c1fff0a0f7589 */ /* 0x0002a600000e0000 */
[----:B------:R-:W-:-:S07]  /*113d0*/  SHF.L.U32 R11, R11, 0x1, RZ ;  /* 0x000000010b0b7819 */ /* 0x000fce00000006ff */
[----:B------:R-:W-:Y:S05]  /*113e0*/  @P1 BRA `(.L_x_67) ;  /* 0x000005d000001947 */ /* 0x000fea0003800000 */
[C---:B-1----:R-:W-:Y:S02]  /*113f0*/  IADD3 R7, R11.reuse, 0x8, RZ ;  /* 0x000000080b077810 */ /* 0x042fe40007ffe0ff */
[C---:B------:R-:W-:Y:S02]  /*11400*/  IADD3 R5, R11.reuse, 0x10, RZ ;  /* 0x000000100b057810 */ /* 0x040fe40007ffe0ff */
[----:B------:R-:W-:Y:S02]  /*11410*/  IADD3 R4, R11, 0x18, RZ ;  /* 0x000000180b047810 */ /* 0x000fe40007ffe0ff */
[----:B------:R-:W-:Y:S02]  /*11420*/  ISETP.GE.AND P3, PT, R7, c[0x0][0x3c8], PT ;  /* 0x0000f20007007a0c */ /* 0x000fe40003f66270 */
[----:B------:R-:W-:Y:S02]  /*11430*/  ISETP.GE.AND P2, PT, R5, c[0x0][0x3c8], PT ;  /* 0x0000f20005007a0c */ /* 0x000fe40003f46270 */
[----:B------:R-:W-:-:S02]  /*11440*/  ISETP.GE.AND P1, PT, R4, c[0x0][0x3c8], PT ;  /* 0x0000f20004007a0c */ /* 0x000fc40003f26270 */
[C---:B------:R-:W-:Y:S02]  /*11450*/  ISETP.GE.AND P4, PT, R11.reuse, c[0x0][0x3c8], PT ;  /* 0x0000f2000b007a0c */ /* 0x040fe40003f86270 */
[C---:B------:R-:W-:Y:S02]  /*11460*/  IADD3 R0, R11.reuse, 0x20, RZ ;  /* 0x000000200b007810 */ /* 0x040fe40007ffe0ff */
[----:B------:R-:W-:Y:S02]  /*11470*/  IADD3 R18, R11, 0x28, RZ ;  /* 0x000000280b127810 */ /* 0x000fe40007ffe0ff */
[----:B------:R-:W-:Y:S02]  /*11480*/  ISETP.GE.AND P6, PT, R0, c[0x0][0x3c8], PT ;  /* 0x0000f20000007a0c */ /* 0x000fe40003fc6270 */
[----:B------:R-:W-:Y:S02]  /*11490*/  @!P3 LEA.HI R7, R7, R7, RZ, 0x1 ;  /* 0x000000070707b211 */ /* 0x000fe400078f08ff */
[----:B------:R-:W-:-:S02]  /*114a0*/  @!P2 LEA.HI R5, R5, R5, RZ, 0x1 ;  /* 0x000000050505a211 */ /* 0x000fc400078f08ff */
[----:B------:R-:W-:Y:S01]  /*114b0*/  @!P1 LEA.HI R4, R4, R4, RZ, 0x1 ;  /* 0x0000000404049211 */ /* 0x000fe200078f08ff */
[--C-:B--2-4-:R-:W-:Y:S01]  /*114c0*/  @!P4 IMAD.WIDE R12, R11, 0x4, R14.reuse ;  /* 0x000000040b0cc825 */ /* 0x114fe200078e020e */
[----:B------:R-:W-:Y:S02]  /*114d0*/  @!P3 LOP3.LUT R7, R7, 0xfffffffe, RZ, 0xc0, !PT ;  /* 0xfffffffe0707b812 */ /* 0x000fe400078ec0ff */
[----:B------:R-:W-:Y:S02]  /*114e0*/  @!P2 LOP3.LUT R5, R5, 0xfffffffe, RZ, 0xc0, !PT ;  /* 0xfffffffe0505a812 */ /* 0x000fe400078ec0ff */
[----:B------:R-:W-:Y:S01]  /*114f0*/  @!P1 LOP3.LUT R21, R4, 0xfffffffe, RZ, 0xc0, !PT ;  /* 0xfffffffe04159812 */ /* 0x000fe200078ec0ff */
[--C-:B------:R-:W-:Y:S01]  /*11500*/  @!P3 IMAD.WIDE R6, R7, 0x4, R14.reuse ;  /* 0x000000040706b825 */ /* 0x100fe200078e020e */
[----:B------:R1:W-:Y:S01]  /*11510*/  @!P4 ST.E.64 [R12.64], R112 ;  /* 0x000000700c00c985 */ /* 0x0003e2000c101b0e */
[----:B------:R-:W-:Y:S02]  /*11520*/  IADD3 R8, R11, 0x30, RZ ;  /* 0x000000300b087810 */ /* 0x000fe40007ffe0ff */
[----:B------:R-:W-:Y:S01]  /*11530*/  @!P2 IMAD.WIDE R16, R5, 0x4, R14 ;  /* 0x000000040510a825 */ /* 0x000fe200078e020e */
[C---:B------:R-:W-:Y:S01]  /*11540*/  IADD3 R5, R11.reuse, 0x38, RZ ;  /* 0x000000380b057810 */ /* 0x040fe20007ffe0ff */
[----:B------:R2:W-:Y:S01]  /*11550*/  @!P3 ST.E.64 [R6.64], R68 ;  /* 0x000000440600b985 */ /* 0x0005e2000c101b0e */
[----:B------:R-:W-:-:S02]  /*11560*/  IADD3 R19, R11, 0x40, RZ ;  /* 0x000000400b137810 */ /* 0x000fc40007ffe0ff */
[----:B------:R-:W-:Y:S01]  /*11570*/  ISETP.GE.AND P5, PT, R18, c[0x0][0x3c8], PT ;  /* 0x0000f20012007a0c */ /* 0x000fe20003fa6270 */
[----:B------:R3:W-:Y:S01]  /*11580*/  @!P2 ST.E.64 [R16.64], R72 ;  /* 0x000000481000a985 */ /* 0x0007e2000c101b0e */
[----:B------:R-:W-:Y:S02]  /*11590*/  IADD3 R4, R11, 0x48, RZ ;  /* 0x000000480b047810 */ /* 0x000fe40007ffe0ff */
[----:B------:R-:W-:Y:S02]  /*115a0*/  ISETP.GE.AND P4, PT, R8, c[0x0][0x3c8], PT ;  /* 0x0000f20008007a0c */ /* 0x000fe40003f86270 */
[----:B------:R-:W-:Y:S02]  /*115b0*/  ISETP.GE.AND P3, PT, R5, c[0x0][0x3c8], PT ;  /* 0x0000f20005007a0c */ /* 0x000fe40003f66270 */
[----:B------:R-:W-:Y:S02]  /*115c0*/  ISETP.GE.AND P2, PT, R19, c[0x0][0x3c8], PT ;  /* 0x0000f20013007a0c */ /* 0x000fe40003f46270 */
[----:B------:R-:W-:-:S02]  /*115d0*/  @!P6 LEA.HI R0, R0, R0, RZ, 0x1 ;  /* 0x000000000000e211 */ /* 0x000fc400078f08ff */
[----:B------:R-:W-:Y:S02]  /*115e0*/  IADD3 R20, R11, 0x68, RZ ;  /* 0x000000680b147810 */ /* 0x000fe40007ffe0ff */
[----:B------:R-:W-:-:S03]  /*115f0*/  @!P5 LEA.HI R18, R18, R18, RZ, 0x1 ;  /* 0x000000121212d211 */ /* 0x000fc600078f08ff */
[----:B------:R-:W-:Y:S02]  /*11600*/  @!P4 LEA.HI R8, R8, R8, RZ, 0x1 ;  /* 0x000000080808c211 */ /* 0x000fe400078f08ff */
[----:B------:R-:W-:Y:S01]  /*11610*/  @!P3 LEA.HI R5, R5, R5, RZ, 0x1 ;  /* 0x000000050505b211 */ /* 0x000fe200078f08ff */
[----:B-1----:R-:W-:Y:S01]  /*11620*/  @!P1 IMAD.WIDE R12, R21, 0x4, R14 ;  /* 0x00000004150c9825 */ /* 0x002fe200078e020e */
[----:B------:R-:W-:Y:S02]  /*11630*/  @!P2 LEA.HI R19, R19, R19, RZ, 0x1 ;  /* 0x000000131313a211 */ /* 0x000fe400078f08ff */
[----:B------:R-:W-:Y:S02]  /*11640*/  @!P4 LOP3.LUT R21, R8, 0xfffffffe, RZ, 0xc0, !PT ;  /* 0xfffffffe0815c812 */ /* 0x000fe400078ec0ff */
[----:B------:R1:W-:Y:S01]  /*11650*/  @!P1 ST.E.64 [R12.64], R76 ;  /* 0x0000004c0c009985 */ /* 0x0003e2000c101b0e */
[----:B------:R-:W-:Y:S02]  /*11660*/  ISETP.GE.AND P1, PT, R4, c[0x0][0x3c8], PT ;  /* 0x0000f20004007a0c */ /* 0x000fe40003f26270 */
[----:B--2---:R-:W-:-:S02]  /*11670*/  @!P6 LOP3.LUT R7, R0, 0xfffffffe, RZ, 0xc0, !PT ;  /* 0xfffffffe0007e812 */ /* 0x004fc400078ec0ff */
[----:B---3--:R-:W-:Y:S02]  /*11680*/  @!P5 LOP3.LUT R17, R18, 0xfffffffe, RZ, 0xc0, !PT ;  /* 0xfffffffe1211d812 */ /* 0x008fe400078ec0ff */
[----:B------:R-:W-:Y:S01]  /*11690*/  @!P3 LOP3.LUT R5, R5, 0xfffffffe, RZ, 0xc0, !PT ;  /* 0xfffffffe0505b812 */ /* 0x000fe200078ec0ff */
[--C-:B------:R-:W-:Y:S01]  /*116a0*/  @!P6 IMAD.WIDE R6, R7, 0x4, R14.reuse ;  /* 0x000000040706e825 */ /* 0x100fe200078e020e */
[----:B------:R-:W-:Y:S02]  /*116b0*/  @!P2 LOP3.LUT R19, R19, 0xfffffffe, RZ, 0xc0, !PT ;  /* 0xfffffffe1313a812 */ /* 0x000fe400078ec0ff */
[----:B------:R-:W-:Y:S02]  /*116c0*/  IADD3 R0, R11, 0x50, RZ ;  /* 0x000000500b007810 */ /* 0x000fe40007ffe0ff */
[----:B------:R2:W-:Y:S01]  /*116d0*/  @!P6 ST.E.64 [R6.64], R80 ;  /* 0x000000500600e985 */ /* 0x0005e2000c101b0e */
[----:B------:R-:W-:Y:S01]  /*116e0*/  @!P1 LEA.HI R4, R4, R4, RZ, 0x1 ;  /* 0x0000000404049211 */ /* 0x000fe200078f08ff */
[----:B------:R-:W-:Y:S01]  /*116f0*/  @!P2 IMAD.WIDE R18, R19, 0x4, R14 ;  /* 0x000000041312a825 */ /* 0x000fe200078e020e */
[----:B------:R-:W-:-:S02]  /*11700*/  IADD3 R8, R11, 0x58, RZ ;  /* 0x000000580b087810 */ /* 0x000fc40007ffe0ff */
[----:B------:R-:W-:Y:S01]  /*11710*/  ISETP.GE.AND P6, PT, R0, c[0x0][0x3c8], PT ;  /* 0x0000f20000007a0c */ /* 0x000fe20003fc6270 */
[----:B-1----:R-:W-:-:S12]  /*11720*/  @!P5 IMAD.WIDE R12, R17, 0x4, R14 ;  /* 0x00000004110cd825 */ /* 0x002fd800078e020e */
[----:B------:R-:W-:Y:S01]  /*11730*/  @!P6 LEA.HI R0, R0, R0, RZ, 0x1 ;  /* 0x000000000000e211 */ /* 0x000fe200078f08ff */
[----:B------:R-:W-:Y:S01]  /*11740*/  @!P4 IMAD.WIDE R16, R21, 0x4, R14 ;  /* 0x000000041510c825 */ /* 0x000fe200078e020e */
[----:B------:R-:W-:Y:S01]  /*11750*/  IADD3 R21, R11, 0x60, RZ ;  /* 0x000000600b157810 */ /* 0x000fe20007ffe0ff */
[----:B------:R1:W-:Y:S01]  /*11760*/  @!P5 ST.E.64 [R12.64], R84 ;  /* 0x000000540c00d985 */ /* 0x0003e2000c101b0e */
[----:B------:R-:W-:-:S03]  /*11770*/  ISETP.GE.AND P5, PT, R8, c[0x0][0x3c8], PT ;  /* 0x0000f20008007a0c */ /* 0x000fc60003fa6270 */
[----:B------:R-:W-:Y:S01]  /*11780*/  @!P4 ST.E.64 [R16.64], R88 ;  /* 0x000000581000c985 */ /* 0x000fe2000c101b0e */
[----:B------:R-:W-:Y:S02]  /*11790*/  ISETP.GE.AND P4, PT, R21, c[0x0][0x3c8], PT ;  /* 0x0000f20015007a0c */ /* 0x000fe40003f86270 */
[----:B--2---:R-:W-:Y:S01]  /*117a0*/  @!P1 LOP3.LUT R7, R4, 0xfffffffe, RZ, 0xc0, !PT ;  /* 0xfffffffe04079812 */ /* 0x004fe200078ec0ff */
[----:B------:R-:W-:-:S04]  /*117b0*/  @!P3 IMAD.WIDE R4, R5, 0x4, R14 ;  /* 0x000000040504b825 */ /* 0x000fc800078e020e */
[----:B------:R-:W-:Y:S01]  /*117c0*/  @!P1 IMAD.WIDE R6, R7, 0x4, R14 ;  /* 0x0000000407069825 */ /* 0x000fe200078e020e */
[----:B------:R2:W-:Y:S01]  /*117d0*/  @!P3 ST.E.64 [R4.64], R92 ;  /* 0x0000005c0400b985 */ /* 0x0005e2000c101b0e */
[----:B------:R-:W-:Y:S02]  /*117e0*/  ISETP.GE.AND P3, PT, R20, c[0x0][0x3c8], PT ;  /* 0x0000f20014007a0c */ /* 0x000fe40003f66270 */
[----:B------:R-:W-:Y:S01]  /*117f0*/  @!P5 LEA.HI R8, R8, R8, RZ, 0x1 ;  /* 0x000000080808d211 */ /* 0x000fe200078f08ff */
[----:B------:R-:W-:Y:S01]  /*11800*/  @!P2 ST.E.64 [R18.64], R96 ;  /* 0x000000601200a985 */ /* 0x000fe2000c101b0e */
[----:B------:R-:W-:-:S03]  /*11810*/  @!P4 LEA.HI R21, R21, R21, RZ, 0x1 ;  /* 0x000000151515c211 */ /* 0x000fc600078f08ff */
[----:B------:R3:W-:Y:S01]  /*11820*/  @!P1 ST.E.64 [R6.64], R2 ;  /* 0x0000000206009985 */ /* 0x0007e2000c101b0e */
[----:B------:R-:W-:-:S05]  /*11830*/  @!P4 LOP3.LUT R21, R21, 0xfffffffe, RZ, 0xc0, !PT ;  /* 0xfffffffe1515c812 */ /* 0x000fca00078ec0ff */
[----:B------:R-:W-:Y:S02]  /*11840*/  @!P3 LEA.HI R20, R20, R20, RZ, 0x1 ;  /* 0x000000141414b211 */ /* 0x000fe400078f08ff */
[C---:B-1----:R-:W-:Y:S02]  /*11850*/  IADD3 R13, R11.reuse, 0x70, RZ ;  /* 0x000000700b0d7810 */ /* 0x042fe40007ffe0ff */
[----:B------:R-:W-:Y:S02]  /*11860*/  IADD3 R12, R11, 0x78, RZ ;  /* 0x000000780b0c7810 */ /* 0x000fe40007ffe0ff */
[----:B------:R-:W-:Y:S02]  /*11870*/  ISETP.GE.AND P2, PT, R13, c[0x0][0x3c8], PT ;  /* 0x0000f2000d007a0c */ /* 0x000fe40003f46270 */
[----:B------:R-:W-:Y:S02]  /*11880*/  ISETP.GE.AND P1, PT, R12, c[0x0][0x3c8], PT ;  /* 0x0000f2000c007a0c */ /* 0x000fe40003f26270 */
[----:B--2---:R-:W-:-:S09]  /*11890*/  @!P5 LOP3.LUT R5, R8, 0xfffffffe, RZ, 0xc0, !PT ;  /* 0xfffffffe0805d812 */ /* 0x004fd200078ec0ff */
[----:B------:R-:W-:Y:S01]  /*118a0*/  @!P2 LEA.HI R13, R13, R13, RZ, 0x1 ;  /* 0x0000000d0d0da211 */ /* 0x000fe200078f08ff */
[--C-:B------:R-:W-:Y:S01]  /*118b0*/  @!P5 IMAD.WIDE R4, R5, 0x4, R14.reuse ;  /* 0x000000040504d825 */ /* 0x100fe200078e020e */
[----:B------:R-:W-:Y:S02]  /*118c0*/  @!P1 LEA.HI R12, R12, R12, RZ, 0x1 ;  /* 0x0000000c0c0c9211 */ /* 0x000fe400078f08ff */
[----:B---3--:R-:W-:Y:S01]  /*118d0*/  @!P6 LOP3.LUT R3, R0, 0xfffffffe, RZ, 0xc0, !PT ;  /* 0xfffffffe0003e812 */ /* 0x008fe200078ec0ff */
[--C-:B------:R-:W-:Y:S01]  /*118e0*/  @!P4 IMAD.WIDE R18, R21, 0x4, R14.reuse ;  /* 0x000000041512c825 */ /* 0x100fe200078e020e */
[----:B------:R-:W-:Y:S02]  /*118f0*/  @!P3 LOP3.LUT R7, R20, 0xfffffffe, RZ, 0xc0, !PT ;  /* 0xfffffffe1407b812 */ /* 0x000fe400078ec0ff */
[----:B------:R-:W-:Y:S01]  /*11900*/  @!P2 LOP3.LUT R13, R13, 0xfffffffe, RZ, 0xc0, !PT ;  /* 0xfffffffe0d0da812 */ /* 0x000fe200078ec0ff */
[----:B------:R-:W-:Y:S01]  /*11910*/  @!P6 IMAD.WIDE R2, R3, 0x4, R14 ;  /* 0x000000040302e825 */ /* 0x000fe200078e020e */
[----:B------:R-:W-:-:S03]  /*11920*/  @!P1 LOP3.LUT R17, R12, 0xfffffffe, RZ, 0xc0, !PT ;  /* 0xfffffffe0c119812 */ /* 0x000fc600078ec0ff */
[--C-:B------:R-:W-:Y:S01]  /*11930*/  @!P3 IMAD.WIDE R6, R7, 0x4, R14.reuse ;  /* 0x000000040706b825 */ /* 0x100fe200078e020e */
[----:B------:R1:W-:Y:S03]  /*11940*/  @!P6 ST.E.64 [R2.64], R108 ;  /* 0x0000006c0200e985 */ /* 0x0003e6000c101b0e */
[--C-:B------:R-:W-:Y:S01]  /*11950*/  @!P2 IMAD.WIDE R12, R13, 0x4, R14.reuse ;  /* 0x000000040d0ca825 */ /* 0x100fe200078e020e */
[----:B------:R1:W-:Y:S03]  /*11960*/  @!P5 ST.E.64 [R4.64], R104 ;  /* 0x000000680400d985 */ /* 0x0003e6000c101b0e */
[----:B------:R-:W-:Y:S01]  /*11970*/  @!P1 IMAD.WIDE R14, R17, 0x4, R14 ;  /* 0x00000004110e9825 */ /* 0x000fe200078e020e */
[----:B------:R1:W-:Y:S04]  /*11980*/  @!P4 ST.E.64 [R18.64], R52 ;  /* 0x000000341200c985 */ /* 0x0003e8000c101b0e */
[----:B------:R1:W-:Y:S04]  /*11990*/  @!P3 ST.E.64 [R6.64], R56 ;  /* 0x000000380600b985 */ /* 0x0003e8000c101b0e */
[----:B------:R1:W-:Y:S04]  /*119a0*/  @!P2 ST.E.64 [R12.64], R60 ;  /* 0x0000003c0c00a985 */ /* 0x0003e8000c101b0e */
[----:B------:R1:W-:Y:S02]  /*119b0*/  @!P1 ST.E.64 [R14.64], R64 ;  /* 0x000000400e009985 */ /* 0x0003e4000c101b0e */
.L_x_67:
[----:B------:R-:W-:Y:S05]  /*119c0*/  BSYNC B0 ;  /* 0x0000000000007941 */ /* 0x000fea0003800000 */
.L_x_66:
[----:B-1----:R1:W3:Y:S04]  /*119d0*/  SHFL.IDX PT, R5, R10, 0x1, 0x1c1f ;  /* 0x003c1f000a057f89 */ /* 0x0022e800000e0000 */
[----:B------:R1:W4:Y:S01]  /*119e0*/  SHFL.IDX PT, R4, R9, 0x1, 0x1c1f ;  /* 0x003c1f0009047f89 */ /* 0x00032200000e0000 */
[----:B------:R-:W-:Y:S05]  /*119f0*/  @P0 EXIT ;  /* 0x000000000000094d */ /* 0x000fea0003800000 */
[C---:B------:R-:W-:Y:S02]  /*11a00*/  ISETP.GE.AND P0, PT, R11.reuse, c[0x0][0x3c8], PT ;  /* 0x0000f2000b007a0c */ /* 0x040fe40003f06270 */
[----:B------:R-:W-:-:S02]  /*11a10*/  IADD3 R2, R11, 0x8, RZ ;  /* 0x000000080b027810 */ /* 0x000fc40007ffe0ff */
[C---:B------:R-:W-:Y:S02]  /*11a20*/  IADD3 R0, R11.reuse, 0x10, RZ ;  /* 0x000000100b007810 */ /* 0x040fe40007ffe0ff */
[----:B------:R-:W-:Y:S02]  /*11a30*/  ISETP.GE.AND P6, PT, R2, c[0x0][0x3c8], PT ;  /* 0x0000f20002007a0c */ /* 0x000fe40003fc6270 */
[----:B------:R-:W-:Y:S02]  /*11a40*/  ISETP.GE.AND P5, PT, R0, c[0x0][0x3c8], PT ;  /* 0x0000f20000007a0c */ /* 0x000fe40003fa6270 */
[C---:B-1--4-:R-:W-:Y:S02]  /*11a50*/  IADD3 R9, R11.reuse, 0x18, RZ ;  /* 0x000000180b097810 */ /* 0x052fe40007ffe0ff */
[C---:B------:R-:W-:Y:S01]  /*11a60*/  IADD3 R8, R11.reuse, 0x20, RZ ;  /* 0x000000200b087810 */ /* 0x040fe20007ffe0ff */
[C---:B--23--:R-:W-:Y:S01]  /*11a70*/  @!P0 IMAD.WIDE R14, R11.reuse, 0x4, R4 ;  /* 0x000000040b0e8825 */ /* 0x04cfe200078e0204 */
[----:B------:R-:W-:-:S02]  /*11a80*/  IADD3 R7, R11, 0x28, RZ ;  /* 0x000000280b077810 */ /* 0x000fc40007ffe0ff */
[C---:B------:R-:W-:Y:S02]  /*11a90*/  IADD3 R6, R11.reuse, 0x30, RZ ;  /* 0x000000300b067810 */ /* 0x040fe40007ffe0ff */
[----:B------:R-:W-:Y:S01]  /*11aa0*/  IADD3 R3, R11, 0x38, RZ ;  /* 0x000000380b037810 */ /* 0x000fe20007ffe0ff */
[----:B------:R1:W-:Y:S01]  /*11ab0*/  @!P0 ST.E.64 [R14.64], R114 ;  /* 0x000000720e008985 */ /* 0x0003e2000c101b0e */
[----:B------:R-:W-:Y:S02]  /*11ac0*/  ISETP.GE.AND P4, PT, R9, c[0x0][0x3c8], PT ;  /* 0x0000f20009007a0c */ /* 0x000fe40003f86270 */
[----:B------:R-:W-:Y:S02]  /*11ad0*/  ISETP.GE.AND P3, PT, R8, c[0x0][0x3c8], PT ;  /* 0x0000f20008007a0c */ /* 0x000fe40003f66270 */
[----:B------:R-:W-:Y:S02]  /*11ae0*/  ISETP.GE.AND P2, PT, R7, c[0x0][0x3c8], PT ;  /* 0x0000f20007007a0c */ /* 0x000fe40003f46270 */
[----:B------:R-:W-:-:S02]  /*11af0*/  ISETP.GE.AND P1, PT, R6, c[0x0][0x3c8], PT ;  /* 0x0000f20006007a0c */ /* 0x000fc40003f26270 */
[----:B------:R-:W-:Y:S02]  /*11b00*/  ISETP.GE.AND P0, PT, R3, c[0x0][0x3c8], PT ;  /* 0x0000f20003007a0c */ /* 0x000fe40003f06270 */
[----:B------:R-:W-:Y:S02]  /*11b10*/  @!P6 LEA.HI R2, R2, R2, RZ, 0x1 ;  /* 0x000000020202e211 */ /* 0x000fe400078f08ff */
[----:B------:R-:W-:Y:S02]  /*11b20*/  @!P5 LEA.HI R0, R0, R0, RZ, 0x1 ;  /* 0x000000000000d211 */ /* 0x000fe400078f08ff */
[----:B------:R-:W-:Y:S02]  /*11b30*/  @!P6 LOP3.LUT R13, R2, 0xfffffffe, RZ, 0xc0, !PT ;  /* 0xfffffffe020de812 */ /* 0x000fe400078ec0ff */
[----:B------:R-:W-:Y:S02]  /*11b40*/  @!P4 LEA.HI R9, R9, R9, RZ, 0x1 ;  /* 0x000000090909c211 */ /* 0x000fe400078f08ff */
[----:B------:R-:W-:Y:S01]  /*11b50*/  @!P3 LEA.HI R8, R8, R8, RZ, 0x1 ;  /* 0x000000080808b211 */ /* 0x000fe200078f08ff */
[----:B------:R-:W-:Y:S01]  /*11b60*/  @!P6 IMAD.WIDE R12, R13, 0x4, R4 ;  /* 0x000000040d0ce825 */ /* 0x000fe200078e0204 */
[----:B------:R-:W-:-:S02]  /*11b70*/  @!P2 LEA.HI R7, R7, R7, RZ, 0x1 ;  /* 0x000000070707a211 */ /* 0x000fc400078f08ff */
[----:B------:R-:W-:Y:S02]  /*11b80*/  @!P1 LEA.HI R6, R6, R6, RZ, 0x1 ;  /* 0x0000000606069211 */ /* 0x000fe400078f08ff */
[----:B------:R-:W-:Y:S01]  /*11b90*/  @!P0 LEA.HI R3, R3, R3, RZ, 0x1 ;  /* 0x0000000303038211 */ /* 0x000fe200078f08ff */
[----:B------:R2:W-:Y:S01]  /*11ba0*/  @!P6 ST.E.64 [R12.64], R70 ;  /* 0x000000460c00e985 */ /* 0x0005e2000c101b0e */
[----:B------:R-:W-:Y:S02]  /*11bb0*/  @!P4 LOP3.LUT R9, R9, 0xfffffffe, RZ, 0xc0, !PT ;  /* 0xfffffffe0909c812 */ /* 0x000fe400078ec0ff */
[----:B-1----:R-:W-:Y:S02]  /*11bc0*/  @!P5 LOP3.LUT R15, R0, 0xfffffffe, RZ, 0xc0, !PT ;  /* 0xfffffffe000fd812 */ /* 0x002fe400078ec0ff */
[----:B------:R-:W-:Y:S02]  /*11bd0*/  IADD3 R2, R11, 0x40, RZ ;  /* 0x000000400b027810 */ /* 0x000fe40007ffe0ff */
[----:B------:R-:W-:Y:S01]  /*11be0*/  @!P3 LOP3.LUT R17, R8, 0xfffffffe, RZ, 0xc0, !PT ;  /* 0xfffffffe0811b812 */ /* 0x000fe200078ec0ff */
[----:B------:R-:W-:Y:S01]  /*11bf0*/  @!P5 IMAD.WIDE R14, R15, 0x4, R4 ;  /* 0x000000040f0ed825 */ /* 0x000fe200078e0204 */
[----:B------:R-:W-:-:S02]  /*11c00*/  IADD3 R0, R11, 0x48, RZ ;  /* 0x000000480b007810 */ /* 0x000fc40007ffe0ff */
[----:B------:R-:W-:Y:S01]  /*11c10*/  @!P2 LOP3.LUT R7, R7, 0xfffffffe, RZ, 0xc0, !PT ;  /* 0xfffffffe0707a812 */ /* 0x000fe200078ec0ff */
[----:B------:R-:W-:Y:S01]  /*11c20*/  @!P4 IMAD.WIDE R8, R9, 0x4, R4 ;  /* 0x000000040908c825 */ /* 0x000fe200078e0204 */
[----:B------:R-:W-:Y:S01]  /*11c30*/  @!P0 LOP3.LUT R3, R3, 0xfffffffe, RZ, 0xc0, !PT ;  /* 0xfffffffe03038812 */ /* 0x000fe200078ec0ff */
[----:B------:R1:W-:Y:S01]  /*11c40*/  @!P5 ST.E.64 [R14.64], R74 ;  /* 0x0000004a0e00d985 */ /* 0x0003e2000c101b0e */
[----:B------:R-:W-:Y:S02]  /*11c50*/  ISETP.GE.AND P6, PT, R2, c[0x0][0x3c8], PT ;  /* 0x0000f20002007a0c */ /* 0x000fe40003fc6270 */
[----:B------:R-:W-:Y:S01]  /*11c60*/  ISETP.GE.AND P5, PT, R0, c[0x0][0x3c8], PT ;  /* 0x0000f20000007a0c */ /* 0x000fe20003fa6270 */
[----:B------:R3:W-:Y:S01]  /*11c70*/  @!P4 ST.E.64 [R8.64], R78 ;  /* 0x0000004e0800c985 */ /* 0x0007e2000c101b0e */
[C---:B------:R-:W-:Y:S02]  /*11c80*/  IADD3 R20, R11.reuse, 0x50, RZ ;  /* 0x000000500b147810 */ /* 0x040fe40007ffe0ff */
[----:B------:R-:W-:-:S02]  /*11c90*/  IADD3 R19, R11, 0x58, RZ ;  /* 0x000000580b137810 */ /* 0x000fc40007ffe0ff */
[C---:B------:R-:W-:Y:S02]  /*11ca0*/  IADD3 R18, R11.reuse, 0x60, RZ ;  /* 0x000000600b127810 */ /* 0x040fe40007ffe0ff */
[----:B------:R-:W-:Y:S02]  /*11cb0*/  IADD3 R10, R11, 0x68, RZ ;  /* 0x000000680b0a7810 */ /* 0x000fe40007ffe0ff */
[----:B------:R-:W-:Y:S02]  /*11cc0*/  ISETP.GE.AND P4, PT, R20, c[0x0][0x3c8], PT ;  /* 0x0000f20014007a0c */ /* 0x000fe40003f86270 */
[----:B--2---:R-:W-:Y:S01]  /*11cd0*/  @!P1 LOP3.LUT R13, R6, 0xfffffffe, RZ, 0xc0, !PT ;  /* 0xfffffffe060d9812 */ /* 0x004fe200078ec0ff */
[--C-:B------:R-:W-:Y:S01]  /*11ce0*/  @!P2 IMAD.WIDE R6, R7, 0x4, R4.reuse ;  /* 0x000000040706a825 */ /* 0x100fe200078e0204 */
[----:B------:R-:W-:Y:S02]  /*11cf0*/  @!P6 LEA.HI R2, R2, R2, RZ, 0x1 ;  /* 0x000000020202e211 */ /* 0x000fe400078f08ff */
[----:B------:R-:W-:Y:S01]  /*11d00*/  @!P5 LEA.HI R0, R0, R0, RZ, 0x1 ;  /* 0x000000000000d211 */ /* 0x000fe200078f08ff */
[----:B------:R-:W-:-:S06]  /*11d10*/  @!P1 IMAD.WIDE R12, R13, 0x4, R4 ;  /* 0x000000040d0c9825 */ /* 0x000fcc00078e0204 */
[----:B------:R-:W-:Y:S01]  /*11d20*/  @!P4 LEA.HI R20, R20, R20, RZ, 0x1 ;  /* 0x000000141414c211 */ /* 0x000fe200078f08ff */
[----:B-1----:R-:W-:-:S04]  /*11d30*/  @!P3 IMAD.WIDE R14, R17, 0x4, R4 ;  /* 0x00000004110eb825 */ /* 0x002fc800078e0204 */
[----:B------:R-:W-:Y:S01]  /*11d40*/  @!P0 IMAD.WIDE R16, R3, 0x4, R4 ;  /* 0x0000000403108825 */ /* 0x000fe200078e0204 */
[----:B------:R1:W-:Y:S01]  /*11d50*/  @!P3 ST.E.64 [R14.64], R82 ;  /* 0x000000520e00b985 */ /* 0x0003e2000c101b0e */
[----:B------:R-:W-:Y:S02]  /*11d60*/  IADD3 R3, R11, 0x70, RZ ;  /* 0x000000700b037810 */ /* 0x000fe40007ffe0ff */
[----:B------:R-:W-:Y:S01]  /*11d70*/  ISETP.GE.AND P3, PT, R19, c[0x0][0x3c8], PT ;  /* 0x0000f20013007a0c */ /* 0x000fe20003f66270 */
[----:B------:R2:W-:Y:S01]  /*11d80*/  @!P2 ST.E.64 [R6.64], R86 ;  /* 0x000000560600a985 */ /* 0x0005e2000c101b0e */
[----:B------:R-:W-:Y:S02]  /*11d90*/  ISETP.GE.AND P2, PT, R18, c[0x0][0x3c8], PT ;  /* 0x0000f20012007a0c */ /* 0x000fe40003f46270 */
[----:B---3--:R-:W-:Y:S01]  /*11da0*/  @!P5 LOP3.LUT R9, R0, 0xfffffffe, RZ, 0xc0, !PT ;  /* 0xfffffffe0009d812 */ /* 0x008fe200078ec0ff */
[----:B------:R3:W-:Y:S01]  /*11db0*/  @!P1 ST.E.64 [R12.64], R90 ;  /* 0x0000005a0c009985 */ /* 0x0007e2000c101b0e */
[----:B------:R-:W-:-:S02]  /*11dc0*/  ISETP.GE.AND P1, PT, R10, c[0x0][0x3c8], PT ;  /* 0x0000f2000a007a0c */ /* 0x000fc40003f26270 */
[----:B------:R-:W-:Y:S01]  /*11dd0*/  IADD3 R11, R11, 0x78, RZ ;  /* 0x000000780b0b7810 */ /* 0x000fe20007ffe0ff */
[----:B------:R4:W-:Y:S01]  /*11de0*/  @!P0 ST.E.64 [R16.64], R94 ;  /* 0x0000005e10008985 */ /* 0x0009e2000c101b0e */
[----:B------:R-:W-:Y:S01]  /*11df0*/  ISETP.GE.AND P0, PT, R3, c[0x0][0x3c8], PT ;  /* 0x0000f20003007a0c */ /* 0x000fe20003f06270 */
[----:B------:R-:W-:Y:S02]  /*11e00*/  @!P5 IMAD.WIDE R8, R9, 0x4, R4 ;  /* 0x000000040908d825 */ /* 0x000fe400078e0204 */
[----:B------:R-:W-:Y:S02]  /*11e10*/  @!P3 LEA.HI R19, R19, R19, RZ, 0x1 ;  /* 0x000000131313b211 */ /* 0x000fe400078f08ff */
[----:B------:R-:W-:Y:S02]  /*11e20*/  @!P2 LEA.HI R18, R18, R18, RZ, 0x1 ;  /* 0x000000121212a211 */ /* 0x000fe400078f08ff */
[----:B------:R-:W-:Y:S02]  /*11e30*/  @!P3 LOP3.LUT R19, R19, 0xfffffffe, RZ, 0xc0, !PT ;  /* 0xfffffffe1313b812 */ /* 0x000fe400078ec0ff */
[----:B------:R-:W-:-:S04]  /*11e40*/  @!P1 LEA.HI R10, R10, R10, RZ, 0x1 ;  /* 0x0000000a0a0a9211 */ /* 0x000fc800078f08ff */
[----:B------:R-:W-:Y:S02]  /*11e50*/  @!P0 LEA.HI R3, R3, R3, RZ, 0x1 ;  /* 0x0000000303038211 */ /* 0x000fe400078f08ff */
[----:B-1----:R-:W-:Y:S02]  /*11e60*/  @!P2 LOP3.LUT R15, R18, 0xfffffffe, RZ, 0xc0, !PT ;  /* 0xfffffffe120fa812 */ /* 0x002fe400078ec0ff */
[----:B------:R-:W-:Y:S02]  /*11e70*/  @!P0 LOP3.LUT R3, R3, 0xfffffffe, RZ, 0xc0, !PT ;  /* 0xfffffffe03038812 */ /* 0x000fe400078ec0ff */
[----:B--2---:R-:W-:-:S03]  /*11e80*/  @!P6 LOP3.LUT R7, R2, 0xfffffffe, RZ, 0xc0, !PT ;  /* 0xfffffffe0207e812 */ /* 0x004fc600078ec0ff */
[----:B------:R-:W-:Y:S01]  /*11e90*/  @!P0 IMAD.WIDE R2, R3, 0x4, R4 ;  /* 0x0000000403028825 */ /* 0x000fe200078e0204 */
[----:B---3--:R-:W-:-:S03]  /*11ea0*/  @!P4 LOP3.LUT R13, R20, 0xfffffffe, RZ, 0xc0, !PT ;  /* 0xfffffffe140dc812 */ /* 0x008fc600078ec0ff */
[----:B------:R-:W-:Y:S01]  /*11eb0*/  @!P6 IMAD.WIDE R6, R7, 0x4, R4 ;  /* 0x000000040706e825 */ /* 0x000fe200078e0204 */
[----:B----4-:R-:W-:-:S04]  /*11ec0*/  @!P1 LOP3.LUT R17, R10, 0xfffffffe, RZ, 0xc0, !PT ;  /* 0xfffffffe0a119812 */ /* 0x010fc800078ec0ff */
[----:B------:R1:W-:Y:S04]  /*11ed0*/  @!P6 ST.E.64 [R6.64], R98 ;  /* 0x000000620600e985 */ /* 0x0003e8000c101b0e */
[----:B------:R2:W-:Y:S01]  /*11ee0*/  @!P5 ST.E.64 [R8.64], R102 ;  /* 0x000000660800d985 */ /* 0x0005e2000c101b0e */
[----:B-1----:R-:W-:-:S04]  /*11ef0*/  @!P4 IMAD.WIDE R6, R13, 0x4, R4 ;  /* 0x000000040d06c825 */ /* 0x002fc800078e0204 */
[--C-:B--2---:R-:W-:Y:S01]  /*11f00*/  @!P3 IMAD.WIDE R8, R19, 0x4, R4.reuse ;  /* 0x000000041308b825 */ /* 0x104fe200078e0204 */
[----:B------:R1:W-:Y:S03]  /*11f10*/  @!P4 ST.E.64 [R6.64], R110 ;  /* 0x0000006e0600c985 */ /* 0x0003e6000c101b0e */
[--C-:B------:R-:W-:Y:S01]  /*11f20*/  @!P2 IMAD.WIDE R12, R15, 0x4, R4.reuse ;  /* 0x000000040f0ca825 */ /* 0x100fe200078e0204 */
[----:B------:R1:W-:Y:S03]  /*11f30*/  @!P3 ST.E.64 [R8.64], R106 ;  /* 0x0000006a0800b985 */ /* 0x0003e6000c101b0e */
[----:B------:R-:W-:Y:S01]  /*11f40*/  @!P1 IMAD.WIDE R14, R17, 0x4, R4 ;  /* 0x00000004110e9825 */ /* 0x000fe200078e0204 */
[----:B------:R1:W-:Y:S04]  /*11f50*/  @!P2 ST.E.64 [R12.64], R54 ;  /* 0x000000360c00a985 */ /* 0x0003e8000c101b0e */
[----:B------:R1:W-:Y:S04]  /*11f60*/  @!P1 ST.E.64 [R14.64], R58 ;  /* 0x0000003a0e009985 */ /* 0x0003e8000c101b0e */
[----:B------:R1:W-:Y:S01]  /*11f70*/  @!P0 ST.E.64 [R2.64], R62 ;  /* 0x0000003e02008985 */ /* 0x0003e2000c101b0e */
[----:B------:R-:W-:-:S13]  /*11f80*/  ISETP.GE.AND P0, PT, R11, c[0x0][0x3c8], PT ;  /* 0x0000f2000b007a0c */ /* 0x000fda0003f06270 */
[----:B------:R-:W-:Y:S05]  /*11f90*/  @P0 EXIT ;  /* 0x000000000000094d */ /* 0x000fea0003800000 */
[----:B-1----:R-:W-:-:S04]  /*11fa0*/  LEA.HI R3, R11, R11, RZ, 0x1 ;  /* 0x0000000b0b037211 */ /* 0x002fc800078f08ff */
[----:B------:R-:W-:-:S05]  /*11fb0*/  LOP3.LUT R3, R3, 0xfffffffe, RZ, 0xc0, !PT ;  /* 0xfffffffe03037812 */ /* 0x000fca00078ec0ff */
[----:B------:R-:W-:-:S05]  /*11fc0*/  IMAD.WIDE R4, R3, 0x4, R4 ;  /* 0x0000000403047825 */ /* 0x000fca00078e0204 */
[----:B------:R-:W-:Y:S01]  /*11fd0*/  ST.E.64 [R4.64], R66 ;  /* 0x0000004204007985 */ /* 0x000fe2000c101b0e */
[----:B------:R-:W-:Y:S05]  /*11fe0*/  EXIT ;  /* 0x000000000000794d */ /* 0x000fea0003800000 */
.L_x_65:
        /* <DEDUP_REMOVED lines=26> */
[----:B------:R-:W-:Y:S01]  /*12190*/  IMAD.WIDE.U32 R8, R5, c[0x0][0x4d8], R8 ;  /* 0x0001360005087a25 */ /* 0x000fe200078e0008 */
[----:B------:R-:W-:-:S03]  /*121a0*/  IADD3 R4, -R6, RZ, RZ ;  /* 0x000000ff06047210 */ /* 0x000fc60007ffe1ff */
[----:B------:R-:W-:Y:S02]  /*121b0*/  IMAD R0, R0, c[0x0][0x4d8], RZ ;  /* 0x0001360000007a24 */ /* 0x000fe400078e02ff */
[----:B--2---:R-:W-:Y:S02]  /*121c0*/  IMAD R2, R2, c[0x0][0x550], R3 ;  /* 0x0001540002027a24 */ /* 0x004fe400078e0203 */
[----:B------:R-:W-:Y:S02]  /*121d0*/  IMAD R0, R5, c[0x0][0x4dc], R0 ;  /* 0x0001370005007a24 */ /* 0x000fe400078e0200 */
[----:B------:R-:W-:Y:S01]  /*121e0*/  IMAD R4, R4, c[0x0][0x4e8], R7 ;  /* 0x00013a0004047a24 */ /* 0x000fe200078e0207 */
[----:B------:R-:W-:Y:S01]  /*121f0*/  SHF.R.S32.HI R3, RZ, 0x1f, R2 ;  /* 0x0000001fff037819 */ /* 0x000fe20000011402 */
[----:B------:R-:W-:Y:S01]  /*12200*/  IMAD.IADD R9, R0, 0x1, R9 ;  /* 0x0000000100097824 */ /* 0x000fe200078e0209 */
[----:B------:R-:W-:-:S03]  /*12210*/  SHF.R.S32.HI R0, RZ, 0x1f, R6 ;  /* 0x0000001fff007819 */ /* 0x000fc60000011406 */
[----:B------:R-:W-:Y:S02]  /*12220*/  IMAD R3, R3, c[0x0][0x4e0], RZ ;  /* 0x0001380003037a24 */ /* 0x000fe400078e02ff */
[----:B------:R-:W-:-:S04]  /*12230*/  IMAD.WIDE.U32 R8, R2, c[0x0][0x4e0], R8 ;  /* 0x0001380002087a25 */ /* 0x000fc800078e0008 */
[----:B------:R-:W-:Y:S01]  /*12240*/  IMAD R3, R2, c[0x0][0x4e4], R3 ;  /* 0x0001390002037a24 */ /* 0x000fe200078e0203 */
[----:B------:R-:W-:Y:S02]  /*12250*/  SHF.R.S32.HI R2, RZ, 0x1f, R4 ;  /* 0x0000001fff027819 */ /* 0x000fe40000011404 */
[----:B------:R-:W-:-:S03]  /*12260*/  IADD3 R6, P0, R6, R8, RZ ;  /* 0x0000000806067210 */ /* 0x000fc60007f1e0ff */
[----:B------:R-:W-:Y:S01]  /*12270*/  IMAD R5, R2, c[0x0][0x4c8], RZ ;  /* 0x0001320002057a24 */ /* 0x000fe200078e02ff */
[----:B------:R-:W-:-:S03]  /*12280*/  IADD3.X R7, R0, R9, R3, P0, !PT ;  /* 0x0000000900077210 */ /* 0x000fc600007fe403 */
[C---:B------:R-:W-:Y:S02]  /*12290*/  IMAD R5, R4.reuse, c[0x0][0x4cc], R5 ;  /* 0x0001330004057a24 */ /* 0x040fe400078e0205 */
[----:B------:R-:W-:-:S05]  /*122a0*/  IMAD.WIDE.U32 R6, R4, c[0x0][0x4c8], R6 ;  /* 0x0001320004067a25 */ /* 0x000fca00078e0006 */
[----:B------:R-:W-:Y:S02]  /*122b0*/  IADD3 R5, R7, R5, RZ ;  /* 0x0000000507057210 */ /* 0x000fe40007ffe0ff */
[----:B------:R-:W-:-:S04]  /*122c0*/  LEA R2, P0, R6, c[0x0][0x4a8], 0x2 ;  /* 0x00012a0006027a11 */ /* 0x000fc800078010ff */
[----:B------:R-:W-:Y:S02]  /*122d0*/  LEA.HI.X R3, R6, c[0x0][0x4ac], R5, 0x2, P0 ;  /* 0x00012b0006037a11 */ /* 0x000fe400000f1405 */
[----:B------:R-:W-:-:S05]  /*122e0*/  MOV R5, 0xff800000 ;  /* 0xff80000000057802 */ /* 0x000fca0000000f00 */
[----:B------:R-:W-:Y:S01]  /*122f0*/  STG.E [R2.64], R5 ;  /* 0x0000000502007986 */ /* 0x000fe2000c10190e */
[----:B------:R-:W-:Y:S05]  /*12300*/  EXIT ;  /* 0x000000000000794d */ /* 0x000fea0003800000 */
.L_x_68:
        /* <DEDUP_REMOVED lines=15> */
.L_x_1785:


//--------------------- .text._ZN7cutlass13device_kernelIN5flash19enable_sm80_to_sm89INS1_16FlashAttnFwdSm80INS1_25CollectiveMainloopFwdSm80ILi8ELi1ELb1EN4cute5tupleIJNS5_1CILi128EEES8_S8_EEELi128ENS_6half_tEfNS_4arch4Sm80ELb1ELb0ELb0ELb0ELb1ELb0ELb1ELb1EEENS1_21CollectiveEpilogueFwdIS9_NS6_IJNS7_ILi1EEESF_SF_EEESA_SC_Li256ELb0ELb1ELb1ELb0EEENS1_30DynamicPersistentTileSchedulerILi256ELi256ELb1ELb1ELb0EEEEEEEEEvNT_6ParamsE --------------------------
	.section	.text._ZN7cutlass13device_kernelIN5flash19enable_sm80_to_sm89INS1_16FlashAttnFwdSm80INS1_25CollectiveMainloopFwdSm80ILi8ELi1ELb1EN4cute5tupleIJNS5_1CILi128EEES8_S8_EEELi128ENS_6half_tEfNS_4arch4Sm80ELb1ELb0ELb0ELb0ELb1ELb0ELb1ELb1EEENS1_21CollectiveEpilogueFwdIS9_NS6_IJNS7_ILi1EEESF_SF_EEESA_SC_Li256ELb0ELb1ELb1ELb0EEENS1_30DynamicPersistentTileSchedulerILi256ELi256ELb1ELb1ELb0EEEEEEEEEvNT_6ParamsE,"ax",@progbits
	.sectioninfo	@"SHI_REGISTERS=255"
	.align	128
.text._ZN7cutlass13device_kernelIN5flash19enable_sm80_to_sm89INS1_16FlashAttnFwdSm80INS1_25CollectiveMainloopFwdSm80ILi8ELi1ELb1EN4cute5tupleIJNS5_1CILi128EEES8_S8_EEELi128ENS_6half_tEfNS_4arch4Sm80ELb1ELb0ELb0ELb0ELb1ELb0ELb1ELb1EEENS1_21CollectiveEpilogueFwdIS9_NS6_IJNS7_ILi1EEESF_SF_EEESA_SC_Li256ELb0ELb1ELb1ELb0EEENS1_30DynamicPersistentTileSchedulerILi256ELi256ELb1ELb1ELb0EEEEEEEEEvNT_6ParamsE:
        .type           _ZN7cutlass13device_kernelIN5flash19enable_sm80_to_sm89INS1_16FlashAttnFwdSm80INS1_25CollectiveMainloopFwdSm80ILi8ELi1ELb1EN4cute5tupleIJNS5_1CILi128EEES8_S8_EEELi128ENS_6half_tEfNS_4arch4Sm80ELb1ELb0ELb0ELb0ELb1ELb0ELb1ELb1EEENS1_21CollectiveEpilogueFwdIS9_NS6_IJNS7_ILi1EEESF_SF_EEESA_SC_Li256ELb0ELb1ELb1ELb0EEENS1_30DynamicPersistentTileSchedulerILi256ELi256ELb1ELb1ELb0EEEEEEEEEvNT_6ParamsE,@function
        .size           _ZN7cutlass13device_kernelIN5flash19enable_sm80_to_sm89INS1_16FlashAttnFwdSm80INS1_25CollectiveMainloopFwdSm80ILi8ELi1ELb1EN4cute5tupleIJNS5_1CILi128EEES8_S8_EEELi128ENS_6half_tEfNS_4arch4Sm80ELb1ELb0ELb0ELb0ELb1ELb0ELb1ELb1EEENS1_21CollectiveEpilogueFwdIS9_NS6_IJNS7_ILi1EEESF_SF_EEESA_SC_Li256ELb0ELb1ELb1ELb0EEENS1_30DynamicPersistentTileSchedulerILi256ELi256ELb1ELb1ELb0EEEEEEEEEvNT_6ParamsE,(.L_x_1786 - _ZN7cutlass13device_kernelIN5flash19enable_sm80_to_sm89INS1_16FlashAttnFwdSm80INS1_25CollectiveMainloopFwdSm80ILi8ELi1ELb1EN4cute5tupleIJNS5_1CILi128EEES8_S8_EEELi128ENS_6half_tEfNS_4arch4Sm80ELb1ELb0ELb0ELb0ELb1ELb0ELb1ELb1EEENS1_21CollectiveEpilogueFwdIS9_NS6_IJNS7_ILi1EEESF_SF_EEESA_SC_Li256ELb0ELb1ELb1ELb0EEENS1_30DynamicPersistentTileSchedulerILi256ELi256ELb1ELb1ELb0EEEEEEEEEvNT_6ParamsE)
        .other          _ZN7cutlass13device_kernelIN5flash19enable_sm80_to_sm89INS1_16FlashAttnFwdSm80INS1_25CollectiveMainloopFwdSm80ILi8ELi1ELb1EN4cute5tupleIJNS5_1CILi128EEES8_S8_EEELi128ENS_6half_tEfNS_4arch4Sm80ELb1ELb0ELb0ELb0ELb1ELb0ELb1ELb1EEENS1_21CollectiveEpilogueFwdIS9_NS6_IJNS7_ILi1EEESF_SF_EEESA_SC_Li256ELb0ELb1ELb1ELb0EEENS1_30DynamicPersistentTileSchedulerILi256ELi256ELb1ELb1ELb0EEEEEEEEEvNT_6ParamsE,@"STO_CUDA_ENTRY STV_DEFAULT"
_ZN7cutlass13device_kernelIN5flash19enable_sm80_to_sm89INS1_16FlashAttnFwdSm80INS1_25CollectiveMainloopFwdSm80ILi8ELi1ELb1EN4cute5tupleIJNS5_1CILi128EEES8_S8_EEELi128ENS_6half_tEfNS_4arch4Sm80ELb1ELb0ELb0ELb0ELb1ELb0ELb1ELb1EEENS1_21CollectiveEpilogueFwdIS9_NS6_IJNS7_ILi1EEESF_SF_EEESA_SC_Li256ELb0ELb1ELb1ELb0EEENS1_30DynamicPersistentTileSchedulerILi256ELi256ELb1ELb1ELb0EEEEEEEEEvNT_6ParamsE:
[----:B------:R-:W-:-:S03]  /*0000*/  MOV R1, c[0x0][0x28] ;  /* 0x00000a0000017a02 */ /* 0x000fc60000000f00 */
[----:B------:R-:W1:Y:S01]  /*0010*/  S2R R16, SR_TID.X ;  /* 0x0000000000107919 */ /* 0x000e620000002100 */
[----:B------:R-:W-:-:S03]  /*0020*/  IADD3 R1, R1, -0xd8, RZ ;  /* 0xffffff2801017810 */ /* 0x000fc60007ffe0ff */
[----:B------:R-:W2:Y:S01]  /*0030*/  S2R R13, SR_CTAID.X ;  /* 0x00000000000d7919 */ /* 0x000ea20000002500 */
[----:B-1----:R-:W-:-:S05]  /*0040*/  SHF.R.U32.HI R2, RZ, 0x5, R16 ;  /* 0x00000005ff027819 */ /* 0x002fca0000011610 */
[----:B------:R-:W1:Y:S02]  /*0050*/  SHFL.IDX PT, R0, R2, RZ, 0x1f ;  /* 0x00001fff02007589 */ /* 0x000e6400000e0000 */
[----:B-1----:R-:W-:Y:S02]  /*0060*/  ISETP.GE.AND P0, PT, R0, 0x1, PT ;  /* 0x000000010000780c */ /* 0x002fe40003f06270 */
[----:B------:R1:W-:Y:S11]  /*0070*/  STL [R1+0xcc], R0 ;  /* 0x0000cc0001007387 */ /* 0x0003f60000100800 */
[----:B------:R-:W-:Y:S06]  /*0080*/  @P0 BAR.ARV 0x4, 0x100 ;  /* 0x0104000000000b1d */ /* 0x000fec0000002000 */
[----:B--2---:R-:W-:-:S13]  /*0090*/  ISETP.GE.AND P0, PT, R13, c[0x0][0x538], PT ;  /* 0x00014e000d007a0c */ /* 0x004fda0003f06270 */
[----:B------:R-:W-:Y:S05]  /*00a0*/  @P0 EXIT ;  /* 0x000000000000094d */ /* 0x000fea0003800000 */
[----:B-1----:R-:W-:Y:S01]  /*00b0*/  SHF.R.S32.HI R12, RZ, 0x1f, R16 ;  /* 0x0000001fff0c7819 */ /* 0x002fe20000011410 */
[----:B------:R-:W-:Y:S01]  /*00c0*/  IMAD.MOV.U32 R206, RZ, RZ, 0x20 ;  /* 0x00000020ffce7424 */ /* 0x000fe200078e00ff */
[----:B------:R-:W-:Y:S02]  /*00d0*/  ULDC.64 UR6, c[0x0][0x118] ;  /* 0x0000460000067ab9 */ /* 0x000fe40000000a00 */
[CC--:B------:R-:W-:Y:S02]  /*00e0*/  LEA.HI R2, R12.reuse, R16.reuse, RZ, 0x4 ;  /* 0x000000100c027211 */ /* 0x0c0fe400078f20ff */
[CC--:B------:R-:W-:Y:S02]  /*00f0*/  LEA.HI R10, R12.reuse, R16.reuse, RZ, 0x3 ;  /* 0x000000100c0a7211 */ /* 0x0c0fe400078f18ff */
[----:B------:R-:W-:Y:S02]  /*0100*/  SHF.R.S32.HI R3, RZ, 0x4, R2 ;  /* 0x00000004ff037819 */ /* 0x000fe40000011402 */
[----:B------:R-:W-:-:S02]  /*0110*/  LEA.HI R4, R12, R16, RZ, 0x2 ;  /* 0x000000100c047211 */ /* 0x000fc400078f10ff */
[----:B------:R-:W-:Y:S02]  /*0120*/  LEA.HI R0, R2, R3, RZ, 0x1 ;  /* 0x0000000302007211 */ /* 0x000fe400078f08ff */
[----:B------:R-:W-:Y:S02]  /*0130*/  SHF.R.S32.HI R6, RZ, 0x3, R10 ;  /* 0x00000003ff067819 */ /* 0x000fe4000001140a */
[----:B------:R-:W-:Y:S02]  /*0140*/  LOP3.LUT R0, R0, 0xfffffffe, RZ, 0xc0, !PT ;  /* 0xfffffffe00007812 */ /* 0x000fe400078ec0ff */
[----:B------:R-:W-:Y:S02]  /*0150*/  LOP3.LUT R5, R10, 0xfffffff8, RZ, 0xc0, !PT ;  /* 0xfffffff80a057812 */ /* 0x000fe400078ec0ff */
[----:B------:R-:W-:Y:S01]  /*0160*/  LEA.HI R8, R12, R16, RZ, 0x6 ;  /* 0x000000100c087211 */ /* 0x000fe200078f30ff */
[----:B------:R-:W-:Y:S01]  /*0170*/  IMAD.IADD R9, R3, 0x1, -R0 ;  /* 0x0000000103097824 */ /* 0x000fe200078e0a00 */
[----:B------:R-:W-:Y:S01]  /*0180*/  LOP3.LUT R0, R4, 0xfffffffc, RZ, 0xc0, !PT ;  /* 0xfffffffc04007812 */ /* 0x000fe200078ec0ff */
[----:B------:R-:W-:Y:S01]  /*0190*/  IMAD.IADD R5, R16, 0x1, -R5 ;  /* 0x0000000110057824 */ /* 0x000fe200078e0a05 */
[----:B------:R-:W-:Y:S01]  /*01a0*/  LOP3.LUT R3, R2, 0xfffffff0, RZ, 0xc0, !PT ;  /* 0xfffffff002037812 */ /* 0x000fe200078ec0ff */
[----:B------:R-:W-:-:S02]  /*01b0*/  IMAD.SHL.U32 R2, R6, 0x40, RZ ;  /* 0x0000004006027824 */ /* 0x000fc400078e00ff */
[C---:B------:R-:W-:Y:S02]  /*01c0*/  IMAD.IADD R4, R16.reuse, 0x1, -R0 ;  /* 0x0000000110047824 */ /* 0x040fe400078e0a00 */
[----:B------:R-:W-:Y:S01]  /*01d0*/  IMAD.IADD R3, R16, 0x1, -R3 ;  /* 0x0000000110037824 */ /* 0x000fe200078e0a03 */
[----:B------:R-:W-:Y:S01]  /*01e0*/  LOP3.LUT R0, R2, 0x1c0, RZ, 0xc0, !PT ;  /* 0x000001c002007812 */ /* 0x000fe200078ec0ff */
[C---:B------:R-:W-:Y:S01]  /*01f0*/  IMAD.SHL.U32 R233, R5.reuse, 0x8, RZ ;  /* 0x0000000805e97824 */ /* 0x040fe200078e00ff */
[----:B------:R-:W-:Y:S01]  /*0200*/  LEA.HI R2, R4, R4, RZ, 0x1 ;  /* 0x0000000404027211 */ /* 0x000fe200078f08ff */
[----:B------:R-:W-:Y:S01]  /*0210*/  IMAD.SHL.U32 R5, R5, 0x40, RZ ;  /* 0x0000004005057824 */ /* 0x000fe200078e00ff */
[----:B------:R-:W-:Y:S02]  /*0220*/  SHF.R.S32.HI R7, RZ, 0x1f, R3 ;  /* 0x0000001fff077819 */ /* 0x000fe40000011403 */
[----:B------:R-:W-:Y:S02]  /*0230*/  SHF.R.U32.HI R6, RZ, 0x3, R0 ;  /* 0x00000003ff067819 */ /* 0x000fe40000011600 */
[----:B------:R-:W-:-:S02]  /*0240*/  LOP3.LUT R2, R2, 0x1ffffffe, RZ, 0xc0, !PT ;  /* 0x1ffffffe02027812 */ /* 0x000fc400078ec0ff */
[----:B------:R-:W-:Y:S02]  /*0250*/  LOP3.LUT R0, R0, 0x38, R233, 0xf8, !PT ;  /* 0x0000003800007812 */ /* 0x000fe400078ef8e9 */
[----:B------:R-:W-:Y:S01]  /*0260*/  LEA.HI R203, R7, R3, RZ, 0x3 ;  /* 0x0000000307cb7211 */ /* 0x000fe200078f18ff */
[----:B------:R-:W-:Y:S01]  /*0270*/  IMAD.IADD R11, R4, 0x1, -R2 ;  /* 0x00000001040b7824 */ /* 0x000fe200078e0a02 */
[----:B------:R-:W-:Y:S02]  /*0280*/  LOP3.LUT R7, R0, R6, RZ, 0x3c, !PT ;  /* 0x0000000600077212 */ /* 0x000fe400078e3cff */
[----:B------:R-:W-:Y:S02]  /*0290*/  LOP3.LUT R0, R5, 0x1c0, RZ, 0xc0, !PT ;  /* 0x000001c005007812 */ /* 0x000fe400078ec0ff */
[C---:B------:R-:W-:Y:S01]  /*02a0*/  LOP3.LUT R2, R203.reuse, 0xfffffff8, RZ, 0xc0, !PT ;  /* 0xfffffff8cb027812 */ /* 0x040fe200078ec0ff */
[----:B------:R-:W-:Y:S01]  /*02b0*/  IMAD.SHL.U32 R203, R203, 0x40, RZ ;  /* 0x00000040cbcb7824 */ /* 0x000fe200078e00ff */
[----:B------:R-:W-:-:S02]  /*02c0*/  LOP3.LUT R5, R0, 0x8, R10, 0xf8, !PT ;  /* 0x0000000800057812 */ /* 0x000fc400078ef80a */
[----:B------:R-:W-:Y:S01]  /*02d0*/  SHF.R.U32.HI R4, RZ, 0x3, R0 ;  /* 0x00000003ff047819 */ /* 0x000fe20000011600 */
[----:B------:R-:W-:Y:S01]  /*02e0*/  IMAD.IADD R6, R3, 0x1, -R2 ;  /* 0x0000000103067824 */ /* 0x000fe200078e0a02 */
[----:B------:R-:W-:Y:S01]  /*02f0*/  IADD3 R234, R233, 0x40, RZ ;  /* 0x00000040e9ea7810 */ /* 0x000fe20007ffe0ff */
[----:B------:R-:W-:Y:S01]  /*0300*/  IMAD.SHL.U32 R0, R8, 0x8, RZ ;  /* 0x0000000808007824 */ /* 0x000fe200078e00ff */
[----:B------:R-:W-:Y:S01]  /*0310*/  LEA.HI R8, R12, R16, RZ, 0x5 ;  /* 0x000000100c087211 */ /* 0x000fe200078f28ff */
[----:B------:R-:W-:Y:S01]  /*0320*/  IMAD.SHL.U32 R3, R9, 0x8, RZ ;  /* 0x0000000809037824 */ /* 0x000fe200078e00ff */
[----:B------:R-:W-:Y:S01]  /*0330*/  LOP3.LUT R200, R5, R4, RZ, 0x3c, !PT ;  /* 0x0000000405c87212 */ /* 0x000fe200078e3cff */
[----:B------:R-:W-:Y:S01]  /*0340*/  IMAD.SHL.U32 R4, R6, 0x40, RZ ;  /* 0x0000004006047824 */ /* 0x000fe200078e00ff */
[----:B------:R-:W-:Y:S01]  /*0350*/  LOP3.LUT R2, R8, 0xffffffe0, RZ, 0xc0, !PT ;  /* 0xffffffe008027812 */ /* 0x000fe200078ec0ff */
[----:B------:R-:W-:Y:S01]  /*0360*/  IMAD.MOV.U32 R5, RZ, RZ, 0x10 ;  /* 0x00000010ff057424 */ /* 0x000fe200078e00ff */
[----:B------:R-:W-:Y:S01]  /*0370*/  LOP3.LUT R7, R7, 0x7ffffe00, R0, 0xf8, !PT ;  /* 0x7ffffe0007077812 */ /* 0x000fe200078ef800 */
[----:B------:R-:W-:Y:S01]  /*0380*/  IMAD R200, R9, 0x200, R200 ;  /* 0x0000020009c87824 */ /* 0x000fe200078e02c8 */
[----:B------:R-:W-:Y:S01]  /*0390*/  LOP3.LUT R0, R4, 0x1c0, RZ, 0xc0, !PT ;  /* 0x000001c004007812 */ /* 0x000fe200078ec0ff */
[----:B------:R-:W-:Y:S01]  /*03a0*/  IMAD.IADD R15, R16, 0x1, -R2 ;  /* 0x00000001100f7824 */ /* 0x000fe200078e0a02 */
[--C-:B------:R-:W-:Y:S01]  /*03b0*/  SHF.R.S32.HI R224, RZ, 0x5, R8.reuse ;  /* 0x00000005ffe07819 */ /* 0x100fe20000011408 */
[----:B------:R-:W-:Y:S01]  /*03c0*/  IMAD.SHL.U32 R229, R7, 0x2, RZ ;  /* 0x0000000207e57824 */ /* 0x000fe200078e00ff */
[----:B------:R-:W-:-:S02]  /*03d0*/  SHF.R.S32.HI R4, RZ, 0x1f, R8 ;  /* 0x0000001fff047819 */ /* 0x000fc40000011408 */
[----:B------:R-:W-:Y:S02]  /*03e0*/  LOP3.LUT R3, R0, 0x8, R3, 0xf8, !PT ;  /* 0x0000000800037812 */ /* 0x000fe400078ef803 */
[----:B------:R-:W-:Y:S02]  /*03f0*/  SHF.R.U32.HI R2, RZ, 0x3, R0 ;  /* 0x00000003ff027819 */ /* 0x000fe40000011600 */
[----:B------:R-:W-:Y:S02]  /*0400*/  LEA.HI R0, R4, R224, RZ, 0x3 ;  /* 0x000000e004007211 */ /* 0x000fe400078f18ff */
[----:B------:R-:W-:Y:S02]  /*0410*/  SHF.R.S32.HI R4, RZ, 0x1f, R15 ;  /* 0x0000001fff047819 */ /* 0x000fe4000001140f */
[----:B------:R-:W-:Y:S02]  /*0420*/  R2P PR, R6, 0x6 ;  /* 0x0000000606007804 */ /* 0x000fe40000000000 */
[----:B------:R-:W-:-:S02]  /*0430*/  LOP3.LUT R0, R0, 0xffffff8, RZ, 0xc0, !PT ;  /* 0x0ffffff800007812 */ /* 0x000fc400078ec0ff */
[----:B------:R-:W-:Y:S02]  /*0440*/  LOP3.LUT R6, R3, R2, RZ, 0x3c, !PT ;  /* 0x0000000203067212 */ /* 0x000fe400078e3cff */
[----:B------:R-:W-:Y:S01]  /*0450*/  LEA.HI R3, R4, R15, RZ, 0x2 ;  /* 0x0000000f04037211 */ /* 0x000fe200078f10ff */
[----:B------:R-:W-:Y:S01]  /*0460*/  IMAD.IADD R2, R224, 0x1, -R0 ;  /* 0x00000001e0027824 */ /* 0x000fe200078e0a00 */
[----:B------:R-:W-:Y:S02]  /*0470*/  SEL R5, R5, 0xfffffff0, !P1 ;  /* 0xfffffff005057807 */ /* 0x000fe40004800000 */
[----:B------:R-:W-:Y:S02]  /*0480*/  SHF.R.S32.HI R0, RZ, 0x2, R3 ;  /* 0x00000002ff007819 */ /* 0x000fe40000011403 */
[----:B------:R-:W-:Y:S02]  /*0490*/  LOP3.LUT R3, R3, 0x7ffffffc, RZ, 0xc0, !PT ;  /* 0x7ffffffc03037812 */ /* 0x000fe400078ec0ff */
[----:B------:R-:W-:Y:S01]  /*04a0*/  SEL R4, R206, 0xffffffe0, !P2 ;  /* 0xffffffe0ce047807 */ /* 0x000fe20005000000 */
[----:B------:R-:W-:Y:S01]  /*04b0*/  IMAD R14, R2, 0x10, R0 ;  /* 0x00000010020e7824 */ /* 0x000fe200078e0200 */
[----:B------:R-:W-:Y:S01]  /*04c0*/  LEA.HI R0, R12, R16, RZ, 0x7 ;  /* 0x000000100c007211 */ /* 0x000fe200078f38ff */
[----:B------:R-:W-:Y:S01]  /*04d0*/  IMAD.IADD R3, R15, 0x1, -R3 ;  /* 0x000000010f037824 */ /* 0x000fe200078e0a03 */
[----:B------:R-:W-:Y:S01]  /*04e0*/  LOP3.LUT R203, R6, 0x7ffffe00, R203, 0xf8, !PT ;  /* 0x7ffffe0006cb7812 */ /* 0x000fe200078ef8cb */
[----:B------:R-:W-:Y:S01]  /*04f0*/  IMAD.IADD R2, R5, 0x1, R4 ;  /* 0x0000000105027824 */ /* 0x000fe200078e0204 */
[----:B------:R-:W-:Y:S01]  /*0500*/  SHF.R.S32.HI R0, RZ, 0x7, R0 ;  /* 0x00000007ff007819 */ /* 0x000fe20000011400 */
[----:B------:R-:W-:Y:S01]  /*0510*/  IMAD.SHL.U32 R3, R3, 0x2, RZ ;  /* 0x0000000203037824 */ /* 0x000fe200078e00ff */
[----:B------:R-:W-:Y:S01]  /*0520*/  SHF.R.S32.HI R0, RZ, 0x1f, R234 ;  /* 0x0000001fff007819 */ /* 0x000fe200000114ea */
[----:B------:R-:W-:Y:S01]  /*0530*/  IMAD R0, R11, 0x8, R14 ;  /* 0x000000080b007824 */ /* 0x000fe200078e020e */
[----:B------:R1:W-:Y:S01]  /*0540*/  STL [R1+0xd0], R14 ;  /* 0x0000d00e01007387 */ /* 0x0003e20000100800 */
[----:B------:R-:W-:Y:S01]  /*0550*/  IMAD.MOV.U32 R4, RZ, RZ, 0x40 ;  /* 0x00000040ff047424 */ /* 0x000fe200078e00ff */
[----:B------:R-:W-:-:S02]  /*0560*/  IADD3 R19, R3, 0x8, RZ ;  /* 0x0000000803137810 */ /* 0x000fc40007ffe0ff */
[C---:B------:R-:W-:Y:S01]  /*0570*/  IADD3 R18, R3.reuse, 0x10, RZ ;  /* 0x0000001003127810 */ /* 0x040fe20007ffe0ff */
[----:B------:R2:W-:Y:S01]  /*0580*/  STL [R1+0x4c], R13 ;  /* 0x00004c0d01007387 */ /* 0x0005e20000100800 */
[C---:B------:R-:W-:Y:S02]  /*0590*/  IADD3 R17, R3.reuse, 0x18, RZ ;  /* 0x0000001803117810 */ /* 0x040fe40007ffe0ff */
[C---:B------:R-:W-:Y:S01]  /*05a0*/  IADD3 R16, R3.reuse, 0x20, RZ ;  /* 0x0000002003107810 */ /* 0x040fe20007ffe0ff */
[----:B------:R3:W-:Y:S01]  /*05b0*/  STL [R1+0xc8], R0 ;  /* 0x0000c80001007387 */ /* 0x0007e20000100800 */
[C---:B------:R-:W-:Y:S02]  /*05c0*/  IADD3 R15, R3.reuse, 0x28, RZ ;  /* 0x00000028030f7810 */ /* 0x040fe40007ffe0ff */
[C---:B------:R-:W-:Y:S01]  /*05d0*/  IADD3 R12, R3.reuse, 0x40, RZ ;  /* 0x00000040030c7810 */ /* 0x040fe20007ffe0ff */
[----:B------:R4:W-:Y:S01]  /*05e0*/  STL [R1+0x38], R3 ;  /* 0x0000380301007387 */ /* 0x0009e20000100800 */
[----:B------:R-:W-:-:S02]  /*05f0*/  IADD3 R10, R3, 0x48, RZ ;  /* 0x00000048030a7810 */ /* 0x000fc40007ffe0ff */
[C---:B------:R-:W-:Y:S01]  /*0600*/  IADD3 R9, R3.reuse, 0x50, RZ ;  /* 0x0000005003097810 */ /* 0x040fe20007ffe0ff */
[----:B------:R-:W-:Y:S01]  /*0610*/  STL [R1+0x88], R19 ;  /* 0x0000881301007387 */ /* 0x000fe20000100800 */
[C---:B------:R-:W-:Y:S02]  /*0620*/  IADD3 R8, R3.reuse, 0x58, RZ ;  /* 0x0000005803087810 */ /* 0x040fe40007ffe0ff */
[C---:B------:R-:W-:Y:S01]  /*0630*/  IADD3 R7, R3.reuse, 0x60, RZ ;  /* 0x0000006003077810 */ /* 0x040fe20007ffe0ff */
[----:B------:R-:W-:Y:S01]  /*0640*/  STL [R1+0x84], R18 ;  /* 0x0000841201007387 */ /* 0x000fe20000100800 */
[C---:B------:R-:W-:Y:S02]  /*0650*/  IADD3 R6, R3.reuse, 0x68, RZ ;  /* 0x0000006803067810 */ /* 0x040fe40007ffe0ff */
[----:B------:R-:W-:Y:S01]  /*0660*/  SHF.R.S32.HI R5, RZ, 0x1f, R233 ;  /* 0x0000001fff057819 */ /* 0x000fe200000114e9 */
[----:B------:R-:W-:Y:S01]  /*0670*/  STL [R1+0x80], R17 ;  /* 0x0000801101007387 */ /* 0x000fe20000100800 */
[----:B-1----:R-:W-:-:S02]  /*0680*/  IADD3 R14, R3, 0x30, RZ ;  /* 0x00000030030e7810 */ /* 0x002fc40007ffe0ff */
[C---:B------:R-:W-:Y:S01]  /*0690*/  IADD3 R5, R3.reuse, 0x70, RZ ;  /* 0x0000007003057810 */ /* 0x040fe20007ffe0ff */
[----:B------:R-:W-:Y:S01]  /*06a0*/  STL [R1+0x7c], R16 ;  /* 0x00007c1001007387 */ /* 0x000fe20000100800 */
[C---:B--2---:R-:W-:Y:S02]  /*06b0*/  IADD3 R13, R3.reuse, 0x38, RZ ;  /* 0x00000038030d7810 */ /* 0x044fe40007ffe0ff */
[----:B------:R-:W-:Y:S01]  /*06c0*/  SHF.R.S32.HI R11, RZ, 0x1f, R18 ;  /* 0x0000001fff0b7819 */ /* 0x000fe20000011412 */
[----:B------:R-:W-:Y:S01]  /*06d0*/  STL [R1+0x78], R15 ;  /* 0x0000780f01007387 */ /* 0x000fe20000100800 */
[----:B---3--:R-:W-:Y:S02]  /*06e0*/  SEL R0, R4, 0xffffffc0, !P2 ;  /* 0xffffffc004007807 */ /* 0x008fe40005000000 */
[----:B------:R-:W-:Y:S01]  /*06f0*/  SHF.R.S32.HI R4, RZ, 0x1f, R19 ;  /* 0x0000001fff047819 */ /* 0x000fe20000011413 */
[----:B------:R1:W-:Y:S01]  /*0700*/  STL [R1+0x74], R14 ;  /* 0x0000740e01007387 */ /* 0x0003e20000100800 */
[----:B----4-:R-:W-:-:S02]  /*0710*/  IADD3 R3, R3, 0x78, RZ ;  /* 0x0000007803037810 */ /* 0x010fc40007ffe0ff */
[----:B------:R-:W-:Y:S01]  /*0720*/  LEA R203, R203, 0x100, 0x1 ;  /* 0x00000100cbcb7811 */ /* 0x000fe200078e08ff */
[----:B------:R-:W-:Y:S01]  /*0730*/  STL [R1+0x70], R13 ;  /* 0x0000700d01007387 */ /* 0x000fe20000100800 */
[----:B------:R-:W-:Y:S02]  /*0740*/  SEL R206, R206, 0xffffffe0, !P1 ;  /* 0xffffffe0cece7807 */ /* 0x000fe40004800000 */
[----:B------:R-:W-:Y:S01]  /*0750*/  LEA R200, R200, 0x8100, 0x1 ;  /* 0x00008100c8c87811 */ /* 0x000fe200078e08ff */
[----:B------:R-:W-:Y:S01]  /*0760*/  STL [R1+0x6c], R12 ;  /* 0x00006c0c01007387 */ /* 0x000fe20000100800 */
[--C-:B------:R-:W-:Y:S02]  /*0770*/  IMAD R224, R224, 0x800, R203.reuse ;  /* 0x00000800e0e07824 */ /* 0x100fe400078e02cb */
[C---:B------:R-:W-:Y:S01]  /*0780*/  IMAD.IADD R205, R203.reuse, 0x1, R206 ;  /* 0x00000001cbcd7824 */ /* 0x040fe200078e02ce */
[----:B------:R2:W-:Y:S01]  /*0790*/  STL [R1+0x68], R10 ;  /* 0x0000680a01007387 */ /* 0x0005e20000100800 */
[----:B------:R-:W-:Y:S01]  /*07a0*/  IMAD.IADD R225, R206, 0x1, R224 ;  /* 0x00000001cee17824 */ /* 0x000fe200078e02e0 */
[----:B------:R-:W-:Y:S01]  /*07b0*/  IADD3 R206, R0, R203, R206 ;  /* 0x000000cb00ce7210 */ /* 0x000fe20007ffe0ce */
[----:B------:R-:W-:Y:S01]  /*07c0*/  IMAD R216, R2, 0x2, R203 ;  /* 0x0000000202d87824 */ /* 0x000fe200078e02cb */
[----:B------:R3:W-:Y:S01]  /*07d0*/  STL [R1+0x64], R9 ;  /* 0x0000640901007387 */ /* 0x0007e20000100800 */
[----:B------:R-:W-:-:S02]  /*07e0*/  IMAD.IADD R204, R203, 0x1, R0 ;  /* 0x00000001cbcc7824 */ /* 0x000fc400078e0200 */
[C---:B------:R-:W-:Y:S01]  /*07f0*/  IMAD.IADD R227, R0.reuse, 0x1, R224 ;  /* 0x0000000100e37824 */ /* 0x040fe200078e02e0 */
[----:B------:R-:W-:Y:S01]  /*0800*/  STL [R1+0x60], R8 ;  /* 0x0000600801007387 */ /* 0x000fe20000100800 */
[----:B------:R-:W-:-:S03]  /*0810*/  IMAD.IADD R226, R0, 0x1, R225 ;  /* 0x0000000100e27824 */ /* 0x000fc600078e02e1 */
[----:B------:R4:W-:Y:S01]  /*0820*/  STL [R1+0x5c], R7 ;  /* 0x00005c0701007387 */ /* 0x0009e20000100800 */
[----:B-1----:R-:W-:-:S03]  /*0830*/  SHF.R.S32.HI R14, RZ, 0x1f, R14 ;  /* 0x0000001fff0e7819 */ /* 0x002fc6000001140e */
[----:B------:R1:W-:Y:S04]  /*0840*/  STL [R1+0x58], R6 ;  /* 0x0000580601007387 */ /* 0x0003e80000100800 */
[----:B------:R5:W-:Y:S04]  /*0850*/  STL [R1+0xc4], R4 ;  /* 0x0000c40401007387 */ /* 0x000be80000100800 */
[----:B------:R-:W-:Y:S01]  /*0860*/  STL [R1+0x54], R5 ;  /* 0x0000540501007387 */ /* 0x000fe20000100800 */
[----:B--2---:R-:W-:-:S03]  /*0870*/  SHF.R.S32.HI R10, RZ, 0x1f, R10 ;  /* 0x0000001fff0a7819 */ /* 0x004fc6000001140a */
[----:B------:R2:W-:Y:S01]  /*0880*/  STL [R1+0xc0], R11 ;  /* 0x0000c00b01007387 */ /* 0x0005e20000100800 */
[----:B---3--:R-:W-:-:S03]  /*0890*/  SHF.R.S32.HI R9, RZ, 0x1f, R9 ;  /* 0x0000001fff097819 */ /* 0x008fc60000011409 */
[----:B------:R3:W-:Y:S01]  /*08a0*/  STL [R1+0x50], R3 ;  /* 0x0000500301007387 */ /* 0x0007e20000100800 */
[----:B----4-:R-:W-:Y:S02]  /*08b0*/  SHF.R.S32.HI R7, RZ, 0x1f, R7 ;  /* 0x0000001fff077819 */ /* 0x010fe40000011407 */
[----:B-1----:R-:W-:Y:S02]  /*08c0*/  SHF.R.S32.HI R6, RZ, 0x1f, R6 ;  /* 0x0000001fff067819 */ /* 0x002fe40000011406 */
[----:B-----5:R-:W-:-:S05]  /*08d0*/  SHF.R.S32.HI R4, RZ, 0x1f, R17 ;  /* 0x0000001fff047819 */ /* 0x020fca0000011411 */
[----:B------:R1:W-:Y:S01]  /*08e0*/  STL [R1+0xbc], R4 ;  /* 0x0000bc0401007387 */ /* 0x0003e20000100800 */
[----:B--2---:R-:W-:Y:S02]  /*08f0*/  SHF.R.S32.HI R11, RZ, 0x1f, R16 ;  /* 0x0000001fff0b7819 */ /* 0x004fe40000011410 */
[----:B---3--:R-:W-:-:S03]  /*0900*/  SHF.R.S32.HI R3, RZ, 0x1f, R3 ;  /* 0x0000001fff037819 */ /* 0x008fc60000011403 */
[----:B------:R2:W-:Y:S01]  /*0910*/  STL [R1+0xb8], R11 ;  /* 0x0000b80b01007387 */ /* 0x0005e20000100800 */
[----:B-1----:R-:W-:-:S05]  /*0920*/  SHF.R.S32.HI R4, RZ, 0x1f, R15 ;  /* 0x0000001fff047819 */ /* 0x002fca000001140f */
[----:B------:R1:W-:Y:S01]  /*0930*/  STL [R1+0xb4], R4 ;  /* 0x0000b40401007387 */ /* 0x0003e20000100800 */
[----:B--2---:R-:W-:-:S03]  /*0940*/  SHF.R.S32.HI R11, RZ, 0x1f, R13 ;  /* 0x0000001fff0b7819 */ /* 0x004fc6000001140d */
[----:B------:R-:W-:Y:S04]  /*0950*/  STL [R1+0xb0], R14 ;  /* 0x0000b00e01007387 */ /* 0x000fe80000100800 */
[----:B------:R-:W-:Y:S01]  /*0960*/  STL [R1+0xac], R11 ;  /* 0x0000ac0b01007387 */ /* 0x000fe20000100800 */
[----:B-1----:R-:W-:-:S05]  /*0970*/  SHF.R.S32.HI R4, RZ, 0x1f, R12 ;  /* 0x0000001fff047819 */ /* 0x002fca000001140c */
[----:B------:R1:W-:Y:S04]  /*0980*/  STL [R1+0xa8], R4 ;  /* 0x0000a80401007387 */ /* 0x0003e80000100800 */
[----:B------:R-:W-:Y:S04]  /*0990*/  STL [R1+0xa4], R10 ;  /* 0x0000a40a01007387 */ /* 0x000fe80000100800 */
[----:B------:R-:W-:Y:S01]  /*09a0*/  STL [R1+0xa0], R9 ;  /* 0x0000a00901007387 */ /* 0x000fe20000100800 */
[----:B-1----:R-:W-:-:S05]  /*09b0*/  SHF.R.S32.HI R4, RZ, 0x1f, R8 ;  /* 0x0000001fff047819 */ /* 0x002fca0000011408 */
[----:B------:R1:W-:Y:S04]  /*09c0*/  STL [R1+0x9c], R4 ;  /* 0x00009c0401007387 */ /* 0x0003e80000100800 */
[----:B------:R2:W-:Y:S04]  /*09d0*/  STL [R1+0x98], R7 ;  /* 0x0000980701007387 */ /* 0x0005e80000100800 */
[----:B------:R2:W-:Y:S01]  /*09e0*/  STL [R1+0x94], R6 ;  /* 0x0000940601007387 */ /* 0x0005e20000100800 */
[----:B-1----:R-:W-:-:S05]  /*09f0*/  SHF.R.S32.HI R4, RZ, 0x1f, R5 ;  /* 0x0000001fff047819 */ /* 0x002fca0000011405 */
[----:B------:R2:W-:Y:S04]  /*0a00*/  STL [R1+0x90], R4 ;  /* 0x0000900401007387 */ /* 0x0005e80000100800 */
[----:B------:R2:W-:Y:S02]  /*0a10*/  STL [R1+0x8c], R3 ;  /* 0x00008c0301007387 */ /* 0x0005e40000100800 */
.L_x_114:
[----:B--2---:R-:W2:Y:S01]  /*0a20*/  LDL R4, [R1+0x4c] ;  /* 0x00004c0001047983 */ /* 0x004ea20000100800 */
[----:B------:R-:W-:Y:S01]  /*0a30*/  IMAD.MOV.U32 R0, RZ, RZ, c[0x0][0x560] ;  /* 0x00015800ff007624 */ /* 0x000fe200078e00ff */
[----:B------:R-:W-:Y:S01]  /*0a40*/  YIELD ;  /* 0x0000000000007946 */ /* 0x000fe20003800000 */
[----:B------:R-:W-:Y:S03]  /*0a50*/  BSSY B0, `(.L_x_69) ;  /* 0x0000016000007945 */ /* 0x000fe60003800000 */
[----:B------:R-:W-:-:S13]  /*0a60*/  ISETP.NE.AND P0, PT, R0, 0x1, PT ;  /* 0x000000010000780c */ /* 0x000fda0003f05270 */
[----:B--2---:R-:W-:Y:S01]  /*0a70*/  @P0 IMAD.HI.U32 R0, R4, c[0x0][0x564], RZ ;  /* 0x0001590004000a27 */ /* 0x004fe200078e00ff */
[----:B------:R-:W-:-:S04]  /*0a80*/  MOV R3, R4 ;  /* 0x0000000400037202 */ /* 0x000fc80000000f00 */
[----:B------:R-:W-:-:S04]  /*0a90*/  @P0 SHF.R.U32.HI R3, RZ, c[0x0][0x568], R0 ;  /* 0x00015a00ff030a19 */ /* 0x000fc80000011600 */
[----:B------:R-:W-:Y:S01]  /*0aa0*/  ISETP.GE.AND P0, PT, R3, c[0x0][0x578], PT ;  /* 0x00015e0003007a0c */ /* 0x000fe20003f06270 */
[----:B------:R-:W-:-:S04]  /*0ab0*/  IMAD.MOV R2, RZ, RZ, -R3 ;  /* 0x000000ffff027224 */ /* 0x000fc800078e0a03 */
[----:B------:R-:W-:-:S08]  /*0ac0*/  IMAD R2, R2, c[0x0][0x560], R4 ;  /* 0x0001580002027a24 */ /* 0x000fd000078e0204 */
[----:B------:R-:W-:Y:S05]  /*0ad0*/  @!P0 BRA `(.L_x_70) ;  /* 0x0000007000008947 */ /* 0x000fea0003800000 */
[----:B------:R-:W-:-:S04]  /*0ae0*/  MOV R0, c[0x0][0x56c] ;  /* 0x00015b0000007a02 */ /* 0x000fc80000000f00 */
[----:B------:R-:W-:Y:S02]  /*0af0*/  ISETP.NE.AND P0, PT, R0, 0x1, PT ;  /* 0x000000010000780c */ /* 0x000fe40003f05270 */
[----:B------:R-:W-:-:S11]  /*0b00*/  MOV R0, R2 ;  /* 0x0000000200007202 */ /* 0x000fd60000000f00 */
[----:B------:R-:W-:-:S05]  /*0b10*/  @P0 IMAD.HI.U32 R4, R2, c[0x0][0x570], RZ ;  /* 0x00015c0002040a27 */ /* 0x000fca00078e00ff */
[----:B------:R-:W-:-:S05]  /*0b20*/  @P0 SHF.R.U32.HI R0, RZ, c[0x0][0x574], R4 ;  /* 0x00015d00ff000a19 */ /* 0x000fca0000011604 */
[----:B------:R-:W-:Y:S01]  /*0b30*/  IMAD R4, R0, c[0x0][0x56c], RZ ;  /* 0x00015b0000047a24 */ /* 0x000fe200078e02ff */
[----:B------:R-:W-:Y:S05]  /*0b40*/  BRA `(.L_x_71) ;  /* 0x0000006000007947 */ /* 0x000fea0003800000 */
.L_x_70:
[----:B------:R-:W-:-:S04]  /*0b50*/  MOV R0, c[0x0][0x554] ;  /* 0x0001550000007a02 */ /* 0x000fc80000000f00 */
[----:B------:R-:W-:Y:S02]  /*0b60*/  ISETP.NE.AND P0, PT, R0, 0x1, PT ;  /* 0x000000010000780c */ /* 0x000fe40003f05270 */
[----:B------:R-:W-:-:S11]  /*0b70*/  MOV R0, R2 ;  /* 0x0000000200007202 */ /* 0x000fd60000000f00 */
[----:B------:R-:W-:-:S05]  /*0b80*/  @P0 IMAD.HI.U32 R4, R2, c[0x0][0x558], RZ ;  /* 0x0001560002040a27 */ /* 0x000fca00078e00ff */
[----:B------:R-:W-:-:S05]  /*0b90*/  @P0 SHF.R.U32.HI R0, RZ, c[0x0][0x55c], R4 ;  /* 0x00015700ff000a19 */ /* 0x000fca0000011604 */
[----:B------:R-:W-:Y:S02]  /*0ba0*/  IMAD R4, R0, c[0x0][0x554], RZ ;  /* 0x0001550000047a24 */ /* 0x000fe400078e02ff */
.L_x_71:
[----:B------:R-:W-:Y:S05]  /*0bb0*/  BSYNC B0 ;  /* 0x0000000000007941 */ /* 0x000fea0003800000 */
.L_x_69:
[----:B------:R-:W-:Y:S01]  /*0bc0*/  IMAD.MOV.U32 R5, RZ, RZ, c[0x0][0x548] ;  /* 0x00015200ff057624 */ /* 0x000fe200078e00ff */
[----:B------:R-:W-:Y:S01]  /*0bd0*/  ISETP.NE.U32.AND P0, PT, RZ, c[0x0][0x370], PT ;  /* 0x0000dc00ff007a0c */ /* 0x000fe20003f05070 */
[----:B------:R-:W-:Y:S02]  /*0be0*/  IMAD.IADD R4, R2, 0x1, -R4 ;  /* 0x0000000102047824 */ /* 0x000fe400078e0a04 */
[----:B------:R-:W-:Y:S01]  /*0bf0*/  IMAD.MOV.U32 R169, RZ, RZ, RZ ;  /* 0x000000ffffa97224 */ /* 0x000fe200078e00ff */
[----:B------:R-:W-:Y:S01]  /*0c00*/  ISETP.NE.AND P1, PT, R5, 0x1, PT ;  /* 0x000000010500780c */ /* 0x000fe20003f25270 */
[----:B------:R-:W-:Y:S01]  /*0c10*/  IMAD R4, R3, c[0x0][0x554], R4 ;  /* 0x0001550003047a24 */ /* 0x000fe200078e0204 */
[----:B------:R-:W-:-:S03]  /*0c20*/  ISETP.NE.AND.EX P0, PT, RZ, c[0x0][0x374], PT, P0 ;  /* 0x0000dd00ff007a0c */ /* 0x000fc60003f05300 */
[----:B------:R-:W-:-:S08]  /*0c30*/  IMAD.MOV.U32 R14, RZ, RZ, R4 ;  /* 0x000000ffff0e7224 */ /* 0x000fd000078e0004 */
[----:B------:R-:W-:-:S04]  /*0c40*/  @P1 IMAD.HI.U32 R2, R4, c[0x0][0x54c], RZ ;  /* 0x0001530004021a27 */ /* 0x000fc800078e00ff */
[----:B------:R-:W-:Y:S01]  /*0c50*/  @P0 IMAD.MOV.U32 R3, RZ, RZ, 0x4 ;  /* 0x00000004ff030424 */ /* 0x000fe200078e00ff */
[----:B------:R-:W-:-:S05]  /*0c60*/  @P1 SHF.R.U32.HI R14, RZ, c[0x0][0x550], R2 ;  /* 0x00015400ff0e1a19 */ /* 0x000fca0000011602 */
[----:B------:R-:W-:Y:S01]  /*0c70*/  @P0 IMAD.WIDE R2, R14, R3, c[0x0][0x370] ;  /* 0x0000dc000e020625 */ /* 0x000fe200078e0203 */
[----:B------:R-:W-:Y:S01]  /*0c80*/  MOV R12, c[0x0][0x2c4] ;  /* 0x0000b100000c7a02 */ /* 0x000fe20000000f00 */
[----:B------:R1:W-:Y:S04]  /*0c90*/  STL [R1+0x3c], R14 ;  /* 0x00003c0e01007387 */ /* 0x0003e80000100800 */
[----:B------:R2:W3:Y:S01]  /*0ca0*/  @P0 LDG.E R169, [R2.64] ;  /* 0x0000000602a90981 */ /* 0x0004e2000c1e1900 */
[----:B------:R-:W-:Y:S01]  /*0cb0*/  IMAD.MOV.U32 R11, RZ, RZ, R0 ;  /* 0x000000ffff0b7224 */ /* 0x000fe200078e0000 */
[----:B------:R-:W-:Y:S01]  /*0cc0*/  ISETP.NE.AND P4, PT, R12, 0x1, PT ;  /* 0x000000010c00780c */ /* 0x000fe20003f85270 */
[----:B------:R-:W-:Y:S01]  /*0cd0*/  IMAD.MOV.U32 R5, RZ, RZ, 0x80 ;  /* 0x00000080ff057424 */ /* 0x000fe200078e00ff */
[----:B------:R-:W-:Y:S04]  /*0ce0*/  BSSY B0, `(.L_x_72) ;  /* 0x0000041000007945 */ /* 0x000fe80003800000 */
[----:B------:R-:W-:Y:S01]  /*0cf0*/  IADD3 R5, R5, -c[0x0][0x168], RZ ;  /* 0x80005a0005057a10 */ /* 0x000fe20007ffe0ff */
[----:B--2---:R-:W-:-:S05]  /*0d00*/  IMAD.MOV.U32 R2, RZ, RZ, c[0x0][0x53c] ;  /* 0x00014f00ff027624 */ /* 0x004fca00078e00ff */
[----:B------:R-:W-:Y:S02]  /*0d10*/  ISETP.NE.AND P0, PT, R2, 0x1, PT ;  /* 0x000000010200780c */ /* 0x000fe40003f05270 */
[----:B------:R-:W-:-:S11]  /*0d20*/  LOP3.LUT R2, R0, 0x1ffffff, RZ, 0x3c, !PT ;  /* 0x01ffffff00027812 */ /* 0x000fd600078e3cff */
[----:B------:R-:W-:Y:S01]  /*0d30*/  @P0 IMAD.HI.U32 R3, R0, c[0x0][0x540], RZ ;  /* 0x0001500000030a27 */ /* 0x000fe200078e00ff */
[----:B------:R-:W-:-:S03]  /*0d40*/  IADD3 R0, R2, c[0x0][0x53c], RZ ;  /* 0x00014f0002007a10 */ /* 0x000fc60007ffe0ff */
[----:B------:R-:W-:Y:S01]  /*0d50*/  IMAD.MOV.U32 R2, RZ, RZ, c[0x0][0x2ac] ;  /* 0x0000ab00ff027624 */ /* 0x000fe200078e00ff */
[----:B------:R-:W-:-:S03]  /*0d60*/  @P0 SHF.R.U32.HI R11, RZ, c[0x0][0x544], R3 ;  /* 0x00015100ff0b0a19 */ /* 0x000fc60000011603 */
[C---:B------:R-:W-:Y:S02]  /*0d70*/  IMAD R238, R2.reuse, c[0x0][0x1d0], RZ ;  /* 0x0000740002ee7a24 */ /* 0x040fe400078e02ff */
[----:B------:R-:W-:Y:S01]  /*0d80*/  IMAD R0, R11, c[0x0][0x53c], R0 ;  /* 0x00014f000b007a24 */ /* 0x000fe200078e0200 */
[----:B------:R1:W-:Y:S01]  /*0d90*/  STL [R1+0x44], R11 ;  /* 0x0000440b01007387 */ /* 0x0003e20000100800 */
[----:B------:R-:W-:Y:S01]  /*0da0*/  IMAD R2, R2, c[0x0][0x1d0], R5 ;  /* 0x0000740002027a24 */ /* 0x000fe200078e0205 */
[----:B------:R-:W-:Y:S01]  /*0db0*/  IADD3 R5, R238, 0x7f, RZ ;  /* 0x0000007fee057810 */ /* 0x000fe20007ffe0ff */
[----:B------:R-:W-:-:S05]  /*0dc0*/  IMAD.SHL.U32 R13, R0, 0x80, RZ ;  /* 0x00000080000d7824 */ /* 0x000fca00078e00ff */
[----:B------:R-:W-:Y:S01]  /*0dd0*/  IADD3 R0, R13, 0x7f, RZ ;  /* 0x0000007f0d007810 */ /* 0x000fe20007ffe0ff */
[----:B------:R1:W-:Y:S04]  /*0de0*/  STL [R1+0x48], R13 ;  /* 0x0000480d01007387 */ /* 0x0003e80000100800 */
[----:B------:R-:W-:-:S05]  /*0df0*/  @P4 IMAD.HI.U32 R3, R0, c[0x0][0x2c8], RZ ;  /* 0x0000b20000034a27 */ /* 0x000fca00078e00ff */
[----:B------:R-:W-:-:S04]  /*0e00*/  @P4 SHF.R.U32.HI R0, RZ, c[0x0][0x2cc], R3 ;  /* 0x0000b300ff004a19 */ /* 0x000fc80000011603 */
[----:B------:R-:W-:Y:S02]  /*0e10*/  IADD3 R0, R2, R0, RZ ;  /* 0x0000000002007210 */ /* 0x000fe40007ffe0ff */
[----:B------:R-:W-:Y:S02]  /*0e20*/  SHF.R.S32.HI R2, RZ, 0x1f, R5 ;  /* 0x0000001fff027819 */ /* 0x000fe40000011405 */
[----:B------:R-:W-:Y:S02]  /*0e30*/  SHF.R.S32.HI R3, RZ, 0x1f, R0 ;  /* 0x0000001fff037819 */ /* 0x000fe40000011400 */
[----:B------:R-:W-:Y:S02]  /*0e40*/  LEA.HI R2, R2, R5, RZ, 0x7 ;  /* 0x0000000502027211 */ /* 0x000fe400078f38ff */
[----:B------:R-:W-:Y:S02]  /*0e50*/  LEA.HI R3, R3, R0, RZ, 0x7 ;  /* 0x0000000003037211 */ /* 0x000fe400078f38ff */
[----:B------:R-:W-:-:S02]  /*0e60*/  SHF.R.S32.HI R0, RZ, 0x7, R2 ;  /* 0x00000007ff007819 */ /* 0x000fc40000011402 */
[----:B------:R-:W-:-:S04]  /*0e70*/  SHF.R.S32.HI R2, RZ, 0x7, R3 ;  /* 0x00000007ff027819 */ /* 0x000fc80000011403 */
[----:B------:R-:W-:Y:S01]  /*0e80*/  IMNMX R7, R0, R2, PT ;  /* 0x0000000200077217 */ /* 0x000fe20003800200 */
[----:B------:R-:W-:Y:S02]  /*0e90*/  IMAD.MOV R0, RZ, RZ, -R14 ;  /* 0x000000ffff007224 */ /* 0x000fe400078e0a0e */
[----:B------:R-:W-:Y:S01]  /*0ea0*/  IMAD.MOV.U32 R2, RZ, RZ, RZ ;  /* 0x000000ffff027224 */ /* 0x000fe200078e00ff */
[----:B------:R-:W-:Y:S01]  /*0eb0*/  ISETP.GE.AND P0, PT, R7, 0x1, PT ;  /* 0x000000010700780c */ /* 0x000fe20003f06270 */
[----:B------:R-:W-:Y:S01]  /*0ec0*/  IMAD R46, R0, c[0x0][0x548], R4 ;  /* 0x00015200002e7a24 */ /* 0x000fe200078e0204 */
[----:B---3--:R1:W-:Y:S04]  /*0ed0*/  STL [R1+0x10], R169 ;  /* 0x000010a901007387 */ /* 0x0083e80000100800 */
[----:B------:R1:W-:Y:S07]  /*0ee0*/  STL [R1+0x40], R46 ;  /* 0x0000402e01007387 */ /* 0x0003ee0000100800 */
[----:B------:R-:W-:Y:S05]  /*0ef0*/  @!P0 BRA `(.L_x_73) ;  /* 0x000001f000008947 */ /* 0x000fea0003800000 */
[----:B------:R-:W-:-:S04]  /*0f00*/  SHF.R.U32.HI R0, RZ, 0x10, R11 ;  /* 0x00000010ff007819 */ /* 0x000fc8000001160b */
[----:B------:R-:W-:-:S04]  /*0f10*/  ISETP.NE.AND P0, PT, R0, RZ, PT ;  /* 0x000000ff0000720c */ /* 0x000fc80003f05270 */
[----:B------:R-:W-:-:S04]  /*0f20*/  SEL R0, R0, c[0x0][0x338], P0 ;  /* 0x0000ce0000007a07 */ /* 0x000fc80000000000 */
[----:B------:R-:W-:Y:S02]  /*0f30*/  IABS R3, R0 ;  /* 0x0000000000037213 */ /* 0x000fe40000000000 */
[----:B------:R-:W-:Y:S02]  /*0f40*/  IADD3 R6, R0, -0x1, R7 ;  /* 0xffffffff00067810 */ /* 0x000fe40007ffe007 */
[----:B------:R-:W2:Y:S02]  /*0f50*/  I2F.RP R4, R3 ;  /* 0x0000000300047306 */ /* 0x000ea40000209400 */
[----:B------:R-:W-:Y:S02]  /*0f60*/  IABS R10, R6 ;  /* 0x00000006000a7213 */ /* 0x000fe40000000000 */
[----:B------:R-:W-:-:S04]  /*0f70*/  LOP3.LUT R6, R6, R0, RZ, 0x3c, !PT ;  /* 0x0000000006067212 */ /* 0x000fc800078e3cff */
[----:B------:R-:W-:Y:S01]  /*0f80*/  ISETP.GE.AND P0, PT, R6, RZ, PT ;  /* 0x000000ff0600720c */ /* 0x000fe20003f06270 */
[----:B--2---:R-:W2:Y:S02]  /*0f90*/  MUFU.RCP R4, R4 ;  /* 0x0000000400047308 */ /* 0x004ea40000001000 */
[----:B--2---:R-:W-:-:S06]  /*0fa0*/  IADD3 R4, R4, 0xffffffe, RZ ;  /* 0x0ffffffe04047810 */ /* 0x004fcc0007ffe0ff */
[----:B------:R-:W2:Y:S02]  /*0fb0*/  F2I.FTZ.U32.TRUNC.NTZ R5, R4 ;  /* 0x0000000400057305 */ /* 0x000ea4000021f000 */
[----:B--2---:R-:W-:Y:S02]  /*0fc0*/  IMAD.MOV R2, RZ, RZ, -R5 ;  /* 0x000000ffff027224 */ /* 0x004fe400078e0a05 */
[----:B------:R-:W-:Y:S02]  /*0fd0*/  IMAD.MOV.U32 R4, RZ, RZ, RZ ;  /* 0x000000ffff047224 */ /* 0x000fe400078e00ff */
[----:B------:R-:W-:Y:S01]  /*0fe0*/  IMAD.MOV.U32 R8, RZ, RZ, R2 ;  /* 0x000000ffff087224 */ /* 0x000fe200078e0002 */
[----:B------:R-:W-:-:S03]  /*0ff0*/  IABS R2, R0 ;  /* 0x0000000000027213 */ /* 0x000fc60000000000 */
[----:B------:R-:W-:Y:S02]  /*1000*/  IMAD R8, R8, R3, RZ ;  /* 0x0000000308087224 */ /* 0x000fe400078e02ff */
[----:B------:R-:W-:Y:S02]  /*1010*/  IMAD.MOV R9, RZ, RZ, -R2 ;  /* 0x000000ffff097224 */ /* 0x000fe400078e0a02 */
[----:B------:R-:W-:-:S04]  /*1020*/  IMAD.HI.U32 R2, R5, R8, R4 ;  /* 0x0000000805027227 */ /* 0x000fc800078e0004 */
[----:B------:R-:W-:Y:S02]  /*1030*/  IMAD.MOV.U32 R4, RZ, RZ, R10 ;  /* 0x000000ffff047224 */ /* 0x000fe400078e000a */
[----:B------:R-:W-:Y:S02]  /*1040*/  IMAD.MOV.U32 R5, RZ, RZ, R9 ;  /* 0x000000ffff057224 */ /* 0x000fe400078e0009 */
[----:B------:R-:W-:-:S04]  /*1050*/  IMAD.HI.U32 R2, R2, R4, RZ ;  /* 0x0000000402027227 */ /* 0x000fc800078e00ff */
[----:B------:R-:W-:-:S05]  /*1060*/  IMAD R4, R2, R5, R4 ;  /* 0x0000000502047224 */ /* 0x000fca00078e0204 */
[----:B------:R-:W-:-:S13]  /*1070*/  ISETP.GT.U32.AND P1, PT, R3, R4, PT ;  /* 0x000000040300720c */ /* 0x000fda0003f24070 */
[----:B------:R-:W-:Y:S01]  /*1080*/  @!P1 IMAD.IADD R4, R4, 0x1, -R3 ;  /* 0x0000000104049824 */ /* 0x000fe200078e0a03 */
[----:B------:R-:W-:Y:S02]  /*1090*/  @!P1 IADD3 R2, R2, 0x1, RZ ;  /* 0x0000000102029810 */ /* 0x000fe40007ffe0ff */
[----:B------:R-:W-:Y:S02]  /*10a0*/  ISETP.NE.AND P1, PT, R0, RZ, PT ;  /* 0x000000ff0000720c */ /* 0x000fe40003f25270 */
[----:B------:R-:W-:-:S13]  /*10b0*/  ISETP.GE.U32.AND P2, PT, R4, R3, PT ;  /* 0x000000030400720c */ /* 0x000fda0003f46070 */
[----:B------:R-:W-:-:S05]  /*10c0*/  @P2 IADD3 R2, R2, 0x1, RZ ;  /* 0x0000000102022810 */ /* 0x000fca0007ffe0ff */
[----:B------:R-:W-:Y:S01]  /*10d0*/  @!P0 IMAD.MOV R2, RZ, RZ, -R2 ;  /* 0x000000ffff028224 */ /* 0x000fe200078e0a02 */
[----:B------:R-:W-:Y:S02]  /*10e0*/  @!P1 LOP3.LUT R2, RZ, R0, RZ, 0x33, !PT ;  /* 0x00000000ff029212 */ /* 0x000fe400078e33ff */
.L_x_73:
[----:B------:R-:W-:Y:S05]  /*10f0*/  BSYNC B0 ;  /* 0x0000000000007941 */ /* 0x000fea0003800000 */
.L_x_72:
[----:B------:R-:W-:Y:S01]  /*1100*/  LOP3.LUT R0, R11, 0xffff, RZ, 0xc0, !PT ;  /* 0x0000ffff0b007812 */ /* 0x000fe200078ec0ff */
[----:B------:R-:W-:Y:S01]  /*1110*/  CS2R R16, SRZ ;  /* 0x0000000000107805 */ /* 0x000fe2000001ff00 */
[----:B------:R-:W-:Y:S01]  /*1120*/  CS2R R74, SRZ ;  /* 0x00000000004a7805 */ /* 0x000fe2000001ff00 */
[----:B------:R-:W-:Y:S01]  /*1130*/  CS2R R72, SRZ ;  /* 0x0000000000487805 */ /* 0x000fe2000001ff00 */
[----:B------:R-:W-:Y:S01]  /*1140*/  CS2R R78, SRZ ;  /* 0x00000000004e7805 */ /* 0x000fe2000001ff00 */
[----:B------:R-:W-:Y:S01]  /*1150*/  IMAD R172, R0, R2, RZ ;  /* 0x0000000200ac7224 */ /* 0x000fe200078e02ff */
[----:B------:R-:W-:Y:S01]  /*1160*/  PRMT R0, RZ, 0x7610, R0 ;  /* 0x00007610ff007816 */ /* 0x000fe20000000000 */
[----:B------:R-:W-:Y:S01]  /*1170*/  CS2R R76, SRZ ;  /* 0x00000000004c7805 */ /* 0x000fe2000001ff00 */
[----:B------:R-:W-:Y:S01]  /*1180*/  CS2R R82, SRZ ;  /* 0x0000000000527805 */ /* 0x000fe2000001ff00 */
[----:B------:R-:W-:Y:S01]  /*1190*/  IMAD.IADD R2, R172, 0x1, R2 ;  /* 0x00000001ac027824 */ /* 0x000fe200078e0202 */
[----:B------:R2:W-:Y:S01]  /*11a0*/  STL [R1+0x4], R172 ;  /* 0x000004ac01007387 */ /* 0x0005e20000100800 */
[----:B------:R-:W-:Y:S01]  /*11b0*/  CS2R R80, SRZ ;  /* 0x0000000000507805 */ /* 0x000fe2000001ff00 */
[----:B------:R-:W-:Y:S01]  /*11c0*/  CS2R R86, SRZ ;  /* 0x0000000000567805 */ /* 0x000fe2000001ff00 */
[----:B------:R-:W-:Y:S01]  /*11d0*/  CS2R R84, SRZ ;  /* 0x0000000000547805 */ /* 0x000fe2000001ff00 */
[----:B------:R-:W-:Y:S01]  /*11e0*/  IMNMX R237, R7, R2, PT ;  /* 0x0000000207ed7217 */ /* 0x000fe20003800200 */
        /* <DEDUP_REMOVED lines=26> */
[----:B--2---:R-:W-:-:S04]  /*1390*/  ISETP.NE.U32.AND P0, PT, RZ, c[0x0][0x340], PT ;  /* 0x0000d000ff007a0c */ /* 0x004fc80003f05070 */
[----:B------:R-:W-:-:S13]  /*13a0*/  ISETP.NE.AND.EX P0, PT, RZ, c[0x0][0x344], PT, P0 ;  /* 0x0000d100ff007a0c */ /* 0x000fda0003f05300 */
[----:B------:R-:W-:-:S04]  /*13b0*/  @P0 IMAD.MOV.U32 R2, RZ, RZ, 0x4 ;  /* 0x00000004ff020424 */ /* 0x000fc800078e00ff */
[----:B------:R-:W-:-:S05]  /*13c0*/  @P0 IMAD.WIDE R2, R14, R2, c[0x0][0x340] ;  /* 0x0000d0000e020625 */ /* 0x000fca00078e0202 */
[----:B------:R2:W5:Y:S01]  /*13d0*/  @P0 LDG.E R0, [R2.64] ;  /* 0x0000000602000981 */ /* 0x000562000c1e1900 */
[----:B------:R-:W-:Y:S01]  /*13e0*/  WARPSYNC 0xffffffff ;  /* 0xffffffff00007948 */ /* 0x000fe20003800000 */
[----:B------:R-:W-:Y:S01]  /*13f0*/  IADD3 R160, R237, -0x1, RZ ;  /* 0xffffffffeda07810 */ /* 0x000fe20007ffe0ff */
[----:B------:R-:W-:-:S03]  /*1400*/  @!P0 IMAD.MOV.U32 R0, RZ, RZ, R14 ;  /* 0x000000ffff008224 */ /* 0x000fc600078e000e */
[----:B--2---:R-:W2:Y:S01]  /*1410*/  S2R R4, SR_TID.X ;  /* 0x0000000000047919 */ /* 0x004ea20000002100 */
[----:B------:R-:W-:Y:S01]  /*1420*/  IMAD.MOV.U32 R2, RZ, RZ, c[0x0][0x2b8] ;  /* 0x0000ae00ff027624 */ /* 0x000fe200078e00ff */
[----:B-----5:R-:W-:Y:S01]  /*1430*/  SHF.R.S32.HI R3, RZ, 0x1f, R0 ;  /* 0x0000001fff037819 */ /* 0x020fe20000011400 */
[----:B------:R-:W-:Y:S01]  /*1440*/  IMAD.WIDE.U32 R170, R0, c[0x0][0x2b0], RZ ;  /* 0x0000ac0000aa7a25 */ /* 0x000fe200078e00ff */
[----:B------:R-:W-:Y:S02]  /*1450*/  BAR.SYNC.DEFER_BLOCKING 0x0 ;  /* 0x0000000000007b1d */ /* 0x000fe40000010000 */
[----:B------:R-:W-:Y:S01]  /*1460*/  ISETP.NE.AND P3, PT, R2, 0x1, PT ;  /* 0x000000010200780c */ /* 0x000fe20003f65270 */
[----:B------:R-:W-:Y:S01]  /*1470*/  IMAD.MOV.U32 R230, RZ, RZ, RZ ;  /* 0x000000ffffe67224 */ /* 0x000fe200078e00ff */
[----:B------:R-:W-:-:S02]  /*1480*/  SHF.R.S32.HI R41, RZ, 0x1f, R46 ;  /* 0x0000001fff297819 */ /* 0x000fc4000001142e */
[----:B------:R-:W-:Y:S01]  /*1490*/  SHF.R.S32.HI R6, RZ, 0x1f, R14 ;  /* 0x0000001fff067819 */ /* 0x000fe2000001140e */
[----:B------:R-:W-:Y:S01]  /*14a0*/  IMAD R16, R12, c[0x0][0x168], RZ ;  /* 0x00005a000c107a24 */ /* 0x000fe200078e02ff */
[----:B------:R-:W-:Y:S02]  /*14b0*/  SHF.R.S32.HI R43, RZ, 0x1f, R233 ;  /* 0x0000001fff2b7819 */ /* 0x000fe400000114e9 */
[----:B--2---:R-:W-:Y:S02]  /*14c0*/  SHF.R.S32.HI R18, RZ, 0x1f, R4 ;  /* 0x0000001fff127819 */ /* 0x004fe40000011404 */
[----:B------:R-:W-:Y:S02]  /*14d0*/  SHF.R.S32.HI R42, RZ, 0x1f, R234 ;  /* 0x0000001fff2a7819 */ /* 0x000fe400000114ea */
[----:B------:R-:W-:Y:S02]  /*14e0*/  ISETP.GE.AND P2, PT, R233, c[0x0][0x198], PT ;  /* 0x00006600e9007a0c */ /* 0x000fe40003f46270 */
[----:B------:R-:W-:Y:S01]  /*14f0*/  ISETP.GE.AND P6, PT, R234, c[0x0][0x198], PT ;  /* 0x00006600ea007a0c */ /* 0x000fe20003fc6270 */
[----:B------:R-:W-:Y:S01]  /*1500*/  IMAD.WIDE.U32 R166, R46, c[0x0][0x1e8], RZ ;  /* 0x00007a002ea67a25 */ /* 0x000fe200078e00ff */
[----:B------:R-:W-:Y:S01]  /*1510*/  LEA.HI R18, R18, R4, RZ, 0x3 ;  /* 0x0000000412127211 */ /* 0x000fe200078f18ff */
[----:B------:R-:W-:Y:S01]  /*1520*/  STL.64 [R1+0x20], R170 ;  /* 0x000020aa01007387 */ /* 0x000fe20000100a00 */
[----:B------:R-:W-:-:S02]  /*1530*/  SHF.R.S32.HI R19, RZ, 0x1f, R4 ;  /* 0x0000001fff137819 */ /* 0x000fc40000011404 */
[----:B------:R-:W-:Y:S02]  /*1540*/  LOP3.LUT R18, R18, 0xfffffff8, RZ, 0xc0, !PT ;  /* 0xfffffff812127812 */ /* 0x000fe400078ec0ff */
[----:B------:R-:W-:-:S03]  /*1550*/  LEA.HI R19, R19, R4, RZ, 0x3 ;  /* 0x0000000413137211 */ /* 0x000fc600078f18ff */
[----:B------:R-:W-:Y:S01]  /*1560*/  IMAD.IADD R18, R4, 0x1, -R18 ;  /* 0x0000000104127824 */ /* 0x000fe200078e0a12 */
[----:B------:R-:W-:-:S05]  /*1570*/  SHF.R.S32.HI R19, RZ, 0x3, R19 ;  /* 0x00000003ff137819 */ /* 0x000fca0000011413 */
[----:B------:R-:W-:-:S04]  /*1580*/  IMAD R161, R18, 0x20, R19 ;  /* 0x0000002012a17824 */ /* 0x000fc800078e0213 */
[----:B------:R-:W-:-:S04]  /*1590*/  IMAD R2, R160, 0x80, R161 ;  /* 0x00000080a0027824 */ /* 0x000fc800078e02a1 */
[C---:B-1----:R-:W-:Y:S01]  /*15a0*/  IMAD.IADD R11, R2.reuse, 0x1, R169 ;  /* 0x00000001020b7824 */ /* 0x042fe200078e02a9 */
[----:B------:R-:W-:Y:S01]  /*15b0*/  ISETP.GE.AND P1, PT, R2, R238, PT ;  /* 0x000000ee0200720c */ /* 0x000fe20003f26270 */
[----:B------:R-:W-:Y:S02]  /*15c0*/  IMAD R2, R3, c[0x0][0x2b0], RZ ;  /* 0x0000ac0003027a24 */ /* 0x000fe400078e02ff */
[----:B------:R-:W-:Y:S01]  /*15d0*/  @P3 IMAD.HI.U32 R3, R11, c[0x0][0x2bc], RZ ;  /* 0x0000af000b033a27 */ /* 0x000fe200078e00ff */
[----:B------:R-:W-:-:S03]  /*15e0*/  ISETP.GT.OR P1, PT, R161, 0x7f, P1 ;  /* 0x0000007fa100780c */ /* 0x000fc60000f24670 */
[----:B------:R-:W-:Y:S01]  /*15f0*/  IMAD.MOV.U32 R10, RZ, RZ, R11 ;  /* 0x000000ffff0a7224 */ /* 0x000fe200078e000b */
[----:B------:R-:W-:Y:S01]  /*1600*/  @P3 SHF.R.U32.HI R10, RZ, c[0x0][0x2c0], R3 ;  /* 0x0000b000ff0a3a19 */ /* 0x000fe20000011603 */
[----:B------:R-:W-:-:S04]  /*1610*/  IMAD R2, R0, c[0x0][0x2b4], R2 ;  /* 0x0000ad0000027a24 */ /* 0x000fc800078e0202 */
[----:B------:R-:W-:-:S04]  /*1620*/  IMAD.IADD R168, R171, 0x1, R2 ;  /* 0x00000001aba87824 */ /* 0x000fc800078e0202 */
[----:B------:R-:W-:Y:S01]  /*1630*/  @!P1 IADD3 R0, P0, R10, R170, RZ ;  /* 0x000000aa0a009210 */ /* 0x000fe20007f1e0ff */
[----:B------:R-:W-:Y:S02]  /*1640*/  IMAD R5, R41, c[0x0][0x1b8], RZ ;  /* 0x00006e0029057a24 */ /* 0x000fe400078e02ff */
[----:B------:R-:W-:Y:S01]  /*1650*/  IMAD R162, R160, -0x80, R238 ;  /* 0xffffff80a0a27824 */ /* 0x000fe200078e02ee */
[----:B------:R-:W-:Y:S01]  /*1660*/  @!P1 LEA.HI.X.SX32 R3, R10, R168, 0x1, P0 ;  /* 0x000000a80a039211 */ /* 0x000fe200000f0eff */
[----:B------:R-:W-:Y:S01]  /*1670*/  IMAD.IADD R4, R13, 0x1, R161 ;  /* 0x000000010d047824 */ /* 0x000fe200078e02a1 */
[----:B------:R-:W-:Y:S01]  /*1680*/  @!P1 LEA R2, P0, R0, c[0x0][0x2a0], 0x2 ;  /* 0x0000a80000029a11 */ /* 0x000fe200078010ff */
[----:B------:R-:W-:Y:S01]  /*1690*/  IMAD.IADD R12, R19, 0x1, R13 ;  /* 0x00000001130c7824 */ /* 0x000fe200078e020d */
[----:B------:R-:W-:Y:S01]  /*16a0*/  IADD3 R207, R200, 0x20, RZ ;  /* 0x00000020c8cf7810 */ /* 0x000fe20007ffe0ff */
[----:B------:R-:W-:Y:S01]  /*16b0*/  IMAD.WIDE.U32 R44, R46, c[0x0][0x210], RZ ;  /* 0x000084002e2c7a25 */ /* 0x000fe200078e00ff */
[----:B------:R-:W-:Y:S01]  /*16c0*/  @!P1 LEA.HI.X R3, R0, c[0x0][0x2a4], R3, 0x2, P0 ;  /* 0x0000a90000039a11 */ /* 0x000fe200000f1403 */
[----:B------:R-:W-:Y:S04]  /*16d0*/  STL [R1+0x30], R168 ;  /* 0x000030a801007387 */ /* 0x000fe80000100800 */
[----:B------:R-:W-:Y:S04]  /*16e0*/  STL.64 [R1+0x18], R166 ;  /* 0x000018a601007387 */ /* 0x000fe80000100a00 */
[----:B------:R1:W2:Y:S01]  /*16f0*/  @!P1 LDG.E R230, [R2.64] ;  /* 0x0000000602e69981 */ /* 0x0002a2000c1e1900 */
[----:B------:R-:W-:Y:S01]  /*1700*/  IMAD R5, R46, c[0x0][0x1bc], R5 ;  /* 0x00006f002e057a24 */ /* 0x000fe200078e0205 */
[----:B------:R-:W-:Y:S01]  /*1710*/  BSSY B0, `(.L_x_75) ;  /* 0x00001f4000007945 */ /* 0x000fe20003800000 */
[----:B------:R-:W-:-:S04]  /*1720*/  @P4 IMAD.HI.U32 R7, R4, c[0x0][0x2c8], RZ ;  /* 0x0000b20004074a27 */ /* 0x000fc800078e00ff */
[----:B------:R-:W-:Y:S01]  /*1730*/  IMAD.MOV.U32 R0, RZ, RZ, R4 ;  /* 0x000000ffff007224 */ /* 0x000fe200078e0004 */
[----:B------:R-:W-:Y:S01]  /*1740*/  @P4 SHF.R.U32.HI R0, RZ, c[0x0][0x2cc], R7 ;  /* 0x0000b300ff004a19 */ /* 0x000fe20000011607 */
[----:B------:R-:W-:Y:S02]  /*1750*/  IMAD.SHL.U32 R164, R234, 0x2, RZ ;  /* 0x00000002eaa47824 */ /* 0x000fe400078e00ff */
[----:B------:R-:W-:Y:S01]  /*1760*/  IMAD.SHL.U32 R163, R233, 0x2, RZ ;  /* 0x00000002e9a37824 */ /* 0x000fe200078e00ff */
[----:B------:R-:W-:Y:S01]  /*1770*/  SHF.R.S32.HI R7, RZ, 0x1f, R0 ;  /* 0x0000001fff077819 */ /* 0x000fe20000011400 */
[----:B-1----:R-:W-:-:S04]  /*1780*/  IMAD.WIDE.U32 R2, R46, c[0x0][0x1b8], RZ ;  /* 0x00006e002e027a25 */ /* 0x002fc800078e00ff */
[----:B------:R-:W-:Y:S02]  /*1790*/  IMAD.IADD R3, R3, 0x1, R5 ;  /* 0x0000000103037824 */ /* 0x000fe400078e0205 */
[----:B------:R-:W-:Y:S02]  /*17a0*/  IMAD R5, R6, c[0x0][0x1c0], RZ ;  /* 0x0000700006057a24 */ /* 0x000fe400078e02ff */
[----:B------:R-:W-:-:S04]  /*17b0*/  IMAD.WIDE.U32 R2, R14, c[0x0][0x1c0], R2 ;  /* 0x000070000e027a25 */ /* 0x000fc800078e0002 */
[----:B------:R-:W-:Y:S02]  /*17c0*/  IMAD R6, R14, c[0x0][0x1c4], R5 ;  /* 0x000071000e067a24 */ /* 0x000fe400078e0205 */
[----:B------:R-:W-:Y:S02]  /*17d0*/  IMAD.MOV R5, RZ, RZ, -R0 ;  /* 0x000000ffff057224 */ /* 0x000fe400078e0a00 */
[----:B------:R-:W-:Y:S02]  /*17e0*/  IMAD.IADD R3, R3, 0x1, R6 ;  /* 0x0000000103037824 */ /* 0x000fe400078e0206 */
[----:B------:R-:W-:Y:S02]  /*17f0*/  IMAD R4, R5, c[0x0][0x2c4], R4 ;  /* 0x0000b10005047a24 */ /* 0x000fe400078e0204 */
[----:B------:R-:W-:Y:S02]  /*1800*/  IMAD R5, R7, c[0x0][0x1b0], RZ ;  /* 0x00006c0007057a24 */ /* 0x000fe400078e02ff */
[----:B------:R-:W-:-:S04]  /*1810*/  IMAD.WIDE.U32 R2, R0, c[0x0][0x1b0], R2 ;  /* 0x00006c0000027a25 */ /* 0x000fc800078e0002 */
[----:B------:R-:W-:Y:S01]  /*1820*/  IMAD R6, R0, c[0x0][0x1b4], R5 ;  /* 0x00006d0000067a24 */ /* 0x000fe200078e0205 */
[----:B------:R-:W-:-:S03]  /*1830*/  SHF.R.S32.HI R5, RZ, 0x1f, R4 ;  /* 0x0000001fff057819 */ /* 0x000fc60000011404 */
[----:B------:R-:W-:Y:S01]  /*1840*/  IMAD.IADD R3, R3, 0x1, R6 ;  /* 0x0000000103037824 */ /* 0x000fe200078e0206 */
[----:B------:R-:W-:Y:S01]  /*1850*/  IADD3 R6, R12, 0x20, RZ ;  /* 0x000000200c067810 */ /* 0x000fe20007ffe0ff */
[----:B------:R-:W-:Y:S02]  /*1860*/  IMAD R0, R5, c[0x0][0x1a8], RZ ;  /* 0x00006a0005007a24 */ /* 0x000fe400078e02ff */
[----:B------:R-:W-:-:S04]  /*1870*/  IMAD.WIDE.U32 R2, R4, c[0x0][0x1a8], R2 ;  /* 0x00006a0004027a25 */ /* 0x000fc800078e0002 */
[----:B------:R-:W-:Y:S01]  /*1880*/  IMAD R0, R4, c[0x0][0x1ac], R0 ;  /* 0x00006b0004007a24 */ /* 0x000fe200078e0200 */
[----:B------:R-:W-:-:S03]  /*1890*/  LEA R9, P0, R2, c[0x0][0x160], 0x1 ;  /* 0x0000580002097a11 */ /* 0x000fc600078008ff */
[----:B------:R-:W-:Y:S02]  /*18a0*/  IMAD.IADD R8, R3, 0x1, R0 ;  /* 0x0000000103087824 */ /* 0x000fe400078e0200 */
[----:B------:R-:W1:Y:S03]  /*18b0*/  SHFL.IDX PT, R0, R9, RZ, 0x181f ;  /* 0x00181fff09007589 */ /* 0x000e6600000e0000 */
[----:B------:R-:W-:Y:S01]  /*18c0*/  LEA.HI.X R8, R2, c[0x0][0x164], R8, 0x1, P0 ;  /* 0x0000590002087a11 */ /* 0x000fe200000f0c08 */
[----:B------:R-:W-:Y:S01]  /*18d0*/  IMAD.MOV R2, RZ, RZ, -R10 ;  /* 0x000000ffff027224 */ /* 0x000fe200078e0a0a */
[----:B------:R-:W-:Y:S01]  /*18e0*/  ISETP.GE.AND P0, PT, R12, R16, PT ;  /* 0x000000100c00720c */ /* 0x000fe20003f06270 */
[----:B------:R-:W-:Y:S02]  /*18f0*/  SHFL.IDX PT, R10, R9, 0x1, 0x181f ;  /* 0x00381f00090a7f89 */ /* 0x000fe400000e0000 */
[----:B------:R-:W-:-:S02]  /*1900*/  IMAD R231, R2, c[0x0][0x2b8], R11 ;  /* 0x0000ae0002e77a24 */ /* 0x000fc400078e020b */
[----:B------:R-:W3:Y:S03]  /*1910*/  SHFL.IDX PT, R5, R8, RZ, 0x181f ;  /* 0x00181fff08057589 */ /* 0x000ee600000e0000 */
[----:B------:R-:W-:Y:S01]  /*1920*/  SHF.R.S32.HI R15, RZ, 0x1f, R231 ;  /* 0x0000001fff0f7819 */ /* 0x000fe200000114e7 */
[----:B------:R-:W4:Y:S04]  /*1930*/  SHFL.IDX PT, R11, R8, 0x1, 0x181f ;  /* 0x00381f00080b7f89 */ /* 0x000f2800000e0000 */
[----:B------:R-:W4:Y:S04]  /*1940*/  SHFL.IDX PT, R13, R9, 0x2, 0x181f ;  /* 0x00581f00090d7f89 */ /* 0x000f2800000e0000 */
[----:B------:R-:W4:Y:S01]  /*1950*/  SHFL.IDX PT, R14, R8, 0x2, 0x181f ;  /* 0x00581f00080e7f89 */ /* 0x000f2200000e0000 */
[----:B-1----:R-:W-:-:S02]  /*1960*/  @!P0 LEA R2, P5, R233, R0, 0x1 ;  /* 0x00000000e9028211 */ /* 0x002fc400078a08ff */
[C---:B------:R-:W-:Y:S01]  /*1970*/  @!P0 LEA R4, P1, R234.reuse, R0, 0x1 ;  /* 0x00000000ea048211 */ /* 0x040fe200078208ff */
[----:B------:R-:W-:Y:S01]  /*1980*/  IMAD R0, R15, c[0x0][0x1e0], RZ ;  /* 0x000078000f007a24 */ /* 0x000fe200078e02ff */
[----:B------:R-:W1:Y:S03]  /*1990*/  SHFL.IDX PT, R9, R9, 0x3, 0x181f ;  /* 0x00781f0009097f89 */ /* 0x000e6600000e0000 */
[----:B------:R-:W-:Y:S01]  /*19a0*/  IMAD R0, R231, c[0x0][0x1e4], R0 ;  /* 0x00007900e7007a24 */ /* 0x000fe200078e0200 */
[----:B------:R-:W1:Y:S01]  /*19b0*/  SHFL.IDX PT, R8, R8, 0x3, 0x181f ;  /* 0x00781f0008087f89 */ /* 0x000e6200000e0000 */
[CC--:B---3--:R-:W-:Y:S02]  /*19c0*/  @!P0 LEA.HI.X R3, R233.reuse, R5.reuse, R43, 0x1, P5 ;  /* 0x00000005e9038211 */ /* 0x0c8fe400028f0c2b */
[----:B------:R-:W-:Y:S02]  /*19d0*/  @!P0 LEA.HI.X R5, R234, R5, R42, 0x1, P1 ;  /* 0x00000005ea058211 */ /* 0x000fe400008f0c2a */
[----:B------:R-:W-:Y:S01]  /*19e0*/  ISETP.GE.AND P1, PT, R6, R16, PT ;  /* 0x000000100600720c */ /* 0x000fe20003f26270 */
[----:B------:R3:W-:Y:S04]  /*19f0*/  @!P0 LDGSTS.E.BYPASS.LTC128B.128 [R229+0x100], [R2.64], !P2 ;  /* 0x0010000002e58fae */ /* 0x0007e8000d101d46 */
[----:B------:R1:W-:Y:S08]  /*1a00*/  @!P0 LDGSTS.E.BYPASS.LTC128B.128 [R229+0x4100], [R4.64], !P6 ;  /* 0x0410000004e58fae */ /* 0x0003f0000f101d46 */
[----:B------:R-:W-:-:S04]  /*1a10*/  @!P1 LEA R6, P0, R233, R10, 0x1 ;  /* 0x0000000ae9069211 */ /* 0x000fc800078008ff */
[----:B----4-:R-:W-:-:S05]  /*1a20*/  @!P1 LEA.HI.X R7, R233, R11, R43, 0x1, P0 ;  /* 0x0000000be9079211 */ /* 0x010fca00000f0c2b */
[----:B------:R4:W-:Y:S01]  /*1a30*/  @!P1 LDGSTS.E.BYPASS.LTC128B.128 [R229+0x1100], [R6.64], !P2 ;  /* 0x0110000006e59fae */ /* 0x0009e2000d101d46 */
[----:B---3--:R-:W-:Y:S01]  /*1a40*/  IMAD.WIDE.U32 R2, R231, c[0x0][0x1e0], RZ ;  /* 0x00007800e7027a25 */ /* 0x008fe200078e00ff */
[----:B-1----:R-:W-:-:S03]  /*1a50*/  IADD3 R4, R12, 0x40, RZ ;  /* 0x000000400c047810 */ /* 0x002fc60007ffe0ff */
[----:B------:R-:W-:Y:S01]  /*1a60*/  IMAD.IADD R3, R3, 0x1, R0 ;  /* 0x0000000103037824 */ /* 0x000fe200078e0200 */
[----:B------:R-:W-:Y:S01]  /*1a70*/  IADD3 R12, R12, 0x60, RZ ;  /* 0x000000600c0c7810 */ /* 0x000fe20007ffe0ff */
[----:B------:R-:W-:Y:S01]  /*1a80*/  IMAD R0, R41, c[0x0][0x1e8], RZ ;  /* 0x00007a0029007a24 */ /* 0x000fe200078e02ff */
[----:B------:R-:W-:Y:S02]  /*1a90*/  ISETP.GE.AND P5, PT, R4, R16, PT ;  /* 0x000000100400720c */ /* 0x000fe40003fa6270 */
[----:B------:R-:W-:Y:S01]  /*1aa0*/  @!P1 LEA R4, P0, R234, R10, 0x1 ;  /* 0x0000000aea049211 */ /* 0x000fe200078008ff */
[----:B------:R-:W-:-:S03]  /*1ab0*/  IMAD R0, R46, c[0x0][0x1ec], R0 ;  /* 0x00007b002e007a24 */ /* 0x000fc600078e0200 */
[----:B------:R-:W-:Y:S01]  /*1ac0*/  @!P1 LEA.HI.X R5, R234, R11, R42, 0x1, P0 ;  /* 0x0000000bea059211 */ /* 0x000fe200000f0c2a */
[----:B------:R-:W-:-:S04]  /*1ad0*/  IMAD.IADD R165, R167, 0x1, R0 ;  /* 0x00000001a7a57824 */ /* 0x000fc800078e0200 */
[----:B------:R1:W-:Y:S04]  /*1ae0*/  @!P1 LDGSTS.E.BYPASS.LTC128B.128 [R229+0x5100], [R4.64], !P6 ;  /* 0x0510000004e59fae */ /* 0x0003e8000f101d46 */
[----:B------:R-:W-:Y:S04]  /*1af0*/  STL [R1+0x14], R165 ;  /* 0x000014a501007387 */ /* 0x000fe80000100800 */
[----:B------:R-:W-:Y:S01]  /*1b00*/  STL.64 [R1+0x28], R44 ;  /* 0x0000282c01007387 */ /* 0x000fe20000100a00 */
[----:B-1----:R-:W-:-:S04]  /*1b10*/  @!P5 LEA R4, P1, R233, R13, 0x1 ;  /* 0x0000000de904d211 */ /* 0x002fc800078208ff */
[----:B------:R-:W-:-:S05]  /*1b20*/  @!P5 LEA.HI.X R5, R233, R14, R43, 0x1, P1 ;  /* 0x0000000ee905d211 */ /* 0x000fca00008f0c2b */
[----:B------:R1:W-:Y:S01]  /*1b30*/  @!P5 LDGSTS.E.BYPASS.LTC128B.128 [R229+0x2100], [R4.64], !P2 ;  /* 0x0210000004e5dfae */ /* 0x0003e2000d101d46 */
[----:B--2---:R-:W-:Y:S01]  /*1b40*/  SHF.R.S32.HI R40, RZ, 0x1f, R230 ;  /* 0x0000001fff287819 */ /* 0x004fe200000114e6 */
[----:B------:R-:W-:-:S04]  /*1b50*/  IMAD.WIDE.U32 R2, R230, c[0x0][0x1f0], R2 ;  /* 0x00007c00e6027a25 */ /* 0x000fc800078e0002 */
[----:B----4-:R-:W-:Y:S01]  /*1b60*/  IMAD R7, R40, c[0x0][0x1f0], RZ ;  /* 0x00007c0028077a24 */ /* 0x010fe200078e02ff */
[----:B------:R-:W-:Y:S02]  /*1b70*/  IADD3 R6, P0, R2, R166, RZ ;  /* 0x000000a602067210 */ /* 0x000fe40007f1e0ff */
[----:B------:R-:W-:Y:S01]  /*1b80*/  @!P5 LEA R2, P1, R234, R13, 0x1 ;  /* 0x0000000dea02d211 */ /* 0x000fe200078208ff */
[----:B------:R-:W-:Y:S02]  /*1b90*/  IMAD R7, R230, c[0x0][0x1f4], R7 ;  /* 0x00007d00e6077a24 */ /* 0x000fe400078e0207 */
[----:B------:R-:W-:-:S03]  /*1ba0*/  IMAD.IADD R13, R162, 0x1, -R19 ;  /* 0x00000001a20d7824 */ /* 0x000fc600078e0a13 */
[----:B------:R-:W-:Y:S02]  /*1bb0*/  IADD3.X R7, R165, R3, R7, P0, !PT ;  /* 0x00000003a5077210 */ /* 0x000fe400007fe407 */
[----:B------:R-:W-:Y:S02]  /*1bc0*/  LEA R0, P0, R6, c[0x0][0x1c8], 0x1 ;  /* 0x0000720006007a11 */ /* 0x000fe400078008ff */
[----:B------:R-:W-:Y:S02]  /*1bd0*/  @!P5 LEA.HI.X R3, R234, R14, R42, 0x1, P1 ;  /* 0x0000000eea03d211 */ /* 0x000fe400008f0c2a */
[----:B------:R-:W-:Y:S01]  /*1be0*/  LEA.HI.X R14, R6, c[0x0][0x1cc], R7, 0x1, P0 ;  /* 0x00007300060e7a11 */ /* 0x000fe200000f0c07 */
[----:B------:R-:W-:Y:S01]  /*1bf0*/  SHFL.IDX PT, R10, R0, 0x1, 0x181f ;  /* 0x00381f00000a7f89 */ /* 0x000fe200000e0000 */
[----:B------:R-:W-:-:S03]  /*1c00*/  ISETP.GE.AND P1, PT, R12, R16, PT ;  /* 0x000000100c00720c */ /* 0x000fc60003f26270 */
[----:B------:R-:W2:Y:S04]  /*1c10*/  SHFL.IDX PT, R6, R0, RZ, 0x181f ;  /* 0x00181fff00067589 */ /* 0x000ea800000e0000 */
[----:B------:R-:W3:Y:S04]  /*1c20*/  SHFL.IDX PT, R7, R14, RZ, 0x181f ;  /* 0x00181fff0e077589 */ /* 0x000ee800000e0000 */
[----:B------:R4:W-:Y:S01]  /*1c30*/  @!P5 LDGSTS.E.BYPASS.LTC128B.128 [R229+0x6100], [R2.64], !P6 ;  /* 0x0610000002e5dfae */ /* 0x0009e2000f101d46 */
[----:B------:R-:W-:-:S03]  /*1c40*/  ISETP.GE.AND P5, PT, R13, 0x1, PT ;  /* 0x000000010d00780c */ /* 0x000fc60003fa6270 */
[----:B------:R-:W1:Y:S04]  /*1c50*/  SHFL.IDX PT, R12, R14, 0x1, 0x181f ;  /* 0x00381f000e0c7f89 */ /* 0x000e6800000e0000 */
[----:B------:R-:W-:Y:S01]  /*1c60*/  SHFL.IDX PT, R11, R14, 0x2, 0x181f ;  /* 0x00581f000e0b7f89 */ /* 0x000fe200000e0000 */
[----:B----4-:R-:W-:-:S04]  /*1c70*/  @!P1 LEA R2, P0, R233, R9, 0x1 ;  /* 0x00000009e9029211 */ /* 0x010fc800078008ff */
[CC--:B------:R-:W-:Y:S02]  /*1c80*/  @!P1 LEA.HI.X R3, R233.reuse, R8.reuse, R43, 0x1, P0 ;  /* 0x00000008e9039211 */ /* 0x0c0fe400000f0c2b */
[C---:B-1----:R-:W-:Y:S02]  /*1c90*/  @!P1 LEA R4, P0, R234.reuse, R9, 0x1 ;  /* 0x00000009ea049211 */ /* 0x042fe400078008ff */
[----:B------:R-:W-:Y:S02]  /*1ca0*/  SHFL.IDX PT, R9, R14, 0x3, 0x181f ;  /* 0x00781f000e097f89 */ /* 0x000fe400000e0000 */
[----:B------:R-:W-:Y:S02]  /*1cb0*/  @!P1 LEA.HI.X R5, R234, R8, R42, 0x1, P0 ;  /* 0x00000008ea059211 */ /* 0x000fe400000f0c2a */
[----:B------:R2:W-:Y:S01]  /*1cc0*/  @!P1 LDGSTS.E.BYPASS.LTC128B.128 [R229+0x3100], [R2.64], !P2 ;  /* 0x0310000002e59fae */ /* 0x0005e2000d101d46 */
[----:B------:R-:W-:-:S03]  /*1cd0*/  @P5 ISETP.GE.AND P0, PT, R233, c[0x0][0x1d4], PT ;  /* 0x00007500e9005a0c */ /* 0x000fc60003f06270 */
[----:B------:R-:W1:Y:S04]  /*1ce0*/  SHFL.IDX PT, R8, R0, 0x2, 0x181f ;  /* 0x00581f0000087f89 */ /* 0x000e6800000e0000 */
[----:B------:R4:W-:Y:S04]  /*1cf0*/  @!P1 LDGSTS.E.BYPASS.LTC128B.128 [R229+0x7100], [R4.64], !P6 ;  /* 0x0710000004e59fae */ /* 0x0009e8000f101d46 */
[----:B------:R-:W0:Y:S04]  /*1d00*/  LDGDEPBAR ;  /* 0x00000000000079af */ /* 0x000e280000000000 */
[----:B------:R-:W1:Y:S01]  /*1d10*/  SHFL.IDX PT, R0, R0, 0x3, 0x181f ;  /* 0x00781f0000007f89 */ /* 0x000e6200000e0000 */
[----:B--2---:R-:W-:-:S04]  /*1d20*/  @P5 LEA R2, P2, R233, R6, 0x1 ;  /* 0x00000006e9025211 */ /* 0x004fc800078408ff */
[----:B---3--:R-:W-:Y:S02]  /*1d30*/  @P5 LEA.HI.X R3, R233, R7, R43, 0x1, P2 ;  /* 0x00000007e9035211 */ /* 0x008fe400010f0c2b */
[----:B------:R-:W-:-:S03]  /*1d40*/  ISETP.GE.AND P2, PT, R13, 0x21, PT ;  /* 0x000000210d00780c */ /* 0x000fc60003f46270 */
[----:B------:R2:W-:Y:S01]  /*1d50*/  @P5 LDGSTS.E.BYPASS.LTC128B.128 [R229+0x8100], [R2.64], !P0 ;  /* 0x0810000002e55fae */ /* 0x0005e2000c101d46 */
[C---:B------:R-:W-:Y:S02]  /*1d60*/  @P5 ISETP.GE.AND P0, PT, R234.reuse, c[0x0][0x1d4], PT ;  /* 0x00007500ea005a0c */ /* 0x040fe40003f06270 */
[----:B--2---:R-:W-:-:S07]  /*1d70*/  @P5 LEA R2, P1, R234, R6, 0x1 ;  /* 0x00000006ea025211 */ /* 0x004fce00078208ff */
[C---:B------:R-:W-:Y:S02]  /*1d80*/  @P2 LEA R6, P6, R233.reuse, R10, 0x1 ;  /* 0x0000000ae9062211 */ /* 0x040fe400078c08ff */
[C---:B------:R-:W-:Y:S02]  /*1d90*/  @P5 LEA.HI.X R3, R234.reuse, R7, R42, 0x1, P1 ;  /* 0x00000007ea035211 */ /* 0x040fe400008f0c2a */
[----:B------:R-:W-:Y:S02]  /*1da0*/  @P2 LEA.HI.X R7, R233, R12, R43, 0x1, P6 ;  /* 0x0000000ce9072211 */ /* 0x000fe400030f0c2b */
[----:B------:R-:W-:Y:S01]  /*1db0*/  ISETP.GE.AND P6, PT, R13, 0x41, PT ;  /* 0x000000410d00780c */ /* 0x000fe20003fc6270 */
[----:B------:R1:W-:Y:S01]  /*1dc0*/  @P5 LDGSTS.E.BYPASS.LTC128B.128 [R229+0xc100], [R2.64], !P0 ;  /* 0x0c10000002e55fae */ /* 0x0003e2000c101d46 */
[----:B------:R-:W-:Y:S02]  /*1dd0*/  @P2 ISETP.GE.AND P1, PT, R233, c[0x0][0x1d4], PT ;  /* 0x00007500e9002a0c */ /* 0x000fe40003f26270 */
[----:B----4-:R-:W-:-:S04]  /*1de0*/  @P2 LEA R4, P0, R234, R10, 0x1 ;  /* 0x0000000aea042211 */ /* 0x010fc800078008ff */
[----:B------:R-:W-:-:S05]  /*1df0*/  @P2 LEA.HI.X R5, R234, R12, R42, 0x1, P0 ;  /* 0x0000000cea052211 */ /* 0x000fca00000f0c2a */
[C---:B------:R-:W-:Y:S02]  /*1e00*/  @P6 ISETP.GE.AND P0, PT, R233.reuse, c[0x0][0x1d4], PT ;  /* 0x00007500e9006a0c */ /* 0x040fe40003f06270 */
[----:B------:R2:W-:Y:S01]  /*1e10*/  @P2 LDGSTS.E.BYPASS.LTC128B.128 [R229+0x9100], [R6.64], !P1 ;  /* 0x0910000006e52fae */ /* 0x0005e2000c901d46 */
[----:B------:R-:W-:Y:S02]  /*1e20*/  @P2 ISETP.GE.AND P1, PT, R234, c[0x0][0x1d4], PT ;  /* 0x00007500ea002a0c */ /* 0x000fe40003f26270 */
[----:B-1----:R-:W-:-:S11]  /*1e30*/  @P6 LEA R2, P5, R233, R8, 0x1 ;  /* 0x00000008e9026211 */ /* 0x002fd600078a08ff */
[----:B------:R1:W-:Y:S01]  /*1e40*/  @P2 LDGSTS.E.BYPASS.LTC128B.128 [R229+0xd100], [R4.64], !P1 ;  /* 0x0d10000004e52fae */ /* 0x0003e2000c901d46 */
[----:B------:R-:W-:Y:S02]  /*1e50*/  @P6 LEA.HI.X R3, R233, R11, R43, 0x1, P5 ;  /* 0x0000000be9036211 */ /* 0x000fe400028f0c2b */
[----:B------:R-:W-:-:S03]  /*1e60*/  ISETP.GE.AND P5, PT, R13, 0x61, PT ;  /* 0x000000610d00780c */ /* 0x000fc60003fa6270 */
[----:B------:R3:W-:Y:S01]  /*1e70*/  @P6 LDGSTS.E.BYPASS.LTC128B.128 [R229+0xa100], [R2.64], !P0 ;  /* 0x0a10000002e56fae */ /* 0x0007e2000c101d46 */
[----:B--2---:R-:W-:-:S04]  /*1e80*/  @P6 LEA R6, P2, R234, R8, 0x1 ;  /* 0x00000008ea066211 */ /* 0x004fc800078408ff */
[C---:B------:R-:W-:Y:S02]  /*1e90*/  @P6 LEA.HI.X R7, R234.reuse, R11, R42, 0x1, P2 ;  /* 0x0000000bea076211 */ /* 0x040fe400010f0c2a */
[----:B------:R-:W-:-:S03]  /*1ea0*/  @P6 ISETP.GE.AND P2, PT, R234, c[0x0][0x1d4], PT ;  /* 0x00007500ea006a0c */ /* 0x000fc60003f46270 */
[----:B-1----:R-:W-:-:S04]  /*1eb0*/  @P5 LEA R4, P1, R233, R0, 0x1 ;  /* 0x00000000e9045211 */ /* 0x002fc800078208ff */
[----:B------:R-:W-:-:S06]  /*1ec0*/  @P5 LEA.HI.X R5, R233, R9, R43, 0x1, P1 ;  /* 0x00000009e9055211 */ /* 0x000fcc00008f0c2b */
[----:B------:R1:W-:Y:S01]  /*1ed0*/  @P6 LDGSTS.E.BYPASS.LTC128B.128 [R229+0xe100], [R6.64], !P2 ;  /* 0x0e10000006e56fae */ /* 0x0003e2000d101d46 */
[----:B------:R-:W-:Y:S02]  /*1ee0*/  @P5 ISETP.GE.AND P1, PT, R233, c[0x0][0x1d4], PT ;  /* 0x00007500e9005a0c */ /* 0x000fe40003f26270 */
[----:B---3--:R-:W-:Y:S01]  /*1ef0*/  @P5 LEA R2, P0, R234, R0, 0x1 ;  /* 0x00000000ea025211 */ /* 0x008fe200078008ff */
[----:B------:R-:W-:-:S03]  /*1f00*/  IMAD R0, R15, c[0x0][0x208], RZ ;  /* 0x000082000f007a24 */ /* 0x000fc600078e02ff */
[C---:B------:R-:W-:Y:S01]  /*1f10*/  @P5 LEA.HI.X R3, R234.reuse, R9, R42, 0x1, P0 ;  /* 0x00000009ea035211 */ /* 0x040fe200000f0c2a */
[----:B------:R-:W-:Y:S01]  /*1f20*/  IMAD R0, R231, c[0x0][0x20c], R0 ;  /* 0x00008300e7007a24 */ /* 0x000fe200078e0200 */
[----:B------:R-:W-:-:S05]  /*1f30*/  @P5 ISETP.GE.AND P0, PT, R234, c[0x0][0x1d4], PT ;  /* 0x00007500ea005a0c */ /* 0x000fca0003f06270 */
[----:B------:R1:W-:Y:S08]  /*1f40*/  @P5 LDGSTS.E.BYPASS.LTC128B.128 [R229+0xb100], [R4.64], !P1 ;  /* 0x0b10000004e55fae */ /* 0x0003f0000c901d46 */
[----:B------:R2:W-:Y:S01]  /*1f50*/  @P5 LDGSTS.E.BYPASS.LTC128B.128 [R229+0xf100], [R2.64], !P0 ;  /* 0x0f10000002e55fae */ /* 0x0005e2000c101d46 */
[----:B------:R-:W-:Y:S02]  /*1f60*/  R2P PR, R18, 0x6 ;  /* 0x0000000612007804 */ /* 0x000fe40000000000 */
[----:B------:R-:W-:Y:S01]  /*1f70*/  ISETP.GE.AND P6, PT, R233, c[0x0][0x1d4], PT ;  /* 0x00007500e9007a0c */ /* 0x000fe20003fc6270 */
[----:B------:R-:W0:Y:S10]  /*1f80*/  LDGDEPBAR ;  /* 0x00000000000079af */ /* 0x000e340000000000 */
[----:B------:R-:W-:-:S04]  /*1f90*/  @P1 IADD3 R207, R200, -0x20, RZ ;  /* 0xffffffe0c8cf1810 */ /* 0x000fc80007ffe0ff */
[C---:B------:R-:W-:Y:S02]  /*1fa0*/  IADD3 R208, R207.reuse, 0x4000, RZ ;  /* 0x00004000cfd07810 */ /* 0x040fe40007ffe0ff */
[C---:B------:R-:W-:Y:S02]  /*1fb0*/  IADD3 R210, R207.reuse, 0x5000, RZ ;  /* 0x00005000cfd27810 */ /* 0x040fe40007ffe0ff */
[C---:B------:R-:W-:Y:S02]  /*1fc0*/  IADD3 R211, R207.reuse, 0x5800, RZ ;  /* 0x00005800cfd37810 */ /* 0x040fe40007ffe0ff */
[C---:B------:R-:W-:Y:S02]  /*1fd0*/  IADD3 R209, R207.reuse, 0x4800, RZ ;  /* 0x00004800cfd17810 */ /* 0x040fe40007ffe0ff */
[----:B------:R-:W-:Y:S01]  /*1fe0*/  IADD3 R213, R207, 0x6800, RZ ;  /* 0x00006800cfd57810 */ /* 0x000fe20007ffe0ff */
[----:B--2---:R-:W-:Y:S01]  /*1ff0*/  IMAD.WIDE.U32 R2, R231, c[0x0][0x208], RZ ;  /* 0x00008200e7027a25 */ /* 0x004fe200078e00ff */
[----:B------:R-:W-:-:S04]  /*2000*/  DEPBAR.LE SB0, 0x1 ;  /* 0x000080400000791a */ /* 0x000fc80000000000 */
[----:B------:R-:W-:Y:S01]  /*2010*/  BAR.SYNC.DEFER_BLOCKING 0x0 ;  /* 0x0000000000007b1d */ /* 0x000fe20000010000 */
[----:B------:R-:W-:Y:S01]  /*2020*/  IMAD.IADD R3, R3, 0x1, R0 ;  /* 0x0000000103037824 */ /* 0x000fe200078e0200 */
[----:B------:R-:W-:Y:S01]  /*2030*/  IADD3 R212, R207, 0x6000, RZ ;  /* 0x00006000cfd47810 */ /* 0x000fe20007ffe0ff */
[----:B------:R-:W-:Y:S01]  /*2040*/  IMAD R0, R41, c[0x0][0x210], RZ ;  /* 0x0000840029007a24 */ /* 0x000fe200078e02ff */
[C---:B------:R-:W-:Y:S01]  /*2050*/  IADD3 R214, R207.reuse, 0x7000, RZ ;  /* 0x00007000cfd67810 */ /* 0x040fe20007ffe0ff */
[----:B------:R-:W-:Y:S01]  /*2060*/  IMAD.WIDE.U32 R2, R230, c[0x0][0x218], R2 ;  /* 0x00008600e6027a25 */ /* 0x000fe200078e0002 */
[C---:B------:R-:W-:Y:S02]  /*2070*/  IADD3 R215, R207.reuse, 0x7800, RZ ;  /* 0x00007800cfd77810 */ /* 0x040fe40007ffe0ff */
[----:B------:R-:W-:Y:S01]  /*2080*/  IADD3 R223, R207, 0x3800, RZ ;  /* 0x00003800cfdf7810 */ /* 0x000fe20007ffe0ff */
[----:B------:R-:W-:Y:S01]  /*2090*/  IMAD R0, R46, c[0x0][0x214], R0 ;  /* 0x000085002e007a24 */ /* 0x000fe200078e0200 */
[----:B------:R-:W-:-:S02]  /*20a0*/  IADD3 R2, P0, R2, R44, RZ ;  /* 0x0000002c02027210 */ /* 0x000fc40007f1e0ff */
[C---:B------:R-:W-:Y:S02]  /*20b0*/  IADD3 R222, R207.reuse, 0x3000, RZ ;  /* 0x00003000cfde7810 */ /* 0x040fe40007ffe0ff */
[C---:B------:R-:W-:Y:S02]  /*20c0*/  IADD3 R221, R207.reuse, 0x2800, RZ ;  /* 0x00002800cfdd7810 */ /* 0x040fe40007ffe0ff */
[C---:B------:R-:W-:Y:S02]  /*20d0*/  IADD3 R220, R207.reuse, 0x2000, RZ ;  /* 0x00002000cfdc7810 */ /* 0x040fe40007ffe0ff */
[C---:B------:R-:W-:Y:S02]  /*20e0*/  IADD3 R219, R207.reuse, 0x1800, RZ ;  /* 0x00001800cfdb7810 */ /* 0x040fe40007ffe0ff */
[C---:B------:R-:W-:Y:S02]  /*20f0*/  IADD3 R218, R207.reuse, 0x1000, RZ ;  /* 0x00001000cfda7810 */ /* 0x040fe40007ffe0ff */
[----:B------:R-:W-:Y:S01]  /*2100*/  IADD3 R217, R207, 0x800, RZ ;  /* 0x00000800cfd97810 */ /* 0x000fe20007ffe0ff */
[----:B------:R-:W-:Y:S04]  /*2110*/  LDSM.16.M88.4 R136, [R224] ;  /* 0x00000000e088783b */ /* 0x000fe80000000200 */
[----:B------:R-:W-:Y:S04]  /*2120*/  LDSM.16.M88.4 R140, [R225] ;  /* 0x00000000e18c783b */ /* 0x000fe80000000200 */
[----:B------:R-:W-:Y:S04]  /*2130*/  LDSM.16.M88.4 R176, [R227] ;  /* 0x00000000e3b0783b */ /* 0x000fe80000000200 */
[----:B------:R-:W-:Y:S04]  /*2140*/  LDSM.16.M88.4 R180, [R226] ;  /* 0x00000000e2b4783b */ /* 0x000fe80000000200 */
[----:B------:R-:W-:Y:S04]  /*2150*/  LDSM.16.M88.4 R184, [R224+0x4000] ;  /* 0x00400000e0b8783b */ /* 0x000fe80000000200 */
[----:B------:R-:W-:Y:S04]  /*2160*/  LDSM.16.M88.4 R188, [R225+0x4000] ;  /* 0x00400000e1bc783b */ /* 0x000fe80000000200 */
[----:B------:R-:W-:Y:S04]  /*2170*/  LDSM.16.M88.4 R192, [R227+0x4000] ;  /* 0x00400000e3c0783b */ /* 0x000fe80000000200 */
[----:B------:R-:W-:Y:S04]  /*2180*/  LDSM.16.M88.4 R196, [R226+0x4000] ;  /* 0x00400000e2c4783b */ /* 0x000fe80000000200 */
[----:B------:R-:W-:Y:S06]  /*2190*/  BAR.SYNC.DEFER_BLOCKING 0x0 ;  /* 0x0000000000007b1d */ /* 0x000fec0000010000 */
[----:B------:R-:W-:-:S04]  /*21a0*/  DEPBAR.LE SB0, 0x0 ;  /* 0x000080000000791a */ /* 0x000fc80000000000 */
[----:B------:R-:W-:Y:S06]  /*21b0*/  BAR.SYNC.DEFER_BLOCKING 0x0 ;  /* 0x0000000000007b1d */ /* 0x000fec0000010000 */
[----:B-1----:R-:W1:Y:S04]  /*21c0*/  LDSM.16.M88.4 R4, [R200] ;  /* 0x00000000c804783b */ /* 0x002e680000000200 */
[----:B------:R-:W2:Y:S04]  /*21d0*/  LDSM.16.M88.4 R20, [R200+0x800] ;  /* 0x00080000c814783b */ /* 0x000ea80000000200 */
[----:B------:R-:W-:Y:S04]  /*21e0*/  LDSM.16.M88.4 R36, [R207+0x800] ;  /* 0x00080000cf24783b */ /* 0x000fe80000000200 */
[----:B------:R-:W3:Y:S04]  /*21f0*/  LDSM.16.M88.4 R24, [R207] ;  /* 0x00000000cf18783b */ /* 0x000ee80000000200 */
[----:B------:R-:W4:Y:S04]  /*2200*/  LDSM.16.M88.4 R28, [R200+0x1000] ;  /* 0x00100000c81c783b */ /* 0x000f280000000200 */
[----:B------:R-:W3:Y:S04]  /*2210*/  LDSM.16.M88.4 R48, [R200+0x1800] ;  /* 0x00180000c830783b */ /* 0x000ee80000000200 */
[----:B------:R-:W3:Y:S04]  /*2220*/  LDSM.16.M88.4 R32, [R207+0x1000] ;  /* 0x00100000cf20783b */ /* 0x000ee80000000200 */
[----:B------:R-:W4:Y:S04]  /*2230*/  LDSM.16.M88.4 R52, [R207+0x1800] ;  /* 0x00180000cf34783b */ /* 0x000f280000000200 */
[----:B------:R-:W-:Y:S04]  /*2240*/  LDSM.16.M88.4 R56, [R200+0x3800] ;  /* 0x00380000c838783b */ /* 0x000fe80000000200 */
[----:B------:R-:W-:Y:S01]  /*2250*/  LDSM.16.M88.4 R60, [R207+0x2800] ;  /* 0x00280000cf3c783b */ /* 0x000fe20000000200 */
[C---:B-1----:R-:W-:Y:S03]  /*2260*/  HMMA.16816.F32 R16, R136.reuse, R4, RZ ;  /* 0x000000048810723c */ /* 0x042fe600000018ff */
[----:B------:R-:W-:Y:S05]  /*2270*/  LDSM.16.M88.4 R68, [R207+0x3000] ;  /* 0x00300000cf44783b */ /* 0x000fea0000000200 */
[C---:B------:R-:W-:Y:S08]  /*2280*/  HMMA.16816.F32 R8, R136.reuse, R6, RZ ;  /* 0x000000068808723c */ /* 0x040ff000000018ff */
[----:B--2---:R-:W-:Y:S08]  /*2290*/  HMMA.16816.F32 R4, R136, R20, RZ ;  /* 0x000000148804723c */ /* 0x004ff000000018ff */
[----:B---3--:R-:W-:Y:S08]  /*22a0*/  HMMA.16816.F32 R120, R140, R24, R16 ;  /* 0x000000188c78723c */ /* 0x008ff00000001810 */
[----:B----4-:R-:W-:Y:S08]  /*22b0*/  HMMA.16816.F32 R16, R136, R28, RZ ;  /* 0x0000001c8810723c */ /* 0x010ff000000018ff */
[C---:B------:R-:W-:Y:S07]  /*22c0*/  HMMA.16816.F32 R112, R140.reuse, R36, R4 ;  /* 0x000000248c70723c */ /* 0x040fee0000001804 */
[----:B------:R-:W-:Y:S01]  /*22d0*/  IMAD R4, R40, c[0x0][0x218], RZ ;  /* 0x0000860028047a24 */ /* 0x000fe200078e02ff */
[----:B------:R-:W-:Y:S01]  /*22e0*/  HMMA.16816.F32 R116, R140, R26, R8 ;  /* 0x0000001a8c74723c */ /* 0x000fe20000001808 */
[----:B------:R-:W-:-:S02]  /*22f0*/  IMAD.IADD R5, R45, 0x1, R0 ;  /* 0x000000012d057824 */ /* 0x000fc400078e0200 */
[----:B------:R-:W-:Y:S01]  /*2300*/  IMAD R0, R230, c[0x0][0x21c], R4 ;  /* 0x00008700e6007a24 */ /* 0x000fe200078e0204 */
[----:B------:R-:W-:Y:S04]  /*2310*/  LDSM.16.M88.4 R44, [R200+0x2000] ;  /* 0x00200000c82c783b */ /* 0x000fe80000000200 */
[----:B------:R-:W-:Y:S01]  /*2320*/  IADD3.X R3, R5, R3, R0, P0, !PT ;  /* 0x0000000305037210 */ /* 0x000fe200007fe400 */
[C---:B------:R-:W-:Y:S01]  /*2330*/  HMMA.16816.F32 R8, R136.reuse, R22, RZ ;  /* 0x000000168808723c */ /* 0x040fe200000018ff */
[C---:B------:R-:W-:Y:S01]  /*2340*/  LEA R0, P0, R2.reuse, c[0x0][0x1f8], 0x1 ;  /* 0x00007e0002007a11 */ /* 0x040fe200078008ff */
[----:B------:R1:W-:Y:S03]  /*2350*/  STL [R1+0x34], R5 ;  /* 0x0000340501007387 */ /* 0x0003e60000100800 */
[----:B------:R-:W-:Y:S01]  /*2360*/  LEA.HI.X R4, R2, c[0x0][0x1fc], R3, 0x1, P0 ;  /* 0x00007f0002047a11 */ /* 0x000fe200000f0c03 */
[----:B------:R-:W-:Y:S02]  /*2370*/  SHFL.IDX PT, R12, R0, 0x2, 0x181f ;  /* 0x00581f00000c7f89 */ /* 0x000fe400000e0000 */
[----:B------:R-:W-:Y:S02]  /*2380*/  HMMA.16816.F32 R20, R136, R48, RZ ;  /* 0x000000308814723c */ /* 0x000fe400000018ff */
[----:B------:R-:W2:Y:S04]  /*2390*/  SHFL.IDX PT, R2, R0, RZ, 0x181f ;  /* 0x00181fff00027589 */ /* 0x000ea800000e0000 */
[----:B------:R-:W-:Y:S02]  /*23a0*/  SHFL.IDX PT, R7, R4, RZ, 0x181f ;  /* 0x00181fff04077589 */ /* 0x000fe400000e0000 */
[----:B------:R-:W-:Y:S02]  /*23b0*/  HMMA.16816.F32 R100, R140, R32, R16 ;  /* 0x000000208c64723c */ /* 0x000fe40000001810 */
[----:B------:R-:W3:Y:S04]  /*23c0*/  SHFL.IDX PT, R3, R0, 0x1, 0x181f ;  /* 0x00381f0000037f89 */ /* 0x000ee800000e0000 */
[----:B------:R-:W4:Y:S02]  /*23d0*/  SHFL.IDX PT, R18, R4, 0x1, 0x181f ;  /* 0x00381f0004127f89 */ /* 0x000f2400000e0000 */
[----:B------:R-:W-:Y:S02]  /*23e0*/  HMMA.16816.F32 R24, R136, R30, RZ ;  /* 0x0000001e8818723c */ /* 0x000fe400000018ff */
[----:B------:R-:W4:Y:S01]  /*23f0*/  SHFL.IDX PT, R17, R4, 0x2, 0x181f ;  /* 0x00581f0004117f89 */ /* 0x000f2200000e0000 */
[----:B-1----:R-:W-:-:S03]  /*2400*/  SHF.L.U64.HI R5, R234, 0x1, R42 ;  /* 0x00000001ea057819 */ /* 0x002fc6000001022a */
[----:B------:R-:W1:Y:S02]  /*2410*/  SHFL.IDX PT, R0, R0, 0x3, 0x181f ;  /* 0x00781f0000007f89 */ /* 0x000e6400000e0000 */
[----:B------:R-:W-:Y:S02]  /*2420*/  HMMA.16816.F32 R96, R140, R52, R20 ;  /* 0x000000348c60723c */ /* 0x000fe40000001814 */
[----:B------:R1:W4:Y:S01]  /*2430*/  SHFL.IDX PT, R20, R4, 0x3, 0x181f ;  /* 0x00781f0004147f89 */ /* 0x00032200000e0000 */
[----:B--2---:R-:W-:-:S05]  /*2440*/  IADD3 R14, P1, R2, R163, RZ ;  /* 0x000000a3020e7210 */ /* 0x004fca0007f3e0ff */
[C---:B------:R-:W-:Y:S07]  /*2450*/  HMMA.16816.F32 R108, R140.reuse, R38, R8 ;  /* 0x000000268c6c723c */ /* 0x040fee0000001808 */
[----:B------:R-:W-:Y:S01]  /*2460*/  IADD3 R10, P0, R2, R164, RZ ;  /* 0x000000a4020a7210 */ /* 0x000fe20007f1e0ff */
[----:B------:R-:W-:Y:S01]  /*2470*/  HMMA.16816.F32 R80, R140, R34, R24 ;  /* 0x000000228c50723c */ /* 0x000fe20000001818 */
[-C--:B---3--:R-:W-:Y:S01]  /*2480*/  IADD3 R8, P5, R3, R163.reuse, RZ ;  /* 0x000000a303087210 */ /* 0x088fe20007fbe0ff */
[----:B------:R-:W2:Y:S02]  /*2490*/  LDSM.16.M88.4 R32, [R200+0x2800] ;  /* 0x00280000c820783b */ /* 0x000ea40000000200 */
[----:B------:R-:W-:Y:S01]  /*24a0*/  IMAD.X R11, R7, 0x1, R5, P0 ;  /* 0x00000001070b7824 */ /* 0x000fe200000e0605 */
[----:B------:R-:W-:-:S03]  /*24b0*/  IADD3 R2, P0, R12, R163, RZ ;  /* 0x000000a30c027210 */ /* 0x000fc60007f1e0ff */
[C---:B------:R-:W-:Y:S01]  /*24c0*/  HMMA.16816.F32 R36, R136.reuse, R50, RZ ;  /* 0x000000328824723c */ /* 0x040fe200000018ff */
[----:B-1----:R-:W-:Y:S01]  /*24d0*/  SHF.L.U64.HI R4, R233, 0x1, R43 ;  /* 0x00000001e9047819 */ /* 0x002fe2000001022b */
[----:B------:R-:W-:Y:S04]  /*24e0*/  LDSM.16.M88.4 R48, [R200+0x3000] ;  /* 0x00300000c830783b */ /* 0x000fe80000000200 */
[--C-:B------:R-:W-:Y:S01]  /*24f0*/  IMAD.X R15, R7, 0x1, R4.reuse, P1 ;  /* 0x00000001070f7824 */ /* 0x100fe200008e0604 */
[-C--:B------:R-:W-:Y:S01]  /*2500*/  IADD3 R6, P1, R3, R164.reuse, RZ ;  /* 0x000000a403067210 */ /* 0x080fe20007f3e0ff */
[--C-:B----4-:R-:W-:Y:S01]  /*2510*/  IMAD.X R9, R18, 0x1, R4.reuse, P5 ;  /* 0x0000000112097824 */ /* 0x110fe200028e0604 */
[----:B------:R-:W-:Y:S01]  /*2520*/  IADD3 R16, P5, R12, R164, RZ ;  /* 0x000000a40c107210 */ /* 0x000fe20007fbe0ff */
[--C-:B------:R-:W-:Y:S01]  /*2530*/  IMAD.X R3, R17, 0x1, R4.reuse, P0 ;  /* 0x0000000111037824 */ /* 0x100fe200000e0604 */
[----:B------:R-:W-:Y:S01]  /*2540*/  ISETP.LT.OR P0, PT, R13, 0x1, P6 ;  /* 0x000000010d00780c */ /* 0x000fe20003701670 */
[--C-:B------:R-:W-:Y:S01]  /*2550*/  IMAD.X R7, R18, 0x1, R5.reuse, P1 ;  /* 0x0000000112077824 */ /* 0x100fe200008e0605 */
[----:B------:R-:W-:Y:S01]  /*2560*/  ISETP.GE.AND P1, PT, R234, c[0x0][0x1d4], PT ;  /* 0x00007500ea007a0c */ /* 0x000fe20003f26270 */
[----:B------:R-:W-:Y:S01]  /*2570*/  IMAD.X R17, R17, 0x1, R5, P5 ;  /* 0x0000000111117824 */ /* 0x000fe200028e0605 */
[----:B------:R-:W-:Y:S01]  /*2580*/  IADD3 R18, P5, R0, R163, RZ ;  /* 0x000000a300127210 */ /* 0x000fe20007fbe0ff */
[----:B------:R-:W-:Y:S01]  /*2590*/  HMMA.16816.F32 R28, R136, R44, RZ ;  /* 0x0000002c881c723c */ /* 0x000fe200000018ff */
[----:B------:R-:W1:Y:S03]  /*25a0*/  LDSM.16.M88.4 R40, [R207+0x2000] ;  /* 0x00200000cf28783b */ /* 0x000e660000000200 */
[----:B------:R-:W-:Y:S01]  /*25b0*/  IMAD.X R19, R20, 0x1, R4, P5 ;  /* 0x0000000114137824 */ /* 0x000fe200028e0604 */
[----:B------:R-:W-:-:S03]  /*25c0*/  ISETP.LT.OR P5, PT, R13, 0x1, P1 ;  /* 0x000000010d00780c */ /* 0x000fc60000fa1670 */
[----:B------:R-:W-:Y:S01]  /*25d0*/  HMMA.16816.F32 R24, R136, R46, RZ ;  /* 0x0000002e8818723c */ /* 0x000fe200000018ff */
[----:B------:R-:W3:Y:S04]  /*25e0*/  LDSM.16.M88.4 R44, [R207+0x3800] ;  /* 0x00380000cf2c783b */ /* 0x000ee80000000200 */
[----:B------:R-:W-:Y:S01]  /*25f0*/  @!PT LDS RZ, [RZ] ;  /* 0x00000000fffff984 */ /* 0x000fe20000000800 */
[----:B------:R-:W-:Y:S01]  /*2600*/  @!PT LDS RZ, [RZ] ;  /* 0x00000000fffff984 */ /* 0x000fe20000000800 */
[----:B------:R-:W-:Y:S01]  /*2610*/  @!PT LDS RZ, [RZ] ;  /* 0x00000000fffff984 */ /* 0x000fe20000000800 */
[----:B------:R4:W-:Y:S01]  /*2620*/  LDGSTS.E.BYPASS.LTC128B.128 [R229+0x100], [R14.64], !P0 ;  /* 0x001000000ee57fae */ /* 0x0009e2000c101d46 */
[C---:B------:R-:W-:Y:S02]  /*2630*/  ISETP.LT.OR P0, PT, R13.reuse, 0x21, P6 ;  /* 0x000000210d00780c */ /* 0x040fe40003701670 */
[----:B------:R-:W-:Y:S02]  /*2640*/  HMMA.16816.F32 R84, R140, R54, R36 ;  /* 0x000000368c54723c */ /* 0x000fe40000001824 */
[----:B------:R3:W-:Y:S01]  /*2650*/  LDGSTS.E.BYPASS.LTC128B.128 [R229+0x4100], [R10.64], !P5 ;  /* 0x041000000ae57fae */ /* 0x0007e2000e901d46 */
[----:B------:R-:W-:-:S05]  /*2660*/  ISETP.LT.OR P5, PT, R13, 0x21, P1 ;  /* 0x000000210d00780c */ /* 0x000fca0000fa1670 */
[----:B--2---:R-:W-:Y:S03]  /*2670*/  HMMA.16816.F32 R36, R136, R34, RZ ;  /* 0x000000228824723c */ /* 0x004fe600000018ff */
[----:B------:R3:W-:Y:S01]  /*2680*/  LDGSTS.E.BYPASS.LTC128B.128 [R229+0x1100], [R8.64], !P0 ;  /* 0x0110000008e57fae */ /* 0x0007e2000c101d46 */
[----:B------:R-:W-:-:S04]  /*2690*/  ISETP.LT.OR P0, PT, R13, 0x41, P6 ;  /* 0x000000410d00780c */ /* 0x000fc80003701670 */
[----:B------:R2:W-:Y:S01]  /*26a0*/  LDGSTS.E.BYPASS.LTC128B.128 [R229+0x5100], [R6.64], !P5 ;  /* 0x0510000006e57fae */ /* 0x0005e2000e901d46 */
[C---:B------:R-:W-:Y:S02]  /*26b0*/  ISETP.LT.OR P5, PT, R13.reuse, 0x61, P6 ;  /* 0x000000610d00780c */ /* 0x040fe400037a1670 */
[C---:B------:R-:W-:Y:S02]  /*26c0*/  ISETP.LT.OR P6, PT, R13.reuse, 0x41, P1 ;  /* 0x000000410d00780c */ /* 0x040fe40000fc1670 */
[----:B------:R-:W-:-:S04]  /*26d0*/  ISETP.LT.OR P1, PT, R13, 0x61, P1 ;  /* 0x000000610d00780c */ /* 0x000fc80000f21670 */
[----:B------:R2:W-:Y:S01]  /*26e0*/  LDGSTS.E.BYPASS.LTC128B.128 [R229+0x2100], [R2.64], !P0 ;  /* 0x0210000002e57fae */ /* 0x0005e2000c101d46 */
[C---:B-1----:R-:W-:Y:S06]  /*26f0*/  HMMA.16816.F32 R92, R140.reuse, R40, R28 ;  /* 0x000000288c5c723c */ /* 0x042fec000000181c */
[----:B------:R1:W-:Y:S02]  /*2700*/  LDGSTS.E.BYPASS.LTC128B.128 [R229+0x6100], [R16.64], !P6 ;  /* 0x0610000010e57fae */ /* 0x0003e4000f101d46 */
[----:B------:R-:W-:Y:S02]  /*2710*/  HMMA.16816.F32 R104, R140, R42, R24 ;  /* 0x0000002a8c68723c */ /* 0x000fe40000001818 */
[----:B------:R1:W-:Y:S06]  /*2720*/  LDGSTS.E.BYPASS.LTC128B.128 [R229+0x3100], [R18.64], !P5 ;  /* 0x0310000012e57fae */ /* 0x0003ec000e901d46 */
[C---:B------:R-:W-:Y:S08]  /*2730*/  HMMA.16816.F32 R40, R136.reuse, R32, RZ ;  /* 0x000000208828723c */ /* 0x040ff000000018ff */
[----:B------:R-:W-:Y:S01]  /*2740*/  HMMA.16816.F32 R28, R136, R48, RZ ;  /* 0x00000030881c723c */ /* 0x000fe200000018ff */
[----:B--2---:R-:W-:Y:S01]  /*2750*/  IMAD.MOV.U32 R3, RZ, RZ, 0x40 ;  /* 0x00000040ff037424 */ /* 0x004fe200078e00ff */
[----:B------:R-:W-:-:S04]  /*2760*/  IADD3 R2, P0, R0, R164, RZ ;  /* 0x000000a400027210 */ /* 0x000fc80007f1e0ff */
[----:B------:R-:W-:Y:S01]  /*2770*/  SEL R0, R3, 0xffffffc0, !P2 ;  /* 0xffffffc003007807 */ /* 0x000fe20005000000 */
[----:B------:R-:W-:Y:S01]  /*2780*/  IMAD.X R3, R20, 0x1, R5, P0 ;  /* 0x0000000114037824 */ /* 0x000fe200000e0605 */
[C---:B------:R-:W-:Y:S01]  /*2790*/  HMMA.16816.F32 R24, R136.reuse, R50, RZ ;  /* 0x000000328818723c */ /* 0x040fe200000018ff */
[----:B------:R-:W-:Y:S02]  /*27a0*/  ISETP.GT.AND P0, PT, R160, R172, PT ;  /* 0x000000aca000720c */ /* 0x000fe40003f04270 */
[--C-:B------:R-:W-:Y:S01]  /*27b0*/  IMAD.IADD R202, R200, 0x1, R0.reuse ;  /* 0x00000001c8ca7824 */ /* 0x100fe200078e0200 */
[----:B------:R2:W-:Y:S01]  /*27c0*/  LDGSTS.E.BYPASS.LTC128B.128 [R229+0x7100], [R2.64], !P1 ;  /* 0x0710000002e57fae */ /* 0x0005e2000c901d46 */
[----:B------:R-:W-:Y:S01]  /*27d0*/  IMAD.IADD R201, R208, 0x1, R0 ;  /* 0x00000001d0c97824 */ /* 0x000fe200078e0200 */
[----:B------:R-:W-:Y:S02]  /*27e0*/  ISETP.GT.AND P1, PT, R161, 0x7f, PT ;  /* 0x0000007fa100780c */ /* 0x000fe40003f24270 */
[----:B----4-:R-:W4:Y:S01]  /*27f0*/  LDSM.16.M88.4 R12, [R202] ;  /* 0x00000000ca0c783b */ /* 0x010f220000000200 */
[C---:B------:R-:W-:Y:S03]  /*2800*/  HMMA.16816.F32 R20, R136.reuse, R56, RZ ;  /* 0x000000388814723c */ /* 0x040fe600000018ff */
[----:B---3--:R-:W3:Y:S04]  /*2810*/  LDSM.16.M88.4 R8, [R202+0x800] ;  /* 0x00080000ca08783b */ /* 0x008ee80000000200 */
[----:B------:R-:W2:Y:S01]  /*2820*/  LDSM.16.M88.4 R32, [R202+0x1000] ;  /* 0x00100000ca20783b */ /* 0x000ea20000000200 */
[----:B-1----:R-:W-:Y:S03]  /*2830*/  HMMA.16816.F32 R16, R136, R58, RZ ;  /* 0x0000003a8810723c */ /* 0x002fe600000018ff */
[----:B------:R-:W-:Y:S04]  /*2840*/  LDSM.16.M88.4 R56, [R202+0x2000] ;  /* 0x00200000ca38783b */ /* 0x000fe80000000200 */
[----:B------:R-:W0:Y:S01]  /*2850*/  LDGDEPBAR ;  /* 0x00000000000079af */ /* 0x000e220000000000 */
[C---:B------:R-:W-:Y:S03]  /*2860*/  HMMA.16816.F32 R88, R140.reuse, R60, R40 ;  /* 0x0000003c8c58723c */ /* 0x040fe60000001828 */
[----:B------:R-:W1:Y:S05]  /*2870*/  LDSM.16.M88.4 R40, [R202+0x1800] ;  /* 0x00180000ca28783b */ /* 0x000e6a0000000200 */
[C---:B------:R-:W-:Y:S08]  /*2880*/  HMMA.16816.F32 R76, R140.reuse, R62, R36 ;  /* 0x0000003e8c4c723c */ /* 0x040ff00000001824 */
[C---:B------:R-:W-:Y:S01]  /*2890*/  HMMA.16816.F32 R72, R140.reuse, R68, R28 ;  /* 0x000000448c48723c */ /* 0x040fe2000000181c */
[----:B------:R-:W-:Y:S07]  /*28a0*/  LDSM.16.M88.4 R28, [R201+-0x3800] ;  /* 0xffc80000c91c783b */ /* 0x000fee0000000200 */
[C---:B------:R-:W-:Y:S08]  /*28b0*/  HMMA.16816.F32 R68, R140.reuse, R70, R24 ;  /* 0x000000468c44723c */ /* 0x040ff00000001818 */
[C---:B------:R-:W-:Y:S01]  /*28c0*/  HMMA.16816.F32 R64, R140.reuse, R44, R20 ;  /* 0x0000002c8c40723c */ /* 0x040fe20000001814 */
[----:B------:R-:W-:Y:S07]  /*28d0*/  LDSM.16.M88.4 R20, [R201+-0x4000] ;  /* 0xffc00000c914783b */ /* 0x000fee0000000200 */
[----:B------:R-:W-:Y:S01]  /*28e0*/  HMMA.16816.F32 R52, R140, R46, R16 ;  /* 0x0000002e8c34723c */ /* 0x000fe20000001810 */
[----:B------:R-:W-:Y:S07]  /*28f0*/  LDSM.16.M88.4 R16, [R202+0x3800] ;  /* 0x00380000ca10783b */ /* 0x000fee0000000200 */
[C---:B----4-:R-:W-:Y:S08]  /*2900*/  HMMA.16816.F32 R60, R176.reuse, R12, R120 ;  /* 0x0000000cb03c723c */ /* 0x050ff00000001878 */
[C---:B------:R-:W-:Y:S01]  /*2910*/  HMMA.16816.F32 R48, R176.reuse, R14, R116 ;  /* 0x0000000eb030723c */ /* 0x040fe20000001874 */
[----:B------:R-:W4:Y:S07]  /*2920*/  LDSM.16.M88.4 R12, [R202+0x2800] ;  /* 0x00280000ca0c783b */ /* 0x000f2e0000000200 */
[C---:B---3--:R-:W-:Y:S08]  /*2930*/  HMMA.16816.F32 R24, R176.reuse, R8, R112 ;  /* 0x00000008b018723c */ /* 0x048ff00000001870 */
[C---:B------:R-:W-:Y:S01]  /*2940*/  HMMA.16816.F32 R44, R176.reuse, R10, R108 ;  /* 0x0000000ab02c723c */ /* 0x040fe2000000186c */
[----:B------:R-:W3:Y:S07]  /*2950*/  LDSM.16.M88.4 R8, [R202+0x3000] ;  /* 0x00300000ca08783b */ /* 0x000eee0000000200 */
[C---:B--2---:R-:W-:Y:S08]  /*2960*/  HMMA.16816.F32 R36, R176.reuse, R32, R100 ;  /* 0x00000020b024723c */ /* 0x044ff00000001864 */
[C---:B------:R-:W-:Y:S08]  /*2970*/  HMMA.16816.F32 R32, R176.reuse, R34, R80 ;  /* 0x00000022b020723c */ /* 0x040ff00000001850 */
[C---:B-1----:R-:W-:Y:S08]  /*2980*/  HMMA.16816.F32 R80, R176.reuse, R40, R96 ;  /* 0x00000028b050723c */ /* 0x042ff00000001860 */
[C---:B----4-:R-:W-:Y:S08]  /*2990*/  HMMA.16816.F32 R120, R176.reuse, R12, R88 ;  /* 0x0000000cb078723c */ /* 0x050ff00000001858 */
[C---:B------:R-:W-:Y:S01]  /*29a0*/  HMMA.16816.F32 R100, R176.reuse, R14, R76 ;  /* 0x0000000eb064723c */ /* 0x040fe2000000184c */
[----:B------:R-:W1:Y:S07]  /*29b0*/  LDSM.16.M88.4 R12, [R201+-0x3000] ;  /* 0xffd00000c90c783b */ /* 0x000e6e0000000200 */
[C---:B---3--:R-:W-:Y:S08]  /*29c0*/  HMMA.16816.F32 R116, R176.reuse, R8, R72 ;  /* 0x00000008b074723c */ /* 0x048ff00000001848 */
[C---:B------:R-:W-:Y:S01]  /*29d0*/  HMMA.16816.F32 R96, R176.reuse, R10, R68 ;  /* 0x0000000ab060723c */ /* 0x040fe20000001844 */
[----:B------:R-:W2:Y:S07]  /*29e0*/  LDSM.16.M88.4 R8, [R201+-0x2800] ;  /* 0xffd80000c908783b */ /* 0x000eae0000000200 */
[C---:B------:R-:W-:Y:S08]  /*29f0*/  HMMA.16816.F32 R40, R176.reuse, R42, R84 ;  /* 0x0000002ab028723c */ /* 0x040ff00000001854 */
[C---:B------:R-:W-:Y:S08]  /*2a00*/  HMMA.16816.F32 R84, R176.reuse, R56, R92 ;  /* 0x00000038b054723c */ /* 0x040ff0000000185c */
[C---:B------:R-:W-:Y:S08]  /*2a10*/  HMMA.16816.F32 R104, R176.reuse, R58, R104 ;  /* 0x0000003ab068723c */ /* 0x040ff00000001868 */
[C---:B------:R-:W-:Y:S08]  /*2a20*/  HMMA.16816.F32 R112, R176.reuse, R16, R64 ;  /* 0x00000010b070723c */ /* 0x040ff00000001840 */
[----:B------:R-:W-:Y:S01]  /*2a30*/  HMMA.16816.F32 R88, R176, R18, R52 ;  /* 0x00000012b058723c */ /* 0x000fe20000001834 */
[----:B------:R-:W3:Y:S07]  /*2a40*/  LDSM.16.M88.4 R16, [R201+-0x2000] ;  /* 0xffe00000c910783b */ /* 0x000eee0000000200 */
[C---:B------:R-:W-:Y:S01]  /*2a50*/  HMMA.16816.F32 R76, R180.reuse, R28, R24 ;  /* 0x0000001cb44c723c */ /* 0x040fe20000001818 */
[----:B------:R-:W-:Y:S07]  /*2a60*/  LDSM.16.M88.4 R24, [R201+-0x1800] ;  /* 0xffe80000c918783b */ /* 0x000fee0000000200 */
[C---:B------:R-:W-:Y:S01]  /*2a70*/  HMMA.16816.F32 R72, R180.reuse, R30, R44 ;  /* 0x0000001eb448723c */ /* 0x040fe2000000182c */
[----:B------:R-:W4:Y:S07]  /*2a80*/  LDSM.16.M88.4 R28, [R201+-0x1000] ;  /* 0xfff00000c91c783b */ /* 0x000f2e0000000200 */
[C---:B-1----:R-:W-:Y:S08]  /*2a90*/  HMMA.16816.F32 R68, R180.reuse, R12, R36 ;  /* 0x0000000cb444723c */ /* 0x042ff00000001824 */
[C---:B------:R-:W-:Y:S01]  /*2aa0*/  HMMA.16816.F32 R56, R180.reuse, R14, R32 ;  /* 0x0000000eb438723c */ /* 0x040fe20000001820 */
[----:B------:R-:W1:Y:S07]  /*2ab0*/  LDSM.16.M88.4 R12, [R200+0x4000] ;  /* 0x00400000c80c783b */ /* 0x000e6e0000000200 */
[C---:B--2---:R-:W-:Y:S08]  /*2ac0*/  HMMA.16816.F32 R36, R180.reuse, R8, R80 ;  /* 0x00000008b424723c */ /* 0x044ff00000001850 */
[C---:B------:R-:W-:Y:S01]  /*2ad0*/  HMMA.16816.F32 R52, R180.reuse, R10, R40 ;  /* 0x0000000ab434723c */ /* 0x040fe20000001828 */
[----:B------:R-:W2:Y:S07]  /*2ae0*/  LDSM.16.M88.4 R8, [R200+0x4800] ;  /* 0x00480000c808783b */ /* 0x000eae0000000200 */
[C---:B------:R-:W-:Y:S08]  /*2af0*/  HMMA.16816.F32 R108, R180.reuse, R20, R60 ;  /* 0x00000014b46c723c */ /* 0x040ff0000000183c */
[C---:B------:R-:W-:Y:S01]  /*2b00*/  HMMA.16816.F32 R92, R180.reuse, R22, R48 ;  /* 0x00000016b45c723c */ /* 0x040fe20000001830 */
[----:B------:R-:W2:Y:S07]  /*2b10*/  LDSM.16.M88.4 R20, [R201+-0x800] ;  /* 0xfff80000c914783b */ /* 0x000eae0000000200 */
[C---:B---3--:R-:W-:Y:S08]  /*2b20*/  HMMA.16816.F32 R48, R180.reuse, R18, R104 ;  /* 0x00000012b430723c */ /* 0x048ff00000001868 */
[C---:B----4-:R-:W-:Y:S08]  /*2b30*/  HMMA.16816.F32 R64, R180.reuse, R30, R96 ;  /* 0x0000001eb440723c */ /* 0x050ff00000001860 */
[C---:B------:R-:W-:Y:S01]  /*2b40*/  HMMA.16816.F32 R32, R180.reuse, R16, R84 ;  /* 0x00000010b420723c */ /* 0x040fe20000001854 */
[----:B------:R-:W3:Y:S07]  /*2b50*/  LDSM.16.M88.4 R16, [R200+0x5000] ;  /* 0x00500000c810783b */ /* 0x000eee0000000200 */
[----:B------:R-:W-:Y:S01]  /*2b60*/  HMMA.16816.F32 R44, R180, R28, R116 ;  /* 0x0000001cb42c723c */ /* 0x000fe20000001874 */
[----:B------:R-:W-:Y:S07]  /*2b70*/  LDSM.16.M88.4 R28, [R208] ;  /* 0x00000000d01c783b */ /* 0x000fee0000000200 */
[C---:B-1----:R-:W-:Y:S08]  /*2b80*/  HMMA.16816.F32 R96, R184.reuse, R12, R108 ;  /* 0x0000000cb860723c */ /* 0x042ff0000000186c */
[C---:B------:R-:W-:Y:S01]  /*2b90*/  HMMA.16816.F32 R104, R184.reuse, R14, R92 ;  /* 0x0000000eb868723c */ /* 0x040fe2000000185c */
[----:B------:R-:W1:Y:S07]  /*2ba0*/  LDSM.16.M88.4 R12, [R200+0x6800] ;  /* 0x00680000c80c783b */ /* 0x000e6e0000000200 */
[C---:B--2---:R-:W-:Y:S08]  /*2bb0*/  HMMA.16816.F32 R92, R184.reuse, R8, R76 ;  /* 0x00000008b85c723c */ /* 0x044ff0000000184c */
[----:B------:R-:W-:Y:S01]  /*2bc0*/  HMMA.16816.F32 R116, R184, R10, R72 ;  /* 0x0000000ab874723c */ /* 0x000fe20000001848 */
[----:B------:R-:W2:Y:S07]  /*2bd0*/  LDSM.16.M88.4 R8, [R200+0x7000] ;  /* 0x00700000c808783b */ /* 0x000eae0000000200 */
[C---:B------:R-:W-:Y:S08]  /*2be0*/  HMMA.16816.F32 R40, R180.reuse, R24, R120 ;  /* 0x00000018b428723c */ /* 0x040ff00000001878 */
[C---:B------:R-:W-:Y:S01]  /*2bf0*/  HMMA.16816.F32 R60, R180.reuse, R26, R100 ;  /* 0x0000001ab43c723c */ /* 0x040fe20000001864 */
[----:B------:R-:W4:Y:S07]  /*2c00*/  LDSM.16.M88.4 R24, [R200+0x5800] ;  /* 0x00580000c818783b */ /* 0x000f2e0000000200 */
[C---:B------:R-:W-:Y:S08]  /*2c10*/  HMMA.16816.F32 R80, R180.reuse, R20, R112 ;  /* 0x00000014b450723c */ /* 0x040ff00000001870 */
[----:B------:R-:W-:Y:S01]  /*2c20*/  HMMA.16816.F32 R88, R180, R22, R88 ;  /* 0x00000016b458723c */ /* 0x000fe20000001858 */
[----:B------:R-:W4:Y:S07]  /*2c30*/  LDSM.16.M88.4 R20, [R200+0x6000] ;  /* 0x00600000c814783b */ /* 0x000f2e0000000200 */
[C---:B---3--:R-:W-:Y:S08]  /*2c40*/  HMMA.16816.F32 R100, R184.reuse, R16, R68 ;  /* 0x00000010b864723c */ /* 0x048ff00000001844 */
[C---:B-1----:R-:W-:Y:S08]  /*2c50*/  HMMA.16816.F32 R76, R184.reuse, R12, R40 ;  /* 0x0000000cb84c723c */ /* 0x042ff00000001828 */
[C---:B------:R-:W-:Y:S01]  /*2c60*/  HMMA.16816.F32 R72, R184.reuse, R14, R60 ;  /* 0x0000000eb848723c */ /* 0x040fe2000000183c */
[----:B------:R-:W1:Y:S07]  /*2c70*/  LDSM.16.M88.4 R12, [R210] ;  /* 0x00000000d20c783b */ /* 0x000e6e0000000200 */
[C---:B--2---:R-:W-:Y:S08]  /*2c80*/  HMMA.16816.F32 R68, R184.reuse, R8, R44 ;  /* 0x00000008b844723c */ /* 0x044ff0000000182c */
[C---:B------:R-:W-:Y:S01]  /*2c90*/  HMMA.16816.F32 R64, R184.reuse, R10, R64 ;  /* 0x0000000ab840723c */ /* 0x040fe20000001840 */
[----:B------:R-:W2:Y:S07]  /*2ca0*/  LDSM.16.M88.4 R8, [R211] ;  /* 0x00000000d308783b */ /* 0x000eae0000000200 */
[C---:B------:R-:W-:Y:S01]  /*2cb0*/  HMMA.16816.F32 R120, R184.reuse, R18, R56 ;  /* 0x00000012b878723c */ /* 0x040fe20000001838 */
[----:B------:R-:W3:Y:S07]  /*2cc0*/  LDSM.16.M88.4 R16, [R200+0x7800] ;  /* 0x00780000c810783b */ /* 0x000eee0000000200 */
[C---:B----4-:R-:W-:Y:S08]  /*2cd0*/  HMMA.16816.F32 R112, R184.reuse, R24, R36 ;  /* 0x00000018b870723c */ /* 0x050ff00000001824 */
[C---:B------:R-:W-:Y:S01]  /*2ce0*/  HMMA.16816.F32 R124, R184.reuse, R26, R52 ;  /* 0x0000001ab87c723c */ /* 0x040fe20000001834 */
[----:B------:R-:W4:Y:S07]  /*2cf0*/  LDSM.16.M88.4 R24, [R209] ;  /* 0x00000000d118783b */ /* 0x000f2e0000000200 */
[C---:B------:R-:W-:Y:S01]  /*2d00*/  HMMA.16816.F32 R108, R184.reuse, R20, R32 ;  /* 0x00000014b86c723c */ /* 0x040fe20000001820 */
[----:B------:R-:W2:Y:S07]  /*2d10*/  LDSM.16.M88.4 R32, [R213] ;  /* 0x00000000d520783b */ /* 0x000eae0000000200 */
[----:B------:R-:W-:Y:S01]  /*2d20*/  HMMA.16816.F32 R84, R184, R22, R48 ;  /* 0x00000016b854723c */ /* 0x000fe20000001830 */
[----:B------:R-:W3:Y:S07]  /*2d30*/  LDSM.16.M88.4 R20, [R212] ;  /* 0x00000000d414783b */ /* 0x000eee0000000200 */
[C---:B------:R-:W-:Y:S08]  /*2d40*/  HMMA.16816.F32 R52, R188.reuse, R28, R96 ;  /* 0x0000001cbc34723c */ /* 0x040ff00000001860 */
[C---:B------:R-:W-:Y:S01]  /*2d50*/  HMMA.16816.F32 R44, R188.reuse, R30, R104 ;  /* 0x0000001ebc2c723c */ /* 0x040fe20000001868 */
[----:B------:R-:W-:Y:S07]  /*2d60*/  LDSM.16.M88.4 R28, [R214] ;  /* 0x00000000d61c783b */ /* 0x000fee0000000200 */
[C---:B-1----:R-:W-:Y:S08]  /*2d70*/  HMMA.16816.F32 R48, R188.reuse, R12, R100 ;  /* 0x0000000cbc30723c */ /* 0x042ff00000001864 */
[C---:B------:R-:W-:Y:S01]  /*2d80*/  HMMA.16816.F32 R96, R188.reuse, R14, R120 ;  /* 0x0000000ebc60723c */ /* 0x040fe20000001878 */
[----:B------:R-:W1:Y:S07]  /*2d90*/  LDSM.16.M88.4 R12, [R202+0x4000] ;  /* 0x00400000ca0c783b */ /* 0x000e6e0000000200 */
[C---:B--2---:R-:W-:Y:S08]  /*2da0*/  HMMA.16816.F32 R104, R188.reuse, R8, R112 ;  /* 0x00000008bc68723c */ /* 0x044ff00000001870 */
[----:B------:R-:W-:Y:S01]  /*2db0*/  HMMA.16816.F32 R112, R188, R10, R124 ;  /* 0x0000000abc70723c */ /* 0x000fe2000000187c */
[----:B------:R-:W2:Y:S07]  /*2dc0*/  LDSM.16.M88.4 R8, [R202+0x4800] ;  /* 0x00480000ca08783b */ /* 0x000eae0000000200 */
[C---:B---3--:R-:W-:Y:S01]  /*2dd0*/  HMMA.16816.F32 R60, R184.reuse, R16, R80 ;  /* 0x00000010b83c723c */ /* 0x048fe20000001850 */
[----:B------:R-:W-:Y:S07]  /*2de0*/  LDSM.16.M88.4 R80, [R201+0x800] ;  /* 0x00080000c950783b */ /* 0x000fee0000000200 */
[----:B------:R-:W-:Y:S01]  /*2df0*/  HMMA.16816.F32 R56, R184, R18, R88 ;  /* 0x00000012b838723c */ /* 0x000fe20000001858 */
[----:B------:R-:W3:Y:S07]  /*2e00*/  LDSM.16.M88.4 R16, [R215] ;  /* 0x00000000d710783b */ /* 0x000eee0000000200 */
[C---:B----4-:R-:W-:Y:S01]  /*2e10*/  HMMA.16816.F32 R40, R188.reuse, R24, R92 ;  /* 0x00000018bc28723c */ /* 0x050fe2000000185c */
[----:B------:R-:W-:Y:S07]  /*2e20*/  LDSM.16.M88.4 R92, [R201] ;  /* 0x00000000c95c783b */ /* 0x000fee0000000200 */
[C---:B------:R-:W-:Y:S01]  /*2e30*/  HMMA.16816.F32 R36, R188.reuse, R26, R116 ;  /* 0x0000001abc24723c */ /* 0x040fe20000001874 */
[----:B------:R-:W4:Y:S07]  /*2e40*/  LDSM.16.M88.4 R24, [R202+0x5000] ;  /* 0x00500000ca18783b */ /* 0x000f2e0000000200 */
[C---:B------:R-:W-:Y:S08]  /*2e50*/  HMMA.16816.F32 R148, R188.reuse, R32, R76 ;  /* 0x00000020bc94723c */ /* 0x040ff0000000184c */
[C---:B------:R-:W-:Y:S01]  /*2e60*/  HMMA.16816.F32 R144, R188.reuse, R34, R72 ;  /* 0x00000022bc90723c */ /* 0x040fe20000001848 */
[----:B------:R-:W3:Y:S07]  /*2e70*/  LDSM.16.M88.4 R32, [R202+0x6000] ;  /* 0x00600000ca20783b */ /* 0x000eee0000000200 */
[----:B------:R-:W-:Y:S08]  /*2e80*/  HMMA.16816.F32 R152, R188, R20, R108 ;  /* 0x00000014bc98723c */ /* 0x000ff0000000186c */
[C---:B-1----:R-:W-:Y:S01]  /*2e90*/  HMMA.16816.F32 R116, R192.reuse, R12, R52 ;  /* 0x0000000cc074723c */ /* 0x042fe20000001834 */
[----:B------:R-:W-:Y:S07]  /*2ea0*/  LDSM.16.M88.4 R52, [R201+0x2800] ;  /* 0x00280000c934783b */ /* 0x000fee0000000200 */
[----:B------:R-:W-:Y:S01]  /*2eb0*/  HMMA.16816.F32 R108, R192, R14, R44 ;  /* 0x0000000ec06c723c */ /* 0x000fe2000000182c */
[----:B------:R-:W1:Y:S04]  /*2ec0*/  LDSM.16.M88.4 R12, [R202+0x6800] ;  /* 0x00680000ca0c783b */ /* 0x000e680000000200 */
[----:B------:R-:W-:Y:S03]  /*2ed0*/  LDSM.16.M88.4 R44, [R201+0x3800] ;  /* 0x00380000c92c783b */ /* 0x000fe60000000200 */
[----:B------:R-:W-:Y:S01]  /*2ee0*/  HMMA.16816.F32 R156, R188, R22, R84 ;  /* 0x00000016bc9c723c */ /* 0x000fe20000001854 */
[----:B------:R-:W1:Y:S04]  /*2ef0*/  LDSM.16.M88.4 R20, [R202+0x5800] ;  /* 0x00580000ca14783b */ /* 0x000e680000000200 */
[----:B------:R-:W-:Y:S03]  /*2f00*/  LDSM.16.M88.4 R84, [R202+0x7800] ;  /* 0x00780000ca54783b */ /* 0x000fe60000000200 */
[C---:B--2---:R-:W-:Y:S08]  /*2f10*/  HMMA.16816.F32 R100, R192.reuse, R8, R40 ;  /* 0x00000008c064723c */ /* 0x044ff00000001828 */
[----:B------:R-:W-:Y:S01]  /*2f20*/  HMMA.16816.F32 R88, R192, R10, R36 ;  /* 0x0000000ac058723c */ /* 0x000fe20000001824 */
[----:B------:R-:W2:Y:S07]  /*2f30*/  LDSM.16.M88.4 R8, [R202+0x7000] ;  /* 0x00700000ca08783b */ /* 0x000eae0000000200 */
[C---:B------:R-:W-:Y:S01]  /*2f40*/  HMMA.16816.F32 R132, R188.reuse, R28, R68 ;  /* 0x0000001cbc84723c */ /* 0x040fe20000001844 */
[----:B------:R-:W-:Y:S07]  /*2f50*/  LDSM.16.M88.4 R68, [R201+0x1000] ;  /* 0x00100000c944783b */ /* 0x000fee0000000200 */
[C---:B------:R-:W-:Y:S08]  /*2f60*/  HMMA.16816.F32 R128, R188.reuse, R30, R64 ;  /* 0x0000001ebc80723c */ /* 0x040ff00000001840 */
[C---:B---3--:R-:W-:Y:S01]  /*2f70*/  HMMA.16816.F32 R124, R188.reuse, R16, R60 ;  /* 0x00000010bc7c723c */ /* 0x048fe2000000183c */
[----:B------:R-:W-:Y:S07]  /*2f80*/  LDSM.16.M88.4 R60, [R201+0x1800] ;  /* 0x00180000c93c783b */ /* 0x000fee0000000200 */
[----:B------:R-:W-:Y:S01]  /*2f90*/  HMMA.16816.F32 R120, R188, R18, R56 ;  /* 0x00000012bc78723c */ /* 0x000fe20000001838 */
[----:B------:R-:W3:Y:S07]  /*2fa0*/  LDSM.16.M88.4 R56, [R201+0x2000] ;  /* 0x00200000c938783b */ /* 0x000eee0000000200 */
[----:B----4-:R-:W-:Y:S01]  /*2fb0*/  HMMA.16816.F32 R76, R192, R24, R48 ;  /* 0x00000018c04c723c */ /* 0x010fe20000001830 */
[----:B------:R-:W4:Y:S01]  /*2fc0*/  LDSM.16.M88.4 R48, [R201+0x3000] ;  /* 0x00300000c930783b */ /* 0x000f220000000200 */
[----:B------:R-:W-:-:S06]  /*2fd0*/  DEPBAR.LE SB0, 0x0 ;  /* 0x000080000000791a */ /* 0x000fcc0000000000 */
[C---:B------:R-:W-:Y:S08]  /*2fe0*/  HMMA.16816.F32 R36, R192.reuse, R32, R152 ;  /* 0x00000020c024723c */ /* 0x040ff00000001898 */
[C---:B------:R-:W-:Y:S08]  /*2ff0*/  HMMA.16816.F32 R32, R192.reuse, R34, R156 ;  /* 0x00000022c020723c */ /* 0x040ff0000000189c */
[C---:B------:R-:W-:Y:S08]  /*3000*/  HMMA.16816.F32 R72, R192.reuse, R26, R96 ;  /* 0x0000001ac048723c */ /* 0x040ff00000001860 */
[C---:B-1----:R-:W-:Y:S08]  /*3010*/  HMMA.16816.F32 R28, R192.reuse, R12, R148 ;  /* 0x0000000cc01c723c */ /* 0x042ff00000001894 */
[C---:B------:R-:W-:Y:S08]  /*3020*/  HMMA.16816.F32 R64, R192.reuse, R20, R104 ;  /* 0x00000014c040723c */ /* 0x040ff00000001868 */
[C---:B------:R-:W-:Y:S08]  /*3030*/  HMMA.16816.F32 R40, R192.reuse, R22, R112 ;  /* 0x00000016c028723c */ /* 0x040ff00000001870 */
[C---:B------:R-:W-:Y:S08]  /*3040*/  HMMA.16816.F32 R24, R192.reuse, R14, R144 ;  /* 0x0000000ec018723c */ /* 0x040ff00000001890 */
[C---:B--2---:R-:W-:Y:S08]  /*3050*/  HMMA.16816.F32 R20, R192.reuse, R8, R132 ;  /* 0x00000008c014723c */ /* 0x044ff00000001884 */
        /* <DEDUP_REMOVED lines=18> */
[----:B------:R-:W-:Y:S01]  /*3180*/  HMMA.16816.F32 R44, R196, R46, R8 ;  /* 0x0000002ec42c723c */ /* 0x000fe20000001808 */
[----:B------:R-:W-:Y:S06]  /*3190*/  BAR.SYNC.DEFER_BLOCKING 0x0 ;  /* 0x0000000000007b1d */ /* 0x000fec0000010000 */
[----:B------:R-:W-:Y:S01]  /*31a0*/  @!UPT UIADD3 URZ, URZ, URZ, URZ ;  /* 0x0000003f3f3ff290 */ /* 0x000fe2000fffe03f */
[----:B------:R-:W-:Y:S11]  /*31b0*/  @!P0 BRA `(.L_x_76) ;  /* 0x0000049000008947 */ /* 0x000ff60003800000 */
[----:B------:R-:W-:Y:S01]  /*31c0*/  IMAD R2, R160, 0x80, R169 ;  /* 0x00000080a0027824 */ /* 0x000fe200078e02a9 */
[----:B------:R-:W-:-:S04]  /*31d0*/  MOV R230, RZ ;  /* 0x000000ff00e67202 */ /* 0x000fc80000000f00 */
[----:B------:R-:W-:-:S05]  /*31e0*/  IADD3 R2, R2, -0x80, R161 ;  /* 0xffffff8002027810 */ /* 0x000fca0007ffe0a1 */
[----:B------:R-:W-:-:S04]  /*31f0*/  @P3 IMAD.HI.U32 R3, R2, c[0x0][0x2bc], RZ ;  /* 0x0000af0002033a27 */ /* 0x000fc800078e00ff */
[----:B------:R-:W-:Y:S01]  /*3200*/  IMAD.MOV.U32 R0, RZ, RZ, R2 ;  /* 0x000000ffff007224 */ /* 0x000fe200078e0002 */
[----:B------:R-:W-:-:S04]  /*3210*/  @P3 SHF.R.U32.HI R0, RZ, c[0x0][0x2c0], R3 ;  /* 0x0000b000ff003a19 */ /* 0x000fc80000011603 */
[----:B------:R-:W-:-:S04]  /*3220*/  @!P1 IADD3 R3, P0, R0, R170, RZ ;  /* 0x000000aa00039210 */ /* 0x000fc80007f1e0ff */
[----:B------:R-:W-:Y:S02]  /*3230*/  @!P1 LEA.HI.X.SX32 R7, R0, R168, 0x1, P0 ;  /* 0x000000a800079211 */ /* 0x000fe400000f0eff */
[----:B------:R-:W-:-:S04]  /*3240*/  @!P1 LEA R6, P0, R3, c[0x0][0x2a0], 0x2 ;  /* 0x0000a80003069a11 */ /* 0x000fc800078010ff */
[----:B------:R-:W-:-:S05]  /*3250*/  @!P1 LEA.HI.X R7, R3, c[0x0][0x2a4], R7, 0x2, P0 ;  /* 0x0000a90003079a11 */ /* 0x000fca00000f1407 */
[----:B------:R-:W2:Y:S01]  /*3260*/  @!P1 LDG.E R230, [R6.64] ;  /* 0x0000000606e69981 */ /* 0x000ea2000c1e1900 */
[----:B------:R-:W-:-:S04]  /*3270*/  IMAD.MOV R0, RZ, RZ, -R0 ;  /* 0x000000ffff007224 */ /* 0x000fc800078e0a00 */
[----:B------:R-:W-:-:S04]  /*3280*/  IMAD R231, R0, c[0x0][0x2b8], R2 ;  /* 0x0000ae0000e77a24 */ /* 0x000fc800078e0202 */
[----:B------:R-:W-:Y:S01]  /*3290*/  IMAD.WIDE.U32 R2, R231, c[0x0][0x1e0], RZ ;  /* 0x00007800e7027a25 */ /* 0x000fe200078e00ff */
[----:B------:R-:W-:-:S05]  /*32a0*/  SHF.R.S32.HI R0, RZ, 0x1f, R231 ;  /* 0x0000001fff007819 */ /* 0x000fca00000114e7 */
[----:B------:R-:W-:-:S04]  /*32b0*/  IMAD R0, R0, c[0x0][0x1e0], RZ ;  /* 0x0000780000007a24 */ /* 0x000fc800078e02ff */
[----:B------:R-:W-:-:S05]  /*32c0*/  IMAD R0, R231, c[0x0][0x1e4], R0 ;  /* 0x00007900e7007a24 */ /* 0x000fca00078e0200 */
[----:B------:R-:W-:Y:S02]  /*32d0*/  IADD3 R3, R3, R0, RZ ;  /* 0x0000000003037210 */ /* 0x000fe40007ffe0ff */
[----:B--2---:R-:W-:-:S03]  /*32e0*/  SHF.R.S32.HI R0, RZ, 0x1f, R230 ;  /* 0x0000001fff007819 */ /* 0x004fc600000114e6 */
[----:B------:R-:W-:-:S04]  /*32f0*/  IMAD.WIDE.U32 R2, R230, c[0x0][0x1f0], R2 ;  /* 0x00007c00e6027a25 */ /* 0x000fc800078e0002 */
[----:B------:R-:W-:Y:S01]  /*3300*/  IMAD R6, R0, c[0x0][0x1f0], RZ ;  /* 0x00007c0000067a24 */ /* 0x000fe200078e02ff */
[----:B------:R-:W-:-:S03]  /*3310*/  IADD3 R0, P2, R166, R2, RZ ;  /* 0x00000002a6007210 */ /* 0x000fc60007f5e0ff */
[----:B------:R-:W-:Y:S01]  /*3320*/  IMAD R2, R230, c[0x0][0x1f4], R6 ;  /* 0x00007d00e6027a24 */ /* 0x000fe200078e0206 */
[----:B------:R-:W-:-:S04]  /*3330*/  LEA R6, P0, R0, c[0x0][0x1c8], 0x1 ;  /* 0x0000720000067a11 */ /* 0x000fc800078008ff */
[----:B------:R-:W-:-:S04]  /*3340*/  IADD3.X R2, R165, R3, R2, P2, !PT ;  /* 0x00000003a5027210 */ /* 0x000fc800017fe402 */
[----:B------:R-:W-:Y:S01]  /*3350*/  LEA.HI.X R0, R0, c[0x0][0x1cc], R2, 0x1, P0 ;  /* 0x0000730000007a11 */ /* 0x000fe200000f0c02 */
[----:B------:R-:W-:Y:S05]  /*3360*/  BRA.DIV ~URZ, `(.L_x_77) ;  /* 0x0000c9727f007947 */ /* 0x000fea000b800000 */
[----:B------:R1:W2:Y:S02]  /*3370*/  SHFL.IDX PT, R10, R0, RZ, 0x181f ;  /* 0x00181fff000a7589 */ /* 0x0002a400000e0000 */
.L_x_115:
[----:B------:R-:W-:Y:S05]  /*3380*/  BRA.DIV ~URZ, `(.L_x_78) ;  /* 0x0000c9c27f007947 */ /* 0x000fea000b800000 */
[----:B------:R-:W3:Y:S01]  /*3390*/  SHFL.IDX PT, R2, R6, RZ, 0x181f ;  /* 0x00181fff06027589 */ /* 0x000ee200000e0000 */
[----:B------:R-:W-:Y:S02]  /*33a0*/  ISETP.GE.AND P2, PT, R233, c[0x0][0x1d4], PT ;  /* 0x00007500e9007a0c */ /* 0x000fe40003f46270 */
[----:B------:R-:W-:Y:S01]  /*33b0*/  ISETP.GE.AND P0, PT, R234, c[0x0][0x1d4], PT ;  /* 0x00007500ea007a0c */ /* 0x000fe20003f06270 */
[----:B------:R-:W4:Y:S04]  /*33c0*/  SHFL.IDX PT, R7, R6, 0x1, 0x181f ;  /* 0x00381f0006077f89 */ /* 0x000f2800000e0000 */
[----:B------:R-:W5:Y:S04]  /*33d0*/  SHFL.IDX PT, R11, R0, 0x1, 0x181f ;  /* 0x00381f00000b7f89 */ /* 0x000f6800000e0000 */
[----:B------:R-:W1:Y:S04]  /*33e0*/  SHFL.IDX PT, R14, R6, 0x2, 0x181f ;  /* 0x00581f00060e7f89 */ /* 0x000e6800000e0000 */
[----:B------:R-:W2:Y:S04]  /*33f0*/  SHFL.IDX PT, R15, R0, 0x2, 0x181f ;  /* 0x00581f00000f7f89 */ /* 0x000ea800000e0000 */
[----:B-1----:R-:W1:Y:S01]  /*3400*/  SHFL.IDX PT, R0, R0, 0x3, 0x181f ;  /* 0x00781f0000007f89 */ /* 0x002e6200000e0000 */
[----:B---3--:R-:W-:-:S02]  /*3410*/  IADD3 R8, P6, R2, R163, RZ ;  /* 0x000000a302087210 */ /* 0x008fc40007fde0ff */
[----:B------:R-:W-:-:S03]  /*3420*/  IADD3 R2, P5, R2, R164, RZ ;  /* 0x000000a402027210 */ /* 0x000fc60007fbe0ff */
[C-C-:B--2---:R-:W-:Y:S01]  /*3430*/  IMAD.X R9, R10.reuse, 0x1, R4.reuse, P6 ;  /* 0x000000010a097824 */ /* 0x144fe200030e0604 */
[C---:B----4-:R-:W-:Y:S01]  /*3440*/  IADD3 R12, P6, R7.reuse, R163, RZ ;  /* 0x000000a3070c7210 */ /* 0x050fe20007fde0ff */
[--C-:B------:R-:W-:Y:S01]  /*3450*/  IMAD.X R3, R10, 0x1, R5.reuse, P5 ;  /* 0x000000010a037824 */ /* 0x100fe200028e0605 */
[-C--:B------:R-:W-:Y:S02]  /*3460*/  IADD3 R10, P5, R7, R164.reuse, RZ ;  /* 0x000000a4070a7210 */ /* 0x080fe40007fbe0ff */
[----:B------:R2:W-:Y:S01]  /*3470*/  LDGSTS.E.BYPASS.LTC128B.128 [R229+0x8100], [R8.64], !P2 ;  /* 0x0810000008e57fae */ /* 0x0005e2000d101d46 */
[C---:B-----5:R-:W-:Y:S01]  /*3480*/  IMAD.X R13, R11.reuse, 0x1, R4, P6 ;  /* 0x000000010b0d7824 */ /* 0x060fe200030e0604 */
[----:B------:R-:W-:Y:S01]  /*3490*/  SEL R7, RZ, 0x10, P0 ;  /* 0x00000010ff077807 */ /* 0x000fe20000000000 */
[----:B------:R-:W-:Y:S01]  /*34a0*/  IMAD.X R11, R11, 0x1, R5, P5 ;  /* 0x000000010b0b7824 */ /* 0x000fe200028e0605 */
[----:B------:R3:W-:Y:S04]  /*34b0*/  LDGSTS.E.BYPASS.LTC128B.128 [R229+0xc100], [R2.64], !P0 ;  /* 0x0c10000002e57fae */ /* 0x0007e8000c101d46 */
[----:B------:R4:W-:Y:S04]  /*34c0*/  LDGSTS.E.BYPASS.LTC128B.128 [R229+0x9100], [R12.64], !P2 ;  /* 0x091000000ce57fae */ /* 0x0009e8000d101d46 */
[----:B------:R4:W-:Y:S01]  /*34d0*/  LDGSTS.E.BYPASS.LTC128B.128 [R229+0xd100], [R10.64], !P0 ;  /* 0x0d1000000ae57fae */ /* 0x0009e2000c101d46 */
[----:B--2---:R-:W-:-:S02]  /*34e0*/  IADD3 R8, P5, R14, R164, RZ ;  /* 0x000000a40e087210 */ /* 0x004fc40007fbe0ff */
[----:B---3--:R-:W-:-:S03]  /*34f0*/  IADD3 R2, P6, R14, R163, RZ ;  /* 0x000000a30e027210 */ /* 0x008fc60007fde0ff */
[C---:B------:R-:W-:Y:S02]  /*3500*/  IMAD.X R9, R15.reuse, 0x1, R5, P5 ;  /* 0x000000010f097824 */ /* 0x040fe400028e0605 */
[----:B------:R-:W-:-:S05]  /*3510*/  IMAD.X R3, R15, 0x1, R4, P6 ;  /* 0x000000010f037824 */ /* 0x000fca00030e0604 */
[----:B------:R2:W-:Y:S04]  /*3520*/  LDGSTS.E.BYPASS.LTC128B.128 [R229+0xa100], [R2.64], !P2 ;  /* 0x0a10000002e57fae */ /* 0x0005e8000d101d46 */
[----:B------:R3:W-:Y:S04]  /*3530*/  LDGSTS.E.BYPASS.LTC128B.128 [R229+0xe100], [R8.64], !P0 ;  /* 0x0e10000008e57fae */ /* 0x0007e8000c101d46 */
[----:B--2---:R4:W2:Y:S01]  /*3540*/  SHFL.IDX PT, R2, R6, 0x3, 0x181f ;  /* 0x00781f0006027f89 */ /* 0x0048a200000e0000 */
[----:B---3--:R-:W-:-:S04]  /*3550*/  SEL R8, RZ, 0x10, P2 ;  /* 0x00000010ff087807 */ /* 0x008fc80001000000 */
.L_x_116:
[----:B-1----:R-:W-:Y:S02]  /*3560*/  IADD3 R3, -R8, 0x10, RZ ;  /* 0x0000001008037810 */ /* 0x002fe40007ffe1ff */
[----:B------:R-:W-:-:S02]  /*3570*/  IADD3 R9, -R7, 0x10, RZ ;  /* 0x0000001007097810 */ /* 0x000fc40007ffe1ff */
[----:B------:R-:W-:Y:S02]  /*3580*/  LOP3.LUT R3, R3, 0xf, RZ, 0xc0, !PT ;  /* 0x0000000f03037812 */ /* 0x000fe400078ec0ff */
[----:B------:R-:W-:Y:S02]  /*3590*/  ISETP.NE.U32.AND P6, PT, R8, RZ, PT ;  /* 0x000000ff0800720c */ /* 0x000fe40003fc5070 */
[----:B--2-4-:R-:W-:Y:S02]  /*35a0*/  IADD3 R6, P2, P0, R3, R2, R163 ;  /* 0x0000000203067210 */ /* 0x014fe4000785e0a3 */
[----:B------:R-:W-:Y:S02]  /*35b0*/  LOP3.LUT R3, R9, 0xf, RZ, 0xc0, !PT ;  /* 0x0000000f09037812 */ /* 0x000fe400078ec0ff */
[----:B------:R-:W-:Y:S02]  /*35c0*/  ISETP.NE.U32.AND P5, PT, R7, RZ, PT ;  /* 0x000000ff0700720c */ /* 0x000fe40003fa5070 */
[----:B------:R-:W-:-:S02]  /*35d0*/  IADD3.X R7, RZ, R0, R4, P2, P0 ;  /* 0x00000000ff077210 */ /* 0x000fc400017e0404 */
[----:B------:R-:W-:-:S03]  /*35e0*/  IADD3 R2, P2, P0, R3, R2, R164 ;  /* 0x0000000203027210 */ /* 0x000fc6000785e0a4 */
[----:B------:R-:W-:Y:S01]  /*35f0*/  @!PT LDS RZ, [RZ] ;  /* 0x00000000fffff984 */ /* 0x000fe20000000800 */
[----:B------:R-:W-:Y:S01]  /*3600*/  @!PT LDS RZ, [RZ] ;  /* 0x00000000fffff984 */ /* 0x000fe20000000800 */
[----:B------:R-:W-:Y:S01]  /*3610*/  @!PT LDS RZ, [RZ] ;  /* 0x00000000fffff984 */ /* 0x000fe20000000800 */
[----:B------:R1:W-:Y:S01]  /*3620*/  LDGSTS.E.BYPASS.LTC128B.128.ZFILL [R229+0xb100], [R6.64], P6 ;  /* 0x0b10000006e57fae */ /* 0x0003e2000b141d46 */
[----:B------:R-:W-:-:S05]  /*3630*/  IADD3.X R3, RZ, R0, R5, P2, P0 ;  /* 0x00000000ff037210 */ /* 0x000fca00017e0405 */
[----:B------:R1:W-:Y:S04]  /*3640*/  LDGSTS.E.BYPASS.LTC128B.128.ZFILL [R229+0xf100], [R2.64], P5 ;  /* 0x0f10000002e57fae */ /* 0x0003e8000a941d46 */
.L_x_76:
[----:B------:R-:W-:Y:S05]  /*3650*/  BSYNC B0 ;  /* 0x0000000000007941 */ /* 0x000fea0003800000 */
.L_x_75:
[----:B-1----:R-:W2:Y:S04]  /*3660*/  LDL R3, [R1+0x48] ;  /* 0x0000480001037983 */ /* 0x002ea80000100800 */
[----:B------:R-:W2:Y:S04]  /*3670*/  LDL R2, [R1+0xc8] ;  /* 0x0000c80001027983 */ /* 0x000ea80000100800 */
[----:B------:R-:W3:Y:S01]  /*3680*/  LDL R5, [R1+0x38] ;  /* 0x0000380001057983 */ /* 0x000ee20000100800 */
[----:B------:R-:W-:-:S03]  /*3690*/  MOV R0, 0xffffff80 ;  /* 0xffffff8000007802 */ /* 0x000fc60000000f00 */
[----:B------:R-:W0:Y:S02]  /*36a0*/  LDGDEPBAR ;  /* 0x00000000000079af */ /* 0x000e240000000000 */
[----:B------:R-:W-:Y:S01]  /*36b0*/  IMAD R0, R160, R0, 0x1 ;  /* 0x00000001a0007424 */ /* 0x000fe200078e0200 */
[----:B--2---:R-:W-:Y:S02]  /*36c0*/  IADD3 R4, R2, R3, RZ ;  /* 0x0000000302047210 */ /* 0x004fe40007ffe0ff */
[----:B------:R-:W-:Y:S02]  /*36d0*/  MOV R3, c[0x0][0x2ac] ;  /* 0x0000ab0000037a02 */ /* 0x000fe40000000f00 */
[----:B---3--:R-:W-:Y:S01]  /*36e0*/  IADD3 R6, -R5, R162, RZ ;  /* 0x000000a205067210 */ /* 0x008fe20007ffe1ff */
[----:B------:R-:W-:Y:S01]  /*36f0*/  @P4 IMAD.HI.U32 R2, R4, c[0x0][0x2c8], RZ ;  /* 0x0000b20004024a27 */ /* 0x000fe200078e00ff */
[----:B------:R1:W-:Y:S03]  /*3700*/  STL [R1+0x8], R4 ;  /* 0x0000080401007387 */ /* 0x0003e60000100800 */
[----:B------:R-:W-:-:S05]  /*3710*/  IMAD R0, R3, c[0x0][0x1d0], R0 ;  /* 0x0000740003007a24 */ /* 0x000fca00078e0200 */
[----:B------:R-:W-:Y:S02]  /*3720*/  IADD3 R5, R0, -c[0x0][0x168], -R5 ;  /* 0x80005a0000057a10 */ /* 0x000fe40007ffe805 */
[----:B-1----:R-:W-:Y:S01]  /*3730*/  @P4 SHF.R.U32.HI R4, RZ, c[0x0][0x2cc], R2 ;  /* 0x0000b300ff044a19 */ /* 0x002fe20000011602 */
[----:B------:R-:W-:Y:S05]  /*3740*/  BRA.DIV ~URZ, `(.L_x_79) ;  /* 0x0000cb327f007947 */ /* 0x000fea000b800000 */
[----:B------:R1:W2:Y:S02]  /*3750*/  SHFL.IDX PT, R0, R4, RZ, 0x1c1f ;  /* 0x001c1fff04007589 */ /* 0x0002a400000e0000 */
.L_x_117:
[----:B--2---:R-:W-:-:S05]  /*3760*/  IMAD.IADD R0, R5, 0x1, R0 ;  /* 0x0000000105007824 */ /* 0x004fca00078e0200 */
[----:B------:R-:W-:-:S04]  /*3770*/  IMNMX R0, R6, R0, PT ;  /* 0x0000000006007217 */ /* 0x000fc80003800200 */
[C---:B------:R-:W-:Y:S02]  /*3780*/  ISETP.GT.AND P6, PT, R0.reuse, RZ, PT ;  /* 0x000000ff0000720c */ /* 0x040fe40003fc4270 */
[C---:B------:R-:W-:Y:S02]  /*3790*/  ISETP.GT.AND P5, PT, R0.reuse, 0x1, PT ;  /* 0x000000010000780c */ /* 0x040fe40003fa4270 */
[C---:B------:R-:W-:Y:S02]  /*37a0*/  ISETP.GT.AND P2, PT, R0.reuse, 0x8, PT ;  /* 0x000000080000780c */ /* 0x040fe40003f44270 */
[----:B------:R-:W-:Y:S02]  /*37b0*/  ISETP.GT.AND P0, PT, R0, 0x9, PT ;  /* 0x000000090000780c */ /* 0x000fe40003f04270 */
[----:B------:R-:W-:Y:S02]  /*37c0*/  FSEL R7, R116, -INF , P6 ;  /* 0xff80000074077808 */ /* 0x000fe40003000000 */
[----:B------:R-:W-:-:S02]  /*37d0*/  FSEL R9, R117, -INF , P5 ;  /* 0xff80000075097808 */ /* 0x000fc40002800000 */
[----:B------:R-:W-:Y:S02]  /*37e0*/  FSEL R11, R108, -INF , P2 ;  /* 0xff8000006c0b7808 */ /* 0x000fe40001000000 */
[----:B------:R-:W-:Y:S02]  /*37f0*/  FSEL R13, R109, -INF , P0 ;  /* 0xff8000006d0d7808 */ /* 0x000fe40000000000 */
[C---:B------:R-:W-:Y:S02]  /*3800*/  ISETP.GT.AND P6, PT, R0.reuse, 0x10, PT ;  /* 0x000000100000780c */ /* 0x040fe40003fc4270 */
[C---:B------:R-:W-:Y:S02]  /*3810*/  ISETP.GT.AND P5, PT, R0.reuse, 0x11, PT ;  /* 0x000000110000780c */ /* 0x040fe40003fa4270 */
[C---:B------:R-:W-:Y:S02]  /*3820*/  ISETP.GT.AND P2, PT, R0.reuse, 0x18, PT ;  /* 0x000000180000780c */ /* 0x040fe40003f44270 */
[----:B------:R-:W-:-:S02]  /*3830*/  ISETP.GT.AND P0, PT, R0, 0x19, PT ;  /* 0x000000190000780c */ /* 0x000fc40003f04270 */
[----:B------:R-:W-:Y:S02]  /*3840*/  FSEL R16, R100, -INF , P6 ;  /* 0xff80000064107808 */ /* 0x000fe40003000000 */
[----:B------:R-:W-:Y:S02]  /*3850*/  FSEL R17, R101, -INF , P5 ;  /* 0xff80000065117808 */ /* 0x000fe40002800000 */
[----:B------:R-:W-:Y:S02]  /*3860*/  FSEL R18, R88, -INF , P2 ;  /* 0xff80000058127808 */ /* 0x000fe40001000000 */
[----:B------:R-:W-:Y:S02]  /*3870*/  FSEL R21, R89, -INF , P0 ;  /* 0xff80000059157808 */ /* 0x000fe40000000000 */
[C---:B------:R-:W-:Y:S02]  /*3880*/  ISETP.GT.AND P6, PT, R0.reuse, 0x20, PT ;  /* 0x000000200000780c */ /* 0x040fe40003fc4270 */
[----:B------:R-:W-:-:S02]  /*3890*/  ISETP.GT.AND P5, PT, R0, 0x21, PT ;  /* 0x000000210000780c */ /* 0x000fc40003fa4270 */
[C---:B------:R-:W-:Y:S02]  /*38a0*/  ISETP.GT.AND P2, PT, R0.reuse, 0x28, PT ;  /* 0x000000280000780c */ /* 0x040fe40003f44270 */
[----:B------:R-:W-:Y:S02]  /*38b0*/  ISETP.GT.AND P0, PT, R0, 0x29, PT ;  /* 0x000000290000780c */ /* 0x000fe40003f04270 */
[----:B------:R-:W-:Y:S02]  /*38c0*/  FSEL R121, R76, -INF , P6 ;  /* 0xff8000004c797808 */ /* 0x000fe40003000000 */
[----:B------:R-:W-:Y:S02]  /*38d0*/  FSEL R120, R77, -INF , P5 ;  /* 0xff8000004d787808 */ /* 0x000fe40002800000 */
[----:B------:R-:W-:Y:S02]  /*38e0*/  FSEL R117, R72, -INF , P2 ;  /* 0xff80000048757808 */ /* 0x000fe40001000000 */
[----:B------:R-:W-:-:S02]  /*38f0*/  FSEL R116, R73, -INF , P0 ;  /* 0xff80000049747808 */ /* 0x000fc40000000000 */
[C---:B------:R-:W-:Y:S02]  /*3900*/  ISETP.GT.AND P6, PT, R0.reuse, 0x30, PT ;  /* 0x000000300000780c */ /* 0x040fe40003fc4270 */
        /* <DEDUP_REMOVED lines=38> */
[----:B------:R-:W-:Y:S01]  /*3b70*/  FSEL R167, R45, -INF , P0 ;  /* 0xff8000002da77808 */ /* 0x000fe20000000000 */
[----:B------:R-:W-:Y:S05]  /*3b80*/  BRA.DIV ~URZ, `(.L_x_80) ;  /* 0x0000c7627f007947 */ /* 0x000fea000b800000 */
[----:B------:R-:W2:Y:S01]  /*3b90*/  SHFL.IDX PT, R0, R4, 0x1, 0x1c1f ;  /* 0x003c1f0004007f89 */ /* 0x000ea200000e0000 */
[----:B------:R-:W-:-:S04]  /*3ba0*/  FMNMX.FTZ R2, R7, R9, !PT ;  /* 0x0000000907027209 */ /* 0x000fc80007810000 */
[----:B------:R-:W-:-:S04]  /*3bb0*/  FMNMX.FTZ R2, R11, R2, !PT ;  /* 0x000000020b027209 */ /* 0x000fc80007810000 */
[----:B------:R-:W-:-:S04]  /*3bc0*/  FMNMX.FTZ R2, R13, R2, !PT ;  /* 0x000000020d027209 */ /* 0x000fc80007810000 */
[----:B------:R-:W-:-:S04]  /*3bd0*/  FMNMX.FTZ R2, R16, R2, !PT ;  /* 0x0000000210027209 */ /* 0x000fc80007810000 */
[----:B------:R-:W-:-:S04]  /*3be0*/  FMNMX.FTZ R2, R17, R2, !PT ;  /* 0x0000000211027209 */ /* 0x000fc80007810000 */
[----:B------:R-:W-:Y:S01]  /*3bf0*/  FMNMX.FTZ R2, R18, R2, !PT ;  /* 0x0000000212027209 */ /* 0x000fe20007810000 */
[----:B--2---:R-:W-:-:S03]  /*3c00*/  IMAD.IADD R0, R5, 0x1, R0 ;  /* 0x0000000105007824 */ /* 0x004fc600078e0200 */
[----:B------:R-:W-:Y:S02]  /*3c10*/  FMNMX.FTZ R2, R21, R2, !PT ;  /* 0x0000000215027209 */ /* 0x000fe40007810000 */
[----:B------:R-:W-:Y:S02]  /*3c20*/  IMNMX R0, R6, R0, PT ;  /* 0x0000000006007217 */ /* 0x000fe40003800200 */
[----:B------:R-:W-:Y:S02]  /*3c30*/  FMNMX.FTZ R2, R121, R2, !PT ;  /* 0x0000000279027209 */ /* 0x000fe40007810000 */
[C---:B------:R-:W-:Y:S02]  /*3c40*/  ISETP.GT.AND P5, PT, R0.reuse, RZ, PT ;  /* 0x000000ff0000720c */ /* 0x040fe40003fa4270 */
[C---:B------:R-:W-:Y:S02]  /*3c50*/  ISETP.GT.AND P2, PT, R0.reuse, 0x1, PT ;  /* 0x000000010000780c */ /* 0x040fe40003f44270 */
[----:B------:R-:W-:-:S02]  /*3c60*/  ISETP.GT.AND P0, PT, R0, 0x8, PT ;  /* 0x000000080000780c */ /* 0x000fc40003f04270 */
[----:B-1----:R-:W-:Y:S02]  /*3c70*/  FSEL R4, R118, -INF , P5 ;  /* 0xff80000076047808 */ /* 0x002fe40002800000 */
[----:B------:R-:W-:Y:S02]  /*3c80*/  FSEL R8, R119, -INF , P2 ;  /* 0xff80000077087808 */ /* 0x000fe40001000000 */
[----:B------:R-:W-:Y:S02]  /*3c90*/  ISETP.GT.AND P2, PT, R0, 0x9, PT ;  /* 0x000000090000780c */ /* 0x000fe40003f44270 */
[----:B------:R-:W-:Y:S02]  /*3ca0*/  FSEL R10, R110, -INF , P0 ;  /* 0xff8000006e0a7808 */ /* 0x000fe40000000000 */
[----:B------:R-:W-:Y:S02]  /*3cb0*/  FMNMX.FTZ R3, R4, R8, !PT ;  /* 0x0000000804037209 */ /* 0x000fe40007810000 */
[----:B------:R-:W-:-:S02]  /*3cc0*/  FSEL R15, R111, -INF , P2 ;  /* 0xff8000006f0f7808 */ /* 0x000fc40001000000 */
[----:B------:R-:W-:Y:S02]  /*3cd0*/  ISETP.GT.AND P2, PT, R0, 0x10, PT ;  /* 0x000000100000780c */ /* 0x000fe40003f44270 */
[----:B------:R-:W-:Y:S02]  /*3ce0*/  FMNMX.FTZ R3, R10, R3, !PT ;  /* 0x000000030a037209 */ /* 0x000fe40007810000 */
        /* <DEDUP_REMOVED lines=15> */
[----:B------:R-:W-:-:S02]  /*3de0*/  FMNMX.FTZ R2, R120, R2, !PT ;  /* 0x0000000278027209 */ /* 0x000fc40007810000 */
[----:B------:R-:W-:Y:S02]  /*3df0*/  FSEL R70, R79, -INF , P0 ;  /* 0xff8000004f467808 */ /* 0x000fe40000000000 */
[C---:B------:R-:W-:Y:S02]  /*3e00*/  ISETP.GT.AND P2, PT, R0.reuse, 0x28, PT ;  /* 0x000000280000780c */ /* 0x040fe40003f44270 */
[----:B------:R-:W-:Y:S02]  /*3e10*/  FMNMX.FTZ R3, R71, R3, !PT ;  /* 0x0000000347037209 */ /* 0x000fe40007810000 */
[----:B------:R-:W-:Y:S02]  /*3e20*/  FMNMX.FTZ R2, R117, R2, !PT ;  /* 0x0000000275027209 */ /* 0x000fe40007810000 */
[----:B------:R-:W-:Y:S02]  /*3e30*/  ISETP.GT.AND P0, PT, R0, 0x29, PT ;  /* 0x000000290000780c */ /* 0x000fe40003f04270 */
[----:B------:R-:W-:-:S02]  /*3e40*/  FSEL R57, R74, -INF , P2 ;  /* 0xff8000004a397808 */ /* 0x000fc40001000000 */
[----:B------:R-:W-:Y:S02]  /*3e50*/  FMNMX.FTZ R3, R70, R3, !PT ;  /* 0x0000000346037209 */ /* 0x000fe40007810000 */
[----:B------:R-:W-:Y:S02]  /*3e60*/  FMNMX.FTZ R2, R116, R2, !PT ;  /* 0x0000000274027209 */ /* 0x000fe40007810000 */
[----:B------:R-:W-:Y:S02]  /*3e70*/  FSEL R56, R75, -INF , P0 ;  /* 0xff8000004b387808 */ /* 0x000fe40000000000 */
[----:B------:R-:W-:Y:S02]  /*3e80*/  ISETP.GT.AND P2, PT, R0, 0x30, PT ;  /* 0x000000300000780c */ /* 0x000fe40003f44270 */
[----:B------:R-:W-:Y:S02]  /*3e90*/  FMNMX.FTZ R3, R57, R3, !PT ;  /* 0x0000000339037209 */ /* 0x000fe40007810000 */
[----:B------:R-:W-:-:S02]  /*3ea0*/  FMNMX.FTZ R2, R127, R2, !PT ;  /* 0x000000027f027209 */ /* 0x000fc40007810000 */
[----:B------:R-:W-:Y:S02]  /*3eb0*/  ISETP.GT.AND P0, PT, R0, 0x31, PT ;  /* 0x000000310000780c */ /* 0x000fe40003f04270 */
[----:B------:R-:W-:Y:S02]  /*3ec0*/  FSEL R123, R66, -INF , P2 ;  /* 0xff800000427b7808 */ /* 0x000fe40001000000 */
[----:B------:R-:W-:Y:S02]  /*3ed0*/  FMNMX.FTZ R3, R56, R3, !PT ;  /* 0x0000000338037209 */ /* 0x000fe40007810000 */
[----:B------:R-:W-:Y:S02]  /*3ee0*/  FMNMX.FTZ R2, R126, R2, !PT ;  /* 0x000000027e027209 */ /* 0x000fe40007810000 */
[----:B------:R-:W-:Y:S02]  /*3ef0*/  FSEL R122, R67, -INF , P0 ;  /* 0xff800000437a7808 */ /* 0x000fe40000000000 */
[----:B------:R-:W-:-:S02]  /*3f00*/  ISETP.GT.AND P2, PT, R0, 0x38, PT ;  /* 0x000000380000780c */ /* 0x000fc40003f44270 */
[----:B------:R-:W-:Y:S02]  /*3f10*/  FMNMX.FTZ R3, R123, R3, !PT ;  /* 0x000000037b037209 */ /* 0x000fe40007810000 */
        /* <DEDUP_REMOVED lines=70> */
[----:B------:R-:W-:-:S02]  /*4380*/  FMNMX.FTZ R2, R166, R3, !PT ;  /* 0x00000003a6027209 */ /* 0x000fc40007810000 */
[----:B------:R-:W1:Y:S02]  /*4390*/  SHFL.BFLY PT, R3, R0, 0x2, 0x1f ;  /* 0x0c401f0000037f89 */ /* 0x000e6400000e0000 */
[----:B------:R-:W-:-:S05]  /*43a0*/  FMNMX.FTZ R2, R171, R2, !PT ;  /* 0x00000002ab027209 */ /* 0x000fca0007810000 */
[----:B------:R-:W2:Y:S01]  /*43b0*/  SHFL.BFLY PT, R12, R2, 0x2, 0x1f ;  /* 0x0c401f00020c7f89 */ /* 0x000ea200000e0000 */
[----:B-1----:R-:W-:-:S05]  /*43c0*/  FMNMX.FTZ R0, R3, R0, !PT ;  /* 0x0000000003007209 */ /* 0x002fca0007810000 */
[----:B------:R-:W1:Y:S01]  /*43d0*/  SHFL.BFLY PT, R69, R0, 0x1, 0x1f ;  /* 0x0c201f0000457f89 */ /* 0x000e6200000e0000 */
[----:B--2---:R-:W-:-:S05]  /*43e0*/  FMNMX.FTZ R12, R2, R12, !PT ;  /* 0x0000000c020c7209 */ /* 0x004fca0007810000 */
[----:B------:R2:W3:Y:S01]  /*43f0*/  SHFL.BFLY PT, R3, R12, 0x1, 0x1f ;  /* 0x0c201f000c037f89 */ /* 0x0004e200000e0000 */
[----:B-1----:R-:W-:-:S05]  /*4400*/  FMNMX.FTZ R69, R0, R69, !PT ;  /* 0x0000004500457209 */ /* 0x002fca0007810000 */
.L_x_118:
[C---:B------:R-:W-:Y:S01]  /*4410*/  FMUL.FTZ R2, R69.reuse, c[0x0][0x2d0] ;  /* 0x0000b40045027a20 */ /* 0x040fe20000410000 */
[----:B------:R-:W-:Y:S01]  /*4420*/  FSETP.NEU.FTZ.AND P0, PT, R69, -INF , PT ;  /* 0xff8000004500780b */ /* 0x000fe20003f1d000 */
[----:B------:R-:W4:Y:S03]  /*4430*/  LDL R239, [R1+0x48] ;  /* 0x0000480001ef7983 */ /* 0x000f260000100800 */
[----:B------:R-:W-:Y:S01]  /*4440*/  FSEL R2, R2, RZ, P0 ;  /* 0x000000ff02027208 */ /* 0x000fe20000000000 */
[----:B------:R-:W5:Y:S01]  /*4450*/  LDL R236, [R1+0x4] ;  /* 0x0000040001ec7983 */ /* 0x000f620000100800 */
[----:B--23--:R-:W-:Y:S01]  /*4460*/  FMNMX.FTZ R12, R3, R12, !PT ;  /* 0x0000000c030c7209 */ /* 0x00cfe20007810000 */
[----:B------:R-:W-:Y:S02]  /*4470*/  WARPSYNC 0xffffffff ;  /* 0xffffffff00007948 */ /* 0x000fe40003800000 */
[--C-:B------:R-:W-:Y:S01]  /*4480*/  FFMA.FTZ R0, R7, c[0x0][0x2d0], -R2.reuse ;  /* 0x0000b40007007a23 */ /* 0x100fe20000010802 */
[----:B------:R-:W-:Y:S01]  /*4490*/  FSETP.NEU.FTZ.AND P0, PT, R12, -INF , PT ;  /* 0xff8000000c00780b */ /* 0x000fe20003f1d000 */
[--C-:B------:R-:W-:Y:S01]  /*44a0*/  FFMA.FTZ R3, R17, c[0x0][0x2d0], -R2.reuse ;  /* 0x0000b40011037a23 */ /* 0x100fe20000010802 */
[----:B------:R-:W-:Y:S01]  /*44b0*/  LDSM.16.MT88.4 R36, [R205] ;  /* 0x00000000cd24783b */ /* 0x000fe20000004200 */
[----:B------:R1:W-:Y:S03]  /*44c0*/  MUFU.EX2 R60, R0 ;  /* 0x00000000003c7308 */ /* 0x0003e60000000800 */
[----:B------:R-:W-:Y:S04]  /*44d0*/  LDSM.16.MT88.4 R28, [R203+0x800] ;  /* 0x00080000cb1c783b */ /* 0x000fe80000004200 */
[----:B------:R-:W-:Y:S01]  /*44e0*/  LDSM.16.MT88.4 R40, [R204] ;  /* 0x00000000cc28783b */ /* 0x000fe20000004200 */
[----:B------:R2:W-:Y:S03]  /*44f0*/  MUFU.EX2 R68, R3 ;  /* 0x0000000300447308 */ /* 0x0005e60000000800 */
[----:B------:R-:W-:Y:S04]  /*4500*/  LDSM.16.MT88.4 R52, [R205+0x800] ;  /* 0x00080000cd34783b */ /* 0x000fe80000004200 */
[----:B------:R-:W-:Y:S01]  /*4510*/  LDSM.16.MT88.4 R48, [R216] ;  /* 0x00000000d830783b */ /* 0x000fe20000004200 */
[----:B-1----:R-:W-:-:S03]  /*4520*/  FFMA.FTZ R0, R9, c[0x0][0x2d0], -R2 ;  /* 0x0000b40009007a23 */ /* 0x002fc60000010802 */
[----:B------:R-:W-:Y:S01]  /*4530*/  LDSM.16.MT88.4 R44, [R206+0x800] ;  /* 0x00080000ce2c783b */ /* 0x000fe20000004200 */
[----:B------:R1:W3:Y:S01]  /*4540*/  MUFU.EX2 R59, R0 ;  /* 0x00000000003b7308 */ /* 0x0002e20000000800 */
[----:B--2---:R-:W-:-:S07]  /*4550*/  FFMA.FTZ R3, R18, c[0x0][0x2d0], -R2 ;  /* 0x0000b40012037a23 */ /* 0x004fce0000010802 */
[----:B------:R-:W-:Y:S01]  /*4560*/  MUFU.EX2 R73, R3 ;  /* 0x0000000300497308 */ /* 0x000fe20000000800 */
[----:B-1----:R-:W-:-:S07]  /*4570*/  FFMA.FTZ R0, R11, c[0x0][0x2d0], -R2 ;  /* 0x0000b4000b007a23 */ /* 0x002fce0000010802 */
[----:B------:R1:W-:Y:S02]  /*4580*/  MUFU.EX2 R65, R0 ;  /* 0x0000000000417308 */ /* 0x0003e40000000800 */
[----:B-1----:R-:W-:-:S06]  /*4590*/  FFMA.FTZ R0, R13, c[0x0][0x2d0], -R2 ;  /* 0x0000b4000d007a23 */ /* 0x002fcc0000010802 */
[----:B------:R1:W2:Y:S02]  /*45a0*/  MUFU.EX2 R66, R0 ;  /* 0x0000000000427308 */ /* 0x0002a40000000800 */
[----:B-1----:R-:W-:-:S06]  /*45b0*/  FFMA.FTZ R0, R16, c[0x0][0x2d0], -R2 ;  /* 0x0000b40010007a23 */ /* 0x002fcc0000010802 */
[----:B------:R1:W-:Y:S02]  /*45c0*/  MUFU.EX2 R72, R0 ;  /* 0x0000000000487308 */ /* 0x0003e40000000800 */
[----:B-1----:R-:W-:-:S05]  /*45d0*/  FMUL.FTZ R0, R12, c[0x0][0x2d0] ;  /* 0x0000b4000c007a20 */ /* 0x002fca0000410000 */
[----:B------:R-:W-:-:S05]  /*45e0*/  FSEL R0, R0, RZ, P0 ;  /* 0x000000ff00007208 */ /* 0x000fca0000000000 */
[--C-:B------:R-:W-:Y:S02]  /*45f0*/  FFMA.FTZ R3, R4, c[0x0][0x2d0], -R0.reuse ;  /* 0x0000b40004037a23 */ /* 0x100fe40000010800 */
[----:B------:R-:W1:Y:S02]  /*4600*/  LDSM.16.MT88.4 R4, [R203] ;  /* 0x00000000cb04783b */ /* 0x000e640000004200 */
[----:B------:R2:W-:Y:S02]  /*4610*/  MUFU.EX2 R58, R3 ;  /* 0x00000003003a7308 */ /* 0x0005e40000000800 */
[----:B--2---:R-:W-:Y:S01]  /*4620*/  FFMA.FTZ R3, R8, c[0x0][0x2d0], -R0 ;  /* 0x0000b40008037a23 */ /* 0x004fe20000010800 */
[----:B---3--:R-:W-:-:S05]  /*4630*/  F2FP.PACK_AB R8, R59, R60 ;  /* 0x0000003c3b08723e */ /* 0x008fca00000000ff */
[----:B------:R2:W3:Y:S02]  /*4640*/  MUFU.EX2 R13, R3 ;  /* 0x00000003000d7308 */ /* 0x0004e40000000800 */
[----:B--2---:R-:W-:Y:S01]  /*4650*/  FFMA.FTZ R3, R10, c[0x0][0x2d0], -R0 ;  /* 0x0000b4000a037a23 */ /* 0x004fe20000010800 */
[----:B------:R-:W-:Y:S02]  /*4660*/  F2FP.PACK_AB R10, R66, R65 ;  /* 0x00000041420a723e */ /* 0x000fe400000000ff */
[----:B---3--:R-:W-:-:S03]  /*4670*/  F2FP.PACK_AB R9, R13, R58 ;  /* 0x0000003a0d09723e */ /* 0x008fc600000000ff */
[----:B------:R2:W3:Y:S01]  /*4680*/  MUFU.EX2 R64, R3 ;  /* 0x0000000300407308 */ /* 0x0004e20000000800 */
[----:B------:R-:W-:Y:S02]  /*4690*/  FADD.FTZ R13, R58, R13 ;  /* 0x0000000d3a0d7221 */ /* 0x000fe40000010000 */
[----:B--2---:R-:W-:Y:S02]  /*46a0*/  FFMA.FTZ R3, R15, c[0x0][0x2d0], -R0 ;  /* 0x0000b4000f037a23 */ /* 0x004fe40000010800 */
[----:B---3--:R-:W-:-:S03]  /*46b0*/  FADD.FTZ R13, R64, R13 ;  /* 0x0000000d400d7221 */ /* 0x008fc60000010000 */
[----:B------:R2:W3:Y:S02]  /*46c0*/  MUFU.EX2 R15, R3 ;  /* 0x00000003000f7308 */ /* 0x0004e40000000800 */
[----:B--2---:R-:W-:Y:S01]  /*46d0*/  FFMA.FTZ R3, R21, c[0x0][0x2d0], -R2 ;  /* 0x0000b40015037a23 */ /* 0x004fe20000010802 */
[C---:B---3--:R-:W-:Y:S01]  /*46e0*/  F2FP.PACK_AB R11, R15.reuse, R64 ;  /* 0x000000400f0b723e */ /* 0x048fe200000000ff */
[----:B------:R-:W-:-:S04]  /*46f0*/  FADD.FTZ R13, R15, R13 ;  /* 0x0000000d0f0d7221 */ /* 0x000fc80000010000 */
[----:B------:R2:W-:Y:S02]  /*4700*/  MUFU.EX2 R232, R3 ;  /* 0x0000000300e87308 */ /* 0x0005e40000000800 */
[----:B-1----:R-:W-:Y:S07]  /*4710*/  HMMA.16816.F32 R24, R8, R4, RZ ;  /* 0x000000040818723c */ /* 0x002fee00000018ff */
[----:B------:R-:W-:Y:S01]  /*4720*/  F2FP.PACK_AB R4, R68, R72 ;  /* 0x000000484404723e */ /* 0x000fe200000000ff */
[----:B--2---:R-:W-:-:S04]  /*4730*/  FFMA.FTZ R3, R14, c[0x0][0x2d0], -R0 ;  /* 0x0000b4000e037a23 */ /* 0x004fc80000010800 */
[----:B------:R1:W2:Y:S02]  /*4740*/  MUFU.EX2 R14, R3 ;  /* 0x00000003000e7308 */ /* 0x0002a40000000800 */
[----:B-1----:R-:W-:Y:S02]  /*4750*/  FFMA.FTZ R3, R19, c[0x0][0x2d0], -R0 ;  /* 0x0000b40013037a23 */ /* 0x002fe40000010800 */
[----:B------:R-:W-:Y:S01]  /*4760*/  HMMA.16816.F32 R16, R8, R36, RZ ;  /* 0x000000240810723c */ /* 0x000fe200000018ff */
[----:B--2---:R-:W-:-:S03]  /*4770*/  FADD.FTZ R13, R14, R13 ;  /* 0x0000000d0e0d7221 */ /* 0x004fc60000010000 */
[----:B------:R1:W2:Y:S02]  /*4780*/  MUFU.EX2 R67, R3 ;  /* 0x0000000300437308 */ /* 0x0002a40000000800 */
[----:B-1----:R-:W-:Y:S01]  /*4790*/  FFMA.FTZ R3, R20, c[0x0][0x2d0], -R0 ;  /* 0x0000b40014037a23 */ /* 0x002fe20000010800 */
[C---:B--2---:R-:W-:Y:S01]  /*47a0*/  F2FP.PACK_AB R5, R67.reuse, R14 ;  /* 0x0000000e4305723e */ /* 0x044fe200000000ff */
[----:B------:R-:W-:Y:S01]  /*47b0*/  HMMA.16816.F32 R20, R8, R6, RZ ;  /* 0x000000060814723c */ /* 0x000fe200000018ff */
[----:B------:R-:W-:-:S03]  /*47c0*/  FADD.FTZ R13, R67, R13 ;  /* 0x0000000d430d7221 */ /* 0x000fc60000010000 */
[----:B------:R1:W-:Y:S03]  /*47d0*/  MUFU.EX2 R228, R3 ;  /* 0x0000000300e47308 */ /* 0x0003e60000000800 */
[----:B------:R-:W-:Y:S01]  /*47e0*/  F2FP.PACK_AB R6, R232, R73 ;  /* 0x00000049e806723e */ /* 0x000fe200000000ff */
[----:B-1----:R-:W-:Y:S02]  /*47f0*/  FFMA.FTZ R3, R32, c[0x0][0x2d0], -R0 ;  /* 0x0000b40020037a23 */ /* 0x002fe40000010800 */
[----:B------:R-:W1:Y:S02]  /*4800*/  LDSM.16.MT88.4 R32, [R204+0x800] ;  /* 0x00080000cc20783b */ /* 0x000e640000004200 */
[----:B------:R-:W2:Y:S02]  /*4810*/  MUFU.EX2 R175, R3 ;  /* 0x0000000300af7308 */ /* 0x000ea40000000800 */
[----:B--2---:R-:W-:Y:S01]  /*4820*/  F2FP.PACK_AB R7, R175, R228 ;  /* 0x000000e4af07723e */ /* 0x004fe200000000ff */
[----:B------:R-:W-:-:S04]  /*4830*/  FADD.FTZ R3, R60, R59 ;  /* 0x0000003b3c037221 */ /* 0x000fc80000010000 */
[----:B------:R-:W-:Y:S02]  /*4840*/  FADD.FTZ R3, R65, R3 ;  /* 0x0000000341037221 */ /* 0x000fe40000010000 */
[----:B------:R-:W-:Y:S02]  /*4850*/  HMMA.16816.F32 R112, R4, R28, R24 ;  /* 0x0000001c0470723c */ /* 0x000fe40000001818 */
[----:B------:R-:W-:-:S04]  /*4860*/  FADD.FTZ R3, R66, R3 ;  /* 0x0000000342037221 */ /* 0x000fc80000010000 */
[----:B------:R-:W-:Y:S02]  /*4870*/  FADD.FTZ R3, R72, R3 ;  /* 0x0000000348037221 */ /* 0x000fe40000010000 */
[----:B------:R-:W-:Y:S02]  /*4880*/  HMMA.16816.F32 R104, R4, R30, R20 ;  /* 0x0000001e0468723c */ /* 0x000fe40000001814 */
[----:B------:R-:W-:-:S04]  /*4890*/  FADD.FTZ R3, R68, R3 ;  /* 0x0000000344037221 */ /* 0x000fc80000010000 */
[----:B------:R-:W-:Y:S02]  /*48a0*/  FADD.FTZ R14, R73, R3 ;  /* 0x00000003490e7221 */ /* 0x000fe40000010000 */
[----:B------:R-:W-:Y:S01]  /*48b0*/  HMMA.16816.F32 R28, R8, R38, RZ ;  /* 0x00000026081c723c */ /* 0x000fe200000018ff */
[----:B------:R-:W2:Y:S01]  /*48c0*/  LDSM.16.MT88.4 R36, [R203+0x4000] ;  /* 0x00400000cb24783b */ /* 0x000ea20000004200 */
[----:B------:R-:W-:-:S04]  /*48d0*/  FFMA.FTZ R3, R121, c[0x0][0x2d0], -R2 ;  /* 0x0000b40079037a23 */ /* 0x000fc80000010802 */
[----:B------:R3:W-:Y:S02]  /*48e0*/  MUFU.EX2 R15, R3 ;  /* 0x00000003000f7308 */ /* 0x0007e40000000800 */
[----:B------:R-:W-:Y:S08]  /*48f0*/  HMMA.16816.F32 R24, R8, R40, RZ ;  /* 0x000000280818723c */ /* 0x000ff000000018ff */
[----:B------:R-:W-:Y:S01]  /*4900*/  HMMA.16816.F32 R108, R4, R52, R16 ;  /* 0x00000034046c723c */ /* 0x000fe20000001810 */
[----:B---3--:R-:W-:-:S07]  /*4910*/  FFMA.FTZ R3, R120, c[0x0][0x2d0], -R2 ;  /* 0x0000b40078037a23 */ /* 0x008fce0000010802 */
[----:B------:R-:W-:Y:S01]  /*4920*/  HMMA.16816.F32 R16, R8, R48, RZ ;  /* 0x000000300810723c */ /* 0x000fe200000018ff */
[----:B------:R3:W2:Y:S07]  /*4930*/  MUFU.EX2 R120, R3 ;  /* 0x0000000300787308 */ /* 0x0006ae0000000800 */
[----:B-1----:R-:W-:Y:S01]  /*4940*/  HMMA.16816.F32 R100, R4, R32, R24 ;  /* 0x000000200464723c */ /* 0x002fe20000001818 */
[----:B------:R-:W1:Y:S07]  /*4950*/  LDSM.16.MT88.4 R24, [R203+0x4800] ;  /* 0x00480000cb18783b */ /* 0x000e6e0000004200 */
[----:B------:R-:W-:Y:S01]  /*4960*/  HMMA.16816.F32 R20, R8, R42, RZ ;  /* 0x0000002a0814723c */ /* 0x000fe200000018ff */
[----:B---3--:R-:W-:-:S04]  /*4970*/  FFMA.FTZ R3, R117, c[0x0][0x2d0], -R2 ;  /* 0x0000b40075037a23 */ /* 0x008fc80000010802 */
[----:B------:R3:W-:Y:S03]  /*4980*/  MUFU.EX2 R117, R3 ;  /* 0x0000000300757308 */ /* 0x0007e60000000800 */
[----:B------:R-:W-:Y:S08]  /*4990*/  HMMA.16816.F32 R96, R4, R44, R16 ;  /* 0x0000002c0460723c */ /* 0x000ff00000001810 */
[----:B--2---:R-:W-:Y:S01]  /*49a0*/  HMMA.16816.F32 R16, R8, R36, RZ ;  /* 0x000000240810723c */ /* 0x004fe200000018ff */
[----:B---3--:R-:W-:-:S07]  /*49b0*/  FFMA.FTZ R3, R116, c[0x0][0x2d0], -R2 ;  /* 0x0000b40074037a23 */ /* 0x008fce0000010802 */
[C---:B------:R-:W-:Y:S01]  /*49c0*/  HMMA.16816.F32 R84, R4.reuse, R34, R20 ;  /* 0x000000220454723c */ /* 0x040fe20000001814 */
[----:B------:R2:W3:Y:S07]  /*49d0*/  MUFU.EX2 R116, R3 ;  /* 0x0000000300747308 */ /* 0x0004ee0000000800 */
[----:B------:R-:W-:Y:S01]  /*49e0*/  HMMA.16816.F32 R92, R4, R54, R28 ;  /* 0x00000036045c723c */ /* 0x000fe2000000181c */
[----:B------:R-:W3:Y:S07]  /*49f0*/  LDSM.16.MT88.4 R28, [R205+0x4000] ;  /* 0x00400000cd1c783b */ /* 0x000eee0000004200 */
[----:B------:R-:W-:Y:S01]  /*4a00*/  HMMA.16816.F32 R20, R8, R50, RZ ;  /* 0x000000320814723c */ /* 0x000fe200000018ff */
[----:B--2---:R-:W-:-:S04]  /*4a10*/  FFMA.FTZ R3, R71, c[0x0][0x2d0], -R0 ;  /* 0x0000b40047037a23 */ /* 0x004fc80000010800 */
[----:B------:R2:W-:Y:S03]  /*4a20*/  MUFU.EX2 R71, R3 ;  /* 0x0000000300477308 */ /* 0x0005e60000000800 */
[----:B-1----:R-:W-:Y:S08]  /*4a30*/  HMMA.16816.F32 R80, R4, R24, R16 ;  /* 0x000000180450723c */ /* 0x002ff00000001810 */
[----:B------:R-:W-:Y:S01]  /*4a40*/  HMMA.16816.F32 R16, R8, R38, RZ ;  /* 0x000000260810723c */ /* 0x000fe200000018ff */
[----:B--2---:R-:W-:-:S07]  /*4a50*/  FFMA.FTZ R3, R70, c[0x0][0x2d0], -R0 ;  /* 0x0000b40046037a23 */ /* 0x004fce0000010800 */
[C---:B------:R-:W-:Y:S01]  /*4a60*/  HMMA.16816.F32 R52, R4.reuse, R46, R20 ;  /* 0x0000002e0434723c */ /* 0x040fe20000001814 */
[----:B------:R-:W1:Y:S01]  /*4a70*/  LDSM.16.MT88.4 R20, [R205+0x4800] ;  /* 0x00480000cd14783b */ /* 0x000e620000004200 */
[----:B------:R2:W1:Y:S11]  /*4a80*/  MUFU.EX2 R68, R3 ;  /* 0x0000000300447308 */ /* 0x0004760000000800 */
[----:B------:R-:W-:Y:S03]  /*4a90*/  @!UPT UIADD3 URZ, URZ, URZ, URZ ;  /* 0x0000003f3f3ff290 */ /* 0x000fe6000fffe03f */
[----:B------:R-:W-:Y:S01]  /*4aa0*/  HMMA.16816.F32 R60, R4, R26, R16 ;  /* 0x0000001a043c723c */ /* 0x000fe20000001810 */
[----:B------:R-:W4:Y:S01]  /*4ab0*/  LDSM.16.MT88.4 R24, [R204+0x4000] ;  /* 0x00400000cc18783b */ /* 0x000f220000004200 */
[----:B--2---:R-:W-:-:S04]  /*4ac0*/  FFMA.FTZ R3, R57, c[0x0][0x2d0], -R0 ;  /* 0x0000b40039037a23 */ /* 0x004fc80000010800 */
[----:B------:R2:W-:Y:S02]  /*4ad0*/  MUFU.EX2 R172, R3 ;  /* 0x0000000300ac7308 */ /* 0x0005e40000000800 */
[----:B---3--:R-:W-:Y:S01]  /*4ae0*/  HMMA.16816.F32 R16, R8, R28, RZ ;  /* 0x0000001c0810723c */ /* 0x008fe200000018ff */
[----:B--2---:R-:W-:-:S05]  /*4af0*/  FFMA.FTZ R3, R56, c[0x0][0x2d0], -R0 ;  /* 0x0000b40038037a23 */ /* 0x004fca0000010800 */
[----:B------:R2:W3:Y:S11]  /*4b00*/  MUFU.EX2 R173, R3 ;  /* 0x0000000300ad7308 */ /* 0x0004f60000000800 */
[----:B------:R-:W-:Y:S07]  /*4b10*/  @!UPT UIADD3 URZ, URZ, URZ, URZ ;  /* 0x0000003f3f3ff290 */ /* 0x000fee000fffe03f */
[----:B-1----:R-:W-:Y:S08]  /*4b20*/  HMMA.16816.F32 R88, R4, R20, R16 ;  /* 0x000000140458723c */ /* 0x002ff00000001810 */
[----:B------:R-:W-:Y:S01]  /*4b30*/  HMMA.16816.F32 R16, R8, R30, RZ ;  /* 0x0000001e0810723c */ /* 0x000fe200000018ff */
[----:B--2---:R-:W-:Y:S11]  /*4b40*/  FFMA.FTZ R3, R127, c[0x0][0x2d0], -R2 ;  /* 0x0000b4007f037a23 */ /* 0x004ff60000010802 */
[----:B------:R-:W-:Y:S11]  /*4b50*/  @!UPT UIADD3 URZ, URZ, URZ, URZ ;  /* 0x0000003f3f3ff290 */ /* 0x000ff6000fffe03f */
[----:B------:R-:W-:Y:S01]  /*4b60*/  @!UPT UIADD3 URZ, URZ, URZ, URZ ;  /* 0x0000003f3f3ff290 */ /* 0x000fe2000fffe03f */
[----:B------:R-:W-:Y:S01]  /*4b70*/  HMMA.16816.F32 R76, R4, R22, R16 ;  /* 0x00000016044c723c */ /* 0x000fe20000001810 */
[----:B------:R-:W1:Y:S07]  /*4b80*/  LDSM.16.MT88.4 R20, [R204+0x4800] ;  /* 0x00480000cc14783b */ /* 0x000e6e0000004200 */
[----:B----4-:R-:W-:Y:S11]  /*4b90*/  HMMA.16816.F32 R16, R8, R24, RZ ;  /* 0x000000180810723c */ /* 0x010ff600000018ff */
[----:B------:R-:W-:Y:S11]  /*4ba0*/  @!UPT UIADD3 URZ, URZ, URZ, URZ ;  /* 0x0000003f3f3ff290 */ /* 0x000ff6000fffe03f */
[----:B------:R-:W-:Y:S02]  /*4bb0*/  @!UPT UIADD3 URZ, URZ, URZ, URZ ;  /* 0x0000003f3f3ff290 */ /* 0x000fe4000fffe03f */
[----:B-1----:R-:W-:Y:S08]  /*4bc0*/  HMMA.16816.F32 R72, R4, R20, R16 ;  /* 0x000000140448723c */ /* 0x002ff00000001810 */
[----:B------:R-:W-:Y:S11]  /*4bd0*/  HMMA.16816.F32 R16, R8, R26, RZ ;  /* 0x0000001a0810723c */ /* 0x000ff600000018ff */
[----:B------:R-:W-:Y:S11]  /*4be0*/  @!UPT UIADD3 URZ, URZ, URZ, URZ ;  /* 0x0000003f3f3ff290 */ /* 0x000ff6000fffe03f */
[----:B------:R-:W-:Y:S02]  /*4bf0*/  @!UPT UIADD3 URZ, URZ, URZ, URZ ;  /* 0x0000003f3f3ff290 */ /* 0x000fe4000fffe03f */
[----:B------:R-:W-:Y:S01]  /*4c00*/  HMMA.16816.F32 R64, R4, R22, R16 ;  /* 0x000000160440723c */ /* 0x000fe20000001810 */
[----:B------:R-:W1:Y:S07]  /*4c10*/  LDSM.16.MT88.4 R16, [R206+0x4000] ;  /* 0x00400000ce10783b */ /* 0x000e6e0000004200 */
[C---:B-1----:R-:W-:Y:S08]  /*4c20*/  HMMA.16816.F32 R20, R8.reuse, R16, RZ ;  /* 0x000000100814723c */ /* 0x042ff000000018ff */
[----:B------:R-:W-:Y:S01]  /*4c30*/  HMMA.16816.F32 R8, R8, R18, RZ ;  /* 0x000000120808723c */ /* 0x000fe200000018ff */
[----:B------:R-:W1:Y:S11]  /*4c40*/  LDSM.16.MT88.4 R16, [R206+0x4800] ;  /* 0x00480000ce10783b */ /* 0x000e760000004200 */
[----:B------:R-:W-:Y:S04]  /*4c50*/  @!UPT UIADD3 URZ, URZ, URZ, URZ ;  /* 0x0000003f3f3ff290 */ /* 0x000fe8000fffe03f */
[C---:B-1----:R-:W-:Y:S08]  /*4c60*/  HMMA.16816.F32 R48, R4.reuse, R16, R20 ;  /* 0x000000100430723c */ /* 0x042ff00000001814 */
[----:B------:R-:W-:Y:S01]  /*4c70*/  HMMA.16816.F32 R16, R4, R18, R8 ;  /* 0x000000120410723c */ /* 0x000fe20000001808 */
[----:B------:R-:W1:Y:S06]  /*4c80*/  LDSM.16.MT88.4 R8, [R203+0x1000] ;  /* 0x00100000cb08783b */ /* 0x000e6c0000004200 */
[----:B------:R-:W-:-:S02]  /*4c90*/  F2FP.PACK_AB R4, R120, R15 ;  /* 0x0000000f7804723e */ /* 0x000fc400000000ff */
[----:B------:R-:W-:Y:S02]  /*4ca0*/  F2FP.PACK_AB R6, R116, R117 ;  /* 0x000000757406723e */ /* 0x000fe400000000ff */
[----:B------:R-:W-:Y:S02]  /*4cb0*/  F2FP.PACK_AB R5, R68, R71 ;  /* 0x000000474405723e */ /* 0x000fe400000000ff */
[----:B---3--:R-:W-:-:S07]  /*4cc0*/  F2FP.PACK_AB R7, R173, R172 ;  /* 0x000000acad07723e */ /* 0x008fce00000000ff */
[C---:B-1----:R-:W-:Y:S08]  /*4cd0*/  HMMA.16816.F32 R40, R4.reuse, R8, R112 ;  /* 0x000000080428723c */ /* 0x042ff00000001870 */
[----:B------:R-:W-:Y:S01]  /*4ce0*/  HMMA.16816.F32 R28, R4, R10, R104 ;  /* 0x0000000a041c723c */ /* 0x000fe20000001868 */
[----:B------:R-:W1:Y:S01]  /*4cf0*/  LDSM.16.MT88.4 R8, [R205+0x1000] ;  /* 0x00100000cd08783b */ /* 0x000e620000004200 */
[----:B------:R2:W-:Y:S02]  /*4d00*/  MUFU.EX2 R107, R3 ;  /* 0x00000003006b7308 */ /* 0x0005e40000000800 */
[----:B--2---:R-:W-:-:S06]  /*4d10*/  FFMA.FTZ R3, R126, c[0x0][0x2d0], -R2 ;  /* 0x0000b4007e037a23 */ /* 0x004fcc0000010802 */
[----:B------:R2:W3:Y:S02]  /*4d20*/  MUFU.EX2 R106, R3 ;  /* 0x00000003006a7308 */ /* 0x0004e40000000800 */
[--C-:B--2---:R-:W-:Y:S01]  /*4d30*/  FFMA.FTZ R3, R125, c[0x0][0x2d0], -R2.reuse ;  /* 0x0000b4007d037a23 */ /* 0x104fe20000010802 */
[C---:B-1----:R-:W-:Y:S05]  /*4d40*/  HMMA.16816.F32 R36, R4.reuse, R8, R108 ;  /* 0x000000080424723c */ /* 0x042fea000000186c */
[----:B------:R1:W-:Y:S03]  /*4d50*/  MUFU.EX2 R105, R3 ;  /* 0x0000000300697308 */ /* 0x0003e60000000800 */
[----:B------:R-:W-:Y:S01]  /*4d60*/  HMMA.16816.F32 R24, R4, R10, R92 ;  /* 0x0000000a0418723c */ /* 0x000fe2000000185c */
[----:B------:R-:W2:Y:S01]  /*4d70*/  LDSM.16.MT88.4 R8, [R204+0x1000] ;  /* 0x00100000cc08783b */ /* 0x000ea20000004200 */
[----:B-1----:R-:W-:-:S04]  /*4d80*/  FFMA.FTZ R3, R124, c[0x0][0x2d0], -R2 ;  /* 0x0000b4007c037a23 */ /* 0x002fc80000010802 */
[----:B------:R1:W4:Y:S02]  /*4d90*/  MUFU.EX2 R174, R3 ;  /* 0x0000000300ae7308 */ /* 0x0003240000000800 */
[----:B-1----:R-:W-:-:S06]  /*4da0*/  FFMA.FTZ R3, R123, c[0x0][0x2d0], -R0 ;  /* 0x0000b4007b037a23 */ /* 0x002fcc0000010800 */
[----:B------:R1:W-:Y:S01]  /*4db0*/  MUFU.EX2 R104, R3 ;  /* 0x0000000300687308 */ /* 0x0003e20000000800 */
[C---:B--2---:R-:W-:Y:S08]  /*4dc0*/  HMMA.16816.F32 R32, R4.reuse, R8, R100 ;  /* 0x000000080420723c */ /* 0x044ff00000001864 */
[----:B------:R-:W-:Y:S01]  /*4dd0*/  HMMA.16816.F32 R20, R4, R10, R84 ;  /* 0x0000000a0414723c */ /* 0x000fe20000001854 */
[----:B------:R-:W2:Y:S01]  /*4de0*/  LDSM.16.MT88.4 R8, [R206+0x1000] ;  /* 0x00100000ce08783b */ /* 0x000ea20000004200 */
[----:B-1----:R-:W-:-:S04]  /*4df0*/  FFMA.FTZ R3, R122, c[0x0][0x2d0], -R0 ;  /* 0x0000b4007a037a23 */ /* 0x002fc80000010800 */
[----:B------:R1:W1:Y:S02]  /*4e00*/  MUFU.EX2 R70, R3 ;  /* 0x0000000300467308 */ /* 0x0002640000000800 */
[----:B-1----:R-:W-:-:S06]  /*4e10*/  FFMA.FTZ R3, R119, c[0x0][0x2d0], -R0 ;  /* 0x0000b40077037a23 */ /* 0x002fcc0000010800 */
[----:B------:R1:W-:Y:S01]  /*4e20*/  MUFU.EX2 R121, R3 ;  /* 0x0000000300797308 */ /* 0x0003e20000000800 */
[----:B--2---:R-:W-:Y:S01]  /*4e30*/  HMMA.16816.F32 R44, R4, R8, R96 ;  /* 0x00000008042c723c */ /* 0x004fe20000001860 */
[----:B-1----:R-:W-:-:S06]  /*4e40*/  FFMA.FTZ R3, R118, c[0x0][0x2d0], -R0 ;  /* 0x0000b40076037a23 */ /* 0x002fcc0000010800 */
[----:B------:R1:W2:Y:S01]  /*4e50*/  MUFU.EX2 R122, R3 ;  /* 0x00000003007a7308 */ /* 0x0002a20000000800 */
[----:B------:R-:W-:Y:S01]  /*4e60*/  HMMA.16816.F32 R52, R4, R10, R52 ;  /* 0x0000000a0434723c */ /* 0x000fe20000001834 */
[----:B------:R-:W2:Y:S01]  /*4e70*/  LDSM.16.MT88.4 R8, [R203+0x5000] ;  /* 0x00500000cb08783b */ /* 0x000ea20000004200 */
[----:B-1----:R-:W-:-:S05]  /*4e80*/  FFMA.FTZ R3, R147, c[0x0][0x2d0], -R2 ;  /* 0x0000b40093037a23 */ /* 0x002fca0000010802 */
[----:B------:R1:W-:Y:S02]  /*4e90*/  MUFU.EX2 R113, R3 ;  /* 0x0000000300717308 */ /* 0x0003e40000000800 */
[----:B-1----:R-:W-:-:S06]  /*4ea0*/  FFMA.FTZ R3, R146, c[0x0][0x2d0], -R2 ;  /* 0x0000b40092037a23 */ /* 0x002fcc0000010802 */
[----:B------:R1:W-:Y:S01]  /*4eb0*/  MUFU.EX2 R114, R3 ;  /* 0x0000000300727308 */ /* 0x0003e20000000800 */
[C---:B--2---:R-:W-:Y:S08]  /*4ec0*/  HMMA.16816.F32 R56, R4.reuse, R8, R80 ;  /* 0x000000080438723c */ /* 0x044ff00000001850 */
[----:B------:R-:W-:Y:S01]  /*4ed0*/  HMMA.16816.F32 R60, R4, R10, R60 ;  /* 0x0000000a043c723c */ /* 0x000fe2000000183c */
[----:B------:R-:W2:Y:S01]  /*4ee0*/  LDSM.16.MT88.4 R8, [R205+0x5000] ;  /* 0x00500000cd08783b */ /* 0x000ea20000004200 */
[----:B-1----:R-:W-:-:S04]  /*4ef0*/  FFMA.FTZ R3, R145, c[0x0][0x2d0], -R2 ;  /* 0x0000b40091037a23 */ /* 0x002fc80000010802 */
[----:B------:R1:W-:Y:S02]  /*4f00*/  MUFU.EX2 R115, R3 ;  /* 0x0000000300737308 */ /* 0x0003e40000000800 */
[----:B-1----:R-:W-:-:S06]  /*4f10*/  FFMA.FTZ R3, R144, c[0x0][0x2d0], -R2 ;  /* 0x0000b40090037a23 */ /* 0x002fcc0000010802 */
[----:B------:R1:W1:Y:S01]  /*4f20*/  MUFU.EX2 R235, R3 ;  /* 0x0000000300eb7308 */ /* 0x0002620000000800 */
[----:B--2---:R-:W-:Y:S01]  /*4f30*/  HMMA.16816.F32 R88, R4, R8, R88 ;  /* 0x000000080458723c */ /* 0x004fe20000001858 */
[----:B-1----:R-:W-:-:S07]  /*4f40*/  FADD.FTZ R3, R232, R14 ;  /* 0x0000000ee8037221 */ /* 0x002fce0000010000 */
[C---:B------:R-:W-:Y:S01]  /*4f50*/  HMMA.16816.F32 R76, R4.reuse, R10, R76 ;  /* 0x0000000a044c723c */ /* 0x040fe2000000184c */
[----:B------:R-:W1:Y:S07]  /*4f60*/  LDSM.16.MT88.4 R8, [R204+0x5000] ;  /* 0x00500000cc08783b */ /* 0x000e6e0000004200 */
[C---:B-1----:R-:W-:Y:S08]  /*4f70*/  HMMA.16816.F32 R84, R4.reuse, R8, R72 ;  /* 0x000000080454723c */ /* 0x042ff00000001848 */
[C---:B------:R-:W-:Y:S01]  /*4f80*/  HMMA.16816.F32 R72, R4.reuse, R10, R64 ;  /* 0x0000000a0448723c */ /* 0x040fe20000001840 */
[----:B------:R-:W1:Y:S07]  /*4f90*/  LDSM.16.MT88.4 R8, [R206+0x5000] ;  /* 0x00500000ce08783b */ /* 0x000e6e0000004200 */
[C---:B-1----:R-:W-:Y:S08]  /*4fa0*/  HMMA.16816.F32 R80, R4.reuse, R8, R48 ;  /* 0x000000080450723c */ /* 0x042ff00000001830 */
[----:B------:R-:W-:Y:S01]  /*4fb0*/  HMMA.16816.F32 R64, R4, R10, R16 ;  /* 0x0000000a0440723c */ /* 0x000fe20000001810 */
[----:B------:R-:W1:Y:S06]  /*4fc0*/  LDSM.16.MT88.4 R8, [R203+0x1800] ;  /* 0x00180000cb08783b */ /* 0x000e6c0000004200 */
[----:B---3--:R-:W-:-:S02]  /*4fd0*/  F2FP.PACK_AB R4, R106, R107 ;  /* 0x0000006b6a04723e */ /* 0x008fc400000000ff */
[----:B----4-:R-:W-:Y:S02]  /*4fe0*/  F2FP.PACK_AB R6, R174, R105 ;  /* 0x00000069ae06723e */ /* 0x010fe400000000ff */
[----:B------:R-:W-:Y:S02]  /*4ff0*/  F2FP.PACK_AB R5, R70, R104 ;  /* 0x000000684605723e */ /* 0x000fe400000000ff */
[----:B------:R-:W-:-:S07]  /*5000*/  F2FP.PACK_AB R7, R122, R121 ;  /* 0x000000797a07723e */ /* 0x000fce00000000ff */
[C---:B-1----:R-:W-:Y:S08]  /*5010*/  HMMA.16816.F32 R132, R4.reuse, R8, R40 ;  /* 0x000000080484723c */ /* 0x042ff00000001828 */
[C---:B------:R-:W-:Y:S01]  /*5020*/  HMMA.16816.F32 R96, R4.reuse, R10, R28 ;  /* 0x0000000a0460723c */ /* 0x040fe2000000181c */
[----:B------:R-:W1:Y:S07]  /*5030*/  LDSM.16.MT88.4 R8, [R205+0x1800] ;  /* 0x00180000cd08783b */ /* 0x000e6e0000004200 */
        /* <DEDUP_REMOVED lines=21> */
[----:B------:R-:W-:Y:S01]  /*5190*/  FFMA.FTZ R4, R129, c[0x0][0x2d0], -R0 ;  /* 0x0000b40081047a23 */ /* 0x000fe20000010800 */
[----:B------:R-:W-:Y:S01]  /*51a0*/  F2FP.PACK_AB R6, R235, R115 ;  /* 0x00000073eb06723e */ /* 0x000fe200000000ff */
[----:B------:R-:W-:-:S02]  /*51b0*/  FADD.FTZ R5, R228, R13 ;  /* 0x0000000de4057221 */ /* 0x000fc40000010000 */
[----:B------:R2:W-:Y:S02]  /*51c0*/  MUFU.EX2 R112, R4 ;  /* 0x0000000400707308 */ /* 0x0005e40000000800 */
[----:B------:R-:W-:Y:S02]  /*51d0*/  FADD.FTZ R5, R175, R5 ;  /* 0x00000005af057221 */ /* 0x000fe40000010000 */
[----:B--2---:R-:W-:Y:S02]  /*51e0*/  FADD.FTZ R4, R15, R3 ;  /* 0x000000030f047221 */ /* 0x004fe40000010000 */
[----:B------:R-:W-:Y:S02]  /*51f0*/  FFMA.FTZ R3, R128, c[0x0][0x2d0], -R0 ;  /* 0x0000b40080037a23 */ /* 0x000fe40000010800 */
[----:B------:R-:W-:Y:S02]  /*5200*/  FFMA.FTZ R15, R170, c[0x0][0x2d0], -R2 ;  /* 0x0000b400aa0f7a23 */ /* 0x000fe40000010802 */
[----:B------:R2:W-:Y:S02]  /*5210*/  MUFU.EX2 R175, R3 ;  /* 0x0000000300af7308 */ /* 0x0005e40000000800 */
[----:B--2---:R-:W-:-:S06]  /*5220*/  FFMA.FTZ R3, R131, c[0x0][0x2d0], -R0 ;  /* 0x0000b40083037a23 */ /* 0x004fcc0000010800 */
[----:B------:R2:W-:Y:S02]  /*5230*/  MUFU.EX2 R232, R3 ;  /* 0x0000000300e87308 */ /* 0x0005e40000000800 */
[----:B--2---:R-:W-:Y:S02]  /*5240*/  FFMA.FTZ R3, R130, c[0x0][0x2d0], -R0 ;  /* 0x0000b40082037a23 */ /* 0x004fe40000010800 */
[----:B------:R-:W-:Y:S04]  /*5250*/  LDSM.16.MT88.4 R128, [R203+0x3800] ;  /* 0x00380000cb80783b */ /* 0x000fe80000004200 */
[----:B------:R2:W3:Y:S02]  /*5260*/  MUFU.EX2 R228, R3 ;  /* 0x0000000300e47308 */ /* 0x0004e40000000800 */
[----:B--2---:R-:W-:Y:S01]  /*5270*/  FADD.FTZ R3, R120, R4 ;  /* 0x0000000478037221 */ /* 0x004fe20000010000 */
[----:B---3--:R-:W-:Y:S01]  /*5280*/  F2FP.PACK_AB R7, R228, R232 ;  /* 0x000000e8e407723e */ /* 0x008fe200000000ff */
[----:B------:R-:W-:Y:S01]  /*5290*/  FADD.FTZ R4, R71, R5 ;  /* 0x0000000547047221 */ /* 0x000fe20000010000 */
[----:B------:R-:W-:Y:S01]  /*52a0*/  F2FP.PACK_AB R5, R175, R112 ;  /* 0x00000070af05723e */ /* 0x000fe200000000ff */
[----:B------:R-:W-:-:S02]  /*52b0*/  FADD.FTZ R13, R117, R3 ;  /* 0x00000003750d7221 */ /* 0x000fc40000010000 */
[----:B------:R-:W-:Y:S01]  /*52c0*/  FADD.FTZ R14, R68, R4 ;  /* 0x00000004440e7221 */ /* 0x000fe20000010000 */
[----:B------:R-:W-:Y:S01]  /*52d0*/  F2FP.PACK_AB R4, R114, R113 ;  /* 0x000000717204723e */ /* 0x000fe200000000ff */
[----:B------:R-:W-:-:S06]  /*52e0*/  FFMA.FTZ R3, R155, c[0x0][0x2d0], -R2 ;  /* 0x0000b4009b037a23 */ /* 0x000fcc0000010802 */
[C---:B-1----:R-:W-:Y:S08]  /*52f0*/  HMMA.16816.F32 R132, R4.reuse, R8, R132 ;  /* 0x000000080484723c */ /* 0x042ff00000001884 */
[----:B------:R-:W-:Y:S01]  /*5300*/  HMMA.16816.F32 R76, R4, R10, R96 ;  /* 0x0000000a044c723c */ /* 0x000fe20000001860 */
[----:B------:R-:W1:Y:S01]  /*5310*/  LDSM.16.MT88.4 R8, [R205+0x2000] ;  /* 0x00200000cd08783b */ /* 0x000e620000004200 */
[----:B------:R2:W-:Y:S02]  /*5320*/  MUFU.EX2 R97, R3 ;  /* 0x0000000300617308 */ /* 0x0005e40000000800 */
[----:B--2---:R-:W-:-:S06]  /*5330*/  FFMA.FTZ R3, R154, c[0x0][0x2d0], -R2 ;  /* 0x0000b4009a037a23 */ /* 0x004fcc0000010802 */
[----:B------:R2:W-:Y:S02]  /*5340*/  MUFU.EX2 R98, R3 ;  /* 0x0000000300627308 */ /* 0x0005e40000000800 */
[--C-:B--2---:R-:W-:Y:S01]  /*5350*/  FFMA.FTZ R3, R153, c[0x0][0x2d0], -R2.reuse ;  /* 0x0000b40099037a23 */ /* 0x104fe20000010802 */
[C---:B-1----:R-:W-:Y:S05]  /*5360*/  HMMA.16816.F32 R124, R4.reuse, R8, R124 ;  /* 0x00000008047c723c */ /* 0x042fea000000187c */
[----:B------:R1:W-:Y:S03]  /*5370*/  MUFU.EX2 R153, R3 ;  /* 0x0000000300997308 */ /* 0x0003e60000000800 */
[----:B------:R-:W-:Y:S01]  /*5380*/  HMMA.16816.F32 R80, R4, R10, R92 ;  /* 0x0000000a0450723c */ /* 0x000fe2000000185c */
[----:B------:R-:W2:Y:S01]  /*5390*/  LDSM.16.MT88.4 R8, [R204+0x2000] ;  /* 0x00200000cc08783b */ /* 0x000ea20000004200 */
[----:B-1----:R-:W-:-:S04]  /*53a0*/  FFMA.FTZ R3, R152, c[0x0][0x2d0], -R2 ;  /* 0x0000b40098037a23 */ /* 0x002fc80000010802 */
[----:B------:R1:W3:Y:S02]  /*53b0*/  MUFU.EX2 R152, R3 ;  /* 0x0000000300987308 */ /* 0x0002e40000000800 */
        /* <DEDUP_REMOVED lines=8> */
[----:B------:R1:W-:Y:S01]  /*5440*/  MUFU.EX2 R146, R3 ;  /* 0x0000000300927308 */ /* 0x0003e20000000800 */
[----:B--2---:R-:W-:Y:S01]  /*5450*/  HMMA.16816.F32 R88, R4, R8, R32 ;  /* 0x000000080458723c */ /* 0x004fe20000001820 */
[----:B-1----:R-:W-:-:S06]  /*5460*/  FFMA.FTZ R3, R151, c[0x0][0x2d0], -R0 ;  /* 0x0000b40097037a23 */ /* 0x002fcc0000010800 */
[----:B------:R-:W1:Y:S01]  /*5470*/  MUFU.EX2 R148, R3 ;  /* 0x0000000300947308 */ /* 0x000e620000000800 */
[C---:B------:R-:W-:Y:S01]  /*5480*/  HMMA.16816.F32 R84, R4.reuse, R10, R20 ;  /* 0x0000000a0454723c */ /* 0x040fe20000001814 */
[----:B------:R-:W2:Y:S04]  /*5490*/  LDSM.16.MT88.4 R8, [R203+0x6000] ;  /* 0x00600000cb08783b */ /* 0x000ea80000004200 */
[----:B------:R-:W-:Y:S03]  /*54a0*/  LDSM.16.MT88.4 R20, [R204+0x2800] ;  /* 0x00280000cc14783b */ /* 0x000fe60000004200 */
[C---:B--2---:R-:W-:Y:S08]  /*54b0*/  HMMA.16816.F32 R56, R4.reuse, R8, R28 ;  /* 0x000000080438723c */ /* 0x044ff0000000181c */
[C---:B------:R-:W-:Y:S01]  /*54c0*/  HMMA.16816.F32 R28, R4.reuse, R10, R16 ;  /* 0x0000000a041c723c */ /* 0x040fe20000001810 */
[----:B------:R-:W2:Y:S04]  /*54d0*/  LDSM.16.MT88.4 R8, [R205+0x6000] ;  /* 0x00600000cd08783b */ /* 0x000ea80000004200 */
[----:B------:R-:W-:Y:S03]  /*54e0*/  LDSM.16.MT88.4 R16, [R203+0x2800] ;  /* 0x00280000cb10783b */ /* 0x000fe60000004200 */
[C---:B--2---:R-:W-:Y:S08]  /*54f0*/  HMMA.16816.F32 R52, R4.reuse, R8, R40 ;  /* 0x000000080434723c */ /* 0x044ff00000001828 */
[C---:B------:R-:W-:Y:S01]  /*5500*/  HMMA.16816.F32 R44, R4.reuse, R10, R36 ;  /* 0x0000000a042c723c */ /* 0x040fe20000001824 */
[----:B------:R-:W2:Y:S07]  /*5510*/  LDSM.16.MT88.4 R8, [R204+0x6000] ;  /* 0x00600000cc08783b */ /* 0x000eae0000004200 */
[C---:B--2---:R-:W-:Y:S08]  /*5520*/  HMMA.16816.F32 R40, R4.reuse, R8, R48 ;  /* 0x000000080428723c */ /* 0x044ff00000001830 */
[C---:B------:R-:W-:Y:S01]  /*5530*/  HMMA.16816.F32 R36, R4.reuse, R10, R60 ;  /* 0x0000000a0424723c */ /* 0x040fe2000000183c */
[----:B------:R-:W2:Y:S07]  /*5540*/  LDSM.16.MT88.4 R8, [R206+0x6000] ;  /* 0x00600000ce08783b */ /* 0x000eae0000004200 */
[C---:B--2---:R-:W-:Y:S08]  /*5550*/  HMMA.16816.F32 R32, R4.reuse, R8, R72 ;  /* 0x000000080420723c */ /* 0x044ff00000001848 */
[----:B------:R-:W-:Y:S01]  /*5560*/  HMMA.16816.F32 R24, R4, R10, R64 ;  /* 0x0000000a0418723c */ /* 0x000fe20000001840 */
[----:B------:R-:W2:Y:S06]  /*5570*/  LDSM.16.MT88.4 R8, [R205+0x2800] ;  /* 0x00280000cd08783b */ /* 0x000eac0000004200 */
[----:B------:R-:W-:Y:S01]  /*5580*/  FADD.FTZ R4, R116, R13 ;  /* 0x0000000d74047221 */ /* 0x000fe20000010000 */
[----:B---3--:R-:W-:Y:S01]  /*5590*/  F2FP.PACK_AB R6, R152, R153 ;  /* 0x000000999806723e */ /* 0x008fe200000000ff */
[----:B------:R-:W-:Y:S01]  /*55a0*/  FADD.FTZ R5, R172, R14 ;  /* 0x0000000eac057221 */ /* 0x000fe20000010000 */
[----:B-1----:R-:W-:Y:S01]  /*55b0*/  F2FP.PACK_AB R7, R148, R146 ;  /* 0x000000929407723e */ /* 0x002fe200000000ff */
[----:B------:R-:W-:-:S02]  /*55c0*/  FADD.FTZ R3, R107, R4 ;  /* 0x000000046b037221 */ /* 0x000fc40000010000 */
[----:B------:R-:W-:Y:S01]  /*55d0*/  FADD.FTZ R4, R173, R5 ;  /* 0x00000005ad047221 */ /* 0x000fe20000010000 */
[----:B------:R-:W-:Y:S01]  /*55e0*/  F2FP.PACK_AB R5, R147, R96 ;  /* 0x000000609305723e */ /* 0x000fe200000000ff */
[----:B------:R-:W-:Y:S02]  /*55f0*/  FADD.FTZ R3, R106, R3 ;  /* 0x000000036a037221 */ /* 0x000fe40000010000 */
[----:B------:R-:W-:Y:S02]  /*5600*/  FADD.FTZ R4, R104, R4 ;  /* 0x0000000468047221 */ /* 0x000fe40000010000 */
[----:B------:R-:W-:Y:S02]  /*5610*/  FADD.FTZ R13, R105, R3 ;  /* 0x00000003690d7221 */ /* 0x000fe40000010000 */
[----:B------:R-:W-:Y:S01]  /*5620*/  FADD.FTZ R14, R70, R4 ;  /* 0x00000004460e7221 */ /* 0x000fe20000010000 */
[----:B------:R-:W-:Y:S01]  /*5630*/  F2FP.PACK_AB R4, R98, R97 ;  /* 0x000000616204723e */ /* 0x000fe200000000ff */
[----:B------:R-:W-:Y:S01]  /*5640*/  FFMA.FTZ R3, R160, c[0x0][0x2d0], -R2 ;  /* 0x0000b400a0037a23 */ /* 0x000fe20000010802 */
[----:B------:R-:W-:Y:S05]  /*5650*/  LDSM.16.MT88.4 R104, [R206+0x3800] ;  /* 0x00380000ce68783b */ /* 0x000fea0000004200 */
[C---:B------:R-:W-:Y:S08]  /*5660*/  HMMA.16816.F32 R132, R4.reuse, R16, R132 ;  /* 0x000000100484723c */ /* 0x040ff00000001884 */
[C---:B------:R-:W-:Y:S01]  /*5670*/  HMMA.16816.F32 R60, R4.reuse, R18, R76 ;  /* 0x00000012043c723c */ /* 0x040fe2000000184c */
[----:B------:R-:W1:Y:S07]  /*5680*/  LDSM.16.MT88.4 R16, [R206+0x2800] ;  /* 0x00280000ce10783b */ /* 0x000e6e0000004200 */
[C---:B--2---:R-:W-:Y:S08]  /*5690*/  HMMA.16816.F32 R124, R4.reuse, R8, R124 ;  /* 0x00000008047c723c */ /* 0x044ff0000000187c */
[C---:B------:R-:W-:Y:S01]  /*56a0*/  HMMA.16816.F32 R64, R4.reuse, R10, R80 ;  /* 0x0000000a0440723c */ /* 0x040fe20000001850 */
[----:B------:R-:W2:Y:S07]  /*56b0*/  LDSM.16.MT88.4 R8, [R203+0x6800] ;  /* 0x00680000cb08783b */ /* 0x000eae0000004200 */
[C---:B------:R-:W-:Y:S08]  /*56c0*/  HMMA.16816.F32 R76, R4.reuse, R22, R92 ;  /* 0x00000016044c723c */ /* 0x040ff0000000185c */
[C---:B------:R-:W-:Y:S01]  /*56d0*/  HMMA.16816.F32 R116, R4.reuse, R20, R100 ;  /* 0x000000140474723c */ /* 0x040fe20000001864 */
[----:B------:R-:W3:Y:S07]  /*56e0*/  LDSM.16.MT88.4 R20, [R205+0x6800] ;  /* 0x00680000cd14783b */ /* 0x000eee0000004200 */
[C---:B-1----:R-:W-:Y:S08]  /*56f0*/  HMMA.16816.F32 R108, R4.reuse, R16, R88 ;  /* 0x00000010046c723c */ /* 0x042ff00000001858 */
[C---:B------:R-:W-:Y:S01]  /*5700*/  HMMA.16816.F32 R92, R4.reuse, R18, R84 ;  /* 0x00000012045c723c */ /* 0x040fe20000001854 */
[----:B------:R-:W1:Y:S07]  /*5710*/  LDSM.16.MT88.4 R16, [R204+0x6800] ;  /* 0x00680000cc10783b */ /* 0x000e6e0000004200 */
[C---:B--2---:R-:W-:Y:S08]  /*5720*/  HMMA.16816.F32 R88, R4.reuse, R8, R56 ;  /* 0x000000080458723c */ /* 0x044ff00000001838 */
[C---:B------:R-:W-:Y:S01]  /*5730*/  HMMA.16816.F32 R84, R4.reuse, R10, R28 ;  /* 0x0000000a0454723c */ /* 0x040fe2000000181c */
[----:B------:R-:W2:Y:S04]  /*5740*/  LDSM.16.MT88.4 R8, [R206+0x6800] ;  /* 0x00680000ce08783b */ /* 0x000ea80000004200 */
[----:B------:R-:W-:Y:S03]  /*5750*/  LDSM.16.MT88.4 R28, [R206+0x7000] ;  /* 0x00700000ce1c783b */ /* 0x000fe60000004200 */
[C---:B---3--:R-:W-:Y:S08]  /*5760*/  HMMA.16816.F32 R80, R4.reuse, R20, R52 ;  /* 0x000000140450723c */ /* 0x048ff00000001834 */
[C---:B------:R-:W-:Y:S01]  /*5770*/  HMMA.16816.F32 R72, R4.reuse, R22, R44 ;  /* 0x000000160448723c */ /* 0x040fe2000000182c */
[----:B------:R-:W3:Y:S07]  /*5780*/  LDSM.16.MT88.4 R20, [R203+0x3000] ;  /* 0x00300000cb14783b */ /* 0x000eee0000004200 */
[C---:B-1----:R-:W-:Y:S08]  /*5790*/  HMMA.16816.F32 R56, R4.reuse, R16, R40 ;  /* 0x000000100438723c */ /* 0x042ff00000001828 */
[C---:B------:R-:W-:Y:S01]  /*57a0*/  HMMA.16816.F32 R48, R4.reuse, R18, R36 ;  /* 0x000000120430723c */ /* 0x040fe20000001824 */
[----:B------:R-:W1:Y:S07]  /*57b0*/  LDSM.16.MT88.4 R16, [R205+0x3000] ;  /* 0x00300000cd10783b */ /* 0x000e6e0000004200 */
[C---:B--2---:R-:W-:Y:S01]  /*57c0*/  HMMA.16816.F32 R40, R4.reuse, R8, R32 ;  /* 0x000000080428723c */ /* 0x044fe20000001820 */
[----:B------:R2:W-:Y:S07]  /*57d0*/  MUFU.EX2 R35, R3 ;  /* 0x0000000300237308 */ /* 0x0005ee0000000800 */
[----:B------:R-:W-:Y:S01]  /*57e0*/  HMMA.16816.F32 R36, R4, R10, R24 ;  /* 0x0000000a0424723c */ /* 0x000fe20000001818 */
[----:B------:R-:W4:Y:S04]  /*57f0*/  LDSM.16.MT88.4 R8, [R204+0x3000] ;  /* 0x00300000cc08783b */ /* 0x000f280000004200 */
[----:B------:R-:W1:Y:S02]  /*5800*/  LDSM.16.MT88.4 R24, [R206+0x3000] ;  /* 0x00300000ce18783b */ /* 0x000e640000004200 */
[----:B------:R-:W-:-:S02]  /*5810*/  FFMA.FTZ R4, R156, c[0x0][0x2d0], -R0 ;  /* 0x0000b4009c047a23 */ /* 0x000fc40000010800 */
[----:B--2---:R-:W-:Y:S02]  /*5820*/  FFMA.FTZ R3, R161, c[0x0][0x2d0], -R2 ;  /* 0x0000b400a1037a23 */ /* 0x004fe40000010802 */
[----:B------:R2:W-:Y:S01]  /*5830*/  MUFU.EX2 R34, R4 ;  /* 0x0000000400227308 */ /* 0x0005e20000000800 */
[----:B------:R-:W-:Y:S02]  /*5840*/  FADD.FTZ R5, R121, R14 ;  /* 0x0000000e79057221 */ /* 0x000fe40000010000 */
[----:B------:R-:W-:-:S05]  /*5850*/  FFMA.FTZ R14, R169, c[0x0][0x2d0], -R2 ;  /* 0x0000b400a90e7a23 */ /* 0x000fca0000010802 */
[----:B------:R3:W-:Y:S01]  /*5860*/  MUFU.EX2 R71, R3 ;  /* 0x0000000300477308 */ /* 0x0007e20000000800 */
[----:B--2---:R-:W-:-:S07]  /*5870*/  FFMA.FTZ R4, R159, c[0x0][0x2d0], -R0 ;  /* 0x0000b4009f047a23 */ /* 0x004fce0000010800 */
[----:B------:R-:W-:Y:S01]  /*5880*/  MUFU.EX2 R247, R14 ;  /* 0x0000000e00f77308 */ /* 0x000fe20000000800 */
[----:B---3--:R-:W-:-:S07]  /*5890*/  FFMA.FTZ R3, R162, c[0x0][0x2d0], -R2 ;  /* 0x0000b400a2037a23 */ /* 0x008fce0000010802 */
[----:B------:R2:W3:Y:S08]  /*58a0*/  MUFU.EX2 R70, R4 ;  /* 0x0000000400467308 */ /* 0x0004f00000000800 */
[----:B------:R1:W-:Y:S01]  /*58b0*/  MUFU.EX2 R144, R3 ;  /* 0x0000000300907308 */ /* 0x0003e20000000800 */
[----:B--2---:R-:W-:Y:S01]  /*58c0*/  FADD.FTZ R4, R122, R5 ;  /* 0x000000057a047221 */ /* 0x004fe20000010000 */
[----:B---3--:R-:W-:Y:S01]  /*58d0*/  F2FP.PACK_AB R7, R70, R34 ;  /* 0x000000224607723e */ /* 0x008fe200000000ff */
[----:B------:R-:W-:Y:S02]  /*58e0*/  LDSM.16.MT88.4 R120, [R205+0x3800] ;  /* 0x00380000cd78783b */ /* 0x000fe40000004200 */
[----:B------:R-:W-:Y:S01]  /*58f0*/  FADD.FTZ R32, R112, R4 ;  /* 0x0000000470207221 */ /* 0x000fe20000010000 */
[----:B------:R-:W-:Y:S01]  /*5900*/  F2FP.PACK_AB R4, R71, R35 ;  /* 0x000000234704723e */ /* 0x000fe200000000ff */
[----:B-1----:R-:W-:-:S04]  /*5910*/  FFMA.FTZ R3, R163, c[0x0][0x2d0], -R2 ;  /* 0x0000b400a3037a23 */ /* 0x002fc80000010802 */
[----:B------:R1:W2:Y:S02]  /*5920*/  MUFU.EX2 R145, R3 ;  /* 0x0000000300917308 */ /* 0x0002a40000000800 */
[----:B-1----:R-:W-:Y:S01]  /*5930*/  FFMA.FTZ R3, R158, c[0x0][0x2d0], -R0 ;  /* 0x0000b4009e037a23 */ /* 0x002fe20000010800 */
[----:B--2---:R-:W-:-:S05]  /*5940*/  F2FP.PACK_AB R6, R145, R144 ;  /* 0x000000909106723e */ /* 0x004fca00000000ff */
[----:B------:R1:W-:Y:S02]  /*5950*/  MUFU.EX2 R33, R3 ;  /* 0x0000000300217308 */ /* 0x0003e40000000800 */
[----:B-1----:R-:W-:-:S06]  /*5960*/  FFMA.FTZ R3, R157, c[0x0][0x2d0], -R0 ;  /* 0x0000b4009d037a23 */ /* 0x002fcc0000010800 */
[----:B------:R-:W1:Y:S02]  /*5970*/  MUFU.EX2 R68, R3 ;  /* 0x0000000300447308 */ /* 0x000e640000000800 */
[----:B-1----:R-:W-:Y:S01]  /*5980*/  F2FP.PACK_AB R5, R68, R33 ;  /* 0x000000214405723e */ /* 0x002fe200000000ff */
[----:B------:R-:W-:Y:S02]  /*5990*/  FADD.FTZ R3, R174, R13 ;  /* 0x0000000dae037221 */ /* 0x000fe40000010000 */
[--C-:B------:R-:W-:Y:S02]  /*59a0*/  FFMA.FTZ R13, R168, c[0x0][0x2d0], -R2.reuse ;  /* 0x0000b400a80d7a23 */ /* 0x100fe40000010802 */
[----:B------:R-:W-:Y:S02]  /*59b0*/  FFMA.FTZ R2, R167, c[0x0][0x2d0], -R2 ;  /* 0x0000b400a7027a23 */ /* 0x000fe40000010802 */
[----:B------:R-:W-:Y:S01]  /*59c0*/  HMMA.16816.F32 R132, R4, R20, R132 ;  /* 0x000000140484723c */ /* 0x000fe20000001884 */
[----:B------:R-:W-:-:S04]  /*59d0*/  FADD.FTZ R3, R113, R3 ;  /* 0x0000000371037221 */ /* 0x000fc80000010000 */
[----:B------:R-:W-:-:S03]  /*59e0*/  FADD.FTZ R3, R114, R3 ;  /* 0x0000000372037221 */ /* 0x000fc60000010000 */
[----:B------:R-:W-:Y:S01]  /*59f0*/  HMMA.16816.F32 R44, R4, R22, R60 ;  /* 0x00000016042c723c */ /* 0x000fe2000000183c */
[----:B------:R-:W1:Y:S01]  /*5a00*/  LDSM.16.MT88.4 R20, [R203+0x7000] ;  /* 0x00700000cb14783b */ /* 0x000e620000004200 */
[----:B------:R-:W-:-:S03]  /*5a10*/  FADD.FTZ R3, R115, R3 ;  /* 0x0000000373037221 */ /* 0x000fc60000010000 */
[----:B------:R-:W-:Y:S01]  /*5a20*/  LDSM.16.MT88.4 R112, [R204+0x3800] ;  /* 0x00380000cc70783b */ /* 0x000fe20000004200 */
[----:B------:R-:W-:Y:S02]  /*5a30*/  FADD.FTZ R3, R235, R3 ;  /* 0x00000003eb037221 */ /* 0x000fe40000010000 */
[C---:B------:R-:W-:Y:S08]  /*5a40*/  HMMA.16816.F32 R124, R4.reuse, R16, R124 ;  /* 0x00000010047c723c */ /* 0x040ff0000000187c */
[C---:B------:R-:W-:Y:S01]  /*5a50*/  HMMA.16816.F32 R52, R4.reuse, R18, R64 ;  /* 0x000000120434723c */ /* 0x040fe20000001840 */
[----:B------:R-:W2:Y:S07]  /*5a60*/  LDSM.16.MT88.4 R16, [R205+0x7000] ;  /* 0x00700000cd10783b */ /* 0x000eae0000004200 */
[C---:B----4-:R-:W-:Y:S08]  /*5a70*/  HMMA.16816.F32 R116, R4.reuse, R8, R116 ;  /* 0x000000080474723c */ /* 0x050ff00000001874 */
[C---:B------:R-:W-:Y:S01]  /*5a80*/  HMMA.16816.F32 R60, R4.reuse, R10, R76 ;  /* 0x0000000a043c723c */ /* 0x040fe2000000184c */
[----:B------:R-:W3:Y:S07]  /*5a90*/  LDSM.16.MT88.4 R8, [R204+0x7000] ;  /* 0x00700000cc08783b */ /* 0x000eee0000004200 */
[C---:B------:R-:W-:Y:S08]  /*5aa0*/  HMMA.16816.F32 R108, R4.reuse, R24, R108 ;  /* 0x00000018046c723c */ /* 0x040ff0000000186c */
[C---:B-1----:R-:W-:Y:S01]  /*5ab0*/  HMMA.16816.F32 R100, R4.reuse, R20, R88 ;  /* 0x000000140464723c */ /* 0x042fe20000001858 */
[----:B------:R-:W1:Y:S01]  /*5ac0*/  MUFU.EX2 R20, R15 ;  /* 0x0000000f00147308 */ /* 0x000e620000000800 */
[----:B------:R-:W4:Y:S06]  /*5ad0*/  LDSM.16.MT88.4 R88, [R205+0x7800] ;  /* 0x00780000cd58783b */ /* 0x000f2c0000004200 */
[C---:B------:R-:W-:Y:S01]  /*5ae0*/  HMMA.16816.F32 R24, R4.reuse, R26, R92 ;  /* 0x0000001a0418723c */ /* 0x040fe2000000185c */
[----:B------:R1:W-:Y:S07]  /*5af0*/  MUFU.EX2 R15, R2 ;  /* 0x00000002000f7308 */ /* 0x0003ee0000000800 */
[C---:B--2---:R-:W-:Y:S01]  /*5b00*/  HMMA.16816.F32 R92, R4.reuse, R16, R80 ;  /* 0x00000010045c723c */ /* 0x044fe20000001850 */
[----:B------:R-:W2:Y:S01]  /*5b10*/  MUFU.EX2 R21, R13 ;  /* 0x0000000d00157308 */ /* 0x000ea20000000800 */
[----:B------:R-:W-:Y:S06]  /*5b20*/  LDSM.16.MT88.4 R80, [R204+0x7800] ;  /* 0x00780000cc50783b */ /* 0x000fec0000004200 */
[----:B------:R-:W-:Y:S01]  /*5b30*/  HMMA.16816.F32 R84, R4, R22, R84 ;  /* 0x000000160454723c */ /* 0x000fe20000001854 */
[----:B-1----:R-:W-:-:S04]  /*5b40*/  FFMA.FTZ R2, R164, c[0x0][0x2d0], -R0 ;  /* 0x0000b400a4027a23 */ /* 0x002fc80000010800 */
[----:B------:R1:W-:Y:S03]  /*5b50*/  MUFU.EX2 R14, R2 ;  /* 0x00000002000e7308 */ /* 0x0003e60000000800 */
[C---:B------:R-:W-:Y:S07]  /*5b60*/  HMMA.16816.F32 R16, R4.reuse, R18, R72 ;  /* 0x000000120410723c */ /* 0x040fee0000001848 */
[----:B------:R-:W-:Y:S01]  /*5b70*/  F2FP.PACK_AB R72, R247, R20 ;  /* 0x00000014f748723e */ /* 0x000fe200000000ff */
[----:B---3--:R-:W-:Y:S01]  /*5b80*/  HMMA.16816.F32 R56, R4, R8, R56 ;  /* 0x000000080438723c */ /* 0x008fe20000001838 */
[----:B--2---:R-:W-:Y:S01]  /*5b90*/  F2FP.PACK_AB R74, R15, R21 ;  /* 0x000000150f4a723e */ /* 0x004fe200000000ff */
[----:B-1----:R-:W-:-:S06]  /*5ba0*/  FFMA.FTZ R2, R165, c[0x0][0x2d0], -R0 ;  /* 0x0000b400a5027a23 */ /* 0x002fcc0000010800 */
[C---:B------:R-:W-:Y:S01]  /*5bb0*/  HMMA.16816.F32 R48, R4.reuse, R10, R48 ;  /* 0x0000000a0430723c */ /* 0x040fe20000001830 */
[----:B------:R1:W2:Y:S01]  /*5bc0*/  MUFU.EX2 R13, R2 ;  /* 0x00000002000d7308 */ /* 0x0002a20000000800 */
[----:B------:R-:W-:Y:S06]  /*5bd0*/  LDSM.16.MT88.4 R8, [R206+0x7800] ;  /* 0x00780000ce08783b */ /* 0x000fec0000004200 */
[C---:B------:R-:W-:Y:S08]  /*5be0*/  HMMA.16816.F32 R40, R4.reuse, R28, R40 ;  /* 0x0000001c0428723c */ /* 0x040ff00000001828 */
[----:B------:R-:W-:Y:S01]  /*5bf0*/  HMMA.16816.F32 R36, R4, R30, R36 ;  /* 0x0000001e0424723c */ /* 0x000fe20000001824 */
[----:B-1----:R-:W-:Y:S01]  /*5c00*/  FFMA.FTZ R2, R166, c[0x0][0x2d0], -R0 ;  /* 0x0000b400a6027a23 */ /* 0x002fe20000010800 */
[----:B--2---:R-:W-:-:S03]  /*5c10*/  F2FP.PACK_AB R73, R13, R14 ;  /* 0x0000000e0d49723e */ /* 0x004fc600000000ff */
[----:B------:R1:W-:Y:S02]  /*5c20*/  MUFU.EX2 R7, R2 ;  /* 0x0000000200077308 */ /* 0x0003e40000000800 */
[----:B------:R-:W-:-:S04]  /*5c30*/  @P4 IMAD.HI.U32 R4, R239, c[0x0][0x2c8], RZ ;  /* 0x0000b200ef044a27 */ /* 0x000fc800078e00ff */
[----:B-1----:R-:W-:Y:S02]  /*5c40*/  FFMA.FTZ R2, R171, c[0x0][0x2d0], -R0 ;  /* 0x0000b400ab027a23 */ /* 0x002fe40000010800 */
[----:B------:R-:W-:Y:S02]  /*5c50*/  FADD.FTZ R0, R175, R32 ;  /* 0x00000020af007221 */ /* 0x000fe40000010000 */
[----:B------:R1:W2:Y:S02]  /*5c60*/  MUFU.EX2 R6, R2 ;  /* 0x0000000200067308 */ /* 0x0002a40000000800 */
[----:B------:R-:W-:Y:S01]  /*5c70*/  FADD.FTZ R0, R232, R0 ;  /* 0x00000000e8007221 */ /* 0x000fe20000010000 */
[----:B------:R-:W-:-:S03]  /*5c80*/  IADD3 R232, R237, -0x2, RZ ;  /* 0xfffffffeede87810 */ /* 0x000fc60007ffe0ff */
[----:B------:R-:W-:-:S04]  /*5c90*/  FADD.FTZ R0, R228, R0 ;  /* 0x00000000e4007221 */ /* 0x000fc80000010000 */
[----:B------:R-:W-:-:S04]  /*5ca0*/  FADD.FTZ R0, R96, R0 ;  /* 0x0000000060007221 */ /* 0x000fc80000010000 */
[----:B------:R-:W-:Y:S02]  /*5cb0*/  FADD.FTZ R0, R147, R0 ;  /* 0x0000000093007221 */ /* 0x000fe40000010000 */
[----:B-1----:R-:W-:Y:S01]  /*5cc0*/  FADD.FTZ R2, R97, R3 ;  /* 0x0000000361027221 */ /* 0x002fe20000010000 */
[----:B--2---:R-:W-:-:S03]  /*5cd0*/  F2FP.PACK_AB R75, R6, R7 ;  /* 0x00000007064b723e */ /* 0x004fc600000000ff */
[----:B------:R-:W-:Y:S02]  /*5ce0*/  FADD.FTZ R2, R98, R2 ;  /* 0x0000000262027221 */ /* 0x000fe40000010000 */
[----:B------:R-:W1:Y:S02]  /*5cf0*/  LDSM.16.MT88.4 R96, [R203+0x7800] ;  /* 0x00780000cb60783b */ /* 0x000e640000004200 */
[----:B------:R-:W-:Y:S01]  /*5d00*/  FADD.FTZ R3, R153, R2 ;  /* 0x0000000299037221 */ /* 0x000fe20000010000 */
[----:B----4-:R-:W-:Y:S01]  /*5d10*/  HMMA.16816.F32 R92, R72, R88, R92 ;  /* 0x00000058485c723c */ /* 0x010fe2000000185c */
[----:B------:R-:W-:Y:S01]  /*5d20*/  FADD.FTZ R2, R146, R0 ;  /* 0x0000000092027221 */ /* 0x000fe20000010000 */
[----:B------:R-:W-:Y:S01]  /*5d30*/  MOV R0, R239 ;  /* 0x000000ef00007202 */ /* 0x000fe20000000f00 */
[----:B------:R-:W-:Y:S01]  /*5d40*/  FADD.FTZ R3, R152, R3 ;  /* 0x0000000398037221 */ /* 0x000fe20000010000 */
[----:B------:R-:W-:Y:S01]  /*5d50*/  @P4 SHF.R.U32.HI R0, RZ, c[0x0][0x2cc], R4 ;  /* 0x0000b300ff004a19 */ /* 0x000fe20000011604 */
[----:B------:R-:W-:-:S02]  /*5d60*/  FADD.FTZ R2, R148, R2 ;  /* 0x0000000294027221 */ /* 0x000fc40000010000 */
[----:B------:R-:W-:Y:S01]  /*5d70*/  FADD.FTZ R3, R35, R3 ;  /* 0x0000000323037221 */ /* 0x000fe20000010000 */
[----:B------:R-:W-:Y:S01]  /*5d80*/  IADD3 R0, R0, -c[0x0][0x168], R238 ;  /* 0x80005a0000007a10 */ /* 0x000fe20007ffe0ee */
[----:B------:R-:W-:Y:S01]  /*5d90*/  FADD.FTZ R2, R33, R2 ;  /* 0x0000000221027221 */ /* 0x000fe20000010000 */
[C---:B------:R-:W-:Y:S01]  /*5da0*/  HMMA.16816.F32 R88, R72.reuse, R90, R16 ;  /* 0x0000005a4858723c */ /* 0x040fe20000001810 */
[----:B------:R-:W-:Y:S01]  /*5db0*/  FADD.FTZ R3, R71, R3 ;  /* 0x0000000347037221 */ /* 0x000fe20000010000 */
[----:B------:R-:W-:Y:S01]  /*5dc0*/  SHF.R.S32.HI R5, RZ, 0x1f, R0 ;  /* 0x0000001fff057819 */ /* 0x000fe20000011400 */
[----:B------:R-:W-:Y:S02]  /*5dd0*/  FADD.FTZ R2, R68, R2 ;  /* 0x0000000244027221 */ /* 0x000fe40000010000 */
[----:B------:R-:W-:Y:S01]  /*5de0*/  FADD.FTZ R4, R144, R3 ;  /* 0x0000000390047221 */ /* 0x000fe20000010000 */
[----:B------:R-:W-:Y:S01]  /*5df0*/  LEA.HI R5, R5, R0, RZ, 0x7 ;  /* 0x0000000005057211 */ /* 0x000fe200078f38ff */
[----:B------:R-:W-:Y:S01]  /*5e00*/  FADD.FTZ R3, R34, R2 ;  /* 0x0000000222037221 */ /* 0x000fe20000010000 */
[----:B------:R-:W-:Y:S01]  /*5e10*/  HMMA.16816.F32 R132, R72, R128, R132 ;  /* 0x000000804884723c */ /* 0x000fe20000001884 */
[----:B------:R-:W-:-:S02]  /*5e20*/  FADD.FTZ R2, R145, R4 ;  /* 0x0000000491027221 */ /* 0x000fc40000010000 */
[----:B------:R-:W-:Y:S01]  /*5e30*/  FADD.FTZ R0, R70, R3 ;  /* 0x0000000346007221 */ /* 0x000fe20000010000 */
[----:B------:R-:W-:Y:S01]  /*5e40*/  SHF.R.S32.HI R3, RZ, 0x7, R5 ;  /* 0x00000007ff037819 */ /* 0x000fe20000011405 */
[----:B------:R-:W-:Y:S02]  /*5e50*/  FADD.FTZ R2, R20, R2 ;  /* 0x0000000214027221 */ /* 0x000fe40000010000 */
[----:B------:R-:W-:Y:S01]  /*5e60*/  FADD.FTZ R0, R14, R0 ;  /* 0x000000000e007221 */ /* 0x000fe20000010000 */
[----:B-----5:R-:W-:Y:S01]  /*5e70*/  IMNMX R16, R236, R3, !PT ;  /* 0x00000003ec107217 */ /* 0x020fe20007800200 */
[----:B------:R-:W-:Y:S01]  /*5e80*/  FADD.FTZ R247, R247, R2 ;  /* 0x00000002f7f77221 */ /* 0x000fe20000010000 */
[----:B------:R-:W-:Y:S01]  /*5e90*/  HMMA.16816.F32 R124, R72, R120, R124 ;  /* 0x00000078487c723c */ /* 0x000fe2000000187c */
[----:B------:R-:W-:Y:S01]  /*5ea0*/  FADD.FTZ R0, R13, R0 ;  /* 0x000000000d007221 */ /* 0x000fe20000010000 */
[----:B------:R-:W-:Y:S01]  /*5eb0*/  ISETP.GE.AND P0, PT, R232, R16, PT ;  /* 0x00000010e800720c */ /* 0x000fe20003f06270 */
[----:B------:R2:W-:Y:S01]  /*5ec0*/  STL [R1+0xc], R16 ;  /* 0x00000c1001007387 */ /* 0x0005e20000100800 */
[----:B------:R-:W-:-:S02]  /*5ed0*/  FADD.FTZ R247, R21, R247 ;  /* 0x000000f715f77221 */ /* 0x000fc40000010000 */
[----:B------:R-:W-:Y:S02]  /*5ee0*/  FADD.FTZ R0, R7, R0 ;  /* 0x0000000007007221 */ /* 0x000fe40000010000 */
[----:B------:R-:W-:Y:S01]  /*5ef0*/  HMMA.16816.F32 R116, R72, R112, R116 ;  /* 0x000000704874723c */ /* 0x000fe20000001874 */
[----:B------:R-:W-:Y:S02]  /*5f00*/  FADD.FTZ R247, R15, R247 ;  /* 0x000000f70ff77221 */ /* 0x000fe40000010000 */
[----:B------:R-:W-:-:S05]  /*5f10*/  FADD.FTZ R0, R6, R0 ;  /* 0x0000000006007221 */ /* 0x000fca0000010000 */
[----:B------:R2:W-:Y:S01]  /*5f20*/  STL [R1], R0 ;  /* 0x0000000001007387 */ /* 0x0005e20000100800 */
        /* <DEDUP_REMOVED lines=11> */
[----:B------:R-:W-:Y:S03]  /*5fe0*/  @!UPT UIADD3 URZ, URZ, URZ, URZ ;  /* 0x0000003f3f3ff290 */ /* 0x000fe6000fffe03f */
[----:B------:R-:W-:Y:S11]  /*5ff0*/  @!P0 BRA `(.L_x_81) ;  /* 0x0000455000008947 */ /* 0x000ff60003800000 */
[----:B--2---:R-:W-:Y:S02]  /*6000*/  MOV R71, R12 ;  /* 0x0000000c00477202 */ /* 0x004fe40000000f00 */
[----:B------:R-:W-:-:S07]  /*6010*/  MOV R70, R69 ;  /* 0x0000004500467202 */ /* 0x000fce0000000f00 */
.L_x_92:
[----:B------:R-:W2:Y:S01]  /*6020*/  LDL R0, [R1+0x4] ;  /* 0x0000040001007983 */ /* 0x000ea20000100800 */
[----:B------:R-:W-:Y:S04]  /*6030*/  DEPBAR.LE SB0, 0x0 ;  /* 0x000080000000791a */ /* 0x000fe80000000000 */
[----:B------:R-:W-:Y:S01]  /*6040*/  WARPSYNC 0xffffffff ;  /* 0xffffffff00007948 */ /* 0x000fe20003800000 */
[----:B------:R-:W-:Y:S06]  /*6050*/  BAR.SYNC.DEFER_BLOCKING 0x0 ;  /* 0x0000000000007b1d */ /* 0x000fec0000010000 */
[----:B------:R1:W3:Y:S01]  /*6060*/  LDSM.16.M88.4 R8, [R200] ;  /* 0x00000000c808783b */ /* 0x0002e20000000200 */
[----:B------:R-:W-:Y:S03]  /*6070*/  BSSY B0, `(.L_x_82) ;  /* 0x0000058000007945 */ /* 0x000fe60003800000 */
[----:B------:R1:W4:Y:S04]  /*6080*/  LDSM.16.M88.4 R16, [R200+0x800] ;  /* 0x00080000c810783b */ /* 0x0003280000000200 */
[----:B------:R1:W1:Y:S04]  /*6090*/  LDSM.16.M88.4 R24, [R200+0x1000] ;  /* 0x00100000c818783b */ /* 0x0002680000000200 */
[----:B------:R1:W1:Y:S04]  /*60a0*/  LDSM.16.M88.4 R32, [R200+0x1800] ;  /* 0x00180000c820783b */ /* 0x0002680000000200 */
[----:B------:R1:W1:Y:S04]  /*60b0*/  LDSM.16.M88.4 R40, [R200+0x2000] ;  /* 0x00200000c828783b */ /* 0x0002680000000200 */
        /* <DEDUP_REMOVED lines=8> */
[----:B------:R1:W1:Y:S04]  /*6140*/  LDSM.16.M88.4 R164, [R221] ;  /* 0x00000000dda4783b */ /* 0x0002680000000200 */
[----:B------:R1:W1:Y:S04]  /*6150*/  LDSM.16.M88.4 R168, [R222] ;  /* 0x00000000dea8783b */ /* 0x0002680000000200 */
[----:B------:R1:W1:Y:S01]  /*6160*/  LDSM.16.M88.4 R172, [R223] ;  /* 0x00000000dfac783b */ /* 0x0002620000000200 */
[----:B--2---:R-:W-:Y:S11]  /*6170*/  ISETP.GT.AND P0, PT, R0, R232, PT ;  /* 0x000000e80000720c */ /* 0x004ff60003f04270 */
[----:B------:R-:W-:Y:S02]  /*6180*/  @!UPT UIADD3 URZ, URZ, URZ, URZ ;  /* 0x0000003f3f3ff290 */ /* 0x000fe4000fffe03f */
[----:B------:R-:W-:-:S05]  /*6190*/  @P0 BRA `(.L_x_83) ;  /* 0x0000045000000947 */ /* 0x000fca0003800000 */
[----:B-1-34-:R-:W-:Y:S01]  /*61a0*/  IMAD.WIDE.U32 R2, R231, c[0x0][0x208], RZ ;  /* 0x00008200e7027a25 */ /* 0x01afe200078e00ff */
[----:B------:R-:W-:Y:S01]  /*61b0*/  SHF.R.S32.HI R0, RZ, 0x1f, R231 ;  /* 0x0000001fff007819 */ /* 0x000fe200000114e7 */
[----:B------:R-:W2:Y:S02]  /*61c0*/  LDL.64 R6, [R1+0x28] ;  /* 0x0000280001067983 */ /* 0x000ea40000100a00 */
[----:B------:R-:W-:Y:S02]  /*61d0*/  IMAD.SHL.U32 R21, R234, 0x2, RZ ;  /* 0x00000002ea157824 */ /* 0x000fe400078e00ff */
[----:B------:R-:W-:Y:S02]  /*61e0*/  IMAD R0, R0, c[0x0][0x208], RZ ;  /* 0x0000820000007a24 */ /* 0x000fe400078e02ff */
[----:B------:R-:W3:Y:S01]  /*61f0*/  LDL R5, [R1+0x34] ;  /* 0x0000340001057983 */ /* 0x000ee20000100800 */
[----:B------:R-:W-:Y:S02]  /*6200*/  IMAD.SHL.U32 R20, R233, 0x2, RZ ;  /* 0x00000002e9147824 */ /* 0x000fe400078e00ff */
[----:B------:R-:W-:Y:S04]  /*6210*/  IMAD R0, R231, c[0x0][0x20c], R0 ;  /* 0x00008300e7007a24 */ /* 0x000fe800078e0200 */
[----:B------:R-:W-:Y:S01]  /*6220*/  IMAD.IADD R3, R3, 0x1, R0 ;  /* 0x0000000103037824 */ /* 0x000fe200078e0200 */
[----:B------:R-:W-:Y:S03]  /*6230*/  SHF.R.S32.HI R0, RZ, 0x1f, R230 ;  /* 0x0000001fff007819 */ /* 0x000fe600000114e6 */
[----:B------:R-:W-:Y:S04]  /*6240*/  IMAD.WIDE.U32 R2, R230, c[0x0][0x218], R2 ;  /* 0x00008600e6027a25 */ /* 0x000fe800078e0002 */
[----:B------:R-:W-:Y:S04]  /*6250*/  IMAD R4, R0, c[0x0][0x218], RZ ;  /* 0x0000860000047a24 */ /* 0x000fe800078e02ff */
[----:B------:R-:W-:Y:S01]  /*6260*/  IMAD R4, R230, c[0x0][0x21c], R4 ;  /* 0x00008700e6047a24 */ /* 0x000fe200078e0204 */
[----:B--2---:R-:W-:Y:S02]  /*6270*/  IADD3 R0, P0, R6, R2, RZ ;  /* 0x0000000206007210 */ /* 0x004fe40007f1e0ff */
[----:B------:R-:W-:Y:S02]  /*6280*/  SHF.R.S32.HI R6, RZ, 0x1f, R234 ;  /* 0x0000001fff067819 */ /* 0x000fe400000114ea */
[----:B---3--:R-:W-:Y:S02]  /*6290*/  IADD3.X R2, R5, R3, R4, P0, !PT ;  /* 0x0000000305027210 */ /* 0x008fe400007fe404 */
[C---:B------:R-:W-:Y:S02]  /*62a0*/  LEA R4, P0, R0.reuse, c[0x0][0x1f8], 0x1 ;  /* 0x00007e0000047a11 */ /* 0x040fe400078008ff */
[----:B------:R-:W-:Y:S02]  /*62b0*/  SHF.R.S32.HI R5, RZ, 0x1f, R233 ;  /* 0x0000001fff057819 */ /* 0x000fe400000114e9 */
[----:B------:R-:W-:Y:S02]  /*62c0*/  LEA.HI.X R0, R0, c[0x0][0x1fc], R2, 0x1, P0 ;  /* 0x00007f0000007a11 */ /* 0x000fe400000f0c02 */
[----:B------:R-:W-:Y:S02]  /*62d0*/  SHF.L.U64.HI R6, R234, 0x1, R6 ;  /* 0x00000001ea067819 */ /* 0x000fe40000010206 */
[----:B------:R-:W-:Y:S01]  /*62e0*/  SHF.L.U64.HI R5, R233, 0x1, R5 ;  /* 0x00000001e9057819 */ /* 0x000fe20000010205 */
[----:B------:R-:W-:-:S05]  /*62f0*/  BRA.DIV ~URZ, `(.L_x_84) ;  /* 0x0000a9927f007947 */ /* 0x000fca000b800000 */
[----:B------:R1:W2:Y:S02]  /*6300*/  SHFL.IDX PT, R7, R0, RZ, 0x181f ;  /* 0x00181fff00077589 */ /* 0x0002a400000e0000 */
.L_x_119:
[----:B------:R-:W-:-:S05]  /*6310*/  BRA.DIV ~URZ, `(.L_x_85) ;  /* 0x0000a9e27f007947 */ /* 0x000fca000b800000 */
[----:B------:R-:W3:Y:S01]  /*6320*/  SHFL.IDX PT, R14, R4, RZ, 0x181f ;  /* 0x00181fff040e7589 */ /* 0x000ee200000e0000 */
[----:B------:R-:W-:Y:S02]  /*6330*/  ISETP.GE.AND P2, PT, R233, c[0x0][0x1d4], PT ;  /* 0x00007500e9007a0c */ /* 0x000fe40003f46270 */
[CC--:B---3--:R-:W-:Y:S02]  /*6340*/  IADD3 R2, P0, R14.reuse, R20.reuse, RZ ;  /* 0x000000140e027210 */ /* 0x0c8fe40007f1e0ff */
[-C--:B------:R-:W-:Y:S03]  /*6350*/  IADD3 R14, P5, R14, R21.reuse, RZ ;  /* 0x000000150e0e7210 */ /* 0x080fe60007fbe0ff */
[C-C-:B--2---:R-:W-:Y:S01]  /*6360*/  IMAD.X R3, R7.reuse, 0x1, R5.reuse, P0 ;  /* 0x0000000107037824 */ /* 0x144fe200000e0605 */
[----:B------:R-:W-:Y:S01]  /*6370*/  ISETP.GE.AND P0, PT, R234, c[0x0][0x1d4], PT ;  /* 0x00007500ea007a0c */ /* 0x000fe20003f06270 */
[--C-:B------:R-:W-:Y:S02]  /*6380*/  IMAD.X R15, R7, 0x1, R6.reuse, P5 ;  /* 0x00000001070f7824 */ /* 0x100fe400028e0606 */
[----:B------:R-:W-:Y:S04]  /*6390*/  SHFL.IDX PT, R7, R4, 0x2, 0x181f ;  /* 0x00581f0004077f89 */ /* 0x000fe800000e0000 */
[----:B------:R-:W-:Y:S01]  /*63a0*/  @!PT LDS RZ, [RZ] ;  /* 0x00000000fffff984 */ /* 0x000fe20000000800 */
[----:B------:R2:W-:Y:S06]  /*63b0*/  LDGSTS.E.BYPASS.LTC128B.128 [R229+0x100], [R2.64], !P2 ;  /* 0x0010000002e57fae */ /* 0x0005ec000d101d46 */
[----:B------:R3:W-:Y:S04]  /*63c0*/  LDGSTS.E.BYPASS.LTC128B.128 [R229+0x4100], [R14.64], !P0 ;  /* 0x041000000ee57fae */ /* 0x0007e8000c101d46 */
[----:B--2---:R-:W2:Y:S04]  /*63d0*/  SHFL.IDX PT, R2, R4, 0x1, 0x181f ;  /* 0x00381f0004027f89 */ /* 0x004ea800000e0000 */
[----:B------:R-:W4:Y:S04]  /*63e0*/  SHFL.IDX PT, R3, R0, 0x1, 0x181f ;  /* 0x00381f0000037f89 */ /* 0x000f2800000e0000 */
[----:B------:R-:W-:Y:S01]  /*63f0*/  SHFL.IDX PT, R4, R4, 0x3, 0x181f ;  /* 0x00781f0004047f89 */ /* 0x000fe200000e0000 */
[CC--:B--2---:R-:W-:Y:S02]  /*6400*/  IADD3 R12, P6, R2.reuse, R20.reuse, RZ ;  /* 0x00000014020c7210 */ /* 0x0c4fe40007fde0ff */
[-C--:B------:R-:W-:Y:S03]  /*6410*/  IADD3 R2, P5, R2, R21.reuse, RZ ;  /* 0x0000001502027210 */ /* 0x080fe60007fbe0ff */
[C-C-:B----4-:R-:W-:Y:S02]  /*6420*/  IMAD.X R13, R3.reuse, 0x1, R5.reuse, P6 ;  /* 0x00000001030d7824 */ /* 0x150fe400030e0605 */
[--C-:B------:R-:W-:Y:S03]  /*6430*/  IMAD.X R3, R3, 0x1, R6.reuse, P5 ;  /* 0x0000000103037824 */ /* 0x100fe600028e0606 */
[----:B------:R2:W-:Y:S04]  /*6440*/  LDGSTS.E.BYPASS.LTC128B.128 [R229+0x1100], [R12.64], !P2 ;  /* 0x011000000ce57fae */ /* 0x0005e8000d101d46 */
[----:B------:R4:W-:Y:S04]  /*6450*/  LDGSTS.E.BYPASS.LTC128B.128 [R229+0x5100], [R2.64], !P0 ;  /* 0x0510000002e57fae */ /* 0x0009e8000c101d46 */
[----:B--2---:R-:W2:Y:S04]  /*6460*/  SHFL.IDX PT, R12, R0, 0x2, 0x181f ;  /* 0x00581f00000c7f89 */ /* 0x004ea800000e0000 */
[----:B-1----:R-:W1:Y:S01]  /*6470*/  SHFL.IDX PT, R0, R0, 0x3, 0x181f ;  /* 0x00781f0000007f89 */ /* 0x002e6200000e0000 */
[C---:B----4-:R-:W-:Y:S05]  /*6480*/  IADD3 R2, P5, R7.reuse, R20, RZ ;  /* 0x0000001407027210 */ /* 0x050fea0007fbe0ff */
[C---:B--2---:R-:W-:Y:S05]  /*6490*/  IMAD.X R3, R12.reuse, 0x1, R5, P5 ;  /* 0x000000010c037824 */ /* 0x044fea00028e0605 */
[----:B------:R2:W-:Y:S02]  /*64a0*/  LDGSTS.E.BYPASS.LTC128B.128 [R229+0x2100], [R2.64], !P2 ;  /* 0x0210000002e57fae */ /* 0x0005e4000d101d46 */
[----:B--2---:R-:W-:Y:S02]  /*64b0*/  IADD3 R2, P5, R7, R21, RZ ;  /* 0x0000001507027210 */ /* 0x004fe40007fbe0ff */
[----:B------:R-:W-:Y:S03]  /*64c0*/  SEL R7, RZ, 0x10, P2 ;  /* 0x00000010ff077807 */ /* 0x000fe60001000000 */
[----:B------:R-:W-:Y:S01]  /*64d0*/  IMAD.X R3, R12, 0x1, R6, P5 ;  /* 0x000000010c037824 */ /* 0x000fe200028e0606 */
[----:B------:R-:W-:Y:S04]  /*64e0*/  SEL R12, RZ, 0x10, P0 ;  /* 0x00000010ff0c7807 */ /* 0x000fe80000000000 */
[----:B------:R3:W-:Y:S03]  /*64f0*/  LDGSTS.E.BYPASS.LTC128B.128 [R229+0x6100], [R2.64], !P0 ;  /* 0x0610000002e57fae */ /* 0x0007e6000c101d46 */
.L_x_120:
[C---:B-1----:R-:W-:Y:S02]  /*6500*/  ISETP.NE.U32.AND P5, PT, R7.reuse, RZ, PT ;  /* 0x000000ff0700720c */ /* 0x042fe40003fa5070 */
[----:B------:R-:W-:Y:S04]  /*6510*/  IADD3 R7, -R7, 0x10, RZ ;  /* 0x0000001007077810 */ /* 0x000fe80007ffe1ff */
[----:B------:R-:W-:Y:S04]  /*6520*/  LOP3.LUT R7, R7, 0xf, RZ, 0xc0, !PT ;  /* 0x0000000f07077812 */ /* 0x000fe800078ec0ff */
[----:B---3--:R-:W-:Y:S04]  /*6530*/  IADD3 R2, P2, P0, R7, R4, R20 ;  /* 0x0000000407027210 */ /* 0x008fe8000785e014 */
[----:B------:R-:W-:Y:S05]  /*6540*/  IADD3.X R3, RZ, R0, R5, P2, P0 ;  /* 0x00000000ff037210 */ /* 0x000fea00017e0405 */
[----:B------:R-:W-:Y:S01]  /*6550*/  @!PT LDS RZ, [RZ] ;  /* 0x00000000fffff984 */ /* 0x000fe20000000800 */
[----:B------:R-:W-:Y:S01]  /*6560*/  @!PT LDS RZ, [RZ] ;  /* 0x00000000fffff984 */ /* 0x000fe20000000800 */
[----:B------:R-:W-:Y:S01]  /*6570*/  @!PT LDS RZ, [RZ] ;  /* 0x00000000fffff984 */ /* 0x000fe20000000800 */
[----:B------:R1:W-:Y:S01]  /*6580*/  LDGSTS.E.BYPASS.LTC128B.128.ZFILL [R229+0x3100], [R2.64], P5 ;  /* 0x0310000002e57fae */ /* 0x0003e2000a941d46 */
[C---:B------:R-:W-:Y:S02]  /*6590*/  ISETP.NE.U32.AND P5, PT, R12.reuse, RZ, PT ;  /* 0x000000ff0c00720c */ /* 0x040fe40003fa5070 */
[----:B------:R-:W-:Y:S04]  /*65a0*/  IADD3 R12, -R12, 0x10, RZ ;  /* 0x000000100c0c7810 */ /* 0x000fe80007ffe1ff */
[----:B------:R-:W-:Y:S04]  /*65b0*/  LOP3.LUT R12, R12, 0xf, RZ, 0xc0, !PT ;  /* 0x0000000f0c0c7812 */ /* 0x000fe800078ec0ff */
[----:B-1----:R-:W-:Y:S04]  /*65c0*/  IADD3 R2, P2, P0, R12, R4, R21 ;  /* 0x000000040c027210 */ /* 0x002fe8000785e015 */
[----:B------:R-:W-:Y:S05]  /*65d0*/  IADD3.X R3, RZ, R0, R6, P2, P0 ;  /* 0x00000000ff037210 */ /* 0x000fea00017e0406 */
[----:B------:R1:W-:Y:S04]  /*65e0*/  LDGSTS.E.BYPASS.LTC128B.128.ZFILL [R229+0x7100], [R2.64], P5 ;  /* 0x0710000002e57fae */ /* 0x0003e8000a941d46 */
.L_x_83:
[----:B-1-34-:R-:W-:Y:S05]  /*65f0*/  BSYNC B0 ;  /* 0x0000000000007941 */ /* 0x01afea0003800000 */
.L_x_82:
[----:B------:R-:W0:Y:S01]  /*6600*/  LDGDEPBAR ;  /* 0x00000000000079af */ /* 0x000e220000000000 */
[----:B------:R-:W-:Y:S01]  /*6610*/  WARPSYNC 0xffffffff ;  /* 0xffffffff00007948 */ /* 0x000fe20003800000 */
[C---:B------:R-:W-:Y:S01]  /*6620*/  HMMA.16816.F32 R4, R136.reuse, R8, RZ ;  /* 0x000000088804723c */ /* 0x040fe200000018ff */
[----:B------:R-:W-:Y:S05]  /*6630*/  BSSY B0, `(.L_x_86) ;  /* 0x0000114000007945 */ /* 0x000fea0003800000 */
[----:B------:R-:W2:Y:S02]  /*6640*/  LDL R0, [R1+0x4] ;  /* 0x0000040001007983 */ /* 0x000ea40000100800 */
[C---:B------:R-:W-:Y:S08]  /*6650*/  HMMA.16816.F32 R8, R136.reuse, R10, RZ ;  /* 0x0000000a8808723c */ /* 0x040ff000000018ff */
        /* <DEDUP_REMOVED lines=16> */
[----:B------:R-:W1:Y:S07]  /*6760*/  LDSM.16.M88.4 R144, [R202] ;  /* 0x00000000ca90783b */ /* 0x000e6e0000000200 */
        /* <DEDUP_REMOVED lines=11> */
[----:B------:R-:W1:Y:S07]  /*6820*/  LDSM.16.M88.4 R160, [R202+0x2000] ;  /* 0x00200000caa0783b */ /* 0x000e6e0000000200 */
[C---:B------:R-:W-:Y:S08]  /*6830*/  HMMA.16816.F32 R44, R140.reuse, R164, R44 ;  /* 0x000000a48c2c723c */ /* 0x040ff0000000182c */
[C---:B------:R-:W-:Y:S01]  /*6840*/  HMMA.16816.F32 R48, R140.reuse, R166, R48 ;  /* 0x000000a68c30723c */ /* 0x040fe20000001830 */
[----:B------:R-:W-:Y:S07]  /*6850*/  LDSM.16.M88.4 R164, [R201+-0x3800] ;  /* 0xffc80000c9a4783b */ /* 0x000fee0000000200 */
[C---:B------:R-:W-:Y:S08]  /*6860*/  HMMA.16816.F32 R52, R140.reuse, R168, R52 ;  /* 0x000000a88c34723c */ /* 0x040ff00000001834 */
[C---:B------:R-:W-:Y:S01]  /*6870*/  HMMA.16816.F32 R56, R140.reuse, R170, R56 ;  /* 0x000000aa8c38723c */ /* 0x040fe20000001838 */
[----:B------:R-:W-:Y:S07]  /*6880*/  LDSM.16.M88.4 R168, [R201+-0x3000] ;  /* 0xffd00000c9a8783b */ /* 0x000fee0000000200 */
[C---:B------:R-:W-:Y:S08]  /*6890*/  HMMA.16816.F32 R60, R140.reuse, R172, R60 ;  /* 0x000000ac8c3c723c */ /* 0x040ff0000000183c */
[----:B------:R-:W-:Y:S08]  /*68a0*/  HMMA.16816.F32 R64, R140, R174, R64 ;  /* 0x000000ae8c40723c */ /* 0x000ff00000001840 */
        /* <DEDUP_REMOVED lines=9> */
[C---:B-----5:R-:W-:Y:S03]  /*6940*/  HMMA.16816.F32 R28, R176.reuse, R156, R28 ;  /* 0x0000009cb01c723c */ /* 0x060fe6000000181c */
[----:B--2---:R-:W-:Y:S05]  /*6950*/  ISETP.GT.AND P0, PT, R232, R0, PT ;  /* 0x00000000e800720c */ /* 0x004fea0003f04270 */
[C---:B------:R-:W-:Y:S01]  /*6960*/  HMMA.16816.F32 R32, R176.reuse, R158, R32 ;  /* 0x0000009eb020723c */ /* 0x040fe20000001820 */
[----:B------:R-:W2:Y:S07]  /*6970*/  LDSM.16.M88.4 R156, [R201+-0x4000] ;  /* 0xffc00000c99c783b */ /* 0x000eae0000000200 */
[C---:B------:R-:W-:Y:S08]  /*6980*/  HMMA.16816.F32 R36, R176.reuse, R160, R36 ;  /* 0x000000a0b024723c */ /* 0x040ff00000001824 */
[C---:B------:R-:W-:Y:S01]  /*6990*/  HMMA.16816.F32 R40, R176.reuse, R162, R40 ;  /* 0x000000a2b028723c */ /* 0x040fe20000001828 */
[----:B------:R-:W5:Y:S07]  /*69a0*/  LDSM.16.M88.4 R160, [R201+-0x2800] ;  /* 0xffd80000c9a0783b */ /* 0x000f6e0000000200 */
[C---:B-1----:R-:W-:Y:S08]  /*69b0*/  HMMA.16816.F32 R44, R176.reuse, R144, R44 ;  /* 0x00000090b02c723c */ /* 0x042ff0000000182c */
[C---:B------:R-:W-:Y:S01]  /*69c0*/  HMMA.16816.F32 R48, R176.reuse, R146, R48 ;  /* 0x00000092b030723c */ /* 0x040fe20000001830 */
[----:B------:R-:W1:Y:S07]  /*69d0*/  LDSM.16.M88.4 R144, [R201+-0x2000] ;  /* 0xffe00000c990783b */ /* 0x000e6e0000000200 */
[C---:B---3--:R-:W-:Y:S08]  /*69e0*/  HMMA.16816.F32 R52, R176.reuse, R148, R52 ;  /* 0x00000094b034723c */ /* 0x048ff00000001834 */
[C---:B------:R-:W-:Y:S01]  /*69f0*/  HMMA.16816.F32 R56, R176.reuse, R150, R56 ;  /* 0x00000096b038723c */ /* 0x040fe20000001838 */
[----:B------:R-:W3:Y:S07]  /*6a00*/  LDSM.16.M88.4 R148, [R201+-0x1800] ;  /* 0xffe80000c994783b */ /* 0x000eee0000000200 */
[C---:B----4-:R-:W-:Y:S08]  /*6a10*/  HMMA.16816.F32 R60, R176.reuse, R152, R60 ;  /* 0x00000098b03c723c */ /* 0x050ff0000000183c */
[----:B------:R-:W-:Y:S01]  /*6a20*/  HMMA.16816.F32 R64, R176, R154, R64 ;  /* 0x0000009ab040723c */ /* 0x000fe20000001840 */
[----:B------:R-:W4:Y:S07]  /*6a30*/  LDSM.16.M88.4 R152, [R201+-0x1000] ;  /* 0xfff00000c998783b */ /* 0x000f2e0000000200 */
[C---:B--2---:R-:W-:Y:S08]  /*6a40*/  HMMA.16816.F32 R4, R180.reuse, R156, R4 ;  /* 0x0000009cb404723c */ /* 0x044ff00000001804 */
[C---:B------:R-:W-:Y:S01]  /*6a50*/  HMMA.16816.F32 R8, R180.reuse, R158, R8 ;  /* 0x0000009eb408723c */ /* 0x040fe20000001808 */
[----:B------:R-:W2:Y:S07]  /*6a60*/  LDSM.16.M88.4 R156, [R201+-0x800] ;  /* 0xfff80000c99c783b */ /* 0x000eae0000000200 */
[C---:B------:R-:W-:Y:S08]  /*6a70*/  HMMA.16816.F32 R12, R180.reuse, R164, R12 ;  /* 0x000000a4b40c723c */ /* 0x040ff0000000180c */
[C---:B------:R-:W-:Y:S01]  /*6a80*/  HMMA.16816.F32 R16, R180.reuse, R166, R16 ;  /* 0x000000a6b410723c */ /* 0x040fe20000001810 */
[----:B------:R-:W2:Y:S07]  /*6a90*/  LDSM.16.M88.4 R164, [R200+0x4000] ;  /* 0x00400000c8a4783b */ /* 0x000eae0000000200 */
[C---:B------:R-:W-:Y:S08]  /*6aa0*/  HMMA.16816.F32 R20, R180.reuse, R168, R20 ;  /* 0x000000a8b414723c */ /* 0x040ff00000001814 */
[C---:B------:R-:W-:Y:S01]  /*6ab0*/  HMMA.16816.F32 R24, R180.reuse, R170, R24 ;  /* 0x000000aab418723c */ /* 0x040fe20000001818 */
[----:B------:R-:W2:Y:S07]  /*6ac0*/  LDSM.16.M88.4 R168, [R200+0x4800] ;  /* 0x00480000c8a8783b */ /* 0x000eae0000000200 */
[C---:B-----5:R-:W-:Y:S08]  /*6ad0*/  HMMA.16816.F32 R28, R180.reuse, R160, R28 ;  /* 0x000000a0b41c723c */ /* 0x060ff0000000181c */
[C---:B------:R-:W-:Y:S01]  /*6ae0*/  HMMA.16816.F32 R32, R180.reuse, R162, R32 ;  /* 0x000000a2b420723c */ /* 0x040fe20000001820 */
[----:B------:R-:W5:Y:S07]  /*6af0*/  LDSM.16.M88.4 R160, [R200+0x5000] ;  /* 0x00500000c8a0783b */ /* 0x000f6e0000000200 */
        /* <DEDUP_REMOVED lines=9> */
[C---:B--2---:R-:W-:Y:S08]  /*6b90*/  HMMA.16816.F32 R60, R180.reuse, R156, R60 ;  /* 0x0000009cb43c723c */ /* 0x044ff0000000183c */
[----:B------:R-:W-:Y:S01]  /*6ba0*/  HMMA.16816.F32 R64, R180, R158, R64 ;  /* 0x0000009eb440723c */ /* 0x000fe20000001840 */
[----:B------:R-:W2:Y:S07]  /*6bb0*/  LDSM.16.M88.4 R156, [R200+0x7000] ;  /* 0x00700000c89c783b */ /* 0x000eae0000000200 */
[C---:B------:R-:W-:Y:S08]  /*6bc0*/  HMMA.16816.F32 R4, R184.reuse, R164, R4 ;  /* 0x000000a4b804723c */ /* 0x040ff00000001804 */
[C---:B------:R-:W-:Y:S01]  /*6bd0*/  HMMA.16816.F32 R8, R184.reuse, R166, R8 ;  /* 0x000000a6b808723c */ /* 0x040fe20000001808 */
[----:B------:R-:W-:Y:S07]  /*6be0*/  LDSM.16.M88.4 R164, [R208] ;  /* 0x00000000d0a4783b */ /* 0x000fee0000000200 */
[C---:B------:R-:W-:Y:S08]  /*6bf0*/  HMMA.16816.F32 R12, R184.reuse, R168, R12 ;  /* 0x000000a8b80c723c */ /* 0x040ff0000000180c */
[C---:B------:R-:W-:Y:S01]  /*6c00*/  HMMA.16816.F32 R16, R184.reuse, R170, R16 ;  /* 0x000000aab810723c */ /* 0x040fe20000001810 */
[----:B------:R-:W-:Y:S07]  /*6c10*/  LDSM.16.M88.4 R168, [R209] ;  /* 0x00000000d1a8783b */ /* 0x000fee0000000200 */
[C---:B-----5:R-:W-:Y:S08]  /*6c20*/  HMMA.16816.F32 R20, R184.reuse, R160, R20 ;  /* 0x000000a0b814723c */ /* 0x060ff00000001814 */
[C---:B------:R-:W-:Y:S01]  /*6c30*/  HMMA.16816.F32 R24, R184.reuse, R162, R24 ;  /* 0x000000a2b818723c */ /* 0x040fe20000001818 */
[----:B------:R-:W5:Y:S07]  /*6c40*/  LDSM.16.M88.4 R160, [R200+0x7800] ;  /* 0x00780000c8a0783b */ /* 0x000f6e0000000200 */
[C---:B-1----:R-:W-:Y:S08]  /*6c50*/  HMMA.16816.F32 R28, R184.reuse, R144, R28 ;  /* 0x00000090b81c723c */ /* 0x042ff0000000181c */
[C---:B------:R-:W-:Y:S01]  /*6c60*/  HMMA.16816.F32 R32, R184.reuse, R146, R32 ;  /* 0x00000092b820723c */ /* 0x040fe20000001820 */
[----:B------:R-:W1:Y:S07]  /*6c70*/  LDSM.16.M88.4 R144, [R210] ;  /* 0x00000000d290783b */ /* 0x000e6e0000000200 */
[C---:B---3--:R-:W-:Y:S08]  /*6c80*/  HMMA.16816.F32 R36, R184.reuse, R148, R36 ;  /* 0x00000094b824723c */ /* 0x048ff00000001824 */
[C---:B------:R-:W-:Y:S01]  /*6c90*/  HMMA.16816.F32 R40, R184.reuse, R150, R40 ;  /* 0x00000096b828723c */ /* 0x040fe20000001828 */
[----:B------:R-:W3:Y:S07]  /*6ca0*/  LDSM.16.M88.4 R148, [R211] ;  /* 0x00000000d394783b */ /* 0x000eee0000000200 */
[C---:B----4-:R-:W-:Y:S08]  /*6cb0*/  HMMA.16816.F32 R44, R184.reuse, R152, R44 ;  /* 0x00000098b82c723c */ /* 0x050ff0000000182c */
[C---:B------:R-:W-:Y:S01]  /*6cc0*/  HMMA.16816.F32 R48, R184.reuse, R154, R48 ;  /* 0x0000009ab830723c */ /* 0x040fe20000001830 */
[----:B------:R-:W4:Y:S07]  /*6cd0*/  LDSM.16.M88.4 R152, [R212] ;  /* 0x00000000d498783b */ /* 0x000f2e0000000200 */
[C---:B--2---:R-:W-:Y:S08]  /*6ce0*/  HMMA.16816.F32 R52, R184.reuse, R156, R52 ;  /* 0x0000009cb834723c */ /* 0x044ff00000001834 */
[C---:B------:R-:W-:Y:S01]  /*6cf0*/  HMMA.16816.F32 R56, R184.reuse, R158, R56 ;  /* 0x0000009eb838723c */ /* 0x040fe20000001838 */
[----:B------:R-:W2:Y:S07]  /*6d00*/  LDSM.16.M88.4 R156, [R213] ;  /* 0x00000000d59c783b */ /* 0x000eae0000000200 */
[C---:B-----5:R-:W-:Y:S08]  /*6d10*/  HMMA.16816.F32 R60, R184.reuse, R160, R60 ;  /* 0x000000a0b83c723c */ /* 0x060ff0000000183c */
[----:B------:R-:W-:Y:S01]  /*6d20*/  HMMA.16816.F32 R64, R184, R162, R64 ;  /* 0x000000a2b840723c */ /* 0x000fe20000001840 */
[----:B------:R-:W5:Y:S07]  /*6d30*/  LDSM.16.M88.4 R160, [R214] ;  /* 0x00000000d6a0783b */ /* 0x000f6e0000000200 */
[C---:B------:R-:W-:Y:S08]  /*6d40*/  HMMA.16816.F32 R4, R188.reuse, R164, R4 ;  /* 0x000000a4bc04723c */ /* 0x040ff00000001804 */
[C---:B------:R-:W-:Y:S01]  /*6d50*/  HMMA.16816.F32 R8, R188.reuse, R166, R8 ;  /* 0x000000a6bc08723c */ /* 0x040fe20000001808 */
[----:B------:R-:W2:Y:S07]  /*6d60*/  LDSM.16.M88.4 R164, [R215] ;  /* 0x00000000d7a4783b */ /* 0x000eae0000000200 */
[C---:B------:R-:W-:Y:S08]  /*6d70*/  HMMA.16816.F32 R12, R188.reuse, R168, R12 ;  /* 0x000000a8bc0c723c */ /* 0x040ff0000000180c */
        /* <DEDUP_REMOVED lines=14> */
[C---:B-----5:R-:W-:Y:S08]  /*6e60*/  HMMA.16816.F32 R52, R188.reuse, R160, R52 ;  /* 0x000000a0bc34723c */ /* 0x060ff00000001834 */
[C---:B------:R-:W-:Y:S01]  /*6e70*/  HMMA.16816.F32 R56, R188.reuse, R162, R56 ;  /* 0x000000a2bc38723c */ /* 0x040fe20000001838 */
[----:B------:R-:W5:Y:S07]  /*6e80*/  LDSM.16.M88.4 R160, [R202+0x6800] ;  /* 0x00680000caa0783b */ /* 0x000f6e0000000200 */
[C---:B------:R-:W-:Y:S08]  /*6e90*/  HMMA.16816.F32 R60, R188.reuse, R164, R60 ;  /* 0x000000a4bc3c723c */ /* 0x040ff0000000183c */
[----:B------:R-:W-:Y:S01]  /*6ea0*/  HMMA.16816.F32 R64, R188, R166, R64 ;  /* 0x000000a6bc40723c */ /* 0x000fe20000001840 */
[----:B------:R-:W2:Y:S07]  /*6eb0*/  LDSM.16.M88.4 R164, [R202+0x7000] ;  /* 0x00700000caa4783b */ /* 0x000eae0000000200 */
[C---:B------:R-:W-:Y:S08]  /*6ec0*/  HMMA.16816.F32 R4, R192.reuse, R168, R4 ;  /* 0x000000a8c004723c */ /* 0x040ff00000001804 */
[C---:B------:R-:W-:Y:S01]  /*6ed0*/  HMMA.16816.F32 R8, R192.reuse, R170, R8 ;  /* 0x000000aac008723c */ /* 0x040fe20000001808 */
[----:B------:R-:W2:Y:S07]  /*6ee0*/  LDSM.16.M88.4 R168, [R202+0x7800] ;  /* 0x00780000caa8783b */ /* 0x000eae0000000200 */
[C---:B-1----:R-:W-:Y:S08]  /*6ef0*/  HMMA.16816.F32 R12, R192.reuse, R144, R12 ;  /* 0x00000090c00c723c */ /* 0x042ff0000000180c */
[C---:B------:R-:W-:Y:S01]  /*6f00*/  HMMA.16816.F32 R16, R192.reuse, R146, R16 ;  /* 0x00000092c010723c */ /* 0x040fe20000001810 */
[----:B------:R-:W1:Y:S07]  /*6f10*/  LDSM.16.M88.4 R144, [R201] ;  /* 0x00000000c990783b */ /* 0x000e6e0000000200 */
        /* <DEDUP_REMOVED lines=13> */
[C---:B------:R-:W-:Y:S01]  /*6ff0*/  HMMA.16816.F32 R56, R192.reuse, R166, R56 ;  /* 0x000000a6c038723c */ /* 0x040fe20000001838 */
[----:B------:R-:W2:Y:S07]  /*7000*/  LDSM.16.M88.4 R164, [R201+0x2800] ;  /* 0x00280000c9a4783b */ /* 0x000eae0000000200 */
[C---:B------:R-:W-:Y:S08]  /*7010*/  HMMA.16816.F32 R60, R192.reuse, R168, R60 ;  /* 0x000000a8c03c723c */ /* 0x040ff0000000183c */
[----:B------:R-:W-:Y:S01]  /*7020*/  HMMA.16816.F32 R64, R192, R170, R64 ;  /* 0x000000aac040723c */ /* 0x000fe20000001840 */
[----:B------:R-:W2:Y:S07]  /*7030*/  LDSM.16.M88.4 R168, [R201+0x3000] ;  /* 0x00300000c9a8783b */ /* 0x000eae0000000200 */
[C---:B-1----:R-:W-:Y:S08]  /*7040*/  HMMA.16816.F32 R4, R196.reuse, R144, R4 ;  /* 0x00000090c404723c */ /* 0x042ff00000001804 */
[C---:B------:R-:W-:Y:S01]  /*7050*/  HMMA.16816.F32 R8, R196.reuse, R146, R8 ;  /* 0x00000092c408723c */ /* 0x040fe20000001808 */
[----:B------:R-:W1:Y:S01]  /*7060*/  LDSM.16.M88.4 R144, [R201+0x3800] ;  /* 0x00380000c990783b */ /* 0x000e620000000200 */
[----:B------:R-:W-:Y:S06]  /*7070*/  DEPBAR.LE SB0, 0x0 ;  /* 0x000080000000791a */ /* 0x000fec0000000000 */
[C---:B---3--:R-:W-:Y:S01]  /*7080*/  HMMA.16816.F32 R12, R196.reuse, R148, R12 ;  /* 0x00000094c40c723c */ /* 0x048fe2000000180c */
[----:B------:R-:W-:Y:S07]  /*7090*/  BAR.SYNC.DEFER_BLOCKING 0x0 ;  /* 0x0000000000007b1d */ /* 0x000fee0000010000 */
[C---:B------:R-:W-:Y:S08]  /*70a0*/  HMMA.16816.F32 R16, R196.reuse, R150, R16 ;  /* 0x00000096c410723c */ /* 0x040ff00000001810 */
[C---:B----4-:R-:W-:Y:S08]  /*70b0*/  HMMA.16816.F32 R20, R196.reuse, R152, R20 ;  /* 0x00000098c414723c */ /* 0x050ff00000001814 */
[C---:B------:R-:W-:Y:S08]  /*70c0*/  HMMA.16816.F32 R24, R196.reuse, R154, R24 ;  /* 0x0000009ac418723c */ /* 0x040ff00000001818 */
[C---:B--2---:R-:W-:Y:S08]  /*70d0*/  HMMA.16816.F32 R28, R196.reuse, R156, R28 ;  /* 0x0000009cc41c723c */ /* 0x044ff0000000181c */
[C---:B------:R-:W-:Y:S08]  /*70e0*/  HMMA.16816.F32 R32, R196.reuse, R158, R32 ;  /* 0x0000009ec420723c */ /* 0x040ff00000001820 */
[C---:B-----5:R-:W-:Y:S08]  /*70f0*/  HMMA.16816.F32 R36, R196.reuse, R160, R36 ;  /* 0x000000a0c424723c */ /* 0x060ff00000001824 */
[C---:B------:R-:W-:Y:S08]  /*7100*/  HMMA.16816.F32 R40, R196.reuse, R162, R40 ;  /* 0x000000a2c428723c */ /* 0x040ff00000001828 */
[C---:B------:R-:W-:Y:S08]  /*7110*/  HMMA.16816.F32 R44, R196.reuse, R164, R44 ;  /* 0x000000a4c42c723c */ /* 0x040ff0000000182c */
[C---:B------:R-:W-:Y:S08]  /*7120*/  HMMA.16816.F32 R48, R196.reuse, R166, R48 ;  /* 0x000000a6c430723c */ /* 0x040ff00000001830 */
[C---:B------:R-:W-:Y:S08]  /*7130*/  HMMA.16816.F32 R52, R196.reuse, R168, R52 ;  /* 0x000000a8c434723c */ /* 0x040ff00000001834 */
[C---:B------:R-:W-:Y:S08]  /*7140*/  HMMA.16816.F32 R56, R196.reuse, R170, R56 ;  /* 0x000000aac438723c */ /* 0x040ff00000001838 */
[C---:B-1----:R-:W-:Y:S08]  /*7150*/  HMMA.16816.F32 R60, R196.reuse, R144, R60 ;  /* 0x00000090c43c723c */ /* 0x042ff0000000183c */
[----:B------:R-:W-:Y:S01]  /*7160*/  HMMA.16816.F32 R64, R196, R146, R64 ;  /* 0x00000092c440723c */ /* 0x000fe20000001840 */
[----:B------:R-:W-:Y:S07]  /*7170*/  @!UPT UIADD3 URZ, URZ, URZ, URZ ;  /* 0x0000003f3f3ff290 */ /* 0x000fee000fffe03f */
[----:B------:R-:W-:-:S11]  /*7180*/  @!P0 BRA `(.L_x_87) ;  /* 0x000005e000008947 */ /* 0x000fd60003800000 */
[----:B------:R-:W-:Y:S01]  /*7190*/  SHF.R.S32.HI R144, RZ, 0x1f, R234 ;  /* 0x0000001fff907819 */ /* 0x000fe200000114ea */
[----:B------:R-:W1:Y:S01]  /*71a0*/  S2R R68, SR_TID.X ;  /* 0x0000000000447919 */ /* 0x000e620000002100 */
[----:B------:R-:W-:Y:S01]  /*71b0*/  SHF.R.S32.HI R145, RZ, 0x1f, R233 ;  /* 0x0000001fff917819 */ /* 0x000fe200000114e9 */
[----:B------:R-:W-:Y:S01]  /*71c0*/  IMAD.MOV.U32 R230, RZ, RZ, RZ ;  /* 0x000000ffffe67224 */ /* 0x000fe200078e00ff */
[C---:B------:R-:W-:Y:S01]  /*71d0*/  SHF.L.U64.HI R144, R234.reuse, 0x1, R144 ;  /* 0x00000001ea907819 */ /* 0x040fe20000010290 */
[----:B------:R-:W-:Y:S02]  /*71e0*/  IMAD.SHL.U32 R151, R234, 0x2, RZ ;  /* 0x00000002ea977824 */ /* 0x000fe400078e00ff */
[----:B------:R-:W-:Y:S02]  /*71f0*/  IMAD.SHL.U32 R150, R233, 0x2, RZ ;  /* 0x00000002e9967824 */ /* 0x000fe400078e00ff */
[----:B------:R-:W2:Y:S04]  /*7200*/  LDL R2, [R1+0x10] ;  /* 0x0000100001027983 */ /* 0x000ea80000100800 */
[----:B------:R-:W3:Y:S06]  /*7210*/  LDL.64 R238, [R1+0x20] ;  /* 0x0000200001ee7983 */ /* 0x000eec0000100a00 */
[----:B------:R-:W4:Y:S01]  /*7220*/  LDL.64 R236, [R1+0x18] ;  /* 0x0000180001ec7983 */ /* 0x000f220000100a00 */
[--C-:B-1----:R-:W-:Y:S05]  /*7230*/  SHF.R.S32.HI R0, RZ, 0x1f, R68.reuse ;  /* 0x0000001fff007819 */ /* 0x102fea0000011444 */
[----:B------:R-:W5:Y:S01]  /*7240*/  LDL R228, [R1+0x14] ;  /* 0x0000140001e47983 */ /* 0x000f620000100800 */
[----:B------:R-:W-:Y:S02]  /*7250*/  SHF.R.S32.HI R3, RZ, 0x1f, R68 ;  /* 0x0000001fff037819 */ /* 0x000fe40000011444 */
[-C--:B------:R-:W-:Y:S02]  /*7260*/  LEA.HI R0, R0, R68.reuse, RZ, 0x3 ;  /* 0x0000004400007211 */ /* 0x080fe400078f18ff */
[----:B------:R-:W-:Y:S02]  /*7270*/  LEA.HI R3, R3, R68, RZ, 0x3 ;  /* 0x0000004403037211 */ /* 0x000fe400078f18ff */
[----:B------:R-:W-:Y:S02]  /*7280*/  LOP3.LUT R0, R0, 0xfffffff8, RZ, 0xc0, !PT ;  /* 0xfffffff800007812 */ /* 0x000fe400078ec0ff */
[----:B------:R-:W-:Y:S03]  /*7290*/  SHF.R.S32.HI R3, RZ, 0x3, R3 ;  /* 0x00000003ff037819 */ /* 0x000fe60000011403 */
[----:B------:R-:W-:Y:S02]  /*72a0*/  IMAD.IADD R0, R68, 0x1, -R0 ;  /* 0x0000000144007824 */ /* 0x000fe400078e0a00 */
[----:B------:R-:W4:Y:S02]  /*72b0*/  LDL R68, [R1+0x30] ;  /* 0x0000300001447983 */ /* 0x000f240000100800 */
[----:B------:R-:W-:Y:S02]  /*72c0*/  IMAD R0, R0, 0x20, R3 ;  /* 0x0000002000007824 */ /* 0x000fe400078e0203 */
[----:B--2---:R-:W-:Y:S05]  /*72d0*/  IMAD R2, R232, 0x80, R2 ;  /* 0x00000080e8027824 */ /* 0x004fea00078e0202 */
[----:B------:R-:W-:Y:S05]  /*72e0*/  IADD3 R2, R2, -0x80, R0 ;  /* 0xffffff8002027810 */ /* 0x000fea0007ffe000 */
[----:B------:R-:W-:Y:S04]  /*72f0*/  @P3 IMAD.HI.U32 R3, R2, c[0x0][0x2bc], RZ ;  /* 0x0000af0002033a27 */ /* 0x000fe800078e00ff */
[----:B------:R-:W-:Y:S01]  /*7300*/  IMAD.MOV.U32 R0, RZ, RZ, R2 ;  /* 0x000000ffff007224 */ /* 0x000fe200078e0002 */
[----:B------:R-:W-:Y:S04]  /*7310*/  @P3 SHF.R.U32.HI R0, RZ, c[0x0][0x2c0], R3 ;  /* 0x0000b000ff003a19 */ /* 0x000fe80000011603 */
[C---:B---3--:R-:W-:Y:S04]  /*7320*/  @!P1 IADD3 R3, P0, R0.reuse, R238, RZ ;  /* 0x000000ee00039210 */ /* 0x048fe80007f1e0ff */
[----:B----4-:R-:W-:Y:S01]  /*7330*/  @!P1 LEA.HI.X.SX32 R69, R0, R68, 0x1, P0 ;  /* 0x0000004400459211 */ /* 0x010fe200000f0eff */
[----:B------:R-:W-:Y:S01]  /*7340*/  IMAD.MOV R0, RZ, RZ, -R0 ;  /* 0x000000ffff007224 */ /* 0x000fe200078e0a00 */
[C---:B------:R-:W-:Y:S03]  /*7350*/  @!P1 LEA R68, P0, R3.reuse, c[0x0][0x2a0], 0x2 ;  /* 0x0000a80003449a11 */ /* 0x040fe600078010ff */
[----:B------:R-:W-:Y:S01]  /*7360*/  IMAD R231, R0, c[0x0][0x2b8], R2 ;  /* 0x0000ae0000e77a24 */ /* 0x000fe200078e0202 */
[----:B------:R-:W-:Y:S03]  /*7370*/  @!P1 LEA.HI.X R69, R3, c[0x0][0x2a4], R69, 0x2, P0 ;  /* 0x0000a90003459a11 */ /* 0x000fe600000f1445 */
[C---:B------:R-:W-:Y:S01]  /*7380*/  IMAD.WIDE.U32 R2, R231.reuse, c[0x0][0x1e0], RZ ;  /* 0x00007800e7027a25 */ /* 0x040fe200078e00ff */
[----:B------:R-:W-:Y:S01]  /*7390*/  SHF.R.S32.HI R0, RZ, 0x1f, R231 ;  /* 0x0000001fff007819 */ /* 0x000fe200000114e7 */
[----:B------:R1:W2:Y:S04]  /*73a0*/  @!P1 LDG.E R230, [R68.64] ;  /* 0x0000000644e69981 */ /* 0x0002a8000c1e1900 */
[----:B------:R-:W-:Y:S04]  /*73b0*/  IMAD R0, R0, c[0x0][0x1e0], RZ ;  /* 0x0000780000007a24 */ /* 0x000fe800078e02ff */
[----:B------:R-:W-:Y:S04]  /*73c0*/  IMAD R0, R231, c[0x0][0x1e4], R0 ;  /* 0x00007900e7007a24 */ /* 0x000fe800078e0200 */
[----:B------:R-:W-:Y:S01]  /*73d0*/  IMAD.IADD R3, R3, 0x1, R0 ;  /* 0x0000000103037824 */ /* 0x000fe200078e0200 */
[----:B-1----:R-:W-:Y:S02]  /*73e0*/  SHF.L.U64.HI R69, R233, 0x1, R145 ;  /* 0x00000001e9457819 */ /* 0x002fe40000010291 */
[----:B--2---:R-:W-:Y:S01]  /*73f0*/  SHF.R.S32.HI R68, RZ, 0x1f, R230 ;  /* 0x0000001fff447819 */ /* 0x004fe200000114e6 */
[----:B------:R-:W-:Y:S04]  /*7400*/  IMAD.WIDE.U32 R2, R230, c[0x0][0x1f0], R2 ;  /* 0x00007c00e6027a25 */ /* 0x000fe800078e0002 */
[----:B------:R-:W-:Y:S01]  /*7410*/  IMAD R68, R68, c[0x0][0x1f0], RZ ;  /* 0x00007c0044447a24 */ /* 0x000fe200078e02ff */
[----:B------:R-:W-:Y:S03]  /*7420*/  IADD3 R0, P0, R236, R2, RZ ;  /* 0x00000002ec007210 */ /* 0x000fe60007f1e0ff */
[----:B------:R-:W-:Y:S05]  /*7430*/  IMAD R68, R230, c[0x0][0x1f4], R68 ;  /* 0x00007d00e6447a24 */ /* 0x000fea00078e0244 */
[----:B-----5:R-:W-:Y:S02]  /*7440*/  IADD3.X R2, R228, R3, R68, P0, !PT ;  /* 0x00000003e4027210 */ /* 0x020fe400007fe444 */
[C---:B------:R-:W-:Y:S04]  /*7450*/  LEA R68, P0, R0.reuse, c[0x0][0x1c8], 0x1 ;  /* 0x0000720000447a11 */ /* 0x040fe800078008ff */
[----:B------:R-:W-:Y:S01]  /*7460*/  LEA.HI.X R0, R0, c[0x0][0x1cc], R2, 0x1, P0 ;  /* 0x0000730000007a11 */ /* 0x000fe200000f0c02 */
[----:B------:R-:W-:-:S06]  /*7470*/  BRA.DIV ~URZ, `(.L_x_88) ;  /* 0x00009db27f007947 */ /* 0x000fcc000b800000 */
[----:B------:R1:W2:Y:S02]  /*7480*/  SHFL.IDX PT, R145, R0, RZ, 0x181f ;  /* 0x00181fff00917589 */ /* 0x0002a400000e0000 */
.L_x_121:
        /* <DEDUP_REMOVED lines=31> */
.L_x_122:
        /* <DEDUP_REMOVED lines=15> */
.L_x_87:
[----:B------:R-:W-:Y:S05]  /*7770*/  BSYNC B0 ;  /* 0x0000000000007941 */ /* 0x000fea0003800000 */
.L_x_86:
[----:B------:R-:W-:Y:S01]  /*7780*/  MOV R69, 0xffffff80 ;  /* 0xffffff8000457802 */ /* 0x000fe20000000f00 */
[----:B-1----:R-:W2:Y:S04]  /*7790*/  LDL R3, [R1+0x8] ;  /* 0x0000080001037983 */ /* 0x002ea80000100800 */
[----:B------:R-:W3:Y:S01]  /*77a0*/  LDL R2, [R1+0x38] ;  /* 0x0000380001027983 */ /* 0x000ee20000100800 */
[----:B------:R-:W-:Y:S03]  /*77b0*/  IMAD R69, R232, R69, 0x1 ;  /* 0x00000001e8457424 */ /* 0x000fe600078e0245 */
[----:B------:R-:W0:Y:S01]  /*77c0*/  LDGDEPBAR ;  /* 0x00000000000079af */ /* 0x000e220000000000 */
[----:B--2---:R-:W-:Y:S01]  /*77d0*/  MOV R68, R3 ;  /* 0x0000000300447202 */ /* 0x004fe20000000f00 */
[----:B------:R-:W-:Y:S01]  /*77e0*/  @P4 IMAD.HI.U32 R0, R3, c[0x0][0x2c8], RZ ;  /* 0x0000b20003004a27 */ /* 0x000fe200078e00ff */
[----:B---3--:R-:W-:Y:S04]  /*77f0*/  IADD3 R69, -R2, R69, RZ ;  /* 0x0000004502457210 */ /* 0x008fe80007ffe1ff */
[----:B------:R-:W-:Y:S02]  /*7800*/  @P4 SHF.R.U32.HI R68, RZ, c[0x0][0x2cc], R0 ;  /* 0x0000b300ff444a19 */ /* 0x000fe40000011600 */
[----:B------:R-:W-:Y:S05]  /*7810*/  MOV R0, c[0x0][0x2ac] ;  /* 0x0000ab0000007a02 */ /* 0x000fea0000000f00 */
[----:B------:R-:W-:Y:S05]  /*7820*/  IMAD R69, R0, c[0x0][0x1d0], R69 ;  /* 0x0000740000457a24 */ /* 0x000fea00078e0245 */
[----:B------:R-:W-:Y:S01]  /*7830*/  IADD3 R69, R69, -c[0x0][0x168], RZ ;  /* 0x80005a0045457a10 */ /* 0x000fe20007ffe0ff */
[----:B------:R-:W-:-:S05]  /*7840*/  BRA.DIV ~URZ, `(.L_x_90) ;  /* 0x00009f827f007947 */ /* 0x000fca000b800000 */
[----:B------:R1:W2:Y:S02]  /*7850*/  SHFL.IDX PT, R0, R68, RZ, 0x1c1f ;  /* 0x001c1fff44007589 */ /* 0x0002a400000e0000 */
.L_x_123:
[----:B--2---:R-:W-:Y:S05]  /*7860*/  IMAD.IADD R0, R69, 0x1, R0 ;  /* 0x0000000145007824 */ /* 0x004fea00078e0200 */
[C---:B------:R-:W-:Y:S02]  /*7870*/  ISETP.GT.AND P6, PT, R0.reuse, RZ, PT ;  /* 0x000000ff0000720c */ /* 0x040fe40003fc4270 */
[C---:B------:R-:W-:Y:S02]  /*7880*/  ISETP.GT.AND P5, PT, R0.reuse, 0x1, PT ;  /* 0x000000010000780c */ /* 0x040fe40003fa4270 */
[C---:B------:R-:W-:Y:S02]  /*7890*/  ISETP.GT.AND P2, PT, R0.reuse, 0x8, PT ;  /* 0x000000080000780c */ /* 0x040fe40003f44270 */
[----:B------:R-:W-:Y:S02]  /*78a0*/  ISETP.GT.AND P0, PT, R0, 0x9, PT ;  /* 0x000000090000780c */ /* 0x000fe40003f04270 */
[----:B------:R-:W-:Y:S02]  /*78b0*/  FSEL R4, R4, -INF , P6 ;  /* 0xff80000004047808 */ /* 0x000fe40003000000 */
[C---:B------:R-:W-:Y:S02]  /*78c0*/  ISETP.GT.AND P6, PT, R0.reuse, 0x10, PT ;  /* 0x000000100000780c */ /* 0x040fe40003fc4270 */
[----:B------:R-:W-:Y:S02]  /*78d0*/  FSEL R5, R5, -INF , P5 ;  /* 0xff80000005057808 */ /* 0x000fe40002800000 */
        /* <DEDUP_REMOVED lines=54> */
[----:B------:R-:W-:Y:S02]  /*7c40*/  FSEL R61, R61, -INF , P5 ;  /* 0xff8000003d3d7808 */ /* 0x000fe40002800000 */
[----:B------:R-:W-:Y:S02]  /*7c50*/  FSEL R64, R64, -INF , P2 ;  /* 0xff80000040407808 */ /* 0x000fe40001000000 */
[----:B------:R-:W-:Y:S01]  /*7c60*/  FSEL R65, R65, -INF , P0 ;  /* 0xff80000041417808 */ /* 0x000fe20000000000 */
[----:B------:R-:W-:-:S05]  /*7c70*/  BRA.DIV ~URZ, `(.L_x_91) ;  /* 0x00009bc27f007947 */ /* 0x000fca000b800000 */
[----:B------:R-:W2:Y:S02]  /*7c80*/  SHFL.IDX PT, R0, R68, 0x1, 0x1c1f ;  /* 0x003c1f0044007f89 */ /* 0x000ea400000e0000 */
[----:B--2---:R-:W-:Y:S05]  /*7c90*/  IMAD.IADD R0, R69, 0x1, R0 ;  /* 0x0000000145007824 */ /* 0x004fea00078e0200 */
[C---:B------:R-:W-:Y:S02]  /*7ca0*/  ISETP.GT.AND P6, PT, R0.reuse, RZ, PT ;  /* 0x000000ff0000720c */ /* 0x040fe40003fc4270 */
[C---:B------:R-:W-:Y:S02]  /*7cb0*/  ISETP.GT.AND P5, PT, R0.reuse, 0x1, PT ;  /* 0x000000010000780c */ /* 0x040fe40003fa4270 */
[C---:B------:R-:W-:Y:S02]  /*7cc0*/  ISETP.GT.AND P2, PT, R0.reuse, 0x8, PT ;  /* 0x000000080000780c */ /* 0x040fe40003f44270 */
[----:B------:R-:W-:Y:S02]  /*7cd0*/  ISETP.GT.AND P0, PT, R0, 0x9, PT ;  /* 0x000000090000780c */ /* 0x000fe40003f04270 */
[----:B------:R-:W-:Y:S02]  /*7ce0*/  FSEL R9, R6, -INF , P6 ;  /* 0xff80000006097808 */ /* 0x000fe40003000000 */
[----:B------:R-:W-:Y:S02]  /*7cf0*/  FSEL R12, R7, -INF , P5 ;  /* 0xff800000070c7808 */ /* 0x000fe40002800000 */
[----:B------:R-:W-:Y:S02]  /*7d00*/  FSEL R10, R10, -INF , P2 ;  /* 0xff8000000a0a7808 */ /* 0x000fe40001000000 */
[----:B------:R-:W-:Y:S02]  /*7d10*/  FSEL R11, R11, -INF , P0 ;  /* 0xff8000000b0b7808 */ /* 0x000fe40000000000 */
[C---:B------:R-:W-:Y:S02]  /*7d20*/  ISETP.GT.AND P6, PT, R0.reuse, 0x10, PT ;  /* 0x000000100000780c */ /* 0x040fe40003fc4270 */
        /* <DEDUP_REMOVED lines=51> */
[----:B------:R-:W-:Y:S02]  /*8060*/  FMNMX.FTZ R0, R4, R70, !PT ;  /* 0x0000004604007209 */ /* 0x000fe40007810000 */
[----:B------:R-:W-:Y:S02]  /*8070*/  FSEL R62, R62, -INF , P6 ;  /* 0xff8000003e3e7808 */ /* 0x000fe40003000000 */
[----:B------:R-:W-:Y:S02]  /*8080*/  FMNMX.FTZ R0, R5, R0, !PT ;  /* 0x0000000005007209 */ /* 0x000fe40007810000 */
[----:B------:R-:W-:Y:S02]  /*8090*/  FSEL R63, R63, -INF , P5 ;  /* 0xff8000003f3f7808 */ /* 0x000fe40002800000 */
[----:B------:R-:W-:Y:S02]  /*80a0*/  FMNMX.FTZ R0, R145, R0, !PT ;  /* 0x0000000091007209 */ /* 0x000fe40007810000 */
[----:B------:R-:W-:Y:S02]  /*80b0*/  FSEL R66, R66, -INF , P2 ;  /* 0xff80000042427808 */ /* 0x000fe40001000000 */
[----:B------:R-:W-:Y:S02]  /*80c0*/  FMNMX.FTZ R0, R8, R0, !PT ;  /* 0x0000000008007209 */ /* 0x000fe40007810000 */
[----:B------:R-:W-:Y:S02]  /*80d0*/  FSEL R67, R67, -INF , P0 ;  /* 0xff80000043437808 */ /* 0x000fe40000000000 */
[----:B------:R-:W-:Y:S04]  /*80e0*/  FMNMX.FTZ R0, R144, R0, !PT ;  /* 0x0000000090007209 */ /* 0x000fe80007810000 */
        /* <DEDUP_REMOVED lines=26> */
[----:B------:R-:W-:Y:S05]  /*8290*/  FMNMX.FTZ R0, R65, R0, !PT ;  /* 0x0000000041007209 */ /* 0x000fea0007810000 */
[----:B------:R-:W2:Y:S02]  /*82a0*/  SHFL.BFLY PT, R2, R0, 0x2, 0x1f ;  /* 0x0c401f0000027f89 */ /* 0x000ea400000e0000 */
[----:B--2---:R-:W-:Y:S06]  /*82b0*/  FMNMX.FTZ R0, R2, R0, !PT ;  /* 0x0000000002007209 */ /* 0x004fec0007810000 */
[----:B------:R-:W2:Y:S02]  /*82c0*/  SHFL.BFLY PT, R69, R0, 0x1, 0x1f ;  /* 0x0c201f0000457f89 */ /* 0x000ea400000e0000 */
[----:B--2---:R-:W-:Y:S02]  /*82d0*/  FMNMX.FTZ R69, R0, R69, !PT ;  /* 0x0000004500457209 */ /* 0x004fe40007810000 */
        /* <DEDUP_REMOVED lines=27> */
[----:B-1----:R-:W-:Y:S04]  /*8490*/  FMNMX.FTZ R68, R59, R0, !PT ;  /* 0x000000003b447209 */ /* 0x002fe80007810000 */
[----:B------:R-:W-:Y:S04]  /*84a0*/  FMNMX.FTZ R68, R62, R68, !PT ;  /* 0x000000443e447209 */ /* 0x000fe80007810000 */
[----:B------:R-:W-:Y:S04]  /*84b0*/  FMNMX.FTZ R68, R63, R68, !PT ;  /* 0x000000443f447209 */ /* 0x000fe80007810000 */
[----:B------:R-:W-:Y:S04]  /*84c0*/  FMNMX.FTZ R68, R66, R68, !PT ;  /* 0x0000004442447209 */ /* 0x000fe80007810000 */
[----:B------:R-:W-:Y:S05]  /*84d0*/  FMNMX.FTZ R68, R67, R68, !PT ;  /* 0x0000004443447209 */ /* 0x000fea0007810000 */
[----:B------:R-:W1:Y:S02]  /*84e0*/  SHFL.BFLY PT, R0, R68, 0x2, 0x1f ;  /* 0x0c401f0044007f89 */ /* 0x000e6400000e0000 */
[----:B-1----:R-:W-:Y:S06]  /*84f0*/  FMNMX.FTZ R68, R68, R0, !PT ;  /* 0x0000000044447209 */ /* 0x002fec0007810000 */
[----:B------:R1:W2:Y:S02]  /*8500*/  SHFL.BFLY PT, R0, R68, 0x1, 0x1f ;  /* 0x0c201f0044007f89 */ /* 0x0002a400000e0000 */
.L_x_124:
[----:B------:R-:W3:Y:S01]  /*8510*/  LDL.LU R147, [R1] ;  /* 0x0000000001937983 */ /* 0x000ee20000300800 */
[C---:B------:R-:W-:Y:S01]  /*8520*/  FSETP.NEU.FTZ.AND P0, PT, R69.reuse, -INF , PT ;  /* 0xff8000004500780b */ /* 0x040fe20003f1d000 */
[C---:B------:R-:W-:Y:S01]  /*8530*/  FMUL.FTZ R2, R69.reuse, c[0x0][0x2d0] ;  /* 0x0000b40045027a20 */ /* 0x040fe20000410000 */
[----:B--2---:R-:W-:Y:S01]  /*8540*/  FMNMX.FTZ R3, R0, R68, !PT ;  /* 0x0000004400037209 */ /* 0x004fe20007810000 */
[----:B------:R-:W-:Y:S01]  /*8550*/  WARPSYNC 0xffffffff ;  /* 0xffffffff00007948 */ /* 0x000fe20003800000 */
[----:B------:R-:W-:Y:S02]  /*8560*/  FSEL R0, R69, RZ, P0 ;  /* 0x000000ff45007208 */ /* 0x000fe40000000000 */
[----:B------:R-:W-:Y:S02]  /*8570*/  FSEL R2, R2, RZ, P0 ;  /* 0x000000ff02027208 */ /* 0x000fe40000000000 */
[----:B------:R-:W-:Y:S01]  /*8580*/  FSETP.NEU.FTZ.AND P0, PT, R3, -INF , PT ;  /* 0xff8000000300780b */ /* 0x000fe20003f1d000 */
[----:B------:R-:W-:Y:S02]  /*8590*/  FADD.FTZ R0, -R0, R70 ;  /* 0x0000004600007221 */ /* 0x000fe40000010100 */
[--C-:B------:R-:W-:Y:S02]  /*85a0*/  FFMA.FTZ R4, R4, c[0x0][0x2d0], -R2.reuse ;  /* 0x0000b40004047a23 */ /* 0x100fe40000010802 */
[----:B------:R-:W-:Y:S02]  /*85b0*/  FMUL.FTZ R0, R0, c[0x0][0x2d0] ;  /* 0x0000b40000007a20 */ /* 0x000fe40000410000 */
[--C-:B------:R-:W-:Y:S02]  /*85c0*/  FFMA.FTZ R5, R5, c[0x0][0x2d0], -R2.reuse ;  /* 0x0000b40005057a23 */ /* 0x100fe40000010802 */
[----:B------:R-:W-:Y:S01]  /*85d0*/  MUFU.EX2 R4, R4 ;  /* 0x0000000400047308 */ /* 0x000fe20000000800 */
[--C-:B------:R-:W-:Y:S02]  /*85e0*/  FFMA.FTZ R6, R145, c[0x0][0x2d0], -R2.reuse ;  /* 0x0000b40091067a23 */ /* 0x100fe40000010802 */
[--C-:B------:R-:W-:Y:S02]  /*85f0*/  FFMA.FTZ R155, R13, c[0x0][0x2d0], -R2.reuse ;  /* 0x0000b4000d9b7a23 */ /* 0x100fe40000010802 */
[--C-:B------:R-:W-:Y:S02]  /*8600*/  FFMA.FTZ R169, R33, c[0x0][0x2d0], -R2.reuse ;  /* 0x0000b40021a97a23 */ /* 0x100fe40000010802 */
[--C-:B------:R-:W-:Y:S02]  /*8610*/  FFMA.FTZ R238, R36, c[0x0][0x2d0], -R2.reuse ;  /* 0x0000b40024ee7a23 */ /* 0x100fe40000010802 */
[--C-:B------:R-:W-:Y:S01]  /*8620*/  FFMA.FTZ R237, R37, c[0x0][0x2d0], -R2.reuse ;  /* 0x0000b40025ed7a23 */ /* 0x100fe20000010802 */
[----:B------:R-:W2:Y:S01]  /*8630*/  MUFU.EX2 R0, R0 ;  /* 0x0000000000007308 */ /* 0x000ea20000000800 */
[--C-:B------:R-:W-:Y:S02]  /*8640*/  FFMA.FTZ R236, R40, c[0x0][0x2d0], -R2.reuse ;  /* 0x0000b40028ec7a23 */ /* 0x100fe40000010802 */
[--C-:B------:R-:W-:Y:S02]  /*8650*/  FFMA.FTZ R235, R41, c[0x0][0x2d0], -R2.reuse ;  /* 0x0000b40029eb7a23 */ /* 0x100fe40000010802 */
[--C-:B------:R-:W-:Y:S02]  /*8660*/  FFMA.FTZ R244, R44, c[0x0][0x2d0], -R2.reuse ;  /* 0x0000b4002cf47a23 */ /* 0x100fe40000010802 */
[--C-:B------:R-:W-:Y:S02]  /*8670*/  FFMA.FTZ R243, R45, c[0x0][0x2d0], -R2.reuse ;  /* 0x0000b4002df37a23 */ /* 0x100fe40000010802 */
[--C-:B------:R-:W-:Y:S01]  /*8680*/  FFMA.FTZ R245, R48, c[0x0][0x2d0], -R2.reuse ;  /* 0x0000b40030f57a23 */ /* 0x100fe20000010802 */
[----:B------:R-:W4:Y:S01]  /*8690*/  MUFU.EX2 R5, R5 ;  /* 0x0000000500057308 */ /* 0x000f220000000800 */
[--C-:B------:R-:W-:Y:S02]  /*86a0*/  FFMA.FTZ R246, R49, c[0x0][0x2d0], -R2.reuse ;  /* 0x0000b40031f67a23 */ /* 0x100fe40000010802 */
[--C-:B------:R-:W-:Y:S02]  /*86b0*/  FFMA.FTZ R249, R52, c[0x0][0x2d0], -R2.reuse ;  /* 0x0000b40034f97a23 */ /* 0x100fe40000010802 */
[--C-:B------:R-:W-:Y:S02]  /*86c0*/  FFMA.FTZ R251, R53, c[0x0][0x2d0], -R2.reuse ;  /* 0x0000b40035fb7a23 */ /* 0x100fe40000010802 */
[--C-:B------:R-:W-:Y:S02]  /*86d0*/  FFMA.FTZ R56, R56, c[0x0][0x2d0], -R2.reuse ;  /* 0x0000b40038387a23 */ /* 0x100fe40000010802 */
[--C-:B------:R-:W-:Y:S01]  /*86e0*/  FFMA.FTZ R57, R57, c[0x0][0x2d0], -R2.reuse ;  /* 0x0000b40039397a23 */ /* 0x100fe20000010802 */
[----:B------:R5:W1:Y:S01]  /*86f0*/  MUFU.EX2 R146, R6 ;  /* 0x0000000600927308 */ /* 0x000a620000000800 */
[--C-:B------:R-:W-:Y:S02]  /*8700*/  FFMA.FTZ R60, R60, c[0x0][0x2d0], -R2.reuse ;  /* 0x0000b4003c3c7a23 */ /* 0x100fe40000010802 */
        /* <DEDUP_REMOVED lines=13> */
[----:B------:R-:W-:Y:S06]  /*87e0*/  FFMA.FTZ R8, R8, c[0x0][0x2d0], -R2 ;  /* 0x0000b40008087a23 */ /* 0x000fec0000010802 */
[----:B------:R-:W1:Y:S01]  /*87f0*/  MUFU.EX2 R8, R8 ;  /* 0x0000000800087308 */ /* 0x000e620000000800 */
[C---:B--2---:R-:W-:Y:S01]  /*8800*/  FFMA.FTZ R2, R0.reuse, R247, R4 ;  /* 0x000000f700027223 */ /* 0x044fe20000010004 */
[----:B----4-:R-:W-:Y:S01]  /*8810*/  F2FP.PACK_AB R144, R5, R4 ;  /* 0x000000040590723e */ /* 0x010fe200000000ff */
[----:B------:R-:W-:Y:S02]  /*8820*/  FMUL.FTZ R4, R3, c[0x0][0x2d0] ;  /* 0x0000b40003047a20 */ /* 0x000fe40000410000 */
[----:B------:R-:W-:Y:S01]  /*8830*/  FADD.FTZ R7, R5, R2 ;  /* 0x0000000205077221 */ /* 0x000fe20000010000 */
[----:B------:R-:W-:Y:S01]  /*8840*/  FSEL R2, R3, RZ, P0 ;  /* 0x000000ff03027208 */ /* 0x000fe20000000000 */
[----:B------:R-:W-:Y:S01]  /*8850*/  FMUL.FTZ R13, R0, R125 ;  /* 0x0000007d000d7220 */ /* 0x000fe20000410000 */
[----:B------:R-:W-:Y:S01]  /*8860*/  FSEL R4, R4, RZ, P0 ;  /* 0x000000ff04047208 */ /* 0x000fe20000000000 */
[----:B------:R-:W-:Y:S01]  /*8870*/  FMUL.FTZ R16, R0, R120 ;  /* 0x0000007800107220 */ /* 0x000fe20000410000 */
[----:B------:R-:W-:Y:S01]  /*8880*/  MOV R120, R64 ;  /* 0x0000004000787202 */ /* 0x000fe20000000f00 */
[----:B------:R-:W-:Y:S01]  /*8890*/  FADD.FTZ R2, -R2, R71 ;  /* 0x0000004702027221 */ /* 0x000fe20000010100 */
[----:B------:R-:W-:Y:S01]  /*88a0*/  MOV R125, R65 ;  /* 0x00000041007d7202 */ /* 0x000fe20000000f00 */
[--C-:B------:R-:W-:Y:S01]  /*88b0*/  FFMA.FTZ R5, R9, c[0x0][0x2d0], -R4.reuse ;  /* 0x0000b40009057a23 */ /* 0x100fe20000010804 */
[----:B------:R-:W-:Y:S01]  /*88c0*/  MUFU.EX2 R71, R154 ;  /* 0x0000009a00477308 */ /* 0x000fe20000000800 */
[----:B------:R-:W-:Y:S02]  /*88d0*/  FMUL.FTZ R2, R2, c[0x0][0x2d0] ;  /* 0x0000b40002027a20 */ /* 0x000fe40000410000 */
[--C-:B-----5:R-:W-:Y:S02]  /*88e0*/  FFMA.FTZ R6, R12, c[0x0][0x2d0], -R4.reuse ;  /* 0x0000b4000c067a23 */ /* 0x120fe40000010804 */
[--C-:B------:R-:W-:Y:S02]  /*88f0*/  FFMA.FTZ R66, R66, c[0x0][0x2d0], -R4.reuse ;  /* 0x0000b40042427a23 */ /* 0x100fe40000010804 */
[--C-:B------:R-:W-:Y:S02]  /*8900*/  FFMA.FTZ R67, R67, c[0x0][0x2d0], -R4.reuse ;  /* 0x0000b40043437a23 */ /* 0x100fe40000010804 */
[--C-:B-1----:R-:W-:Y:S01]  /*8910*/  FFMA.FTZ R68, R10, c[0x0][0x2d0], -R4.reuse ;  /* 0x0000b4000a447a23 */ /* 0x102fe20000010804 */
[----:B------:R-:W1:Y:S01]  /*8920*/  MUFU.EX2 R2, R2 ;  /* 0x0000000200027308 */ /* 0x000e620000000800 */
[--C-:B------:R-:W-:Y:S02]  /*8930*/  FFMA.FTZ R70, R11, c[0x0][0x2d0], -R4.reuse ;  /* 0x0000b4000b467a23 */ /* 0x100fe40000010804 */
[--C-:B------:R-:W-:Y:S02]  /*8940*/  FFMA.FTZ R151, R18, c[0x0][0x2d0], -R4.reuse ;  /* 0x0000b40012977a23 */ /* 0x100fe40000010804 */
[--C-:B------:R-:W-:Y:S02]  /*8950*/  FFMA.FTZ R152, R19, c[0x0][0x2d0], -R4.reuse ;  /* 0x0000b40013987a23 */ /* 0x100fe40000010804 */
[--C-:B------:R-:W-:Y:S02]  /*8960*/  FFMA.FTZ R159, R26, c[0x0][0x2d0], -R4.reuse ;  /* 0x0000b4001a9f7a23 */ /* 0x100fe40000010804 */
[--C-:B------:R-:W-:Y:S01]  /*8970*/  FFMA.FTZ R160, R27, c[0x0][0x2d0], -R4.reuse ;  /* 0x0000b4001ba07a23 */ /* 0x100fe20000010804 */
[----:B------:R-:W3:Y:S01]  /*8980*/  MUFU.EX2 R145, R5 ;  /* 0x0000000500917308 */ /* 0x000ee20000000800 */
[--C-:B------:R-:W-:Y:S02]  /*8990*/  FFMA.FTZ R167, R34, c[0x0][0x2d0], -R4.reuse ;  /* 0x0000b40022a77a23 */ /* 0x100fe40000010804 */
        /* <DEDUP_REMOVED lines=24> */
[----:B------:R-:W-:Y:S02]  /*8b20*/  FFMA.FTZ R165, R31, c[0x0][0x2d0], -R4 ;  /* 0x0000b4001fa57a23 */ /* 0x000fe40000010804 */
[----:B------:R-:W-:Y:S01]  /*8b30*/  FADD.FTZ R4, R146, R7 ;  /* 0x0000000792047221 */ /* 0x000fe20000010000 */
[----:B------:R-:W-:Y:S01]  /*8b40*/  F2FP.PACK_AB R146, R8, R146 ;  /* 0x000000920892723e */ /* 0x000fe200000000ff */
[C---:B------:R-:W-:Y:S02]  /*8b50*/  FMUL.FTZ R64, R0.reuse, R72 ;  /* 0x0000004800407220 */ /* 0x040fe40000410000 */
[----:B------:R-:W-:Y:S01]  /*8b60*/  FMUL.FTZ R65, R0, R73 ;  /* 0x0000004900417220 */ /* 0x000fe20000410000 */
[----:B------:R-:W-:Y:S01]  /*8b70*/  MUFU.EX2 R158, R158 ;  /* 0x0000009e009e7308 */ /* 0x000fe20000000800 */
[----:B------:R-:W-:Y:S02]  /*8b80*/  FADD.FTZ R148, R8, R4 ;  /* 0x0000000408947221 */ /* 0x000fe40000010000 */
[----:B------:R-:W-:Y:S01]  /*8b90*/  FMUL.FTZ R8, R0, R128 ;  /* 0x0000008000087220 */ /* 0x000fe20000410000 */
[----:B------:R-:W-:Y:S01]  /*8ba0*/  MOV R128, R66 ;  /* 0x0000004200807202 */ /* 0x000fe20000000f00 */
[----:B-1----:R-:W-:Y:S02]  /*8bb0*/  FMUL.FTZ R66, R2, R74 ;  /* 0x0000004a02427220 */ /* 0x002fe40000410000 */
[C---:B------:R-:W-:Y:S02]  /*8bc0*/  FMUL.FTZ R20, R0.reuse, R116 ;  /* 0x0000007400147220 */ /* 0x040fe40000410000 */
[C---:B------:R-:W-:Y:S01]  /*8bd0*/  FMUL.FTZ R32, R0.reuse, R104 ;  /* 0x0000006800207220 */ /* 0x040fe20000410000 */
[----:B------:R-:W-:Y:S01]  /*8be0*/  MUFU.EX2 R116, R70 ;  /* 0x0000004600747308 */ /* 0x000fe20000000800 */
[----:B------:R-:W-:Y:S02]  /*8bf0*/  FMUL.FTZ R4, R0, R132 ;  /* 0x0000008400047220 */ /* 0x000fe40000410000 */
[C---:B------:R-:W-:Y:S02]  /*8c00*/  FMUL.FTZ R10, R2.reuse, R130 ;  /* 0x00000082020a7220 */ /* 0x040fe40000410000 */
[----:B------:R-:W-:Y:S02]  /*8c10*/  FMUL.FTZ R11, R2, R131 ;  /* 0x00000083020b7220 */ /* 0x000fe40000410000 */
[C---:B------:R-:W-:Y:S01]  /*8c20*/  FMUL.FTZ R9, R0.reuse, R129 ;  /* 0x0000008100097220 */ /* 0x040fe20000410000 */
[----:B------:R-:W-:Y:S01]  /*8c30*/  MOV R129, R63 ;  /* 0x0000003f00817202 */ /* 0x000fe20000000f00 */
[----:B------:R-:W-:Y:S01]  /*8c40*/  FMUL.FTZ R12, R0, R124 ;  /* 0x0000007c000c7220 */ /* 0x000fe20000410000 */
[----:B------:R-:W1:Y:S01]  /*8c50*/  MUFU.EX2 R104, R68 ;  /* 0x0000004400687308 */ /* 0x000e620000000800 */
[C---:B------:R-:W-:Y:S01]  /*8c60*/  FMUL.FTZ R14, R2.reuse, R126 ;  /* 0x0000007e020e7220 */ /* 0x040fe20000410000 */
[----:B------:R-:W-:Y:S01]  /*8c70*/  MOV R124, R62 ;  /* 0x0000003e007c7202 */ /* 0x000fe20000000f00 */
[C---:B------:R-:W-:Y:S02]  /*8c80*/  FMUL.FTZ R15, R2.reuse, R127 ;  /* 0x0000007f020f7220 */ /* 0x040fe40000410000 */
[C---:B------:R-:W-:Y:S02]  /*8c90*/  FMUL.FTZ R18, R2.reuse, R122 ;  /* 0x0000007a02127220 */ /* 0x040fe40000410000 */
[----:B------:R-:W-:Y:S02]  /*8ca0*/  FMUL.FTZ R19, R2, R123 ;  /* 0x0000007b02137220 */ /* 0x000fe40000410000 */
[C---:B------:R-:W-:Y:S01]  /*8cb0*/  FMUL.FTZ R17, R0.reuse, R121 ;  /* 0x0000007900117220 */ /* 0x040fe20000410000 */
[----:B------:R-:W-:Y:S01]  /*8cc0*/  MOV R121, R61 ;  /* 0x0000003d00797202 */ /* 0x000fe20000000f00 */
[----:B------:R-:W-:Y:S01]  /*8cd0*/  FMUL.FTZ R21, R0, R117 ;  /* 0x0000007500157220 */ /* 0x000fe20000410000 */
[----:B------:R-:W-:Y:S01]  /*8ce0*/  MOV R117, R60 ;  /* 0x0000003c00757202 */ /* 0x000fe20000000f00 */
[C---:B------:R-:W-:Y:S01]  /*8cf0*/  FMUL.FTZ R22, R2.reuse, R118 ;  /* 0x0000007602167220 */ /* 0x040fe20000410000 */
[----:B------:R-:W-:Y:S01]  /*8d00*/  MUFU.EX2 R157, R157 ;  /* 0x0000009d009d7308 */ /* 0x000fe20000000800 */
[C---:B------:R-:W-:Y:S02]  /*8d10*/  FMUL.FTZ R23, R2.reuse, R119 ;  /* 0x0000007702177220 */ /* 0x040fe40000410000 */
[C---:B------:R-:W-:Y:S02]  /*8d20*/  FMUL.FTZ R26, R2.reuse, R114 ;  /* 0x00000072021a7220 */ /* 0x040fe40000410000 */
[----:B------:R-:W-:Y:S02]  /*8d30*/  FMUL.FTZ R27, R2, R115 ;  /* 0x00000073021b7220 */ /* 0x000fe40000410000 */
[C---:B------:R-:W-:Y:S01]  /*8d40*/  FMUL.FTZ R24, R0.reuse, R112 ;  /* 0x0000007000187220 */ /* 0x040fe20000410000 */
[----:B------:R-:W-:Y:S01]  /*8d50*/  MOV R112, R57 ;  /* 0x0000003900707202 */ /* 0x000fe20000000f00 */
[C---:B------:R-:W-:Y:S01]  /*8d60*/  FMUL.FTZ R25, R0.reuse, R113 ;  /* 0x0000007100197220 */ /* 0x040fe20000410000 */
[----:B------:R-:W-:Y:S01]  /*8d70*/  MOV R113, R56 ;  /* 0x0000003800717202 */ /* 0x000fe20000000f00 */
[C---:B------:R-:W-:Y:S01]  /*8d80*/  FMUL.FTZ R28, R0.reuse, R108 ;  /* 0x0000006c001c7220 */ /* 0x040fe20000410000 */
[----:B------:R-:W-:Y:S01]  /*8d90*/  MUFU.EX2 R166, R166 ;  /* 0x000000a600a67308 */ /* 0x000fe20000000800 */
[----:B------:R-:W-:Y:S02]  /*8da0*/  FMUL.FTZ R29, R0, R109 ;  /* 0x0000006d001d7220 */ /* 0x000fe40000410000 */
[C---:B------:R-:W-:Y:S02]  /*8db0*/  FMUL.FTZ R30, R2.reuse, R110 ;  /* 0x0000006e021e7220 */ /* 0x040fe40000410000 */
[----:B------:R-:W-:Y:S02]  /*8dc0*/  FMUL.FTZ R31, R2, R111 ;  /* 0x0000006f021f7220 */ /* 0x000fe40000410000 */
[----:B------:R-:W-:Y:S02]  /*8dd0*/  FMUL.FTZ R33, R0, R105 ;  /* 0x0000006900217220 */ /* 0x000fe40000410000 */
[C---:B------:R-:W-:Y:S01]  /*8de0*/  FMUL.FTZ R34, R2.reuse, R106 ;  /* 0x0000006a02227220 */ /* 0x040fe20000410000 */
[----:B------:R-:W-:Y:S01]  /*8df0*/  MUFU.EX2 R165, R165 ;  /* 0x000000a500a57308 */ /* 0x000fe20000000800 */
[----:B------:R-:W-:Y:S02]  /*8e00*/  FMUL.FTZ R35, R2, R107 ;  /* 0x0000006b02237220 */ /* 0x000fe40000410000 */
[C---:B------:R-:W-:Y:S02]  /*8e10*/  FMUL.FTZ R36, R0.reuse, R100 ;  /* 0x0000006400247220 */ /* 0x040fe40000410000 */
[----:B------:R-:W-:Y:S02]  /*8e20*/  FMUL.FTZ R37, R0, R101 ;  /* 0x0000006500257220 */ /* 0x000fe40000410000 */
[C---:B------:R-:W-:Y:S02]  /*8e30*/  FMUL.FTZ R38, R2.reuse, R102 ;  /* 0x0000006602267220 */ /* 0x040fe40000410000 */
[----:B------:R-:W-:Y:S01]  /*8e40*/  FMUL.FTZ R39, R2, R103 ;  /* 0x0000006702277220 */ /* 0x000fe20000410000 */
[----:B------:R-:W-:Y:S01]  /*8e50*/  MUFU.EX2 R168, R168 ;  /* 0x000000a800a87308 */ /* 0x000fe20000000800 */
[C---:B------:R-:W-:Y:S01]  /*8e60*/  FMUL.FTZ R40, R0.reuse, R96 ;  /* 0x0000006000287220 */ /* 0x040fe20000410000 */
[----:B------:R-:W-:Y:S01]  /*8e70*/  LDSM.16.MT88.4 R100, [R203+0x7000] ;  /* 0x00700000cb64783b */ /* 0x000fe20000004200 */
[----:B------:R-:W-:Y:S02]  /*8e80*/  FMUL.FTZ R41, R0, R97 ;  /* 0x0000006100297220 */ /* 0x000fe40000410000 */
[C---:B------:R-:W-:Y:S02]  /*8e90*/  FMUL.FTZ R42, R2.reuse, R98 ;  /* 0x00000062022a7220 */ /* 0x040fe40000410000 */
[----:B------:R-:W-:Y:S02]  /*8ea0*/  FMUL.FTZ R43, R2, R99 ;  /* 0x00000063022b7220 */ /* 0x000fe40000410000 */
[C---:B------:R-:W-:Y:S01]  /*8eb0*/  FMUL.FTZ R44, R0.reuse, R92 ;  /* 0x0000005c002c7220 */ /* 0x040fe20000410000 */
[----:B------:R-:W-:Y:S01]  /*8ec0*/  LDSM.16.MT88.4 R96, [R205+0x6800] ;  /* 0x00680000cd60783b */ /* 0x000fe20000004200 */
[----:B------:R-:W-:Y:S01]  /*8ed0*/  FMUL.FTZ R45, R0, R93 ;  /* 0x0000005d002d7220 */ /* 0x000fe20000410000 */
[----:B------:R-:W-:Y:S01]  /*8ee0*/  MUFU.EX2 R173, R173 ;  /* 0x000000ad00ad7308 */ /* 0x000fe20000000800 */
[C---:B------:R-:W-:Y:S02]  /*8ef0*/  FMUL.FTZ R46, R2.reuse, R94 ;  /* 0x0000005e022e7220 */ /* 0x040fe40000410000 */
[----:B------:R-:W-:Y:S02]  /*8f00*/  FMUL.FTZ R47, R2, R95 ;  /* 0x0000005f022f7220 */ /* 0x000fe40000410000 */
[C---:B------:R-:W-:Y:S01]  /*8f10*/  FMUL.FTZ R48, R0.reuse, R88 ;  /* 0x0000005800307220 */ /* 0x040fe20000410000 */
[----:B------:R-:W-:Y:S01]  /*8f20*/  LDSM.16.MT88.4 R92, [R205+0x2000] ;  /* 0x00200000cd5c783b */ /* 0x000fe20000004200 */
[----:B------:R-:W-:Y:S02]  /*8f30*/  FMUL.FTZ R49, R0, R89 ;  /* 0x0000005900317220 */ /* 0x000fe40000410000 */
[C---:B------:R-:W-:Y:S01]  /*8f40*/  FMUL.FTZ R50, R2.reuse, R90 ;  /* 0x0000005a02327220 */ /* 0x040fe20000410000 */
[----:B------:R-:W-:Y:S01]  /*8f50*/  MUFU.EX2 R174, R174 ;  /* 0x000000ae00ae7308 */ /* 0x000fe20000000800 */
[----:B------:R-:W-:Y:S02]  /*8f60*/  FMUL.FTZ R51, R2, R91 ;  /* 0x0000005b02337220 */ /* 0x000fe40000410000 */
[C---:B------:R-:W-:Y:S01]  /*8f70*/  FMUL.FTZ R52, R0.reuse, R84 ;  /* 0x0000005400347220 */ /* 0x040fe20000410000 */
[----:B------:R-:W-:Y:S01]  /*8f80*/  LDSM.16.MT88.4 R88, [R205+0x1800] ;  /* 0x00180000cd58783b */ /* 0x000fe20000004200 */
        /* <DEDUP_REMOVED lines=14> */
[C---:B------:R-:W-:Y:S03]  /*9070*/  FMUL.FTZ R63, R2.reuse, R79 ;  /* 0x0000004f023f7220 */ /* 0x040fe60000410000 */
[----:B------:R-:W-:Y:S04]  /*9080*/  LDSM.16.MT88.4 R76, [R203+0x800] ;  /* 0x00080000cb4c783b */ /* 0x000fe80000004200 */
[----:B------:R-:W-:Y:S10]  /*9090*/  MUFU.EX2 R239, R239 ;  /* 0x000000ef00ef7308 */ /* 0x000ff40000000800 */
[----:B------:R-:W-:Y:S01]  /*90a0*/  MUFU.EX2 R240, R240 ;  /* 0x000000f000f07308 */ /* 0x000fe20000000800 */
[----:B---3--:R-:W-:Y:S01]  /*90b0*/  FFMA.FTZ R5, R2, R147, R145 ;  /* 0x0000009302057223 */ /* 0x008fe20000010091 */
[----:B-1----:R-:W-:Y:S02]  /*90c0*/  F2FP.PACK_AB R147, R116, R104 ;  /* 0x000000687493723e */ /* 0x002fe400000000ff */
[C---:B------:R-:W-:Y:S01]  /*90d0*/  F2FP.PACK_AB R145, R6.reuse, R145 ;  /* 0x000000910691723e */ /* 0x040fe200000000ff */
[----:B------:R-:W-:Y:S02]  /*90e0*/  FADD.FTZ R7, R6, R5 ;  /* 0x0000000506077221 */ /* 0x000fe40000010000 */
[----:B------:R-:W-:Y:S01]  /*90f0*/  FMUL.FTZ R5, R0, R133 ;  /* 0x0000008500057220 */ /* 0x000fe20000410000 */
[----:B------:R-:W-:Y:S01]  /*9100*/  MOV R133, R67 ;  /* 0x0000004300857202 */ /* 0x000fe20000000f00 */
[C---:B------:R-:W-:Y:S01]  /*9110*/  FMUL.FTZ R67, R2.reuse, R75 ;  /* 0x0000004b02437220 */ /* 0x040fe20000410000 */
[----:B------:R-:W-:Y:S01]  /*9120*/  MOV R132, R7 ;  /* 0x0000000700847202 */ /* 0x000fe20000000f00 */
[----:B------:R-:W1:Y:S01]  /*9130*/  LDSM.16.MT88.4 R72, [R203] ;  /* 0x00000000cb48783b */ /* 0x000e620000004200 */
[C---:B------:R-:W-:Y:S01]  /*9140*/  FMUL.FTZ R6, R2.reuse, R134 ;  /* 0x0000008602067220 */ /* 0x040fe20000410000 */
[----:B------:R-:W-:Y:S01]  /*9150*/  MUFU.EX2 R241, R241 ;  /* 0x000000f100f17308 */ /* 0x000fe20000000800 */
[----:B------:R-:W-:Y:S09]  /*9160*/  FMUL.FTZ R7, R2, R135 ;  /* 0x0000008702077220 */ /* 0x000ff20000410000 */
[----:B------:R2:W-:Y:S10]  /*9170*/  MUFU.EX2 R2, R155 ;  /* 0x0000009b00027308 */ /* 0x0005f40000000800 */
[----:B------:R-:W-:Y:S10]  /*9180*/  MUFU.EX2 R154, R242 ;  /* 0x000000f2009a7308 */ /* 0x000ff40000000800 */
[----:B------:R-:W3:Y:S01]  /*9190*/  MUFU.EX2 R68, R156 ;  /* 0x0000009c00447308 */ /* 0x000ee20000000800 */
[----:B--2---:R-:W2:Y:S01]  /*91a0*/  LDL R155, [R1+0xc] ;  /* 0x00000c00019b7983 */ /* 0x004ea20000100800 */
[C---:B-1----:R-:W-:Y:S08]  /*91b0*/  HMMA.16816.F32 R4, R144.reuse, R72, R4 ;  /* 0x000000489004723c */ /* 0x042ff00000001804 */
[----:B------:R-:W1:Y:S01]  /*91c0*/  MUFU.EX2 R70, R153 ;  /* 0x0000009900467308 */ /* 0x000e620000000800 */
[C---:B------:R-:W-:Y:S01]  /*91d0*/  HMMA.16816.F32 R8, R144.reuse, R74, R8 ;  /* 0x0000004a9008723c */ /* 0x040fe20000001808 */
[----:B------:R-:W4:Y:S08]  /*91e0*/  LDSM.16.MT88.4 R72, [R205] ;  /* 0x00000000cd48783b */ /* 0x000f300000004200 */
[----:B------:R-:W-:Y:S03]  /*91f0*/  MUFU.EX2 R153, R247 ;  /* 0x000000f700997308 */ /* 0x000fe60000000800 */
[----:B---3--:R-:W-:Y:S04]  /*9200*/  FADD.FTZ R0, R68, R148 ;  /* 0x0000009444007221 */ /* 0x008fe80000010000 */
[----:B------:R-:W-:Y:S03]  /*9210*/  FADD.FTZ R0, R2, R0 ;  /* 0x0000000002007221 */ /* 0x000fe60000010000 */
[----:B------:R-:W-:Y:S01]  /*9220*/  MUFU.EX2 R148, R129 ;  /* 0x0000008100947308 */ /* 0x000fe20000000800 */
[----:B------:R-:W-:Y:S04]  /*9230*/  FADD.FTZ R0, R71, R0 ;  /* 0x0000000047007221 */ /* 0x000fe80000010000 */
[----:B-1----:R-:W-:Y:S05]  /*9240*/  FADD.FTZ R0, R70, R0 ;  /* 0x0000000046007221 */ /* 0x002fea0000010000 */
[----:B------:R-:W-:Y:S10]  /*9250*/  MUFU.EX2 R111, R150 ;  /* 0x00000096006f7308 */ /* 0x000ff40000000800 */
[----:B------:R-:W-:Y:S01]  /*9260*/  MUFU.EX2 R150, R252 ;  /* 0x000000fc00967308 */ /* 0x000fe20000000800 */
[C---:B----4-:R-:W-:Y:S09]  /*9270*/  HMMA.16816.F32 R12, R144.reuse, R72, R12 ;  /* 0x00000048900c723c */ /* 0x050ff2000000180c */
[----:B------:R-:W1:Y:S01]  /*9280*/  MUFU.EX2 R110, R149 ;  /* 0x00000095006e7308 */ /* 0x000e620000000800 */
[C---:B------:R-:W-:Y:S01]  /*9290*/  HMMA.16816.F32 R16, R144.reuse, R74, R16 ;  /* 0x0000004a9010723c */ /* 0x040fe20000001810 */
[----:B------:R-:W3:Y:S08]  /*92a0*/  LDSM.16.MT88.4 R72, [R204] ;  /* 0x00000000cc48783b */ /* 0x000ef00000004200 */
[----:B------:R-:W-:Y:S10]  /*92b0*/  MUFU.EX2 R109, R151 ;  /* 0x00000097006d7308 */ /* 0x000ff40000000800 */
[----:B------:R-:W-:Y:S10]  /*92c0*/  MUFU.EX2 R151, R250 ;  /* 0x000000fa00977308 */ /* 0x000ff40000000800 */
[----:B------:R-:W4:Y:S10]  /*92d0*/  MUFU.EX2 R108, R152 ;  /* 0x00000098006c7308 */ /* 0x000f340000000800 */
[----:B------:R-:W-:Y:S01]  /*92e0*/  MUFU.EX2 R152, R248 ;  /* 0x000000f800987308 */ /* 0x000fe20000000800 */
[C---:B---3--:R-:W-:Y:S09]  /*92f0*/  HMMA.16816.F32 R20, R144.reuse, R72, R20 ;  /* 0x000000489014723c */ /* 0x048ff20000001814 */
[----:B------:R-:W3:Y:S01]  /*9300*/  MUFU.EX2 R149, R124 ;  /* 0x0000007c00957308 */ /* 0x000ee20000000800 */
[C---:B------:R-:W-:Y:S01]  /*9310*/  HMMA.16816.F32 R24, R144.reuse, R74, R24 ;  /* 0x0000004a9018723c */ /* 0x040fe20000001818 */
[----:B------:R-:W5:Y:S07]  /*9320*/  LDSM.16.MT88.4 R72, [R216] ;  /* 0x00000000d848783b */ /* 0x000f6e0000004200 */
[C---:B-----5:R-:W-:Y:S08]  /*9330*/  HMMA.16816.F32 R28, R144.reuse, R72, R28 ;  /* 0x00000048901c723c */ /* 0x060ff0000000181c */
[C---:B------:R-:W-:Y:S01]  /*9340*/  HMMA.16816.F32 R32, R144.reuse, R74, R32 ;  /* 0x0000004a9020723c */ /* 0x040fe20000001820 */
[----:B------:R-:W5:Y:S07]  /*9350*/  LDSM.16.MT88.4 R72, [R203+0x4000] ;  /* 0x00400000cb48783b */ /* 0x000f6e0000004200 */
[C---:B-----5:R-:W-:Y:S08]  /*9360*/  HMMA.16816.F32 R36, R144.reuse, R72, R36 ;  /* 0x000000489024723c */ /* 0x060ff00000001824 */
[C---:B------:R-:W-:Y:S01]  /*9370*/  HMMA.16816.F32 R40, R144.reuse, R74, R40 ;  /* 0x0000004a9028723c */ /* 0x040fe20000001828 */
[----:B------:R-:W5:Y:S07]  /*9380*/  LDSM.16.MT88.4 R72, [R205+0x4000] ;  /* 0x00400000cd48783b */ /* 0x000f6e0000004200 */
[C---:B-----5:R-:W-:Y:S08]  /*9390*/  HMMA.16816.F32 R44, R144.reuse, R72, R44 ;  /* 0x00000048902c723c */ /* 0x060ff0000000182c */
[C---:B------:R-:W-:Y:S01]  /*93a0*/  HMMA.16816.F32 R48, R144.reuse, R74, R48 ;  /* 0x0000004a9030723c */ /* 0x040fe20000001830 */
[----:B------:R-:W5:Y:S07]  /*93b0*/  LDSM.16.MT88.4 R72, [R204+0x4000] ;  /* 0x00400000cc48783b */ /* 0x000f6e0000004200 */
[C---:B-----5:R-:W-:Y:S03]  /*93c0*/  HMMA.16816.F32 R52, R144.reuse, R72, R52 ;  /* 0x000000489034723c */ /* 0x060fe60000001834 */
[C---:B--2---:R-:W-:Y:S02]  /*93d0*/  ISETP.GT.AND P0, PT, R232.reuse, R155, PT ;  /* 0x0000009be800720c */ /* 0x044fe40003f04270 */
[----:B------:R-:W-:Y:S03]  /*93e0*/  IADD3 R232, R232, -0x1, RZ ;  /* 0xffffffffe8e87810 */ /* 0x000fe60007ffe0ff */
[C---:B------:R-:W-:Y:S01]  /*93f0*/  HMMA.16816.F32 R56, R144.reuse, R74, R56 ;  /* 0x0000004a9038723c */ /* 0x040fe20000001838 */
[----:B------:R-:W2:Y:S07]  /*9400*/  LDSM.16.MT88.4 R72, [R206+0x4000] ;  /* 0x00400000ce48783b */ /* 0x000eae0000004200 */
[C---:B--2---:R-:W-:Y:S07]  /*9410*/  HMMA.16816.F32 R60, R144.reuse, R72, R60 ;  /* 0x00000048903c723c */ /* 0x044fee000000183c */
[----:B------:R-:W-:Y:S01]  /*9420*/  F2FP.PACK_AB R72, R2, R68 ;  /* 0x000000440248723e */ /* 0x000fe200000000ff */
[----:B------:R-:W-:Y:S01]  /*9430*/  HMMA.16816.F32 R64, R144, R74, R64 ;  /* 0x0000004a9040723c */ /* 0x000fe20000001840 */
[----:B------:R-:W-:Y:S03]  /*9440*/  MUFU.EX2 R144, R121 ;  /* 0x0000007900907308 */ /* 0x000fe60000000800 */
[----:B-1----:R-:W-:Y:S03]  /*9450*/  F2FP.PACK_AB R73, R110, R111 ;  /* 0x0000006f6e49723e */ /* 0x002fe600000000ff */
[----:B------:R-:W-:Y:S02]  /*9460*/  F2FP.PACK_AB R74, R70, R71 ;  /* 0x00000047464a723e */ /* 0x000fe400000000ff */
[----:B----4-:R-:W-:Y:S02]  /*9470*/  F2FP.PACK_AB R75, R108, R109 ;  /* 0x0000006d6c4b723e */ /* 0x010fe400000000ff */
[----:B------:R-:W1:Y:S01]  /*9480*/  MUFU.EX2 R68, R164 ;  /* 0x000000a400447308 */ /* 0x000e620000000800 */
[----:B---3--:R-:W-:Y:S04]  /*9490*/  F2FP.PACK_AB R145, R148, R149 ;  /* 0x000000959491723e */ /* 0x008fe800000000ff */
[C---:B------:R-:W-:Y:S05]  /*94a0*/  HMMA.16816.F32 R4, R72.reuse, R76, R4 ;  /* 0x0000004c4804723c */ /* 0x040fea0000001804 */
[----:B------:R-:W2:Y:S03]  /*94b0*/  MUFU.EX2 R2, R163 ;  /* 0x000000a300027308 */ /* 0x000ea60000000800 */
[C---:B------:R-:W-:Y:S01]  /*94c0*/  HMMA.16816.F32 R8, R72.reuse, R78, R8 ;  /* 0x0000004e4808723c */ /* 0x040fe20000001808 */
[----:B------:R-:W3:Y:S06]  /*94d0*/  LDSM.16.MT88.4 R76, [R204+0x800] ;  /* 0x00080000cc4c783b */ /* 0x000eec0000004200 */
[----:B------:R-:W4:Y:S01]  /*94e0*/  MUFU.EX2 R71, R162 ;  /* 0x000000a200477308 */ /* 0x000f220000000800 */
[C---:B------:R-:W-:Y:S04]  /*94f0*/  HMMA.16816.F32 R12, R72.reuse, R80, R12 ;  /* 0x00000050480c723c */ /* 0x040fe8000000180c */
[----:B-1----:R-:W-:Y:S04]  /*9500*/  FADD.FTZ R0, R68, R0 ;  /* 0x0000000044007221 */ /* 0x002fe80000010000 */
[C---:B------:R-:W-:Y:S01]  /*9510*/  HMMA.16816.F32 R16, R72.reuse, R82, R16 ;  /* 0x000000524810723c */ /* 0x040fe20000001810 */
[----:B------:R-:W1:Y:S01]  /*9520*/  LDSM.16.MT88.4 R80, [R206+0x800] ;  /* 0x00080000ce50783b */ /* 0x000e620000004200 */
[----:B------:R-:W5:Y:S02]  /*9530*/  MUFU.EX2 R70, R161 ;  /* 0x000000a100467308 */ /* 0x000f640000000800 */
[----:B--2---:R-:W-:Y:S08]  /*9540*/  FADD.FTZ R0, R2, R0 ;  /* 0x0000000002007221 */ /* 0x004ff00000010000 */
[----:B------:R-:W-:Y:S01]  /*9550*/  MUFU.EX2 R146, R125 ;  /* 0x0000007d00927308 */ /* 0x000fe20000000800 */
[----:B----4-:R-:W-:Y:S01]  /*9560*/  FADD.FTZ R0, R71, R0 ;  /* 0x0000000047007221 */ /* 0x010fe20000010000 */
[C---:B---3--:R-:W-:Y:S03]  /*9570*/  HMMA.16816.F32 R20, R72.reuse, R76, R20 ;  /* 0x0000004c4814723c */ /* 0x048fe60000001814 */
[----:B-----5:R-:W-:Y:S05]  /*9580*/  FADD.FTZ R0, R70, R0 ;  /* 0x0000000046007221 */ /* 0x020fea0000010000 */
[C---:B------:R-:W-:Y:S01]  /*9590*/  HMMA.16816.F32 R24, R72.reuse, R78, R24 ;  /* 0x0000004e4818723c */ /* 0x040fe20000001818 */
[----:B------:R-:W2:Y:S07]  /*95a0*/  LDSM.16.MT88.4 R76, [R203+0x4800] ;  /* 0x00480000cb4c783b */ /* 0x000eae0000004200 */
[C---:B-1----:R-:W-:Y:S08]  /*95b0*/  HMMA.16816.F32 R28, R72.reuse, R80, R28 ;  /* 0x00000050481c723c */ /* 0x042ff0000000181c */
[C---:B------:R-:W-:Y:S01]  /*95c0*/  HMMA.16816.F32 R32, R72.reuse, R82, R32 ;  /* 0x000000524820723c */ /* 0x040fe20000001820 */
[----:B------:R-:W1:Y:S07]  /*95d0*/  LDSM.16.MT88.4 R80, [R205+0x4800] ;  /* 0x00480000cd50783b */ /* 0x000e6e0000004200 */
[C---:B--2---:R-:W-:Y:S08]  /*95e0*/  HMMA.16816.F32 R36, R72.reuse, R76, R36 ;  /* 0x0000004c4824723c */ /* 0x044ff00000001824 */
        /* <DEDUP_REMOVED lines=9> */
[----:B------:R-:W-:Y:S01]  /*9680*/  HMMA.16816.F32 R64, R72, R82, R64 ;  /* 0x000000524840723c */ /* 0x000fe20000001840 */
[----:B------:R-:W1:Y:S06]  /*9690*/  LDSM.16.MT88.4 R80, [R205+0x1000] ;  /* 0x00100000cd50783b */ /* 0x000e6c0000004200 */
[----:B------:R-:W-:Y:S02]  /*96a0*/  F2FP.PACK_AB R72, R2, R68 ;  /* 0x000000440248723e */ /* 0x000fe400000000ff */
[----:B------:R-:W-:Y:S01]  /*96b0*/  F2FP.PACK_AB R74, R70, R71 ;  /* 0x00000047464a723e */ /* 0x000fe200000000ff */
[----:B------:R-:W3:Y:S02]  /*96c0*/  MUFU.EX2 R68, R172 ;  /* 0x000000ac00447308 */ /* 0x000ee40000000800 */
[----:B------:R-:W-:Y:S02]  /*96d0*/  F2FP.PACK_AB R73, R157, R158 ;  /* 0x0000009e9d49723e */ /* 0x000fe400000000ff */
[----:B------:R-:W-:Y:S06]  /*96e0*/  F2FP.PACK_AB R75, R160, R159 ;  /* 0x0000009fa04b723e */ /* 0x000fec00000000ff */
[----:B------:R-:W4:Y:S01]  /*96f0*/  MUFU.EX2 R2, R171 ;  /* 0x000000ab00027308 */ /* 0x000f220000000800 */
[C---:B--2---:R-:W-:Y:S09]  /*9700*/  HMMA.16816.F32 R4, R72.reuse, R76, R4 ;  /* 0x0000004c4804723c */ /* 0x044ff20000001804 */
[----:B------:R-:W2:Y:S01]  /*9710*/  MUFU.EX2 R71, R170 ;  /* 0x000000aa00477308 */ /* 0x000ea20000000800 */
[C---:B------:R-:W-:Y:S01]  /*9720*/  HMMA.16816.F32 R8, R72.reuse, R78, R8 ;  /* 0x0000004e4808723c */ /* 0x040fe20000001808 */
[----:B------:R-:W5:Y:S02]  /*9730*/  LDSM.16.MT88.4 R76, [R206+0x1000] ;  /* 0x00100000ce4c783b */ /* 0x000f640000004200 */
[----:B---3--:R-:W-:Y:S06]  /*9740*/  FADD.FTZ R0, R68, R0 ;  /* 0x0000000044007221 */ /* 0x008fec0000010000 */
[----:B------:R-:W3:Y:S01]  /*9750*/  MUFU.EX2 R70, R169 ;  /* 0x000000a900467308 */ /* 0x000ee20000000800 */
[C---:B-1----:R-:W-:Y:S03]  /*9760*/  HMMA.16816.F32 R12, R72.reuse, R80, R12 ;  /* 0x00000050480c723c */ /* 0x042fe6000000180c */
[----:B----4-:R-:W-:Y:S05]  /*9770*/  FADD.FTZ R0, R2, R0 ;  /* 0x0000000002007221 */ /* 0x010fea0000010000 */
[C---:B------:R-:W-:Y:S01]  /*9780*/  HMMA.16816.F32 R16, R72.reuse, R82, R16 ;  /* 0x000000524810723c */ /* 0x040fe20000001810 */
[----:B------:R-:W1:Y:S03]  /*9790*/  LDSM.16.MT88.4 R80, [R203+0x5000] ;  /* 0x00500000cb50783b */ /* 0x000e660000004200 */
[----:B--2---:R-:W-:Y:S04]  /*97a0*/  FADD.FTZ R0, R71, R0 ;  /* 0x0000000047007221 */ /* 0x004fe80000010000 */
[C---:B------:R-:W-:Y:S04]  /*97b0*/  HMMA.16816.F32 R20, R72.reuse, R84, R20 ;  /* 0x000000544814723c */ /* 0x040fe80000001814 */
[----:B---3--:R-:W-:Y:S04]  /*97c0*/  FADD.FTZ R0, R70, R0 ;  /* 0x0000000046007221 */ /* 0x008fe80000010000 */
        /* <DEDUP_REMOVED lines=11> */
[C---:B---3--:R-:W-:Y:S07]  /*9880*/  HMMA.16816.F32 R52, R72.reuse, R76, R52 ;  /* 0x0000004c4834723c */ /* 0x048fee0000001834 */
[----:B------:R-:W-:Y:S01]  /*9890*/  F2FP.PACK_AB R76, R2, R68 ;  /* 0x00000044024c723e */ /* 0x000fe200000000ff */
[C---:B------:R-:W-:Y:S01]  /*98a0*/  HMMA.16816.F32 R56, R72.reuse, R78, R56 ;  /* 0x0000004e4838723c */ /* 0x040fe20000001838 */
[----:B------:R-:W3:Y:S03]  /*98b0*/  MUFU.EX2 R68, R238 ;  /* 0x000000ee00447308 */ /* 0x000ee60000000800 */
[----:B------:R-:W-:Y:S03]  /*98c0*/  F2FP.PACK_AB R77, R165, R166 ;  /* 0x000000a6a54d723e */ /* 0x000fe600000000ff */
[----:B------:R-:W-:Y:S01]  /*98d0*/  F2FP.PACK_AB R78, R70, R71 ;  /* 0x00000047464e723e */ /* 0x000fe200000000ff */
[C---:B-1----:R-:W-:Y:S03]  /*98e0*/  HMMA.16816.F32 R60, R72.reuse, R80, R60 ;  /* 0x00000050483c723c */ /* 0x042fe6000000183c */
[----:B------:R-:W1:Y:S01]  /*98f0*/  MUFU.EX2 R2, R237 ;  /* 0x000000ed00027308 */ /* 0x000e620000000800 */
[----:B------:R-:W-:Y:S04]  /*9900*/  F2FP.PACK_AB R79, R168, R167 ;  /* 0x000000a7a84f723e */ /* 0x000fe800000000ff */
[----:B------:R-:W-:Y:S01]  /*9910*/  HMMA.16816.F32 R64, R72, R82, R64 ;  /* 0x000000524840723c */ /* 0x000fe20000001840 */
[----:B------:R-:W4:Y:S04]  /*9920*/  LDSM.16.MT88.4 R72, [R204+0x1800] ;  /* 0x00180000cc48783b */ /* 0x000f280000004200 */
[----:B------:R-:W5:Y:S03]  /*9930*/  MUFU.EX2 R71, R236 ;  /* 0x000000ec00477308 */ /* 0x000f660000000800 */
[C---:B--2---:R-:W-:Y:S01]  /*9940*/  HMMA.16816.F32 R4, R76.reuse, R84, R4 ;  /* 0x000000544c04723c */ /* 0x044fe20000001804 */
[----:B------:R-:W2:Y:S04]  /*9950*/  LDSM.16.MT88.4 R80, [R206+0x1800] ;  /* 0x00180000ce50783b */ /* 0x000ea80000004200 */
[----:B---3--:R-:W-:Y:S02]  /*9960*/  FADD.FTZ R0, R68, R0 ;  /* 0x0000000044007221 */ /* 0x008fe40000010000 */
[----:B------:R-:W3:Y:S01]  /*9970*/  MUFU.EX2 R70, R235 ;  /* 0x000000eb00467308 */ /* 0x000ee20000000800 */
[C---:B------:R-:W-:Y:S01]  /*9980*/  HMMA.16816.F32 R8, R76.reuse, R86, R8 ;  /* 0x000000564c08723c */ /* 0x040fe20000001808 */
[----:B------:R-:W2:Y:S03]  /*9990*/  LDSM.16.MT88.4 R84, [R203+0x5800] ;  /* 0x00580000cb54783b */ /* 0x000ea60000004200 */
[----:B-1----:R-:W-:Y:S04]  /*99a0*/  FADD.FTZ R0, R2, R0 ;  /* 0x0000000002007221 */ /* 0x002fe80000010000 */
[C---:B------:R-:W-:Y:S04]  /*99b0*/  HMMA.16816.F32 R12, R76.reuse, R88, R12 ;  /* 0x000000584c0c723c */ /* 0x040fe8000000180c */
[----:B-----5:R-:W-:Y:S04]  /*99c0*/  FADD.FTZ R0, R71, R0 ;  /* 0x0000000047007221 */ /* 0x020fe80000010000 */
[C---:B------:R-:W-:Y:S01]  /*99d0*/  HMMA.16816.F32 R16, R76.reuse, R90, R16 ;  /* 0x0000005a4c10723c */ /* 0x040fe20000001810 */
[----:B------:R-:W-:Y:S03]  /*99e0*/  LDSM.16.MT88.4 R88, [R204+0x5800] ;  /* 0x00580000cc58783b */ /* 0x000fe60000004200 */
[----:B---3--:R-:W-:Y:S04]  /*99f0*/  FADD.FTZ R0, R70, R0 ;  /* 0x0000000046007221 */ /* 0x008fe80000010000 */
[C---:B----4-:R-:W-:Y:S08]  /*9a00*/  HMMA.16816.F32 R20, R76.reuse, R72, R20 ;  /* 0x000000484c14723c */ /* 0x050ff00000001814 */
        /* <DEDUP_REMOVED lines=8> */
[C---:B-1----:R-:W-:Y:S07]  /*9a90*/  HMMA.16816.F32 R44, R76.reuse, R72, R44 ;  /* 0x000000484c2c723c */ /* 0x042fee000000182c */
[----:B------:R-:W-:Y:S01]  /*9aa0*/  F2FP.PACK_AB R72, R2, R68 ;  /* 0x000000440248723e */ /* 0x000fe200000000ff */
[C---:B------:R-:W-:Y:S01]  /*9ab0*/  HMMA.16816.F32 R48, R76.reuse, R74, R48 ;  /* 0x0000004a4c30723c */ /* 0x040fe20000001830 */
[----:B------:R-:W-:Y:S03]  /*9ac0*/  MUFU.EX2 R68, R245 ;  /* 0x000000f500447308 */ /* 0x000fe60000000800 */
[----:B------:R-:W-:Y:S03]  /*9ad0*/  F2FP.PACK_AB R73, R174, R173 ;  /* 0x000000adae49723e */ /* 0x000fe600000000ff */
[----:B------:R-:W-:Y:S01]  /*9ae0*/  F2FP.PACK_AB R74, R70, R71 ;  /* 0x00000047464a723e */ /* 0x000fe200000000ff */
[C---:B------:R-:W-:Y:S03]  /*9af0*/  HMMA.16816.F32 R52, R76.reuse, R88, R52 ;  /* 0x000000584c34723c */ /* 0x040fe60000001834 */
[----:B------:R-:W1:Y:S01]  /*9b00*/  MUFU.EX2 R71, R244 ;  /* 0x000000f400477308 */ /* 0x000e620000000800 */
[----:B------:R-:W-:Y:S04]  /*9b10*/  F2FP.PACK_AB R75, R228, R175 ;  /* 0x000000afe44b723e */ /* 0x000fe800000000ff */
[C---:B------:R-:W-:Y:S01]  /*9b20*/  HMMA.16816.F32 R56, R76.reuse, R90, R56 ;  /* 0x0000005a4c38723c */ /* 0x040fe20000001838 */
[----:B------:R-:W4:Y:S04]  /*9b30*/  LDSM.16.MT88.4 R88, [R204+0x2000] ;  /* 0x00200000cc58783b */ /* 0x000f280000004200 */
[----:B------:R-:W5:Y:S03]  /*9b40*/  MUFU.EX2 R70, R243 ;  /* 0x000000f300467308 */ /* 0x000f660000000800 */
[C---:B--2---:R-:W-:Y:S07]  /*9b50*/  HMMA.16816.F32 R60, R76.reuse, R80, R60 ;  /* 0x000000504c3c723c */ /* 0x044fee000000183c */
[----:B------:R-:W2:Y:S01]  /*9b60*/  MUFU.EX2 R2, R246 ;  /* 0x000000f600027308 */ /* 0x000ea20000000800 */
[----:B------:R-:W-:Y:S01]  /*9b70*/  HMMA.16816.F32 R64, R76, R82, R64 ;  /* 0x000000524c40723c */ /* 0x000fe20000001840 */
[----:B------:R-:W4:Y:S03]  /*9b80*/  LDSM.16.MT88.4 R76, [R206+0x2000] ;  /* 0x00200000ce4c783b */ /* 0x000f260000004200 */
[----:B-1----:R-:W-:Y:S04]  /*9b90*/  FADD.FTZ R0, R71, R0 ;  /* 0x0000000047007221 */ /* 0x002fe80000010000 */
[C---:B---3--:R-:W-:Y:S01]  /*9ba0*/  HMMA.16816.F32 R4, R72.reuse, R84, R4 ;  /* 0x000000544804723c */ /* 0x048fe20000001804 */
[----:B------:R-:W1:Y:S04]  /*9bb0*/  LDSM.16.MT88.4 R80, [R203+0x6000] ;  /* 0x00600000cb50783b */ /* 0x000e680000004200 */
[----:B-----5:R-:W-:Y:S03]  /*9bc0*/  FADD.FTZ R0, R70, R0 ;  /* 0x0000000046007221 */ /* 0x020fe60000010000 */
[C---:B------:R-:W-:Y:S01]  /*9bd0*/  HMMA.16816.F32 R8, R72.reuse, R86, R8 ;  /* 0x000000564808723c */ /* 0x040fe20000001808 */
[----:B------:R-:W3:Y:S03]  /*9be0*/  LDSM.16.MT88.4 R84, [R205+0x6000] ;  /* 0x00600000cd54783b */ /* 0x000ee60000004200 */
[----:B------:R-:W-:Y:S04]  /*9bf0*/  FADD.FTZ R0, R68, R0 ;  /* 0x0000000044007221 */ /* 0x000fe80000010000 */
[C---:B------:R-:W-:Y:S04]  /*9c00*/  HMMA.16816.F32 R12, R72.reuse, R92, R12 ;  /* 0x0000005c480c723c */ /* 0x040fe8000000180c */
[----:B--2---:R-:W-:Y:S04]  /*9c10*/  FADD.FTZ R0, R2, R0 ;  /* 0x0000000002007221 */ /* 0x004fe80000010000 */
[C---:B------:R-:W-:Y:S01]  /*9c20*/  HMMA.16816.F32 R16, R72.reuse, R94, R16 ;  /* 0x0000005e4810723c */ /* 0x040fe20000001810 */
[----:B------:R-:W2:Y:S07]  /*9c30*/  LDSM.16.MT88.4 R92, [R204+0x6000] ;  /* 0x00600000cc5c783b */ /* 0x000eae0000004200 */
[C---:B----4-:R-:W-:Y:S08]  /*9c40*/  HMMA.16816.F32 R20, R72.reuse, R88, R20 ;  /* 0x000000584814723c */ /* 0x050ff00000001814 */
[C---:B------:R-:W-:Y:S01]  /*9c50*/  HMMA.16816.F32 R24, R72.reuse, R90, R24 ;  /* 0x0000005a4818723c */ /* 0x040fe20000001818 */
[----:B------:R-:W4:Y:S07]  /*9c60*/  LDSM.16.MT88.4 R88, [R206+0x6000] ;  /* 0x00600000ce58783b */ /* 0x000f2e0000004200 */
[C---:B------:R-:W-:Y:S07]  /*9c70*/  HMMA.16816.F32 R28, R72.reuse, R76, R28 ;  /* 0x0000004c481c723c */ /* 0x040fee000000181c */
[----:B------:R-:W-:Y:S01]  /*9c80*/  F2FP.PACK_AB R76, R70, R71 ;  /* 0x00000047464c723e */ /* 0x000fe200000000ff */
[C---:B------:R-:W-:Y:S01]  /*9c90*/  HMMA.16816.F32 R32, R72.reuse, R78, R32 ;  /* 0x0000004e4820723c */ /* 0x040fe20000001820 */
[----:B------:R-:W-:Y:S03]  /*9ca0*/  MUFU.EX2 R71, R113 ;  /* 0x0000007100477308 */ /* 0x000fe60000000800 */
[----:B------:R-:W-:Y:S03]  /*9cb0*/  F2FP.PACK_AB R77, R240, R239 ;  /* 0x000000eff04d723e */ /* 0x000fe600000000ff */
[----:B------:R-:W-:Y:S01]  /*9cc0*/  F2FP.PACK_AB R78, R2, R68 ;  /* 0x00000044024e723e */ /* 0x000fe200000000ff */
[C---:B-1----:R-:W-:Y:S03]  /*9cd0*/  HMMA.16816.F32 R36, R72.reuse, R80, R36 ;  /* 0x000000504824723c */ /* 0x042fe60000001824 */
[----:B------:R1:W-:Y:S01]  /*9ce0*/  MUFU.EX2 R2, R112 ;  /* 0x0000007000027308 */ /* 0x0003e20000000800 */
[----:B------:R-:W-:Y:S04]  /*9cf0*/  F2FP.PACK_AB R79, R154, R241 ;  /* 0x000000f19a4f723e */ /* 0x000fe800000000ff */
[C---:B------:R-:W-:Y:S01]  /*9d00*/  HMMA.16816.F32 R40, R72.reuse, R82, R40 ;  /* 0x000000524828723c */ /* 0x040fe20000001828 */
[----:B------:R-:W5:Y:S04]  /*9d10*/  LDSM.16.MT88.4 R80, [R203+0x2800] ;  /* 0x00280000cb50783b */ /* 0x000f680000004200 */
[----:B------:R-:W4:Y:S03]  /*9d20*/  MUFU.EX2 R70, R249 ;  /* 0x000000f900467308 */ /* 0x000f260000000800 */
[C---:B---3--:R-:W-:Y:S07]  /*9d30*/  HMMA.16816.F32 R44, R72.reuse, R84, R44 ;  /* 0x00000054482c723c */ /* 0x048fee000000182c */
[----:B------:R-:W3:Y:S01]  /*9d40*/  MUFU.EX2 R68, R251 ;  /* 0x000000fb00447308 */ /* 0x000ee20000000800 */
[C---:B------:R-:W-:Y:S01]  /*9d50*/  HMMA.16816.F32 R48, R72.reuse, R86, R48 ;  /* 0x000000564830723c */ /* 0x040fe20000001830 */
[----:B------:R-:W5:Y:S07]  /*9d60*/  LDSM.16.MT88.4 R84, [R205+0x2800] ;  /* 0x00280000cd54783b */ /* 0x000f6e0000004200 */
[C---:B--2---:R-:W-:Y:S01]  /*9d70*/  HMMA.16816.F32 R52, R72.reuse, R92, R52 ;  /* 0x0000005c4834723c */ /* 0x044fe20000001834 */
[----:B-1----:R-:W-:Y:S03]  /*9d80*/  LDSM.16.MT88.4 R112, [R204+0x3800] ;  /* 0x00380000cc70783b */ /* 0x002fe60000004200 */
[----:B----4-:R-:W-:Y:S04]  /*9d90*/  FADD.FTZ R0, R70, R0 ;  /* 0x0000000046007221 */ /* 0x010fe80000010000 */
[C---:B------:R-:W-:Y:S01]  /*9da0*/  HMMA.16816.F32 R56, R72.reuse, R94, R56 ;  /* 0x0000005e4838723c */ /* 0x040fe20000001838 */
[----:B------:R-:W1:Y:S03]  /*9db0*/  LDSM.16.MT88.4 R92, [R204+0x2800] ;  /* 0x00280000cc5c783b */ /* 0x000e660000004200 */
[----:B---3--:R-:W-:Y:S04]  /*9dc0*/  FADD.FTZ R0, R68, R0 ;  /* 0x0000000044007221 */ /* 0x008fe80000010000 */
[C---:B------:R-:W-:Y:S04]  /*9dd0*/  HMMA.16816.F32 R60, R72.reuse, R88, R60 ;  /* 0x00000058483c723c */ /* 0x040fe8000000183c */
[----:B------:R-:W-:Y:S04]  /*9de0*/  FADD.FTZ R0, R71, R0 ;  /* 0x0000000047007221 */ /* 0x000fe80000010000 */
[----:B------:R-:W-:Y:S01]  /*9df0*/  HMMA.16816.F32 R64, R72, R90, R64 ;  /* 0x0000005a4840723c */ /* 0x000fe20000001840 */
[----:B------:R-:W2:Y:S03]  /*9e00*/  LDSM.16.MT88.4 R72, [R206+0x2800] ;  /* 0x00280000ce48783b */ /* 0x000ea60000004200 */
[----:B------:R-:W-:Y:S04]  /*9e10*/  FADD.FTZ R0, R2, R0 ;  /* 0x0000000002007221 */ /* 0x000fe80000010000 */
[C---:B-----5:R-:W-:Y:S01]  /*9e20*/  HMMA.16816.F32 R4, R76.reuse, R80, R4 ;  /* 0x000000504c04723c */ /* 0x060fe20000001804 */
[----:B------:R-:W3:Y:S07]  /*9e30*/  LDSM.16.MT88.4 R88, [R203+0x6800] ;  /* 0x00680000cb58783b */ /* 0x000eee0000004200 */
[C---:B------:R-:W-:Y:S01]  /*9e40*/  HMMA.16816.F32 R8, R76.reuse, R82, R8 ;  /* 0x000000524c08723c */ /* 0x040fe20000001808 */
[----:B------:R-:W4:Y:S07]  /*9e50*/  LDSM.16.MT88.4 R80, [R204+0x6800] ;  /* 0x00680000cc50783b */ /* 0x000f2e0000004200 */
[C---:B------:R-:W-:Y:S08]  /*9e60*/  HMMA.16816.F32 R12, R76.reuse, R84, R12 ;  /* 0x000000544c0c723c */ /* 0x040ff0000000180c */
[C---:B------:R-:W-:Y:S01]  /*9e70*/  HMMA.16816.F32 R16, R76.reuse, R86, R16 ;  /* 0x000000564c10723c */ /* 0x040fe20000001810 */
[----:B------:R-:W5:Y:S07]  /*9e80*/  LDSM.16.MT88.4 R84, [R206+0x6800] ;  /* 0x00680000ce54783b */ /* 0x000f6e0000004200 */
[C---:B-1----:R-:W-:Y:S08]  /*9e90*/  HMMA.16816.F32 R20, R76.reuse, R92, R20 ;  /* 0x0000005c4c14723c */ /* 0x042ff00000001814 */
[C---:B------:R-:W-:Y:S01]  /*9ea0*/  HMMA.16816.F32 R24, R76.reuse, R94, R24 ;  /* 0x0000005e4c18723c */ /* 0x040fe20000001818 */
[----:B------:R-:W-:Y:S07]  /*9eb0*/  LDSM.16.MT88.4 R92, [R205+0x3000] ;  /* 0x00300000cd5c783b */ /* 0x000fee0000004200 */
[C---:B--2---:R-:W-:Y:S07]  /*9ec0*/  HMMA.16816.F32 R28, R76.reuse, R72, R28 ;  /* 0x000000484c1c723c */ /* 0x044fee000000181c */
[----:B------:R-:W-:Y:S01]  /*9ed0*/  F2FP.PACK_AB R72, R68, R70 ;  /* 0x000000464448723e */ /* 0x000fe200000000ff */
[C---:B------:R-:W-:Y:S01]  /*9ee0*/  HMMA.16816.F32 R32, R76.reuse, R74, R32 ;  /* 0x0000004a4c20723c */ /* 0x040fe20000001820 */
[----:B------:R1:W-:Y:S03]  /*9ef0*/  MUFU.EX2 R68, R120 ;  /* 0x0000007800447308 */ /* 0x0003e60000000800 */
[----:B------:R-:W-:Y:S03]  /*9f00*/  F2FP.PACK_AB R73, R152, R153 ;  /* 0x000000999849723e */ /* 0x000fe600000000ff */
[----:B------:R-:W-:Y:S01]  /*9f10*/  F2FP.PACK_AB R74, R2, R71 ;  /* 0x00000047024a723e */ /* 0x000fe200000000ff */
[C---:B---3--:R-:W-:Y:S03]  /*9f20*/  HMMA.16816.F32 R36, R76.reuse, R88, R36 ;  /* 0x000000584c24723c */ /* 0x048fe60000001824 */
[----:B------:R2:W-:Y:S01]  /*9f30*/  MUFU.EX2 R71, R128 ;  /* 0x0000008000477308 */ /* 0x0005e20000000800 */
[----:B------:R-:W-:Y:S04]  /*9f40*/  F2FP.PACK_AB R75, R150, R151 ;  /* 0x00000097964b723e */ /* 0x000fe800000000ff */
[C---:B------:R-:W-:Y:S01]  /*9f50*/  HMMA.16816.F32 R40, R76.reuse, R90, R40 ;  /* 0x0000005a4c28723c */ /* 0x040fe20000001828 */
[----:B------:R-:W3:Y:S04]  /*9f60*/  LDSM.16.MT88.4 R88, [R203+0x3000] ;  /* 0x00300000cb58783b */ /* 0x000ee80000004200 */
[----:B------:R-:W5:Y:S03]  /*9f70*/  MUFU.EX2 R2, R117 ;  /* 0x0000007500027308 */ /* 0x000f660000000800 */
[C---:B------:R-:W-:Y:S01]  /*9f80*/  HMMA.16816.F32 R44, R76.reuse, R96, R44 ;  /* 0x000000604c2c723c */ /* 0x040fe2000000182c */
[----:B-1----:R-:W-:Y:S06]  /*9f90*/  LDSM.16.MT88.4 R120, [R205+0x3800] ;  /* 0x00380000cd78783b */ /* 0x002fec0000004200 */
[----:B------:R-:W1:Y:S01]  /*9fa0*/  MUFU.EX2 R70, R133 ;  /* 0x0000008500467308 */ /* 0x000e620000000800 */
[C---:B------:R-:W-:Y:S01]  /*9fb0*/  HMMA.16816.F32 R48, R76.reuse, R98, R48 ;  /* 0x000000624c30723c */ /* 0x040fe20000001830 */
[----:B------:R-:W-:Y:S07]  /*9fc0*/  LDSM.16.MT88.4 R96, [R206+0x3000] ;  /* 0x00300000ce60783b */ /* 0x000fee0000004200 */
[C---:B----4-:R-:W-:Y:S01]  /*9fd0*/  HMMA.16816.F32 R52, R76.reuse, R80, R52 ;  /* 0x000000504c34723c */ /* 0x050fe20000001834 */
[----:B--2---:R-:W-:Y:S03]  /*9fe0*/  LDSM.16.MT88.4 R128, [R203+0x3800] ;  /* 0x00380000cb80783b */ /* 0x004fe60000004200 */
[----:B-----5:R-:W-:Y:S04]  /*9ff0*/  FADD.FTZ R0, R2, R0 ;  /* 0x0000000002007221 */ /* 0x020fe80000010000 */
[C---:B------:R-:W-:Y:S01]  /*a000*/  HMMA.16816.F32 R56, R76.reuse, R82, R56 ;  /* 0x000000524c38723c */ /* 0x040fe20000001838 */
[----:B------:R-:W2:Y:S03]  /*a010*/  LDSM.16.MT88.4 R80, [R204+0x3000] ;  /* 0x00300000cc50783b */ /* 0x000ea60000004200 */
[C---:B------:R-:W-:Y:S01]  /*a020*/  FADD.FTZ R0, R144.reuse, R0 ;  /* 0x0000000090007221 */ /* 0x040fe20000010000 */
[----:B------:R-:W-:Y:S01]  /*a030*/  F2FP.PACK_AB R144, R144, R2 ;  /* 0x000000029090723e */ /* 0x000fe200000000ff */
[----:B------:R-:W-:Y:S01]  /*a040*/  FADD.FTZ R2, R104, R132 ;  /* 0x0000008468027221 */ /* 0x000fe20000010000 */
[----:B-1----:R-:W-:Y:S01]  /*a050*/  F2FP.PACK_AB R147, R70, R71 ;  /* 0x000000474693723e */ /* 0x002fe200000000ff */
[C---:B------:R-:W-:Y:S01]  /*a060*/  HMMA.16816.F32 R60, R76.reuse, R84, R60 ;  /* 0x000000544c3c723c */ /* 0x040fe2000000183c */
[----:B------:R-:W-:Y:S03]  /*a070*/  LDSM.16.MT88.4 R104, [R206+0x3800] ;  /* 0x00380000ce68783b */ /* 0x000fe60000004200 */
[----:B------:R-:W-:Y:S04]  /*a080*/  FADD.FTZ R0, R68, R0 ;  /* 0x0000000044007221 */ /* 0x000fe80000010000 */
[----:B------:R-:W-:Y:S01]  /*a090*/  HMMA.16816.F32 R64, R76, R86, R64 ;  /* 0x000000564c40723c */ /* 0x000fe20000001840 */
[----:B------:R-:W1:Y:S03]  /*a0a0*/  LDSM.16.MT88.4 R76, [R205+0x7000] ;  /* 0x00700000cd4c783b */ /* 0x000e660000004200 */
[C---:B------:R-:W-:Y:S01]  /*a0b0*/  FADD.FTZ R247, R146.reuse, R0 ;  /* 0x0000000092f77221 */ /* 0x040fe20000010000 */
[----:B------:R-:W-:Y:S01]  /*a0c0*/  F2FP.PACK_AB R146, R146, R68 ;  /* 0x000000449292723e */ /* 0x000fe200000000ff */
[----:B------:R-:W-:Y:S02]  /*a0d0*/  FADD.FTZ R0, R116, R2 ;  /* 0x0000000274007221 */ /* 0x000fe40000010000 */
[C---:B---3--:R-:W-:Y:S01]  /*a0e0*/  HMMA.16816.F32 R4, R72.reuse, R88, R4 ;  /* 0x000000584804723c */ /* 0x048fe20000001804 */
[----:B------:R-:W3:Y:S04]  /*a0f0*/  LDSM.16.MT88.4 R84, [R204+0x7000] ;  /* 0x00700000cc54783b */ /* 0x000ee80000004200 */
[----:B------:R-:W-:Y:S03]  /*a100*/  FADD.FTZ R0, R111, R0 ;  /* 0x000000006f007221 */ /* 0x000fe60000010000 */
[C---:B------:R-:W-:Y:S01]  /*a110*/  HMMA.16816.F32 R8, R72.reuse, R90, R8 ;  /* 0x0000005a4808723c */ /* 0x040fe20000001808 */
[----:B------:R-:W-:Y:S03]  /*a120*/  LDSM.16.MT88.4 R88, [R205+0x7800] ;  /* 0x00780000cd58783b */ /* 0x000fe60000004200 */
[----:B------:R-:W-:Y:S04]  /*a130*/  FADD.FTZ R0, R110, R0 ;  /* 0x000000006e007221 */ /* 0x000fe80000010000 */
[C---:B------:R-:W-:Y:S04]  /*a140*/  HMMA.16816.F32 R12, R72.reuse, R92, R12 ;  /* 0x0000005c480c723c */ /* 0x040fe8000000180c */
[----:B------:R-:W-:Y:S04]  /*a150*/  FADD.FTZ R0, R109, R0 ;  /* 0x000000006d007221 */ /* 0x000fe80000010000 */
[C---:B------:R-:W-:Y:S04]  /*a160*/  HMMA.16816.F32 R16, R72.reuse, R94, R16 ;  /* 0x0000005e4810723c */ /* 0x040fe80000001810 */
[----:B------:R-:W-:Y:S04]  /*a170*/  FADD.FTZ R0, R108, R0 ;  /* 0x000000006c007221 */ /* 0x000fe80000010000 */
[C---:B--2---:R-:W-:Y:S04]  /*a180*/  HMMA.16816.F32 R20, R72.reuse, R80, R20 ;  /* 0x000000504814723c */ /* 0x044fe80000001814 */
[----:B------:R-:W-:Y:S04]  /*a190*/  FADD.FTZ R0, R158, R0 ;  /* 0x000000009e007221 */ /* 0x000fe80000010000 */
[C---:B------:R-:W-:Y:S01]  /*a1a0*/  HMMA.16816.F32 R24, R72.reuse, R82, R24 ;  /* 0x000000524818723c */ /* 0x040fe20000001818 */
[----:B------:R-:W2:Y:S03]  /*a1b0*/  LDSM.16.MT88.4 R80, [R206+0x7000] ;  /* 0x00700000ce50783b */ /* 0x000ea60000004200 */
[----:B------:R-:W-:Y:S04]  /*a1c0*/  FADD.FTZ R0, R157, R0 ;  /* 0x000000009d007221 */ /* 0x000fe80000010000 */
[C---:B------:R-:W-:Y:S04]  /*a1d0*/  HMMA.16816.F32 R28, R72.reuse, R96, R28 ;  /* 0x00000060481c723c */ /* 0x040fe8000000181c */
[----:B------:R-:W-:Y:S04]  /*a1e0*/  FADD.FTZ R0, R159, R0 ;  /* 0x000000009f007221 */ /* 0x000fe80000010000 */
[C---:B------:R-:W-:Y:S01]  /*a1f0*/  HMMA.16816.F32 R32, R72.reuse, R98, R32 ;  /* 0x000000624820723c */ /* 0x040fe20000001820 */
[----:B------:R-:W4:Y:S03]  /*a200*/  LDSM.16.MT88.4 R96, [R203+0x7800] ;  /* 0x00780000cb60783b */ /* 0x000f260000004200 */
[----:B------:R-:W-:Y:S04]  /*a210*/  FADD.FTZ R0, R160, R0 ;  /* 0x00000000a0007221 */ /* 0x000fe80000010000 */
[C---:B------:R-:W-:Y:S04]  /*a220*/  HMMA.16816.F32 R36, R72.reuse, R100, R36 ;  /* 0x000000644824723c */ /* 0x040fe80000001824 */
[----:B------:R-:W-:Y:S04]  /*a230*/  FADD.FTZ R0, R166, R0 ;  /* 0x00000000a6007221 */ /* 0x000fe80000010000 */
[C---:B------:R-:W-:Y:S04]  /*a240*/  HMMA.16816.F32 R40, R72.reuse, R102, R40 ;  /* 0x000000664828723c */ /* 0x040fe80000001828 */
[----:B------:R-:W-:Y:S04]  /*a250*/  FADD.FTZ R0, R165, R0 ;  /* 0x00000000a5007221 */ /* 0x000fe80000010000 */
[C---:B-1----:R-:W-:Y:S04]  /*a260*/  HMMA.16816.F32 R44, R72.reuse, R76, R44 ;  /* 0x0000004c482c723c */ /* 0x042fe8000000182c */
[----:B------:R-:W-:Y:S04]  /*a270*/  FADD.FTZ R0, R167, R0 ;  /* 0x00000000a7007221 */ /* 0x000fe80000010000 */
[C---:B------:R-:W-:Y:S04]  /*a280*/  HMMA.16816.F32 R48, R72.reuse, R78, R48 ;  /* 0x0000004e4830723c */ /* 0x040fe80000001830 */
[----:B------:R-:W-:Y:S04]  /*a290*/  FADD.FTZ R0, R168, R0 ;  /* 0x00000000a8007221 */ /* 0x000fe80000010000 */
[C---:B---3--:R-:W-:Y:S04]  /*a2a0*/  HMMA.16816.F32 R52, R72.reuse, R84, R52 ;  /* 0x000000544834723c */ /* 0x048fe80000001834 */
[----:B------:R-:W-:Y:S04]  /*a2b0*/  FADD.FTZ R0, R173, R0 ;  /* 0x00000000ad007221 */ /* 0x000fe80000010000 */
[C---:B------:R-:W-:Y:S04]  /*a2c0*/  HMMA.16816.F32 R56, R72.reuse, R86, R56 ;  /* 0x000000564838723c */ /* 0x040fe80000001838 */
[----:B------:R-:W-:Y:S04]  /*a2d0*/  FADD.FTZ R0, R174, R0 ;  /* 0x00000000ae007221 */ /* 0x000fe80000010000 */
[C---:B--2---:R-:W-:Y:S04]  /*a2e0*/  HMMA.16816.F32 R60, R72.reuse, R80, R60 ;  /* 0x00000050483c723c */ /* 0x044fe8000000183c */
[----:B------:R-:W-:Y:S04]  /*a2f0*/  FADD.FTZ R0, R175, R0 ;  /* 0x00000000af007221 */ /* 0x000fe80000010000 */
[----:B------:R-:W-:Y:S01]  /*a300*/  HMMA.16816.F32 R64, R72, R82, R64 ;  /* 0x000000524840723c */ /* 0x000fe20000001840 */
[----:B------:R-:W1:Y:S03]  /*a310*/  LDSM.16.MT88.4 R80, [R204+0x7800] ;  /* 0x00780000cc50783b */ /* 0x000e660000004200 */
[----:B------:R-:W-:Y:S04]  /*a320*/  FADD.FTZ R0, R228, R0 ;  /* 0x00000000e4007221 */ /* 0x000fe80000010000 */
[C---:B------:R-:W-:Y:S01]  /*a330*/  HMMA.16816.F32 R132, R144.reuse, R128, R4 ;  /* 0x000000809084723c */ /* 0x040fe20000001804 */
[----:B------:R-:W2:Y:S04]  /*a340*/  LDSM.16.MT88.4 R72, [R206+0x7800] ;  /* 0x00780000ce48783b */ /* 0x000ea80000004200 */
[----:B------:R-:W-:Y:S03]  /*a350*/  FADD.FTZ R0, R239, R0 ;  /* 0x00000000ef007221 */ /* 0x000fe60000010000 */
[C---:B------:R-:W-:Y:S04]  /*a360*/  HMMA.16816.F32 R128, R144.reuse, R130, R8 ;  /* 0x000000829080723c */ /* 0x040fe80000001808 */
[----:B------:R-:W-:Y:S04]  /*a370*/  FADD.FTZ R0, R240, R0 ;  /* 0x00000000f0007221 */ /* 0x000fe80000010000 */
[C---:B------:R-:W-:Y:S04]  /*a380*/  HMMA.16816.F32 R124, R144.reuse, R120, R12 ;  /* 0x00000078907c723c */ /* 0x040fe8000000180c */
[----:B------:R-:W-:Y:S03]  /*a390*/  FADD.FTZ R0, R241, R0 ;  /* 0x00000000f1007221 */ /* 0x000fe60000010000 */
[-C--:B------:R-:W-:Y:S01]  /*a3a0*/  MOV R12, R3.reuse ;  /* 0x00000003000c7202 */ /* 0x080fe20000000f00 */
[C---:B------:R-:W-:Y:S04]  /*a3b0*/  HMMA.16816.F32 R120, R144.reuse, R122, R16 ;  /* 0x0000007a9078723c */ /* 0x040fe80000001810 */
[----:B------:R-:W-:Y:S04]  /*a3c0*/  FADD.FTZ R0, R154, R0 ;  /* 0x000000009a007221 */ /* 0x000fe80000010000 */
        /* <DEDUP_REMOVED lines=8> */
[C---:B----4-:R-:W-:Y:S04]  /*a450*/  HMMA.16816.F32 R100, R144.reuse, R96, R36 ;  /* 0x000000609064723c */ /* 0x050fe80000001824 */
[----:B------:R-:W-:Y:S04]  /*a460*/  FADD.FTZ R0, R149, R0 ;  /* 0x0000000095007221 */ /* 0x000fe80000010000 */
[C---:B------:R-:W-:Y:S04]  /*a470*/  HMMA.16816.F32 R96, R144.reuse, R98, R40 ;  /* 0x000000629060723c */ /* 0x040fe80000001828 */
[----:B------:R-:W-:Y:S04]  /*a480*/  FADD.FTZ R0, R148, R0 ;  /* 0x0000000094007221 */ /* 0x000fe80000010000 */
[C---:B------:R-:W-:Y:S04]  /*a490*/  HMMA.16816.F32 R92, R144.reuse, R88, R44 ;  /* 0x00000058905c723c */ /* 0x040fe8000000182c */
[----:B------:R-:W-:Y:S01]  /*a4a0*/  FADD.FTZ R0, R71, R0 ;  /* 0x0000000047007221 */ /* 0x000fe20000010000 */
[----:B------:R-:W-:Y:S03]  /*a4b0*/  MOV R71, R3 ;  /* 0x0000000300477202 */ /* 0x000fe60000000f00 */
[C---:B------:R-:W-:Y:S04]  /*a4c0*/  HMMA.16816.F32 R88, R144.reuse, R90, R48 ;  /* 0x0000005a9058723c */ /* 0x040fe80000001830 */
[----:B------:R-:W-:Y:S01]  /*a4d0*/  FADD.FTZ R0, R70, R0 ;  /* 0x0000000046007221 */ /* 0x000fe20000010000 */
[----:B------:R-:W-:Y:S03]  /*a4e0*/  MOV R70, R69 ;  /* 0x0000004500467202 */ /* 0x000fe60000000f00 */
[C---:B-1----:R-:W-:Y:S01]  /*a4f0*/  HMMA.16816.F32 R84, R144.reuse, R80, R52 ;  /* 0x000000509054723c */ /* 0x042fe20000001834 */
[----:B------:R1:W-:Y:S07]  /*a500*/  STL [R1], R0 ;  /* 0x0000000001007387 */ /* 0x0003ee0000100800 */
[C---:B------:R-:W-:Y:S08]  /*a510*/  HMMA.16816.F32 R80, R144.reuse, R82, R56 ;  /* 0x000000529050723c */ /* 0x040ff00000001838 */
[C---:B--2---:R-:W-:Y:S08]  /*a520*/  HMMA.16816.F32 R76, R144.reuse, R72, R60 ;  /* 0x00000048904c723c */ /* 0x044ff0000000183c */
[----:B------:R-:W-:Y:S01]  /*a530*/  HMMA.16816.F32 R72, R144, R74, R64 ;  /* 0x0000004a9048723c */ /* 0x000fe20000001840 */
[----:B-1----:R-:W-:-:S07]  /*a540*/  @P0 BRA `(.L_x_92) ;  /* 0xffffbad000000947 */ /* 0x002fce000383ffff */
.L_x_81:
[----:B--2---:R-:W2:Y:S02]  /*a550*/  LDL R0, [R1+0x4] ;  /* 0x0000040001007983 */ /* 0x004ea40000100800 */
[----:B--2---:R-:W-:-:S13]  /*a560*/  ISETP.GE.AND P0, PT, R232, R0, PT ;  /* 0x00000000e800720c */ /* 0x004fda0003f06270 */
[----:B------:R-:W-:Y:S05]  /*a570*/  @!P0 BRA `(.L_x_93) ;  /* 0x00003b2000008947 */ /* 0x000fea0003800000 */
[----:B------:R-:W-:Y:S02]  /*a580*/  MOV R71, R12 ;  /* 0x0000000c00477202 */ /* 0x000fe40000000f00 */
[----:B------:R-:W-:Y:S02]  /*a590*/  MOV R70, R69 ;  /* 0x0000004500467202 */ /* 0x000fe40000000f00 */
.L_x_100:
[----:B------:R-:W2:Y:S01]  /*a5a0*/  LDL.64 R6, [R1+0x28] ;  /* 0x0000280001067983 */ /* 0x000ea20000100a00 */
[----:B------:R-:W-:Y:S04]  /*a5b0*/  DEPBAR.LE SB0, 0x0 ;  /* 0x000080000000791a */ /* 0x000fe80000000000 */
[----:B------:R-:W3:Y:S01]  /*a5c0*/  LDL R5, [R1+0x34] ;  /* 0x0000340001057983 */ /* 0x000ee20000100800 */
[----:B------:R-:W-:Y:S01]  /*a5d0*/  WARPSYNC 0xffffffff ;  /* 0xffffffff00007948 */ /* 0x000fe20003800000 */
[----:B------:R-:W-:Y:S01]  /*a5e0*/  SHF.R.S32.HI R0, RZ, 0x1f, R231 ;  /* 0x0000001fff007819 */ /* 0x000fe200000114e7 */
[C---:B------:R-:W-:Y:S01]  /*a5f0*/  IMAD.WIDE.U32 R2, R231.reuse, c[0x0][0x208], RZ ;  /* 0x00008200e7027a25 */ /* 0x040fe200078e00ff */
[----:B------:R-:W-:Y:S01]  /*a600*/  BAR.SYNC.DEFER_BLOCKING 0x0 ;  /* 0x0000000000007b1d */ /* 0x000fe20000010000 */
[----:B------:R-:W-:Y:S02]  /*a610*/  SHF.R.S32.HI R4, RZ, 0x1f, R230 ;  /* 0x0000001fff047819 */ /* 0x000fe400000114e6 */
[----:B------:R-:W-:Y:S02]  /*a620*/  IMAD R0, R0, c[0x0][0x208], RZ ;  /* 0x0000820000007a24 */ /* 0x000fe400078e02ff */
[----:B------:R-:W-:Y:S02]  /*a630*/  IMAD.SHL.U32 R63, R234, 0x2, RZ ;  /* 0x00000002ea3f7824 */ /* 0x000fe400078e00ff */
[----:B------:R-:W-:Y:S02]  /*a640*/  IMAD R0, R231, c[0x0][0x20c], R0 ;  /* 0x00008300e7007a24 */ /* 0x000fe400078e0200 */
[----:B------:R-:W-:Y:S02]  /*a650*/  IMAD R4, R4, c[0x0][0x218], RZ ;  /* 0x0000860004047a24 */ /* 0x000fe400078e02ff */
[----:B------:R-:W-:Y:S02]  /*a660*/  IMAD.IADD R3, R3, 0x1, R0 ;  /* 0x0000000103037824 */ /* 0x000fe400078e0200 */
[C---:B------:R-:W-:Y:S02]  /*a670*/  IMAD R4, R230.reuse, c[0x0][0x21c], R4 ;  /* 0x00008700e6047a24 */ /* 0x040fe400078e0204 */
[----:B------:R-:W-:Y:S04]  /*a680*/  IMAD.WIDE.U32 R2, R230, c[0x0][0x218], R2 ;  /* 0x00008600e6027a25 */ /* 0x000fe800078e0002 */
[----:B------:R-:W-:Y:S01]  /*a690*/  IMAD.SHL.U32 R55, R233, 0x2, RZ ;  /* 0x00000002e9377824 */ /* 0x000fe200078e00ff */
[----:B------:R1:W4:Y:S04]  /*a6a0*/  LDSM.16.M88.4 R8, [R200] ;  /* 0x00000000c808783b */ /* 0x0003280000000200 */
[----:B------:R1:W1:Y:S04]  /*a6b0*/  LDSM.16.M88.4 R16, [R200+0x800] ;  /* 0x00080000c810783b */ /* 0x0002680000000200 */
        /* <DEDUP_REMOVED lines=23> */
[----:B-1--4-:R1:W2:Y:S02]  /*a830*/  SHFL.IDX PT, R28, R36, RZ, 0x181f ;  /* 0x00181fff241c7589 */ /* 0x0122a400000e0000 */
.L_x_125:
[C---:B------:R-:W-:Y:S01]  /*a840*/  HMMA.16816.F32 R4, R136.reuse, R8, RZ ;  /* 0x000000088804723c */ /* 0x040fe200000018ff */
[----:B------:R-:W3:Y:S01]  /*a850*/  SHFL.IDX PT, R38, R0, RZ, 0x181f ;  /* 0x00181fff00267589 */ /* 0x000ee200000e0000 */
[----:B------:R-:W-:Y:S01]  /*a860*/  BSSY B0, `(.L_x_95) ;  /* 0x0000139000007945 */ /* 0x000fe20003800000 */
[----:B------:R-:W-:Y:S02]  /*a870*/  ISETP.GE.AND P2, PT, R233, c[0x0][0x1d4], PT ;  /* 0x00007500e9007a0c */ /* 0x000fe40003f46270 */
[----:B------:R-:W-:Y:S02]  /*a880*/  ISETP.GE.AND P0, PT, R234, c[0x0][0x1d4], PT ;  /* 0x00007500ea007a0c */ /* 0x000fe40003f06270 */
[----:B------:R-:W4:Y:S01]  /*a890*/  SHFL.IDX PT, R46, R0, 0x1, 0x181f ;  /* 0x00381f00002e7f89 */ /* 0x000f2200000e0000 */
[C---:B------:R-:W-:Y:S01]  /*a8a0*/  HMMA.16816.F32 R8, R136.reuse, R10, RZ ;  /* 0x0000000a8808723c */ /* 0x040fe200000018ff */
[----:B------:R-:W-:Y:S03]  /*a8b0*/  SEL R228, RZ, 0x10, P2 ;  /* 0x00000010ffe47807 */ /* 0x000fe60001000000 */
[----:B------:R-:W-:Y:S01]  /*a8c0*/  SEL R62, RZ, 0x10, P0 ;  /* 0x00000010ff3e7807 */ /* 0x000fe20000000000 */
[----:B------:R-:W5:Y:S01]  /*a8d0*/  SHFL.IDX PT, R37, R36, 0x1, 0x181f ;  /* 0x00381f0024257f89 */ /* 0x000f6200000e0000 */
[----:B------:R-:W-:Y:S02]  /*a8e0*/  ISETP.NE.U32.AND P6, PT, R228, RZ, PT ;  /* 0x000000ffe400720c */ /* 0x000fe40003fc5070 */
[C---:B------:R-:W-:Y:S03]  /*a8f0*/  HMMA.16816.F32 R12, R136.reuse, R16, RZ ;  /* 0x00000010880c723c */ /* 0x040fe600000018ff */
[----:B------:R-:W1:Y:S05]  /*a900*/  SHFL.IDX PT, R45, R0, 0x2, 0x181f ;  /* 0x00581f00002d7f89 */ /* 0x000e6a00000e0000 */
[C---:B------:R-:W-:Y:S01]  /*a910*/  HMMA.16816.F32 R16, R136.reuse, R18, RZ ;  /* 0x000000128810723c */ /* 0x040fe200000018ff */
[----:B------:R-:W4:Y:S06]  /*a920*/  SHFL.IDX PT, R54, R36, 0x2, 0x181f ;  /* 0x00581f0024367f89 */ /* 0x000f2c00000e0000 */
[----:B------:R-:W2:Y:S01]  /*a930*/  LDL R68, [R1+0x4] ;  /* 0x0000040001447983 */ /* 0x000ea20000100800 */
[C---:B------:R-:W-:Y:S05]  /*a940*/  HMMA.16816.F32 R20, R136.reuse, R24, RZ ;  /* 0x000000188814723c */ /* 0x040fea00000018ff */
[----:B------:R-:W1:Y:S03]  /*a950*/  SHFL.IDX PT, R0, R0, 0x3, 0x181f ;  /* 0x00781f0000007f89 */ /* 0x000e6600000e0000 */
[C---:B------:R-:W-:Y:S03]  /*a960*/  HMMA.16816.F32 R24, R136.reuse, R26, RZ ;  /* 0x0000001a8818723c */ /* 0x040fe600000018ff */
[----:B------:R1:W1:Y:S01]  /*a970*/  SHFL.IDX PT, R61, R36, 0x3, 0x181f ;  /* 0x00781f00243d7f89 */ /* 0x00026200000e0000 */
[C---:B---3--:R-:W-:Y:S02]  /*a980*/  IADD3 R2, P4, R38.reuse, R55, RZ ;  /* 0x0000003726027210 */ /* 0x048fe40007f9e0ff */
[----:B------:R-:W-:Y:S03]  /*a990*/  IADD3 R38, P5, R38, R63, RZ ;  /* 0x0000003f26267210 */ /* 0x000fe60007fbe0ff */
[C---:B--2---:R-:W-:Y:S03]  /*a9a0*/  IMAD.X R3, R28.reuse, 0x1, R44, P4 ;  /* 0x000000011c037824 */ /* 0x044fe600020e062c */
[----:B------:R-:W-:Y:S01]  /*a9b0*/  IMAD.X R39, R28, 0x1, R60, P5 ;  /* 0x000000011c277824 */ /* 0x000fe200028e063c */
[C---:B----4-:R-:W-:Y:S01]  /*a9c0*/  IADD3 R52, P4, R46.reuse, R55, RZ ;  /* 0x000000372e347210 */ /* 0x050fe20007f9e0ff */
[C---:B------:R-:W-:Y:S01]  /*a9d0*/  HMMA.16816.F32 R28, R136.reuse, R32, RZ ;  /* 0x00000020881c723c */ /* 0x040fe200000018ff */
[----:B------:R1:W-:Y:S01]  /*a9e0*/  LDGSTS.E.BYPASS.LTC128B.128 [R229+0x100], [R2.64], !P2 ;  /* 0x0010000002e57fae */ /* 0x0003e2000d101d46 */
[----:B------:R-:W-:Y:S02]  /*a9f0*/  IADD3 R46, P5, R46, R63, RZ ;  /* 0x0000003f2e2e7210 */ /* 0x000fe40007fbe0ff */
[C---:B-----5:R-:W-:Y:S03]  /*aa00*/  IMAD.X R53, R37.reuse, 0x1, R44, P4 ;  /* 0x0000000125357824 */ /* 0x060fe600020e062c */
[----:B------:R2:W-:Y:S01]  /*aa10*/  LDGSTS.E.BYPASS.LTC128B.128 [R229+0x4100], [R38.64], !P0 ;  /* 0x0410000026e57fae */ /* 0x0005e2000c101d46 */
[C---:B------:R-:W-:Y:S01]  /*aa20*/  HMMA.16816.F32 R32, R136.reuse, R34, RZ ;  /* 0x000000228820723c */ /* 0x040fe200000018ff */
[----:B------:R-:W-:Y:S01]  /*aa30*/  IMAD.X R47, R37, 0x1, R60, P5 ;  /* 0x00000001252f7824 */ /* 0x000fe200028e063c */
[C---:B------:R-:W-:Y:S02]  /*aa40*/  ISETP.NE.U32.AND P5, PT, R62.reuse, RZ, PT ;  /* 0x000000ff3e00720c */ /* 0x040fe40003fa5070 */
[----:B------:R-:W-:Y:S01]  /*aa50*/  IADD3 R62, -R62, 0x10, RZ ;  /* 0x000000103e3e7810 */ /* 0x000fe20007ffe1ff */
[----:B------:R3:W-:Y:S03]  /*aa60*/  LDGSTS.E.BYPASS.LTC128B.128 [R229+0x1100], [R52.64], !P2 ;  /* 0x0110000034e57fae */ /* 0x0007e6000d101d46 */
[----:B------:R-:W-:Y:S03]  /*aa70*/  LOP3.LUT R62, R62, 0xf, RZ, 0xc0, !PT ;  /* 0x0000000f3e3e7812 */ /* 0x000fe600078ec0ff */
[----:B------:R4:W-:Y:S01]  /*aa80*/  LDGSTS.E.BYPASS.LTC128B.128 [R229+0x5100], [R46.64], !P0 ;  /* 0x051000002ee57fae */ /* 0x0009e2000c101d46 */
[C---:B-1----:R-:W-:Y:S05]  /*aa90*/  IADD3 R2, P4, R45.reuse, R55, RZ ;  /* 0x000000372d027210 */ /* 0x042fea0007f9e0ff */
[----:B------:R-:W-:Y:S01]  /*aaa0*/  IMAD.X R3, R54, 0x1, R44, P4 ;  /* 0x0000000136037824 */ /* 0x000fe200020e062c */
[C---:B--2---:R-:W-:Y:S04]  /*aab0*/  HMMA.16816.F32 R36, R136.reuse, R40, RZ ;  /* 0x000000288824723c */ /* 0x044fe800000018ff */
[----:B------:R1:W-:Y:S01]  /*aac0*/  LDGSTS.E.BYPASS.LTC128B.128 [R229+0x2100], [R2.64], !P2 ;  /* 0x0210000002e57fae */ /* 0x0003e2000d101d46 */
[----:B---3--:R-:W-:Y:S03]  /*aad0*/  IADD3 R52, -R228, 0x10, RZ ;  /* 0x00000010e4347810 */ /* 0x008fe60007ffe1ff */
[C---:B------:R-:W-:Y:S01]  /*aae0*/  HMMA.16816.F32 R40, R136.reuse, R42, RZ ;  /* 0x0000002a8828723c */ /* 0x040fe200000018ff */
[----:B------:R-:W-:Y:S03]  /*aaf0*/  LOP3.LUT R52, R52, 0xf, RZ, 0xc0, !PT ;  /* 0x0000000f34347812 */ /* 0x000fe600078ec0ff */
[----:B-1----:R-:W-:Y:S05]  /*ab00*/  IADD3 R2, P2, R45, R63, RZ ;  /* 0x0000003f2d027210 */ /* 0x002fea0007f5e0ff */
[----:B------:R-:W-:Y:S03]  /*ab10*/  IMAD.X R3, R54, 0x1, R60, P2 ;  /* 0x0000000136037824 */ /* 0x000fe600010e063c */
[-C--:B------:R-:W-:Y:S02]  /*ab20*/  IADD3 R52, P4, P2, R52, R0.reuse, R55 ;  /* 0x0000000034347210 */ /* 0x080fe40007a9e037 */
[----:B------:R1:W-:Y:S02]  /*ab30*/  LDGSTS.E.BYPASS.LTC128B.128 [R229+0x6100], [R2.64], !P0 ;  /* 0x0610000002e57fae */ /* 0x0003e4000c101d46 */
[-C--:B------:R-:W-:Y:S02]  /*ab40*/  IADD3.X R53, RZ, R61.reuse, R44, P4, P2 ;  /* 0x0000003dff357210 */ /* 0x080fe400027e442c */
[C---:B----4-:R-:W-:Y:S01]  /*ab50*/  HMMA.16816.F32 R44, R136.reuse, R48, RZ ;  /* 0x00000030882c723c */ /* 0x050fe200000018ff */
[----:B------:R-:W-:Y:S02]  /*ab60*/  IADD3 R62, P4, P2, R62, R0, R63 ;  /* 0x000000003e3e7210 */ /* 0x000fe40007a9e03f */
[----:B------:R2:W-:Y:S02]  /*ab70*/  LDGSTS.E.BYPASS.LTC128B.128.ZFILL [R229+0x3100], [R52.64], P6 ;  /* 0x0310000034e57fae */ /* 0x0005e4000b141d46 */
[----:B------:R-:W-:Y:S03]  /*ab80*/  IADD3.X R63, RZ, R61, R60, P4, P2 ;  /* 0x0000003dff3f7210 */ /* 0x000fe600027e443c */
[C---:B------:R-:W-:Y:S02]  /*ab90*/  HMMA.16816.F32 R48, R136.reuse, R50, RZ ;  /* 0x000000328830723c */ /* 0x040fe400000018ff */
[----:B------:R3:W-:Y:S06]  /*aba0*/  LDGSTS.E.BYPASS.LTC128B.128.ZFILL [R229+0x7100], [R62.64], P5 ;  /* 0x071000003ee57fae */ /* 0x0007ec000a941d46 */
[----:B------:R-:W0:Y:S01]  /*abb0*/  LDGDEPBAR ;  /* 0x00000000000079af */ /* 0x000e220000000000 */
[C---:B--2---:R-:W-:Y:S08]  /*abc0*/  HMMA.16816.F32 R52, R136.reuse, R56, RZ ;  /* 0x000000388834723c */ /* 0x044ff000000018ff */
[C---:B------:R-:W-:Y:S08]  /*abd0*/  HMMA.16816.F32 R56, R136.reuse, R58, RZ ;  /* 0x0000003a8838723c */ /* 0x040ff000000018ff */
[C---:B---3--:R-:W-:Y:S08]  /*abe0*/  HMMA.16816.F32 R60, R136.reuse, R64, RZ ;  /* 0x00000040883c723c */ /* 0x048ff000000018ff */
[----:B------:R-:W-:Y:S08]  /*abf0*/  HMMA.16816.F32 R64, R136, R66, RZ ;  /* 0x000000428840723c */ /* 0x000ff000000018ff */
[C---:B------:R-:W-:Y:S08]  /*ac00*/  HMMA.16816.F32 R4, R140.reuse, R144, R4 ;  /* 0x000000908c04723c */ /* 0x040ff00000001804 */
[C---:B------:R-:W-:Y:S01]  /*ac10*/  HMMA.16816.F32 R8, R140.reuse, R146, R8 ;  /* 0x000000928c08723c */ /* 0x040fe20000001808 */
[----:B------:R-:W2:Y:S07]  /*ac20*/  LDSM.16.M88.4 R144, [R202] ;  /* 0x00000000ca90783b */ /* 0x000eae0000000200 */
        /* <DEDUP_REMOVED lines=20> */
[C---:B--2---:R-:W-:Y:S08]  /*ad70*/  HMMA.16816.F32 R4, R176.reuse, R144, R4 ;  /* 0x00000090b004723c */ /* 0x044ff00000001804 */
[C---:B------:R-:W-:Y:S01]  /*ad80*/  HMMA.16816.F32 R8, R176.reuse, R146, R8 ;  /* 0x00000092b008723c */ /* 0x040fe20000001808 */
[----:B------:R-:W2:Y:S02]  /*ad90*/  LDSM.16.M88.4 R144, [R202+0x2800] ;  /* 0x00280000ca90783b */ /* 0x000ea40000000200 */
[----:B------:R-:W-:Y:S05]  /*ada0*/  ISETP.GT.AND P2, PT, R232, R68, PT ;  /* 0x00000044e800720c */ /* 0x000fea0003f44270 */
        /* <DEDUP_REMOVED lines=8> */
[----:B------:R-:W5:Y:S07]  /*ae30*/  LDSM.16.M88.4 R156, [R201+-0x4000] ;  /* 0xffc00000c99c783b */ /* 0x000f6e0000000200 */
[C---:B-1----:R-:W-:Y:S08]  /*ae40*/  HMMA.16816.F32 R36, R176.reuse, R160, R36 ;  /* 0x000000a0b024723c */ /* 0x042ff00000001824 */
[C---:B------:R-:W-:Y:S01]  /*ae50*/  HMMA.16816.F32 R40, R176.reuse, R162, R40 ;  /* 0x000000a2b028723c */ /* 0x040fe20000001828 */
[----:B------:R-:W1:Y:S07]  /*ae60*/  LDSM.16.M88.4 R160, [R201+-0x2800] ;  /* 0xffd80000c9a0783b */ /* 0x000e6e0000000200 */
[C---:B--2---:R-:W-:Y:S08]  /*ae70*/  HMMA.16816.F32 R44, R176.reuse, R144, R44 ;  /* 0x00000090b02c723c */ /* 0x044ff0000000182c */
[C---:B------:R-:W-:Y:S01]  /*ae80*/  HMMA.16816.F32 R48, R176.reuse, R146, R48 ;  /* 0x00000092b030723c */ /* 0x040fe20000001830 */
[----:B------:R-:W2:Y:S07]  /*ae90*/  LDSM.16.M88.4 R144, [R201+-0x2000] ;  /* 0xffe00000c990783b */ /* 0x000eae0000000200 */
[C---:B---3--:R-:W-:Y:S08]  /*aea0*/  HMMA.16816.F32 R52, R176.reuse, R148, R52 ;  /* 0x00000094b034723c */ /* 0x048ff00000001834 */
[C---:B------:R-:W-:Y:S01]  /*aeb0*/  HMMA.16816.F32 R56, R176.reuse, R150, R56 ;  /* 0x00000096b038723c */ /* 0x040fe20000001838 */
[----:B------:R-:W3:Y:S07]  /*aec0*/  LDSM.16.M88.4 R148, [R201+-0x1800] ;  /* 0xffe80000c994783b */ /* 0x000eee0000000200 */
[C---:B----4-:R-:W-:Y:S08]  /*aed0*/  HMMA.16816.F32 R60, R176.reuse, R152, R60 ;  /* 0x00000098b03c723c */ /* 0x050ff0000000183c */
[----:B------:R-:W-:Y:S01]  /*aee0*/  HMMA.16816.F32 R64, R176, R154, R64 ;  /* 0x0000009ab040723c */ /* 0x000fe20000001840 */
[----:B------:R-:W4:Y:S07]  /*aef0*/  LDSM.16.M88.4 R152, [R201+-0x1000] ;  /* 0xfff00000c998783b */ /* 0x000f2e0000000200 */
[C---:B-----5:R-:W-:Y:S08]  /*af00*/  HMMA.16816.F32 R4, R180.reuse, R156, R4 ;  /* 0x0000009cb404723c */ /* 0x060ff00000001804 */
[C---:B------:R-:W-:Y:S01]  /*af10*/  HMMA.16816.F32 R8, R180.reuse, R158, R8 ;  /* 0x0000009eb408723c */ /* 0x040fe20000001808 */
[----:B------:R-:W5:Y:S07]  /*af20*/  LDSM.16.M88.4 R156, [R201+-0x800] ;  /* 0xfff80000c99c783b */ /* 0x000f6e0000000200 */
[C---:B------:R-:W-:Y:S08]  /*af30*/  HMMA.16816.F32 R12, R180.reuse, R164, R12 ;  /* 0x000000a4b40c723c */ /* 0x040ff0000000180c */
[C---:B------:R-:W-:Y:S01]  /*af40*/  HMMA.16816.F32 R16, R180.reuse, R166, R16 ;  /* 0x000000a6b410723c */ /* 0x040fe20000001810 */
[----:B------:R-:W3:Y:S07]  /*af50*/  LDSM.16.M88.4 R164, [R200+0x4000] ;  /* 0x00400000c8a4783b */ /* 0x000eee0000000200 */
[C---:B------:R-:W-:Y:S08]  /*af60*/  HMMA.16816.F32 R20, R180.reuse, R168, R20 ;  /* 0x000000a8b414723c */ /* 0x040ff00000001814 */
        /* <DEDUP_REMOVED lines=14> */
[C---:B-----5:R-:W-:Y:S08]  /*b050*/  HMMA.16816.F32 R60, R180.reuse, R156, R60 ;  /* 0x0000009cb43c723c */ /* 0x060ff0000000183c */
[----:B------:R-:W-:Y:S01]  /*b060*/  HMMA.16816.F32 R64, R180, R158, R64 ;  /* 0x0000009eb440723c */ /* 0x000fe20000001840 */
[----:B------:R-:W5:Y:S07]  /*b070*/  LDSM.16.M88.4 R156, [R200+0x7000] ;  /* 0x00700000c89c783b */ /* 0x000f6e0000000200 */
[C---:B------:R-:W-:Y:S08]  /*b080*/  HMMA.16816.F32 R4, R184.reuse, R164, R4 ;  /* 0x000000a4b804723c */ /* 0x040ff00000001804 */
[C---:B------:R-:W-:Y:S01]  /*b090*/  HMMA.16816.F32 R8, R184.reuse, R166, R8 ;  /* 0x000000a6b808723c */ /* 0x040fe20000001808 */
[----:B------:R-:W-:Y:S07]  /*b0a0*/  LDSM.16.M88.4 R164, [R208] ;  /* 0x00000000d0a4783b */ /* 0x000fee0000000200 */
[C---:B------:R-:W-:Y:S08]  /*b0b0*/  HMMA.16816.F32 R12, R184.reuse, R168, R12 ;  /* 0x000000a8b80c723c */ /* 0x040ff0000000180c */
[C---:B------:R-:W-:Y:S01]  /*b0c0*/  HMMA.16816.F32 R16, R184.reuse, R170, R16 ;  /* 0x000000aab810723c */ /* 0x040fe20000001810 */
[----:B------:R-:W-:Y:S07]  /*b0d0*/  LDSM.16.M88.4 R168, [R209] ;  /* 0x00000000d1a8783b */ /* 0x000fee0000000200 */
[C---:B-1----:R-:W-:Y:S08]  /*b0e0*/  HMMA.16816.F32 R20, R184.reuse, R160, R20 ;  /* 0x000000a0b814723c */ /* 0x042ff00000001814 */
[C---:B------:R-:W-:Y:S01]  /*b0f0*/  HMMA.16816.F32 R24, R184.reuse, R162, R24 ;  /* 0x000000a2b818723c */ /* 0x040fe20000001818 */
[----:B------:R-:W1:Y:S07]  /*b100*/  LDSM.16.M88.4 R160, [R200+0x7800] ;  /* 0x00780000c8a0783b */ /* 0x000e6e0000000200 */
[C---:B--2---:R-:W-:Y:S08]  /*b110*/  HMMA.16816.F32 R28, R184.reuse, R144, R28 ;  /* 0x00000090b81c723c */ /* 0x044ff0000000181c */
[C---:B------:R-:W-:Y:S01]  /*b120*/  HMMA.16816.F32 R32, R184.reuse, R146, R32 ;  /* 0x00000092b820723c */ /* 0x040fe20000001820 */
[----:B------:R-:W2:Y:S07]  /*b130*/  LDSM.16.M88.4 R144, [R210] ;  /* 0x00000000d290783b */ /* 0x000eae0000000200 */
        /* <DEDUP_REMOVED lines=8> */
[----:B------:R-:W5:Y:S07]  /*b1c0*/  LDSM.16.M88.4 R156, [R213] ;  /* 0x00000000d59c783b */ /* 0x000f6e0000000200 */
[C---:B-1----:R-:W-:Y:S08]  /*b1d0*/  HMMA.16816.F32 R60, R184.reuse, R160, R60 ;  /* 0x000000a0b83c723c */ /* 0x042ff0000000183c */
[----:B------:R-:W-:Y:S01]  /*b1e0*/  HMMA.16816.F32 R64, R184, R162, R64 ;  /* 0x000000a2b840723c */ /* 0x000fe20000001840 */
[----:B------:R-:W1:Y:S07]  /*b1f0*/  LDSM.16.M88.4 R160, [R214] ;  /* 0x00000000d6a0783b */ /* 0x000e6e0000000200 */
[C---:B------:R-:W-:Y:S08]  /*b200*/  HMMA.16816.F32 R4, R188.reuse, R164, R4 ;  /* 0x000000a4bc04723c */ /* 0x040ff00000001804 */
[C---:B------:R-:W-:Y:S01]  /*b210*/  HMMA.16816.F32 R8, R188.reuse, R166, R8 ;  /* 0x000000a6bc08723c */ /* 0x040fe20000001808 */
[----:B------:R-:W1:Y:S07]  /*b220*/  LDSM.16.M88.4 R164, [R215] ;  /* 0x00000000d7a4783b */ /* 0x000e6e0000000200 */
[C---:B------:R-:W-:Y:S08]  /*b230*/  HMMA.16816.F32 R12, R188.reuse, R168, R12 ;  /* 0x000000a8bc0c723c */ /* 0x040ff0000000180c */
        /* <DEDUP_REMOVED lines=14> */
[C---:B-1----:R-:W-:Y:S08]  /*b320*/  HMMA.16816.F32 R52, R188.reuse, R160, R52 ;  /* 0x000000a0bc34723c */ /* 0x042ff00000001834 */
[C---:B------:R-:W-:Y:S01]  /*b330*/  HMMA.16816.F32 R56, R188.reuse, R162, R56 ;  /* 0x000000a2bc38723c */ /* 0x040fe20000001838 */
[----:B------:R-:W1:Y:S07]  /*b340*/  LDSM.16.M88.4 R160, [R202+0x6800] ;  /* 0x00680000caa0783b */ /* 0x000e6e0000000200 */
[C---:B------:R-:W-:Y:S08]  /*b350*/  HMMA.16816.F32 R60, R188.reuse, R164, R60 ;  /* 0x000000a4bc3c723c */ /* 0x040ff0000000183c */
[----:B------:R-:W-:Y:S01]  /*b360*/  HMMA.16816.F32 R64, R188, R166, R64 ;  /* 0x000000a6bc40723c */ /* 0x000fe20000001840 */
[----:B------:R-:W1:Y:S07]  /*b370*/  LDSM.16.M88.4 R164, [R202+0x7000] ;  /* 0x00700000caa4783b */ /* 0x000e6e0000000200 */
[C---:B------:R-:W-:Y:S08]  /*b380*/  HMMA.16816.F32 R4, R192.reuse, R168, R4 ;  /* 0x000000a8c004723c */ /* 0x040ff00000001804 */
[C---:B------:R-:W-:Y:S01]  /*b390*/  HMMA.16816.F32 R8, R192.reuse, R170, R8 ;  /* 0x000000aac008723c */ /* 0x040fe20000001808 */
[----:B------:R-:W1:Y:S07]  /*b3a0*/  LDSM.16.M88.4 R168, [R202+0x7800] ;  /* 0x00780000caa8783b */ /* 0x000e6e0000000200 */
[C---:B--2---:R-:W-:Y:S08]  /*b3b0*/  HMMA.16816.F32 R12, R192.reuse, R144, R12 ;  /* 0x00000090c00c723c */ /* 0x044ff0000000180c */
[C---:B------:R-:W-:Y:S01]  /*b3c0*/  HMMA.16816.F32 R16, R192.reuse, R146, R16 ;  /* 0x00000092c010723c */ /* 0x040fe20000001810 */
[----:B------:R-:W2:Y:S07]  /*b3d0*/  LDSM.16.M88.4 R144, [R201] ;  /* 0x00000000c990783b */ /* 0x000eae0000000200 */
        /* <DEDUP_REMOVED lines=13> */
[C---:B------:R-:W-:Y:S01]  /*b4b0*/  HMMA.16816.F32 R56, R192.reuse, R166, R56 ;  /* 0x000000a6c038723c */ /* 0x040fe20000001838 */
[----:B------:R-:W1:Y:S07]  /*b4c0*/  LDSM.16.M88.4 R164, [R201+0x2800] ;  /* 0x00280000c9a4783b */ /* 0x000e6e0000000200 */
[C---:B------:R-:W-:Y:S08]  /*b4d0*/  HMMA.16816.F32 R60, R192.reuse, R168, R60 ;  /* 0x000000a8c03c723c */ /* 0x040ff0000000183c */
[----:B------:R-:W-:Y:S01]  /*b4e0*/  HMMA.16816.F32 R64, R192, R170, R64 ;  /* 0x000000aac040723c */ /* 0x000fe20000001840 */
[----:B------:R-:W1:Y:S07]  /*b4f0*/  LDSM.16.M88.4 R168, [R201+0x3000] ;  /* 0x00300000c9a8783b */ /* 0x000e6e0000000200 */
[C---:B--2---:R-:W-:Y:S08]  /*b500*/  HMMA.16816.F32 R4, R196.reuse, R144, R4 ;  /* 0x00000090c404723c */ /* 0x044ff00000001804 */
[C---:B------:R-:W-:Y:S01]  /*b510*/  HMMA.16816.F32 R8, R196.reuse, R146, R8 ;  /* 0x00000092c408723c */ /* 0x040fe20000001808 */
[----:B------:R-:W2:Y:S01]  /*b520*/  LDSM.16.M88.4 R144, [R201+0x3800] ;  /* 0x00380000c990783b */ /* 0x000ea20000000200 */
[----:B------:R-:W-:Y:S05]  /*b530*/  DEPBAR.LE SB0, 0x0 ;  /* 0x000080000000791a */ /* 0x000fea0000000000 */
[----:B------:R-:W-:Y:S01]  /*b540*/  BAR.SYNC.DEFER_BLOCKING 0x0 ;  /* 0x0000000000007b1d */ /* 0x000fe20000010000 */
[C---:B---3--:R-:W-:Y:S08]  /*b550*/  HMMA.16816.F32 R12, R196.reuse, R148, R12 ;  /* 0x00000094c40c723c */ /* 0x048ff0000000180c */
[C---:B------:R-:W-:Y:S08]  /*b560*/  HMMA.16816.F32 R16, R196.reuse, R150, R16 ;  /* 0x00000096c410723c */ /* 0x040ff00000001810 */
[C---:B----4-:R-:W-:Y:S08]  /*b570*/  HMMA.16816.F32 R20, R196.reuse, R152, R20 ;  /* 0x00000098c414723c */ /* 0x050ff00000001814 */
[C---:B------:R-:W-:Y:S08]  /*b580*/  HMMA.16816.F32 R24, R196.reuse, R154, R24 ;  /* 0x0000009ac418723c */ /* 0x040ff00000001818 */
[C---:B-----5:R-:W-:Y:S08]  /*b590*/  HMMA.16816.F32 R28, R196.reuse, R156, R28 ;  /* 0x0000009cc41c723c */ /* 0x060ff0000000181c */
[C---:B------:R-:W-:Y:S08]  /*b5a0*/  HMMA.16816.F32 R32, R196.reuse, R158, R32 ;  /* 0x0000009ec420723c */ /* 0x040ff00000001820 */
[C---:B-1----:R-:W-:Y:S08]  /*b5b0*/  HMMA.16816.F32 R36, R196.reuse, R160, R36 ;  /* 0x000000a0c424723c */ /* 0x042ff00000001824 */
[C---:B------:R-:W-:Y:S08]  /*b5c0*/  HMMA.16816.F32 R40, R196.reuse, R162, R40 ;  /* 0x000000a2c428723c */ /* 0x040ff00000001828 */
[C---:B------:R-:W-:Y:S08]  /*b5d0*/  HMMA.16816.F32 R44, R196.reuse, R164, R44 ;  /* 0x000000a4c42c723c */ /* 0x040ff0000000182c */
[C---:B------:R-:W-:Y:S08]  /*b5e0*/  HMMA.16816.F32 R48, R196.reuse, R166, R48 ;  /* 0x000000a6c430723c */ /* 0x040ff00000001830 */
[C---:B------:R-:W-:Y:S08]  /*b5f0*/  HMMA.16816.F32 R52, R196.reuse, R168, R52 ;  /* 0x000000a8c434723c */ /* 0x040ff00000001834 */
[C---:B------:R-:W-:Y:S08]  /*b600*/  HMMA.16816.F32 R56, R196.reuse, R170, R56 ;  /* 0x000000aac438723c */ /* 0x040ff00000001838 */
[C---:B--2---:R-:W-:Y:S08]  /*b610*/  HMMA.16816.F32 R60, R196.reuse, R144, R60 ;  /* 0x00000090c43c723c */ /* 0x044ff0000000183c */
        /* <DEDUP_REMOVED lines=51> */
.L_x_126:
[----:B------:R-:W-:-:S05]  /*b950*/  BRA.DIV ~URZ, `(.L_x_98) ;  /* 0x000069327f007947 */ /* 0x000fca000b800000 */
[----:B------:R-:W3:Y:S01]  /*b960*/  SHFL.IDX PT, R146, R68, RZ, 0x181f ;  /* 0x00181fff44927589 */ /* 0x000ee200000e0000 */
[C---:B------:R-:W-:Y:S02]  /*b970*/  IADD3 R2, -R228.reuse, 0x10, RZ ;  /* 0x00000010e4027810 */ /* 0x040fe40007ffe1ff */
[----:B------:R-:W-:Y:S01]  /*b980*/  ISETP.NE.U32.AND P2, PT, R228, RZ, PT ;  /* 0x000000ffe400720c */ /* 0x000fe20003f45070 */
[----:B------:R-:W4:Y:S01]  /*b990*/  SHFL.IDX PT, R3, R68, 0x1, 0x181f ;  /* 0x00381f0044037f89 */ /* 0x000f2200000e0000 */
[----:B------:R-:W-:Y:S04]  /*b9a0*/  LOP3.LUT R2, R2, 0xf, RZ, 0xc0, !PT ;  /* 0x0000000f02027812 */ /* 0x000fe800078ec0ff */
[----:B---3--:R-:W-:Y:S04]  /*b9b0*/  IADD3 R148, P5, P4, R2, R146, R150 ;  /* 0x0000009202947210 */ /* 0x008fe80007cbe096 */
[--C-:B--2---:R-:W-:Y:S02]  /*b9c0*/  IADD3.X R149, RZ, R145, R69.reuse, P5, P4 ;  /* 0x00000091ff957210 */ /* 0x104fe40002fe8445 */
[----:B------:R-:W-:Y:S03]  /*b9d0*/  IADD3 R146, P4, R146, R151, RZ ;  /* 0x0000009792927210 */ /* 0x000fe60007f9e0ff */
[----:B------:R-:W-:Y:S01]  /*b9e0*/  @!PT LDS RZ, [RZ] ;  /* 0x00000000fffff984 */ /* 0x000fe20000000800 */
[----:B------:R2:W-:Y:S02]  /*b9f0*/  LDGSTS.E.BYPASS.LTC128B.128.ZFILL [R229+0x8100], [R148.64], P2 ;  /* 0x0810000094e57fae */ /* 0x0005e40009141d46 */
[----:B------:R-:W-:Y:S02]  /*ba00*/  IMAD.X R147, R145, 0x1, R144, P4 ;  /* 0x0000000191937824 */ /* 0x000fe400020e0690 */
[----:B------:R-:W3:Y:S04]  /*ba10*/  SHFL.IDX PT, R145, R0, 0x1, 0x181f ;  /* 0x00381f0000917f89 */ /* 0x000ee800000e0000 */
[----:B------:R4:W-:Y:S02]  /*ba20*/  LDGSTS.E.BYPASS.LTC128B.128 [R229+0xc100], [R146.64], !P0 ;  /* 0x0c10000092e57fae */ /* 0x0009e4000c101d46 */
[C---:B----4-:R-:W-:Y:S04]  /*ba30*/  IADD3 R146, P5, P4, R2.reuse, R3, R150 ;  /* 0x0000000302927210 */ /* 0x050fe80007cbe096 */
[--C-:B---3--:R-:W-:Y:S05]  /*ba40*/  IADD3.X R147, RZ, R145, R69.reuse, P5, P4 ;  /* 0x00000091ff937210 */ /* 0x108fea0002fe8445 */
[----:B------:R3:W-:Y:S02]  /*ba50*/  LDGSTS.E.BYPASS.LTC128B.128.ZFILL [R229+0x9100], [R146.64], P2 ;  /* 0x0910000092e57fae */ /* 0x0007e40009141d46 */
[----:B---3--:R-:W-:Y:S05]  /*ba60*/  IADD3 R146, P4, R3, R151, RZ ;  /* 0x0000009703927210 */ /* 0x008fea0007f9e0ff */
[----:B------:R-:W-:Y:S02]  /*ba70*/  IMAD.X R147, R145, 0x1, R144, P4 ;  /* 0x0000000191937824 */ /* 0x000fe400020e0690 */
[----:B------:R-:W3:Y:S04]  /*ba80*/  SHFL.IDX PT, R145, R68, 0x2, 0x181f ;  /* 0x00581f0044917f89 */ /* 0x000ee800000e0000 */
[----:B------:R4:W-:Y:S04]  /*ba90*/  LDGSTS.E.BYPASS.LTC128B.128 [R229+0xd100], [R146.64], !P0 ;  /* 0x0d10000092e57fae */ /* 0x0009e8000c101d46 */
[----:B------:R-:W-:Y:S01]  /*baa0*/  SHFL.IDX PT, R68, R68, 0x3, 0x181f ;  /* 0x00781f0044447f89 */ /* 0x000fe200000e0000 */
[----:B---3--:R-:W-:Y:S03]  /*bab0*/  IADD3 R2, P5, P4, R2, R145, R150 ;  /* 0x0000009102027210 */ /* 0x008fe60007cbe096 */
[----:B----4-:R-:W3:Y:S04]  /*bac0*/  SHFL.IDX PT, R146, R0, 0x2, 0x181f ;  /* 0x00581f0000927f89 */ /* 0x010ee800000e0000 */
[----:B-1----:R-:W1:Y:S01]  /*bad0*/  SHFL.IDX PT, R0, R0, 0x3, 0x181f ;  /* 0x00781f0000007f89 */ /* 0x002e6200000e0000 */
[----:B---3--:R-:W-:Y:S05]  /*bae0*/  IADD3.X R3, RZ, R146, R69, P5, P4 ;  /* 0x00000092ff037210 */ /* 0x008fea0002fe8445 */
[----:B------:R3:W-:Y:S02]  /*baf0*/  LDGSTS.E.BYPASS.LTC128B.128.ZFILL [R229+0xa100], [R2.64], P2 ;  /* 0x0a10000002e57fae */ /* 0x0007e40009141d46 */
[----:B---3--:R-:W-:Y:S05]  /*bb00*/  IADD3 R2, P2, R145, R151, RZ ;  /* 0x0000009791027210 */ /* 0x008fea0007f5e0ff */
[----:B------:R-:W-:Y:S05]  /*bb10*/  IMAD.X R3, R146, 0x1, R144, P2 ;  /* 0x0000000192037824 */ /* 0x000fea00010e0690 */
[----:B------:R2:W-:Y:S03]  /*bb20*/  LDGSTS.E.BYPASS.LTC128B.128 [R229+0xe100], [R2.64], !P0 ;  /* 0x0e10000002e57fae */ /* 0x0005e6000c101d46 */
.L_x_127:
[C---:B-12---:R-:W-:Y:S02]  /*bb30*/  IADD3 R2, -R228.reuse, 0x10, RZ ;  /* 0x00000010e4027810 */ /* 0x046fe40007ffe1ff */
[----:B------:R-:W-:Y:S02]  /*bb40*/  ISETP.NE.U32.AND P2, PT, R228, RZ, PT ;  /* 0x000000ffe400720c */ /* 0x000fe40003f45070 */
[----:B------:R-:W-:Y:S04]  /*bb50*/  LOP3.LUT R2, R2, 0xf, RZ, 0xc0, !PT ;  /* 0x0000000f02027812 */ /* 0x000fe800078ec0ff */
[----:B------:R-:W-:Y:S04]  /*bb60*/  IADD3 R2, P5, P4, R2, R68, R150 ;  /* 0x0000004402027210 */ /* 0x000fe80007cbe096 */
[----:B------:R-:W-:Y:S05]  /*bb70*/  IADD3.X R3, RZ, R0, R69, P5, P4 ;  /* 0x00000000ff037210 */ /* 0x000fea0002fe8445 */
[----:B------:R-:W-:Y:S01]  /*bb80*/  @!PT LDS RZ, [RZ] ;  /* 0x00000000fffff984 */ /* 0x000fe20000000800 */
[----:B------:R-:W-:Y:S01]  /*bb90*/  @!PT LDS RZ, [RZ] ;  /* 0x00000000fffff984 */ /* 0x000fe20000000800 */
[----:B------:R-:W-:Y:S01]  /*bba0*/  @!PT LDS RZ, [RZ] ;  /* 0x00000000fffff984 */ /* 0x000fe20000000800 */
[----:B------:R1:W-:Y:S02]  /*bbb0*/  LDGSTS.E.BYPASS.LTC128B.128.ZFILL [R229+0xb100], [R2.64], P2 ;  /* 0x0b10000002e57fae */ /* 0x0003e40009141d46 */
[----:B-1----:R-:W-:Y:S05]  /*bbc0*/  IADD3 R2, P2, R68, R151, RZ ;  /* 0x0000009744027210 */ /* 0x002fea0007f5e0ff */
[----:B------:R-:W-:Y:S05]  /*bbd0*/  IMAD.X R3, R0, 0x1, R144, P2 ;  /* 0x0000000100037824 */ /* 0x000fea00010e0690 */
[----:B------:R1:W-:Y:S03]  /*bbe0*/  LDGSTS.E.BYPASS.LTC128B.128 [R229+0xf100], [R2.64], !P0 ;  /* 0x0f10000002e57fae */ /* 0x0003e6000c101d46 */
.L_x_96:
[----:B------:R-:W-:Y:S05]  /*bbf0*/  BSYNC B0 ;  /* 0x0000000000007941 */ /* 0x000fea0003800000 */
.L_x_95:
[----:B-1----:R-:W-:Y:S01]  /*bc00*/  FMNMX.FTZ R2, R4, R70, !PT ;  /* 0x0000004604027209 */ /* 0x002fe20007810000 */
        /* <DEDUP_REMOVED lines=63> */
[----:B------:R-:W-:Y:S01]  /*c000*/  FMNMX.FTZ R144, R67, R0, !PT ;  /* 0x0000000043907209 */ /* 0x000fe20007810000 */
[----:B------:R-:W-:-:S05]  /*c010*/  BRA.DIV ~URZ, `(.L_x_99) ;  /* 0x000067327f007947 */ /* 0x000fca000b800000 */
[----:B------:R-:W1:Y:S02]  /*c020*/  SHFL.BFLY PT, R0, R68, 0x2, 0x1f ;  /* 0x0c401f0044007f89 */ /* 0x000e6400000e0000 */
[----:B-1----:R-:W-:Y:S05]  /*c030*/  FMNMX.FTZ R68, R68, R0, !PT ;  /* 0x0000000044447209 */ /* 0x002fea0007810000 */
[----:B------:R-:W1:Y:S02]  /*c040*/  SHFL.BFLY PT, R69, R68, 0x1, 0x1f ;  /* 0x0c201f0044457f89 */ /* 0x000e6400000e0000 */
[----:B-1----:R-:W-:Y:S02]  /*c050*/  FMNMX.FTZ R69, R68, R69, !PT ;  /* 0x0000004544457209 */ /* 0x002fe40007810000 */
[----:B------:R-:W1:Y:S02]  /*c060*/  SHFL.BFLY PT, R68, R144, 0x2, 0x1f ;  /* 0x0c401f0090447f89 */ /* 0x000e6400000e0000 */
[----:B-1----:R-:W-:Y:S05]  /*c070*/  FMNMX.FTZ R68, R144, R68, !PT ;  /* 0x0000004490447209 */ /* 0x002fea0007810000 */
[----:B------:R1:W2:Y:S02]  /*c080*/  SHFL.BFLY PT, R0, R68, 0x1, 0x1f ;  /* 0x0c201f0044007f89 */ /* 0x0002a400000e0000 */
.L_x_128:
[----:B--2---:R-:W-:Y:S01]  /*c090*/  FMNMX.FTZ R3, R0, R68, !PT ;  /* 0x0000004400037209 */ /* 0x004fe20007810000 */
[C---:B-1----:R-:W-:Y:S01]  /*c0a0*/  FMUL.FTZ R68, R69.reuse, c[0x0][0x2d0] ;  /* 0x0000b40045447a20 */ /* 0x042fe20000410000 */
[----:B------:R-:W-:Y:S01]  /*c0b0*/  WARPSYNC 0xffffffff ;  /* 0xffffffff00007948 */ /* 0x000fe20003800000 */
        /* <DEDUP_REMOVED lines=22> */
[--C-:B------:R-:W-:Y:S01]  /*c220*/  FFMA.FTZ R64, R64, c[0x0][0x2d0], -R68.reuse ;  /* 0x0000b40040407a23 */ /* 0x100fe20000010844 */
[----:B------:R-:W-:Y:S01]  /*c230*/  MOV R61, R57 ;  /* 0x00000039003d7202 */ /* 0x000fe20000000f00 */
        /* <DEDUP_REMOVED lines=12> */
[----:B------:R-:W-:Y:S01]  /*c300*/  FFMA.FTZ R68, R65, c[0x0][0x2d0], -R68 ;  /* 0x0000b40041447a23 */ /* 0x000fe20000010844 */
[----:B------:R-:W-:Y:S01]  /*c310*/  MOV R65, R144 ;  /* 0x0000009000417202 */ /* 0x000fe20000000f00 */
[C---:B-1----:R-:W-:Y:S01]  /*c320*/  FFMA.FTZ R0, R2.reuse, R247, R4 ;  /* 0x000000f702007223 */ /* 0x042fe20000010004 */
[----:B------:R-:W1:Y:S01]  /*c330*/  MUFU.EX2 R144, R5 ;  /* 0x0000000500907308 */ /* 0x000e620000000800 */
[C---:B------:R-:W-:Y:S01]  /*c340*/  FMUL.FTZ R12, R2.reuse, R124 ;  /* 0x0000007c020c7220 */ /* 0x040fe20000410000 */
[----:B------:R-:W-:Y:S01]  /*c350*/  MOV R124, R64 ;  /* 0x00000040007c7202 */ /* 0x000fe20000000f00 */
[C---:B------:R-:W-:Y:S02]  /*c360*/  FMUL.FTZ R64, R2.reuse, R72 ;  /* 0x0000004802407220 */ /* 0x040fe40000410000 */
[C---:B------:R-:W-:Y:S01]  /*c370*/  FMUL.FTZ R13, R2.reuse, R125 ;  /* 0x0000007d020d7220 */ /* 0x040fe20000410000 */
[----:B------:R-:W-:Y:S01]  /*c380*/  MOV R125, R65 ;  /* 0x00000041007d7202 */ /* 0x000fe20000000f00 */
[C---:B------:R-:W-:Y:S02]  /*c390*/  FMUL.FTZ R65, R2.reuse, R73 ;  /* 0x0000004902417220 */ /* 0x040fe40000410000 */
[C---:B------:R-:W-:Y:S01]  /*c3a0*/  FMUL.FTZ R20, R2.reuse, R116 ;  /* 0x0000007402147220 */ /* 0x040fe20000410000 */
[----:B------:R-:W-:Y:S01]  /*c3b0*/  MUFU.EX2 R8, R8 ;  /* 0x0000000800087308 */ /* 0x000fe20000000800 */
[C---:B------:R-:W-:Y:S02]  /*c3c0*/  FMUL.FTZ R33, R2.reuse, R105 ;  /* 0x0000006902217220 */ /* 0x040fe40000410000 */
[C---:B------:R-:W-:Y:S02]  /*c3d0*/  FMUL.FTZ R16, R2.reuse, R120 ;  /* 0x0000007802107220 */ /* 0x040fe40000410000 */
[C---:B------:R-:W-:Y:S02]  /*c3e0*/  FMUL.FTZ R17, R2.reuse, R121 ;  /* 0x0000007902117220 */ /* 0x040fe40000410000 */
[C---:B------:R-:W-:Y:S01]  /*c3f0*/  FMUL.FTZ R21, R2.reuse, R117 ;  /* 0x0000007502157220 */ /* 0x040fe20000410000 */
[----:B------:R-:W-:Y:S01]  /*c400*/  MOV R117, R61 ;  /* 0x0000003d00757202 */ /* 0x000fe20000000f00 */
[C---:B------:R-:W-:Y:S01]  /*c410*/  FMUL.FTZ R24, R2.reuse, R112 ;  /* 0x0000007002187220 */ /* 0x040fe20000410000 */
[----:B------:R-:W2:Y:S01]  /*c420*/  MUFU.EX2 R9, R9 ;  /* 0x0000000900097308 */ /* 0x000ea20000000800 */
[C---:B------:R-:W-:Y:S02]  /*c430*/  FMUL.FTZ R25, R2.reuse, R113 ;  /* 0x0000007102197220 */ /* 0x040fe40000410000 */
[----:B------:R-:W-:Y:S02]  /*c440*/  FMUL.FTZ R28, R2, R108 ;  /* 0x0000006c021c7220 */ /* 0x000fe40000410000 */
[C---:B-1----:R-:W-:Y:S01]  /*c450*/  FADD.FTZ R5, R144.reuse, R0 ;  /* 0x0000000090057221 */ /* 0x042fe20000010000 */
[----:B------:R-:W-:Y:S01]  /*c460*/  F2FP.PACK_AB R144, R144, R4 ;  /* 0x000000049090723e */ /* 0x000fe200000000ff */
[C---:B------:R-:W-:Y:S02]  /*c470*/  FMUL.FTZ R4, R3.reuse, c[0x0][0x2d0] ;  /* 0x0000b40003047a20 */ /* 0x040fe40000410000 */
[----:B------:R-:W-:Y:S01]  /*c480*/  FADD.FTZ R0, -R3, R71 ;  /* 0x0000004703007221 */ /* 0x000fe20000010100 */
[----:B------:R-:W-:Y:S01]  /*c490*/  MUFU.EX2 R68, R68 ;  /* 0x0000004400447308 */ /* 0x000fe20000000800 */
[--C-:B------:R-:W-:Y:S02]  /*c4a0*/  FFMA.FTZ R147, R11, c[0x0][0x2d0], -R4.reuse ;  /* 0x0000b4000b937a23 */ /* 0x100fe40000010804 */
[----:B------:R-:W3:Y:S01]  /*c4b0*/  LDL.LU R11, [R1] ;  /* 0x00000000010b7983 */ /* 0x000ee20000300800 */
[----:B------:R-:W-:Y:S02]  /*c4c0*/  FMUL.FTZ R0, R0, c[0x0][0x2d0] ;  /* 0x0000b40000007a20 */ /* 0x000fe40000410000 */
[--C-:B------:R-:W-:Y:S02]  /*c4d0*/  FFMA.FTZ R66, R66, c[0x0][0x2d0], -R4.reuse ;  /* 0x0000b40042427a23 */ /* 0x100fe40000010804 */
[--C-:B------:R-:W-:Y:S02]  /*c4e0*/  FFMA.FTZ R67, R67, c[0x0][0x2d0], -R4.reuse ;  /* 0x0000b40043437a23 */ /* 0x100fe40000010804 */
[----:B------:R-:W1:Y:S01]  /*c4f0*/  MUFU.EX2 R0, R0 ;  /* 0x0000000000007308 */ /* 0x000e620000000800 */
[--C-:B------:R-:W-:Y:S01]  /*c500*/  FFMA.FTZ R70, R10, c[0x0][0x2d0], -R4.reuse ;  /* 0x0000b4000a467a23 */ /* 0x100fe20000010804 */
[----:B------:R-:W-:Y:S01]  /*c510*/  MOV R10, R60 ;  /* 0x0000003c000a7202 */ /* 0x000fe20000000f00 */
[--C-:B------:R-:W-:Y:S01]  /*c520*/  FFMA.FTZ R150, R14, c[0x0][0x2d0], -R4.reuse ;  /* 0x0000b4000e967a23 */ /* 0x100fe20000010804 */
[----:B--2---:R-:W-:Y:S01]  /*c530*/  F2FP.PACK_AB R146, R9, R8 ;  /* 0x000000080992723e */ /* 0x004fe200000000ff */
[--C-:B------:R-:W-:Y:S01]  /*c540*/  FFMA.FTZ R149, R15, c[0x0][0x2d0], -R4.reuse ;  /* 0x0000b4000f957a23 */ /* 0x100fe20000010804 */
[----:B------:R-:W-:Y:S01]  /*c550*/  MOV R120, R10 ;  /* 0x0000000a00787202 */ /* 0x000fe20000000f00 */
        /* <DEDUP_REMOVED lines=22> */
[--C-:B------:R-:W-:Y:S01]  /*c6c0*/  FFMA.FTZ R63, R63, c[0x0][0x2d0], -R4.reuse ;  /* 0x0000b4003f3f7a23 */ /* 0x100fe20000010804 */
[----:B------:R-:W-:Y:S01]  /*c6d0*/  MOV R121, R59 ;  /* 0x0000003b00797202 */ /* 0x000fe20000000f00 */
[--C-:B------:R-:W-:Y:S02]  /*c6e0*/  FFMA.FTZ R6, R6, c[0x0][0x2d0], -R4.reuse ;  /* 0x0000b40006067a23 */ /* 0x100fe40000010804 */
[--C-:B------:R-:W-:Y:S02]  /*c6f0*/  FFMA.FTZ R7, R7, c[0x0][0x2d0], -R4.reuse ;  /* 0x0000b40007077a23 */ /* 0x100fe40000010804 */
[--C-:B------:R-:W-:Y:S01]  /*c700*/  FFMA.FTZ R158, R22, c[0x0][0x2d0], -R4.reuse ;  /* 0x0000b400169e7a23 */ /* 0x100fe20000010804 */
[----:B------:R-:W-:Y:S01]  /*c710*/  MUFU.EX2 R145, R6 ;  /* 0x0000000600917308 */ /* 0x000fe20000000800 */
[--C-:B------:R-:W-:Y:S02]  /*c720*/  FFMA.FTZ R157, R23, c[0x0][0x2d0], -R4.reuse ;  /* 0x0000b400179d7a23 */ /* 0x100fe40000010804 */
[--C-:B------:R-:W-:Y:S02]  /*c730*/  FFMA.FTZ R166, R30, c[0x0][0x2d0], -R4.reuse ;  /* 0x0000b4001ea67a23 */ /* 0x100fe40000010804 */
[--C-:B------:R-:W-:Y:S02]  /*c740*/  FFMA.FTZ R165, R31, c[0x0][0x2d0], -R4.reuse ;  /* 0x0000b4001fa57a23 */ /* 0x100fe40000010804 */
[----:B------:R-:W-:Y:S02]  /*c750*/  FFMA.FTZ R167, R34, c[0x0][0x2d0], -R4 ;  /* 0x0000b40022a77a23 */ /* 0x000fe40000010804 */
[----:B------:R-:W-:Y:S01]  /*c760*/  FADD.FTZ R4, R8, R5 ;  /* 0x0000000508047221 */ /* 0x000fe20000010000 */
[----:B------:R-:W-:Y:S01]  /*c770*/  MUFU.EX2 R7, R7 ;  /* 0x0000000700077308 */ /* 0x000fe20000000800 */
[----:B------:R-:W-:Y:S01]  /*c780*/  FMUL.FTZ R5, R2, R133 ;  /* 0x0000008502057220 */ /* 0x000fe20000410000 */
[----:B------:R-:W-:Y:S01]  /*c790*/  MOV R133, R66 ;  /* 0x0000004200857202 */ /* 0x000fe20000000f00 */
[----:B-1----:R-:W-:Y:S02]  /*c7a0*/  FMUL.FTZ R66, R0, R74 ;  /* 0x0000004a00427220 */ /* 0x002fe40000410000 */
[----:B------:R-:W-:Y:S02]  /*c7b0*/  FADD.FTZ R148, R9, R4 ;  /* 0x0000000409947221 */ /* 0x000fe40000010000 */
[----:B------:R-:W-:Y:S01]  /*c7c0*/  FMUL.FTZ R4, R2, R132 ;  /* 0x0000008402047220 */ /* 0x000fe20000410000 */
[----:B------:R-:W-:Y:S01]  /*c7d0*/  MOV R132, R67 ;  /* 0x0000004300847202 */ /* 0x000fe20000000f00 */
[C---:B------:R-:W-:Y:S01]  /*c7e0*/  FMUL.FTZ R67, R0.reuse, R75 ;  /* 0x0000004b00437220 */ /* 0x040fe20000410000 */
[----:B------:R-:W-:Y:S01]  /*c7f0*/  MUFU.EX2 R158, R158 ;  /* 0x0000009e009e7308 */ /* 0x000fe20000000800 */
[----:B------:R-:W1:Y:S01]  /*c800*/  LDSM.16.MT88.4 R72, [R203] ;  /* 0x00000000cb48783b */ /* 0x000e620000004200 */
[C---:B------:R-:W-:Y:S02]  /*c810*/  FMUL.FTZ R34, R0.reuse, R106 ;  /* 0x0000006a00227220 */ /* 0x040fe40000410000 */
[----:B------:R-:W-:Y:S02]  /*c820*/  FMUL.FTZ R10, R0, R130 ;  /* 0x00000082000a7220 */ /* 0x000fe40000410000 */
[C---:B------:R-:W-:Y:S01]  /*c830*/  FMUL.FTZ R8, R2.reuse, R128 ;  /* 0x0000008002087220 */ /* 0x040fe20000410000 */
[----:B------:R-:W-:Y:S01]  /*c840*/  MOV R128, R63 ;  /* 0x0000003f00807202 */ /* 0x000fe20000000f00 */
[----:B------:R-:W-:Y:S01]  /*c850*/  FMUL.FTZ R9, R2, R129 ;  /* 0x0000008102097220 */ /* 0x000fe20000410000 */
[----:B------:R-:W-:Y:S01]  /*c860*/  MOV R129, R62 ;  /* 0x0000003e00817202 */ /* 0x000fe20000000f00 */
[----:B------:R-:W2:Y:S01]  /*c870*/  MUFU.EX2 R106, R70 ;  /* 0x00000046006a7308 */ /* 0x000ea20000000800 */
[C---:B------:R-:W-:Y:S02]  /*c880*/  FMUL.FTZ R14, R0.reuse, R126 ;  /* 0x0000007e000e7220 */ /* 0x040fe40000410000 */
[C---:B------:R-:W-:Y:S02]  /*c890*/  FMUL.FTZ R15, R0.reuse, R127 ;  /* 0x0000007f000f7220 */ /* 0x040fe40000410000 */
[C---:B------:R-:W-:Y:S02]  /*c8a0*/  FMUL.FTZ R18, R0.reuse, R122 ;  /* 0x0000007a00127220 */ /* 0x040fe40000410000 */
[C---:B------:R-:W-:Y:S02]  /*c8b0*/  FMUL.FTZ R19, R0.reuse, R123 ;  /* 0x0000007b00137220 */ /* 0x040fe40000410000 */
[C---:B------:R-:W-:Y:S01]  /*c8c0*/  FMUL.FTZ R22, R0.reuse, R118 ;  /* 0x0000007600167220 */ /* 0x040fe20000410000 */
[----:B------:R-:W4:Y:S01]  /*c8d0*/  MUFU.EX2 R70, R156 ;  /* 0x0000009c00467308 */ /* 0x000f220000000800 */
[C---:B------:R-:W-:Y:S02]  /*c8e0*/  FMUL.FTZ R23, R0.reuse, R119 ;  /* 0x0000007700177220 */ /* 0x040fe40000410000 */
[C---:B------:R-:W-:Y:S02]  /*c8f0*/  FMUL.FTZ R26, R0.reuse, R114 ;  /* 0x00000072001a7220 */ /* 0x040fe40000410000 */
[----:B------:R-:W-:Y:S02]  /*c900*/  FMUL.FTZ R27, R0, R115 ;  /* 0x00000073001b7220 */ /* 0x000fe40000410000 */
[----:B------:R-:W-:Y:S01]  /*c910*/  FMUL.FTZ R29, R2, R109 ;  /* 0x0000006d021d7220 */ /* 0x000fe20000410000 */
[----:B------:R-:W-:Y:S01]  /*c920*/  LDSM.16.MT88.4 R112, [R204+0x3800] ;  /* 0x00380000cc70783b */ /* 0x000fe20000004200 */
[C---:B------:R-:W-:Y:S01]  /*c930*/  FMUL.FTZ R30, R0.reuse, R110 ;  /* 0x0000006e001e7220 */ /* 0x040fe20000410000 */
[----:B------:R-:W-:Y:S01]  /*c940*/  MUFU.EX2 R157, R157 ;  /* 0x0000009d009d7308 */ /* 0x000fe20000000800 */
[C---:B------:R-:W-:Y:S02]  /*c950*/  FMUL.FTZ R31, R0.reuse, R111 ;  /* 0x0000006f001f7220 */ /* 0x040fe40000410000 */
[----:B------:R-:W-:Y:S01]  /*c960*/  FMUL.FTZ R35, R0, R107 ;  /* 0x0000006b00237220 */ /* 0x000fe20000410000 */
[----:B--2---:R-:W-:Y:S01]  /*c970*/  F2FP.PACK_AB R147, R116, R106 ;  /* 0x0000006a7493723e */ /* 0x004fe200000000ff */
[C---:B------:R-:W-:Y:S02]  /*c980*/  FMUL.FTZ R32, R2.reuse, R104 ;  /* 0x0000006802207220 */ /* 0x040fe40000410000 */
[C---:B------:R-:W-:Y:S02]  /*c990*/  FMUL.FTZ R36, R2.reuse, R100 ;  /* 0x0000006402247220 */ /* 0x040fe40000410000 */
[----:B------:R-:W-:Y:S01]  /*c9a0*/  FMUL.FTZ R37, R2, R101 ;  /* 0x0000006502257220 */ /* 0x000fe20000410000 */
[----:B------:R-:W-:Y:S01]  /*c9b0*/  MUFU.EX2 R104, R252 ;  /* 0x000000fc00687308 */ /* 0x000fe20000000800 */
[C---:B------:R-:W-:Y:S02]  /*c9c0*/  FMUL.FTZ R38, R0.reuse, R102 ;  /* 0x0000006600267220 */ /* 0x040fe40000410000 */
[----:B------:R-:W-:Y:S02]  /*c9d0*/  FMUL.FTZ R39, R0, R103 ;  /* 0x0000006700277220 */ /* 0x000fe40000410000 */
[----:B------:R-:W-:Y:S01]  /*c9e0*/  FMUL.FTZ R41, R2, R97 ;  /* 0x0000006102297220 */ /* 0x000fe20000410000 */
[----:B------:R-:W-:Y:S01]  /*c9f0*/  LDSM.16.MT88.4 R100, [R203+0x7000] ;  /* 0x00700000cb64783b */ /* 0x000fe20000004200 */
[C---:B------:R-:W-:Y:S02]  /*ca00*/  FMUL.FTZ R42, R0.reuse, R98 ;  /* 0x00000062002a7220 */ /* 0x040fe40000410000 */
[----:B------:R-:W-:Y:S01]  /*ca10*/  FMUL.FTZ R43, R0, R99 ;  /* 0x00000063002b7220 */ /* 0x000fe20000410000 */
[----:B------:R-:W-:Y:S01]  /*ca20*/  MUFU.EX2 R111, R150 ;  /* 0x00000096006f7308 */ /* 0x000fe20000000800 */
[C---:B------:R-:W-:Y:S02]  /*ca30*/  FMUL.FTZ R40, R2.reuse, R96 ;  /* 0x0000006002287220 */ /* 0x040fe40000410000 */
[----:B------:R-:W-:Y:S02]  /*ca40*/  FMUL.FTZ R45, R2, R93 ;  /* 0x0000005d022d7220 */ /* 0x000fe40000410000 */
[C---:B------:R-:W-:Y:S02]  /*ca50*/  FMUL.FTZ R46, R0.reuse, R94 ;  /* 0x0000005e002e7220 */ /* 0x040fe40000410000 */
[----:B------:R-:W-:Y:S02]  /*ca60*/  FMUL.FTZ R47, R0, R95 ;  /* 0x0000005f002f7220 */ /* 0x000fe40000410000 */
[C---:B------:R-:W-:Y:S01]  /*ca70*/  FMUL.FTZ R44, R2.reuse, R92 ;  /* 0x0000005c022c7220 */ /* 0x040fe20000410000 */
[----:B------:R-:W-:Y:S01]  /*ca80*/  MUFU.EX2 R150, R121 ;  /* 0x0000007900967308 */ /* 0x000fe20000000800 */
[C---:B------:R-:W-:Y:S02]  /*ca90*/  FMUL.FTZ R48, R2.reuse, R88 ;  /* 0x0000005802307220 */ /* 0x040fe40000410000 */
[----:B------:R-:W-:Y:S02]  /*caa0*/  FMUL.FTZ R49, R2, R89 ;  /* 0x0000005902317220 */ /* 0x000fe40000410000 */
[C---:B------:R-:W-:Y:S02]  /*cab0*/  FMUL.FTZ R50, R0.reuse, R90 ;  /* 0x0000005a00327220 */ /* 0x040fe40000410000 */
[----:B------:R-:W-:Y:S02]  /*cac0*/  FMUL.FTZ R51, R0, R91 ;  /* 0x0000005b00337220 */ /* 0x000fe40000410000 */
[----:B------:R-:W-:Y:S01]  /*cad0*/  FMUL.FTZ R53, R2, R85 ;  /* 0x0000005502357220 */ /* 0x000fe20000410000 */
[----:B------:R-:W-:Y:S01]  /*cae0*/  LDSM.16.MT88.4 R88, [R205+0x1800] ;  /* 0x00180000cd58783b */ /* 0x000fe20000004200 */
        /* <DEDUP_REMOVED lines=8> */
[C---:B------:R-:W-:Y:S02]  /*cb70*/  FMUL.FTZ R56, R2.reuse, R80 ;  /* 0x0000005002387220 */ /* 0x040fe40000410000 */
[C---:B------:R-:W-:Y:S02]  /*cb80*/  FMUL.FTZ R60, R2.reuse, R76 ;  /* 0x0000004c023c7220 */ /* 0x040fe40000410000 */
[----:B------:R-:W-:Y:S02]  /*cb90*/  FMUL.FTZ R61, R2, R77 ;  /* 0x0000004d023d7220 */ /* 0x000fe40000410000 */
[C---:B------:R-:W-:Y:S02]  /*cba0*/  FMUL.FTZ R62, R0.reuse, R78 ;  /* 0x0000004e003e7220 */ /* 0x040fe40000410000 */
[C---:B------:R-:W-:Y:S01]  /*cbb0*/  FMUL.FTZ R63, R0.reuse, R79 ;  /* 0x0000004f003f7220 */ /* 0x040fe20000410000 */
[----:B------:R-:W2:Y:S01]  /*cbc0*/  MUFU.EX2 R2, R155 ;  /* 0x0000009b00027308 */ /* 0x000ea20000000800 */
[----:B------:R-:W-:Y:S09]  /*cbd0*/  LDSM.16.MT88.4 R76, [R203+0x800] ;  /* 0x00080000cb4c783b */ /* 0x000ff20000004200 */
[----:B------:R5:W1:Y:S10]  /*cbe0*/  MUFU.EX2 R80, R154 ;  /* 0x0000009a00507308 */ /* 0x000a740000000800 */
[----:B------:R-:W1:Y:S10]  /*cbf0*/  MUFU.EX2 R110, R149 ;  /* 0x00000095006e7308 */ /* 0x000e740000000800 */
[----:B------:R-:W-:Y:S01]  /*cc00*/  MUFU.EX2 R149, R129 ;  /* 0x0000008100957308 */ /* 0x000fe20000000800 */
[----:B-----5:R-:W5:Y:S09]  /*cc10*/  LDL R154, [R1+0x4] ;  /* 0x00000400019a7983 */ /* 0x020f720000100800 */
[----:B------:R-:W-:Y:S10]  /*cc20*/  MUFU.EX2 R166, R166 ;  /* 0x000000a600a67308 */ /* 0x000ff40000000800 */
        /* <DEDUP_REMOVED lines=8> */
[----:B------:R-:W-:Y:S01]  /*ccb0*/  MUFU.EX2 R239, R239 ;  /* 0x000000ef00ef7308 */ /* 0x000fe20000000800 */
[C---:B---3--:R-:W-:Y:S01]  /*ccc0*/  FFMA.FTZ R6, R0.reuse, R11, R145 ;  /* 0x0000000b00067223 */ /* 0x048fe20000010091 */
[C---:B------:R-:W-:Y:S01]  /*ccd0*/  F2FP.PACK_AB R145, R7.reuse, R145 ;  /* 0x000000910791723e */ /* 0x040fe200000000ff */
[C---:B------:R-:W-:Y:S02]  /*cce0*/  FMUL.FTZ R11, R0.reuse, R131 ;  /* 0x00000083000b7220 */ /* 0x040fe40000410000 */
[----:B------:R-:W-:Y:S02]  /*ccf0*/  FADD.FTZ R105, R7, R6 ;  /* 0x0000000607697221 */ /* 0x000fe40000010000 */
[C---:B------:R-:W-:Y:S02]  /*cd00*/  FMUL.FTZ R6, R0.reuse, R134 ;  /* 0x0000008600067220 */ /* 0x040fe40000410000 */
[----:B------:R-:W-:Y:S01]  /*cd10*/  FMUL.FTZ R7, R0, R135 ;  /* 0x0000008700077220 */ /* 0x000fe20000410000 */
[----:B------:R-:W-:Y:S01]  /*cd20*/  MUFU.EX2 R240, R240 ;  /* 0x000000f000f07308 */ /* 0x000fe20000000800 */
[----:B----4-:R-:W-:Y:S04]  /*cd30*/  FADD.FTZ R0, R70, R148 ;  /* 0x0000009446007221 */ /* 0x010fe80000010000 */
[----:B--2---:R-:W-:Y:S01]  /*cd40*/  FADD.FTZ R0, R2, R0 ;  /* 0x0000000002007221 */ /* 0x004fe20000010000 */
[C---:B-1----:R-:W-:Y:S04]  /*cd50*/  HMMA.16816.F32 R4, R144.reuse, R72, R4 ;  /* 0x000000489004723c */ /* 0x042fe80000001804 */
[----:B------:R1:W-:Y:S01]  /*cd60*/  MUFU.EX2 R148, R128 ;  /* 0x0000008000947308 */ /* 0x0003e20000000800 */
[----:B------:R-:W-:Y:S03]  /*cd70*/  FADD.FTZ R0, R80, R0 ;  /* 0x0000000050007221 */ /* 0x000fe60000010000 */
[C---:B------:R-:W-:Y:S01]  /*cd80*/  HMMA.16816.F32 R8, R144.reuse, R74, R8 ;  /* 0x0000004a9008723c */ /* 0x040fe20000001808 */
[----:B------:R-:W2:Y:S03]  /*cd90*/  LDSM.16.MT88.4 R72, [R205] ;  /* 0x00000000cd48783b */ /* 0x000ea60000004200 */
[C---:B------:R-:W-:Y:S02]  /*cda0*/  FADD.FTZ R0, R71.reuse, R0 ;  /* 0x0000000047007221 */ /* 0x040fe40000010000 */
[----:B------:R-:W-:Y:S10]  /*cdb0*/  MUFU.EX2 R241, R241 ;  /* 0x000000f100f17308 */ /* 0x000ff40000000800 */
[----:B------:R-:W-:Y:S01]  /*cdc0*/  MUFU.EX2 R242, R242 ;  /* 0x000000f200f27308 */ /* 0x000fe20000000800 */
[----:B-1----:R-:W-:Y:S09]  /*cdd0*/  LDSM.16.MT88.4 R128, [R203+0x3800] ;  /* 0x00380000cb80783b */ /* 0x002ff20000004200 */
[----:B------:R-:W-:Y:S10]  /*cde0*/  MUFU.EX2 R153, R247 ;  /* 0x000000f700997308 */ /* 0x000ff40000000800 */
[----:B------:R-:W-:Y:S01]  /*cdf0*/  MUFU.EX2 R109, R151 ;  /* 0x00000097006d7308 */ /* 0x000fe20000000800 */
[C---:B--2---:R-:W-:Y:S09]  /*ce00*/  HMMA.16816.F32 R12, R144.reuse, R72, R12 ;  /* 0x00000048900c723c */ /* 0x044ff2000000180c */
[----:B------:R-:W-:Y:S01]  /*ce10*/  MUFU.EX2 R151, R251 ;  /* 0x000000fb00977308 */ /* 0x000fe20000000800 */
[C---:B------:R-:W-:Y:S01]  /*ce20*/  HMMA.16816.F32 R16, R144.reuse, R74, R16 ;  /* 0x0000004a9010723c */ /* 0x040fe20000001810 */
[----:B------:R-:W1:Y:S08]  /*ce30*/  LDSM.16.MT88.4 R72, [R204] ;  /* 0x00000000cc48783b */ /* 0x000e700000004200 */
[----:B------:R-:W2:Y:S10]  /*ce40*/  MUFU.EX2 R108, R152 ;  /* 0x00000098006c7308 */ /* 0x000eb40000000800 */
[----:B------:R-:W-:Y:S01]  /*ce50*/  MUFU.EX2 R152, R248 ;  /* 0x000000f800987308 */ /* 0x000fe20000000800 */
[C---:B-1----:R-:W-:Y:S08]  /*ce60*/  HMMA.16816.F32 R20, R144.reuse, R72, R20 ;  /* 0x000000489014723c */ /* 0x042ff00000001814 */
[C---:B------:R-:W-:Y:S01]  /*ce70*/  HMMA.16816.F32 R24, R144.reuse, R74, R24 ;  /* 0x0000004a9018723c */ /* 0x040fe20000001818 */
[----:B------:R-:W1:Y:S07]  /*ce80*/  LDSM.16.MT88.4 R72, [R216] ;  /* 0x00000000d848783b */ /* 0x000e6e0000004200 */
[C---:B-1----:R-:W-:Y:S08]  /*ce90*/  HMMA.16816.F32 R28, R144.reuse, R72, R28 ;  /* 0x00000048901c723c */ /* 0x042ff0000000181c */
[C---:B------:R-:W-:Y:S01]  /*cea0*/  HMMA.16816.F32 R32, R144.reuse, R74, R32 ;  /* 0x0000004a9020723c */ /* 0x040fe20000001820 */
[----:B------:R-:W1:Y:S02]  /*ceb0*/  LDSM.16.MT88.4 R72, [R203+0x4000] ;  /* 0x00400000cb48783b */ /* 0x000e640000004200 */
[----:B-----5:R-:W-:Y:S05]  /*cec0*/  ISETP.GT.AND P0, PT, R232, R154, PT ;  /* 0x0000009ae800720c */ /* 0x020fea0003f04270 */
        /* <DEDUP_REMOVED lines=9> */
[C---:B-1----:R-:W-:Y:S07]  /*cf60*/  HMMA.16816.F32 R60, R144.reuse, R72, R60 ;  /* 0x00000048903c723c */ /* 0x042fee000000183c */
[----:B------:R-:W-:Y:S01]  /*cf70*/  F2FP.PACK_AB R72, R2, R70 ;  /* 0x000000460248723e */ /* 0x000fe200000000ff */
[----:B------:R-:W-:Y:S01]  /*cf80*/  HMMA.16816.F32 R64, R144, R74, R64 ;  /* 0x0000004a9040723c */ /* 0x000fe20000001840 */
[----:B------:R-:W1:Y:S03]  /*cf90*/  MUFU.EX2 R70, R164 ;  /* 0x000000a400467308 */ /* 0x000e660000000800 */
[----:B------:R-:W-:Y:S03]  /*cfa0*/  F2FP.PACK_AB R73, R110, R111 ;  /* 0x0000006f6e49723e */ /* 0x000fe600000000ff */
[----:B------:R-:W-:Y:S02]  /*cfb0*/  F2FP.PACK_AB R74, R71, R80 ;  /* 0x00000050474a723e */ /* 0x000fe400000000ff */
[----:B------:R-:W3:Y:S02]  /*cfc0*/  LDSM.16.MT88.4 R80, [R205+0x800] ;  /* 0x00080000cd50783b */ /* 0x000ee40000004200 */
[----:B------:R-:W4:Y:S01]  /*cfd0*/  MUFU.EX2 R2, R163 ;  /* 0x000000a300027308 */ /* 0x000f220000000800 */
[----:B--2---:R-:W-:Y:S02]  /*cfe0*/  F2FP.PACK_AB R75, R108, R109 ;  /* 0x0000006d6c4b723e */ /* 0x004fe400000000ff */
[----:B------:R-:W-:Y:S05]  /*cff0*/  F2FP.PACK_AB R145, R148, R149 ;  /* 0x000000959491723e */ /* 0x000fea00000000ff */
[C---:B------:R-:W-:Y:S02]  /*d000*/  HMMA.16816.F32 R4, R72.reuse, R76, R4 ;  /* 0x0000004c4804723c */ /* 0x040fe40000001804 */
[----:B------:R-:W2:Y:S03]  /*d010*/  MUFU.EX2 R71, R161 ;  /* 0x000000a100477308 */ /* 0x000ea60000000800 */
[----:B-1----:R-:W-:Y:S03]  /*d020*/  FADD.FTZ R0, R70, R0 ;  /* 0x0000000046007221 */ /* 0x002fe60000010000 */
[C---:B------:R-:W-:Y:S01]  /*d030*/  HMMA.16816.F32 R8, R72.reuse, R78, R8 ;  /* 0x0000004e4808723c */ /* 0x040fe20000001808 */
[----:B------:R-:W1:Y:S03]  /*d040*/  LDSM.16.MT88.4 R76, [R204+0x800] ;  /* 0x00080000cc4c783b */ /* 0x000e660000004200 */
[----:B------:R-:W-:Y:S01]  /*d050*/  MUFU.EX2 R144, R125 ;  /* 0x0000007d00907308 */ /* 0x000fe20000000800 */
[----:B----4-:R-:W-:Y:S04]  /*d060*/  FADD.FTZ R0, R2, R0 ;  /* 0x0000000002007221 */ /* 0x010fe80000010000 */
[----:B------:R-:W-:Y:S05]  /*d070*/  FADD.FTZ R0, R84, R0 ;  /* 0x0000000054007221 */ /* 0x000fea0000010000 */
[----:B------:R-:W-:Y:S01]  /*d080*/  MUFU.EX2 R146, R124 ;  /* 0x0000007c00927308 */ /* 0x000fe20000000800 */
[C---:B--2---:R-:W-:Y:S01]  /*d090*/  FADD.FTZ R0, R71.reuse, R0 ;  /* 0x0000000047007221 */ /* 0x044fe20000010000 */
[C---:B---3--:R-:W-:Y:S08]  /*d0a0*/  HMMA.16816.F32 R12, R72.reuse, R80, R12 ;  /* 0x00000050480c723c */ /* 0x048ff0000000180c */
        /* <DEDUP_REMOVED lines=18> */
[----:B------:R-:W-:Y:S01]  /*d1d0*/  HMMA.16816.F32 R64, R72, R82, R64 ;  /* 0x000000524840723c */ /* 0x000fe20000001840 */
[----:B------:R-:W2:Y:S06]  /*d1e0*/  LDSM.16.MT88.4 R80, [R205+0x1000] ;  /* 0x00100000cd50783b */ /* 0x000eac0000004200 */
[----:B------:R-:W-:Y:S02]  /*d1f0*/  F2FP.PACK_AB R74, R71, R84 ;  /* 0x00000054474a723e */ /* 0x000fe400000000ff */
[----:B------:R-:W3:Y:S01]  /*d200*/  LDSM.16.MT88.4 R84, [R204+0x1000] ;  /* 0x00100000cc54783b */ /* 0x000ee20000004200 */
[----:B------:R-:W-:Y:S02]  /*d210*/  MUFU.EX2 R71, R169 ;  /* 0x000000a900477308 */ /* 0x000fe40000000800 */
[----:B------:R-:W-:Y:S02]  /*d220*/  F2FP.PACK_AB R72, R2, R70 ;  /* 0x000000460248723e */ /* 0x000fe400000000ff */
[----:B------:R-:W-:Y:S02]  /*d230*/  F2FP.PACK_AB R73, R157, R158 ;  /* 0x0000009e9d49723e */ /* 0x000fe400000000ff */
[----:B------:R-:W-:Y:S04]  /*d240*/  F2FP.PACK_AB R75, R160, R159 ;  /* 0x0000009fa04b723e */ /* 0x000fe800000000ff */
[----:B------:R-:W4:Y:S03]  /*d250*/  MUFU.EX2 R70, R172 ;  /* 0x000000ac00467308 */ /* 0x000f260000000800 */
[C---:B-1----:R-:W-:Y:S07]  /*d260*/  HMMA.16816.F32 R4, R72.reuse, R76, R4 ;  /* 0x0000004c4804723c */ /* 0x042fee0000001804 */
[----:B------:R-:W1:Y:S01]  /*d270*/  MUFU.EX2 R2, R171 ;  /* 0x000000ab00027308 */ /* 0x000e620000000800 */
[C---:B------:R-:W-:Y:S01]  /*d280*/  HMMA.16816.F32 R8, R72.reuse, R78, R8 ;  /* 0x0000004e4808723c */ /* 0x040fe20000001808 */
[----:B------:R-:W5:Y:S07]  /*d290*/  LDSM.16.MT88.4 R76, [R206+0x1000] ;  /* 0x00100000ce4c783b */ /* 0x000f6e0000004200 */
[C---:B--2---:R-:W-:Y:S04]  /*d2a0*/  HMMA.16816.F32 R12, R72.reuse, R80, R12 ;  /* 0x00000050480c723c */ /* 0x044fe8000000180c */
[----:B----4-:R-:W-:Y:S04]  /*d2b0*/  FADD.FTZ R0, R70, R0 ;  /* 0x0000000046007221 */ /* 0x010fe80000010000 */
[C---:B------:R-:W-:Y:S01]  /*d2c0*/  HMMA.16816.F32 R16, R72.reuse, R82, R16 ;  /* 0x000000524810723c */ /* 0x040fe20000001810 */
[----:B------:R-:W2:Y:S03]  /*d2d0*/  LDSM.16.MT88.4 R80, [R203+0x5000] ;  /* 0x00500000cb50783b */ /* 0x000ea60000004200 */
[----:B-1----:R-:W-:Y:S04]  /*d2e0*/  FADD.FTZ R0, R2, R0 ;  /* 0x0000000002007221 */ /* 0x002fe80000010000 */
[C---:B---3--:R-:W-:Y:S04]  /*d2f0*/  HMMA.16816.F32 R20, R72.reuse, R84, R20 ;  /* 0x000000544814723c */ /* 0x048fe80000001814 */
[----:B------:R-:W-:Y:S04]  /*d300*/  FADD.FTZ R0, R92, R0 ;  /* 0x000000005c007221 */ /* 0x000fe80000010000 */
[C---:B------:R-:W-:Y:S01]  /*d310*/  HMMA.16816.F32 R24, R72.reuse, R86, R24 ;  /* 0x000000564818723c */ /* 0x040fe20000001818 */
[----:B------:R-:W1:Y:S03]  /*d320*/  LDSM.16.MT88.4 R84, [R205+0x5000] ;  /* 0x00500000cd54783b */ /* 0x000e660000004200 */
[----:B------:R-:W-:Y:S04]  /*d330*/  FADD.FTZ R0, R71, R0 ;  /* 0x0000000047007221 */ /* 0x000fe80000010000 */
[C---:B-----5:R-:W-:Y:S08]  /*d340*/  HMMA.16816.F32 R28, R72.reuse, R76, R28 ;  /* 0x0000004c481c723c */ /* 0x060ff0000000181c */
        /* <DEDUP_REMOVED lines=8> */
[C---:B---3--:R-:W-:Y:S07]  /*d3d0*/  HMMA.16816.F32 R52, R72.reuse, R76, R52 ;  /* 0x0000004c4834723c */ /* 0x048fee0000001834 */
[----:B------:R-:W-:Y:S01]  /*d3e0*/  F2FP.PACK_AB R76, R2, R70 ;  /* 0x00000046024c723e */ /* 0x000fe200000000ff */
[C---:B------:R-:W-:Y:S01]  /*d3f0*/  HMMA.16816.F32 R56, R72.reuse, R78, R56 ;  /* 0x0000004e4838723c */ /* 0x040fe20000001838 */
[----:B------:R-:W3:Y:S03]  /*d400*/  MUFU.EX2 R70, R238 ;  /* 0x000000ee00467308 */ /* 0x000ee60000000800 */
[----:B------:R-:W-:Y:S03]  /*d410*/  F2FP.PACK_AB R77, R165, R166 ;  /* 0x000000a6a54d723e */ /* 0x000fe600000000ff */
[----:B------:R-:W-:Y:S01]  /*d420*/  F2FP.PACK_AB R78, R71, R92 ;  /* 0x0000005c474e723e */ /* 0x000fe200000000ff */
[C---:B--2---:R-:W-:Y:S01]  /*d430*/  HMMA.16816.F32 R60, R72.reuse, R80, R60 ;  /* 0x00000050483c723c */ /* 0x044fe2000000183c */
[----:B------:R-:W-:Y:S02]  /*d440*/  LDSM.16.MT88.4 R92, [R205+0x2000] ;  /* 0x00200000cd5c783b */ /* 0x000fe40000004200 */
[----:B------:R-:W2:Y:S01]  /*d450*/  MUFU.EX2 R2, R237 ;  /* 0x000000ed00027308 */ /* 0x000ea20000000800 */
[----:B------:R-:W-:Y:S04]  /*d460*/  F2FP.PACK_AB R79, R168, R167 ;  /* 0x000000a7a84f723e */ /* 0x000fe800000000ff */
[----:B------:R-:W-:Y:S01]  /*d470*/  HMMA.16816.F32 R64, R72, R82, R64 ;  /* 0x000000524840723c */ /* 0x000fe20000001840 */
[----:B------:R-:W4:Y:S04]  /*d480*/  LDSM.16.MT88.4 R72, [R204+0x1800] ;  /* 0x00180000cc48783b */ /* 0x000f280000004200 */
[----:B------:R-:W5:Y:S03]  /*d490*/  MUFU.EX2 R71, R235 ;  /* 0x000000eb00477308 */ /* 0x000f660000000800 */
[C---:B-1----:R-:W-:Y:S01]  /*d4a0*/  HMMA.16816.F32 R4, R76.reuse, R84, R4 ;  /* 0x000000544c04723c */ /* 0x042fe20000001804 */
[----:B------:R-:W1:Y:S04]  /*d4b0*/  LDSM.16.MT88.4 R80, [R206+0x1800] ;  /* 0x00180000ce50783b */ /* 0x000e680000004200 */
[----:B---3--:R-:W-:Y:S03]  /*d4c0*/  FADD.FTZ R0, R70, R0 ;  /* 0x0000000046007221 */ /* 0x008fe60000010000 */
[C---:B------:R-:W-:Y:S01]  /*d4d0*/  HMMA.16816.F32 R8, R76.reuse, R86, R8 ;  /* 0x000000564c08723c */ /* 0x040fe20000001808 */
[----:B------:R-:W3:Y:S03]  /*d4e0*/  LDSM.16.MT88.4 R84, [R203+0x5800] ;  /* 0x00580000cb54783b */ /* 0x000ee60000004200 */
[----:B--2---:R-:W-:Y:S04]  /*d4f0*/  FADD.FTZ R0, R2, R0 ;  /* 0x0000000002007221 */ /* 0x004fe80000010000 */
[C---:B------:R-:W-:Y:S04]  /*d500*/  HMMA.16816.F32 R12, R76.reuse, R88, R12 ;  /* 0x000000584c0c723c */ /* 0x040fe8000000180c */
[----:B------:R-:W-:Y:S04]  /*d510*/  FADD.FTZ R0, R96, R0 ;  /* 0x0000000060007221 */ /* 0x000fe80000010000 */
[C---:B------:R-:W-:Y:S01]  /*d520*/  HMMA.16816.F32 R16, R76.reuse, R90, R16 ;  /* 0x0000005a4c10723c */ /* 0x040fe20000001810 */
[----:B------:R-:W-:Y:S03]  /*d530*/  LDSM.16.MT88.4 R88, [R204+0x5800] ;  /* 0x00580000cc58783b */ /* 0x000fe60000004200 */
[C---:B-----5:R-:W-:Y:S04]  /*d540*/  FADD.FTZ R0, R71.reuse, R0 ;  /* 0x0000000047007221 */ /* 0x060fe80000010000 */
[C---:B----4-:R-:W-:Y:S08]  /*d550*/  HMMA.16816.F32 R20, R76.reuse, R72, R20 ;  /* 0x000000484c14723c */ /* 0x050ff00000001814 */
[C---:B------:R-:W-:Y:S01]  /*d560*/  HMMA.16816.F32 R24, R76.reuse, R74, R24 ;  /* 0x0000004a4c18723c */ /* 0x040fe20000001818 */
[----:B------:R-:W2:Y:S07]  /*d570*/  LDSM.16.MT88.4 R72, [R205+0x5800] ;  /* 0x00580000cd48783b */ /* 0x000eae0000004200 */
[C---:B-1----:R-:W-:Y:S08]  /*d580*/  HMMA.16816.F32 R28, R76.reuse, R80, R28 ;  /* 0x000000504c1c723c */ /* 0x042ff0000000181c */
[C---:B------:R-:W-:Y:S01]  /*d590*/  HMMA.16816.F32 R32, R76.reuse, R82, R32 ;  /* 0x000000524c20723c */ /* 0x040fe20000001820 */
[----:B------:R-:W1:Y:S07]  /*d5a0*/  LDSM.16.MT88.4 R80, [R206+0x5800] ;  /* 0x00580000ce50783b */ /* 0x000e6e0000004200 */
[C---:B---3--:R-:W-:Y:S08]  /*d5b0*/  HMMA.16816.F32 R36, R76.reuse, R84, R36 ;  /* 0x000000544c24723c */ /* 0x048ff00000001824 */
[C---:B------:R-:W-:Y:S01]  /*d5c0*/  HMMA.16816.F32 R40, R76.reuse, R86, R40 ;  /* 0x000000564c28723c */ /* 0x040fe20000001828 */
[----:B------:R-:W3:Y:S07]  /*d5d0*/  LDSM.16.MT88.4 R84, [R203+0x2000] ;  /* 0x00200000cb54783b */ /* 0x000eee0000004200 */
[C---:B--2---:R-:W-:Y:S07]  /*d5e0*/  HMMA.16816.F32 R44, R76.reuse, R72, R44 ;  /* 0x000000484c2c723c */ /* 0x044fee000000182c */
[----:B------:R-:W-:Y:S01]  /*d5f0*/  F2FP.PACK_AB R72, R2, R70 ;  /* 0x000000460248723e */ /* 0x000fe200000000ff */
[C---:B------:R-:W-:Y:S01]  /*d600*/  HMMA.16816.F32 R48, R76.reuse, R74, R48 ;  /* 0x0000004a4c30723c */ /* 0x040fe20000001830 */
[----:B------:R-:W-:Y:S03]  /*d610*/  MUFU.EX2 R70, R245 ;  /* 0x000000f500467308 */ /* 0x000fe60000000800 */
[----:B------:R-:W-:Y:S03]  /*d620*/  F2FP.PACK_AB R73, R174, R173 ;  /* 0x000000adae49723e */ /* 0x000fe600000000ff */
[----:B------:R-:W-:Y:S01]  /*d630*/  F2FP.PACK_AB R74, R71, R96 ;  /* 0x00000060474a723e */ /* 0x000fe200000000ff */
[C---:B------:R-:W-:Y:S03]  /*d640*/  HMMA.16816.F32 R52, R76.reuse, R88, R52 ;  /* 0x000000584c34723c */ /* 0x040fe60000001834 */
[----:B------:R-:W2:Y:S01]  /*d650*/  MUFU.EX2 R96, R244 ;  /* 0x000000f400607308 */ /* 0x000ea20000000800 */
[----:B------:R-:W-:Y:S04]  /*d660*/  F2FP.PACK_AB R75, R228, R175 ;  /* 0x000000afe44b723e */ /* 0x000fe800000000ff */
[C---:B------:R-:W-:Y:S01]  /*d670*/  HMMA.16816.F32 R56, R76.reuse, R90, R56 ;  /* 0x0000005a4c38723c */ /* 0x040fe20000001838 */
[----:B------:R-:W4:Y:S04]  /*d680*/  LDSM.16.MT88.4 R88, [R204+0x2000] ;  /* 0x00200000cc58783b */ /* 0x000f280000004200 */
[----:B------:R-:W5:Y:S03]  /*d690*/  MUFU.EX2 R71, R243 ;  /* 0x000000f300477308 */ /* 0x000f660000000800 */
[C---:B-1----:R-:W-:Y:S07]  /*d6a0*/  HMMA.16816.F32 R60, R76.reuse, R80, R60 ;  /* 0x000000504c3c723c */ /* 0x042fee000000183c */
[----:B------:R-:W1:Y:S01]  /*d6b0*/  MUFU.EX2 R2, R246 ;  /* 0x000000f600027308 */ /* 0x000e620000000800 */
[----:B------:R-:W-:Y:S01]  /*d6c0*/  HMMA.16816.F32 R64, R76, R82, R64 ;  /* 0x000000524c40723c */ /* 0x000fe20000001840 */
[----:B------:R-:W4:Y:S03]  /*d6d0*/  LDSM.16.MT88.4 R76, [R206+0x2000] ;  /* 0x00200000ce4c783b */ /* 0x000f260000004200 */
[----:B--2---:R-:W-:Y:S04]  /*d6e0*/  FADD.FTZ R0, R96, R0 ;  /* 0x0000000060007221 */ /* 0x004fe80000010000 */
[C---:B---3--:R-:W-:Y:S01]  /*d6f0*/  HMMA.16816.F32 R4, R72.reuse, R84, R4 ;  /* 0x000000544804723c */ /* 0x048fe20000001804 */
[----:B------:R-:W2:Y:S04]  /*d700*/  LDSM.16.MT88.4 R80, [R203+0x6000] ;  /* 0x00600000cb50783b */ /* 0x000ea80000004200 */
[C---:B-----5:R-:W-:Y:S03]  /*d710*/  FADD.FTZ R0, R71.reuse, R0 ;  /* 0x0000000047007221 */ /* 0x060fe60000010000 */
[C---:B------:R-:W-:Y:S01]  /*d720*/  HMMA.16816.F32 R8, R72.reuse, R86, R8 ;  /* 0x000000564808723c */ /* 0x040fe20000001808 */
[----:B------:R-:W3:Y:S03]  /*d730*/  LDSM.16.MT88.4 R84, [R205+0x6000] ;  /* 0x00600000cd54783b */ /* 0x000ee60000004200 */
[----:B------:R-:W-:Y:S04]  /*d740*/  FADD.FTZ R0, R70, R0 ;  /* 0x0000000046007221 */ /* 0x000fe80000010000 */
[C---:B------:R-:W-:Y:S04]  /*d750*/  HMMA.16816.F32 R12, R72.reuse, R92, R12 ;  /* 0x0000005c480c723c */ /* 0x040fe8000000180c */
[----:B-1----:R-:W-:Y:S04]  /*d760*/  FADD.FTZ R0, R2, R0 ;  /* 0x0000000002007221 */ /* 0x002fe80000010000 */
[C---:B------:R-:W-:Y:S01]  /*d770*/  HMMA.16816.F32 R16, R72.reuse, R94, R16 ;  /* 0x0000005e4810723c */ /* 0x040fe20000001810 */
[----:B------:R-:W1:Y:S07]  /*d780*/  LDSM.16.MT88.4 R92, [R204+0x6000] ;  /* 0x00600000cc5c783b */ /* 0x000e6e0000004200 */
[C---:B----4-:R-:W-:Y:S08]  /*d790*/  HMMA.16816.F32 R20, R72.reuse, R88, R20 ;  /* 0x000000584814723c */ /* 0x050ff00000001814 */
[C---:B------:R-:W-:Y:S01]  /*d7a0*/  HMMA.16816.F32 R24, R72.reuse, R90, R24 ;  /* 0x0000005a4818723c */ /* 0x040fe20000001818 */
[----:B------:R-:W4:Y:S07]  /*d7b0*/  LDSM.16.MT88.4 R88, [R206+0x6000] ;  /* 0x00600000ce58783b */ /* 0x000f2e0000004200 */
[C---:B------:R-:W-:Y:S07]  /*d7c0*/  HMMA.16816.F32 R28, R72.reuse, R76, R28 ;  /* 0x0000004c481c723c */ /* 0x040fee000000181c */
[----:B------:R-:W-:Y:S01]  /*d7d0*/  F2FP.PACK_AB R76, R71, R96 ;  /* 0x00000060474c723e */ /* 0x000fe200000000ff */
[C---:B------:R-:W-:Y:S01]  /*d7e0*/  HMMA.16816.F32 R32, R72.reuse, R78, R32 ;  /* 0x0000004e4820723c */ /* 0x040fe20000001820 */
[----:B------:R-:W-:Y:S01]  /*d7f0*/  LDSM.16.MT88.4 R96, [R205+0x6800] ;  /* 0x00680000cd60783b */ /* 0x000fe20000004200 */
[----:B------:R-:W5:Y:S02]  /*d800*/  MUFU.EX2 R71, R249 ;  /* 0x000000f900477308 */ /* 0x000f640000000800 */
[----:B------:R-:W-:Y:S03]  /*d810*/  F2FP.PACK_AB R77, R240, R239 ;  /* 0x000000eff04d723e */ /* 0x000fe600000000ff */
[----:B------:R-:W-:Y:S01]  /*d820*/  F2FP.PACK_AB R78, R2, R70 ;  /* 0x00000046024e723e */ /* 0x000fe200000000ff */
[C---:B--2---:R-:W-:Y:S04]  /*d830*/  HMMA.16816.F32 R36, R72.reuse, R80, R36 ;  /* 0x000000504824723c */ /* 0x044fe80000001824 */
[----:B------:R-:W-:Y:S01]  /*d840*/  F2FP.PACK_AB R79, R242, R241 ;  /* 0x000000f1f24f723e */ /* 0x000fe200000000ff */
[----:B------:R-:W2:Y:S03]  /*d850*/  MUFU.EX2 R70, R250 ;  /* 0x000000fa00467308 */ /* 0x000ea60000000800 */
[C---:B------:R-:W-:Y:S01]  /*d860*/  HMMA.16816.F32 R40, R72.reuse, R82, R40 ;  /* 0x000000524828723c */ /* 0x040fe20000001828 */
[----:B------:R-:W4:Y:S06]  /*d870*/  LDSM.16.MT88.4 R80, [R203+0x2800] ;  /* 0x00280000cb50783b */ /* 0x000f2c0000004200 */
[----:B------:R-:W4:Y:S01]  /*d880*/  MUFU.EX2 R2, R117 ;  /* 0x0000007500027308 */ /* 0x000f220000000800 */
[C---:B---3--:R-:W-:Y:S04]  /*d890*/  HMMA.16816.F32 R44, R72.reuse, R84, R44 ;  /* 0x00000054482c723c */ /* 0x048fe8000000182c */
[----:B-----5:R-:W-:Y:S04]  /*d8a0*/  FADD.FTZ R0, R71, R0 ;  /* 0x0000000047007221 */ /* 0x020fe80000010000 */
[C---:B------:R-:W-:Y:S01]  /*d8b0*/  HMMA.16816.F32 R48, R72.reuse, R86, R48 ;  /* 0x000000564830723c */ /* 0x040fe20000001830 */
[----:B------:R-:W3:Y:S03]  /*d8c0*/  LDSM.16.MT88.4 R84, [R205+0x2800] ;  /* 0x00280000cd54783b */ /* 0x000ee60000004200 */
[----:B--2---:R-:W-:Y:S04]  /*d8d0*/  FADD.FTZ R0, R70, R0 ;  /* 0x0000000046007221 */ /* 0x004fe80000010000 */
[C---:B-1----:R-:W-:Y:S04]  /*d8e0*/  HMMA.16816.F32 R52, R72.reuse, R92, R52 ;  /* 0x0000005c4834723c */ /* 0x042fe80000001834 */
[----:B------:R-:W-:Y:S04]  /*d8f0*/  FADD.FTZ R0, R104, R0 ;  /* 0x0000000068007221 */ /* 0x000fe80000010000 */
[C---:B------:R-:W-:Y:S01]  /*d900*/  HMMA.16816.F32 R56, R72.reuse, R94, R56 ;  /* 0x0000005e4838723c */ /* 0x040fe20000001838 */
[----:B------:R-:W1:Y:S03]  /*d910*/  LDSM.16.MT88.4 R92, [R204+0x2800] ;  /* 0x00280000cc5c783b */ /* 0x000e660000004200 */
[----:B----4-:R-:W-:Y:S04]  /*d920*/  FADD.FTZ R0, R2, R0 ;  /* 0x0000000002007221 */ /* 0x010fe80000010000 */
[C---:B------:R-:W-:Y:S08]  /*d930*/  HMMA.16816.F32 R60, R72.reuse, R88, R60 ;  /* 0x00000058483c723c */ /* 0x040ff0000000183c */
[----:B------:R-:W-:Y:S01]  /*d940*/  HMMA.16816.F32 R64, R72, R90, R64 ;  /* 0x0000005a4840723c */ /* 0x000fe20000001840 */
[----:B------:R-:W2:Y:S07]  /*d950*/  LDSM.16.MT88.4 R72, [R206+0x2800] ;  /* 0x00280000ce48783b */ /* 0x000eae0000004200 */
[C---:B------:R-:W-:Y:S01]  /*d960*/  HMMA.16816.F32 R4, R76.reuse, R80, R4 ;  /* 0x000000504c04723c */ /* 0x040fe20000001804 */
[----:B------:R-:W4:Y:S07]  /*d970*/  LDSM.16.MT88.4 R88, [R203+0x6800] ;  /* 0x00680000cb58783b */ /* 0x000f2e0000004200 */
[C---:B------:R-:W-:Y:S01]  /*d980*/  HMMA.16816.F32 R8, R76.reuse, R82, R8 ;  /* 0x000000524c08723c */ /* 0x040fe20000001808 */
[----:B------:R-:W5:Y:S07]  /*d990*/  LDSM.16.MT88.4 R80, [R204+0x6800] ;  /* 0x00680000cc50783b */ /* 0x000f6e0000004200 */
[C---:B---3--:R-:W-:Y:S08]  /*d9a0*/  HMMA.16816.F32 R12, R76.reuse, R84, R12 ;  /* 0x000000544c0c723c */ /* 0x048ff0000000180c */
[C---:B------:R-:W-:Y:S01]  /*d9b0*/  HMMA.16816.F32 R16, R76.reuse, R86, R16 ;  /* 0x000000564c10723c */ /* 0x040fe20000001810 */
[----:B------:R-:W3:Y:S07]  /*d9c0*/  LDSM.16.MT88.4 R84, [R206+0x6800] ;  /* 0x00680000ce54783b */ /* 0x000eee0000004200 */
[C---:B-1----:R-:W-:Y:S08]  /*d9d0*/  HMMA.16816.F32 R20, R76.reuse, R92, R20 ;  /* 0x0000005c4c14723c */ /* 0x042ff00000001814 */
[C---:B------:R-:W-:Y:S01]  /*d9e0*/  HMMA.16816.F32 R24, R76.reuse, R94, R24 ;  /* 0x0000005e4c18723c */ /* 0x040fe20000001818 */
[----:B------:R-:W-:Y:S07]  /*d9f0*/  LDSM.16.MT88.4 R92, [R205+0x3000] ;  /* 0x00300000cd5c783b */ /* 0x000fee0000004200 */
[C---:B--2---:R-:W-:Y:S07]  /*da00*/  HMMA.16816.F32 R28, R76.reuse, R72, R28 ;  /* 0x000000484c1c723c */ /* 0x044fee000000181c */
[----:B------:R-:W-:Y:S01]  /*da10*/  F2FP.PACK_AB R72, R70, R71 ;  /* 0x000000474648723e */ /* 0x000fe200000000ff */
[C---:B------:R-:W-:Y:S01]  /*da20*/  HMMA.16816.F32 R32, R76.reuse, R74, R32 ;  /* 0x0000004a4c20723c */ /* 0x040fe20000001820 */
[----:B------:R-:W-:Y:S03]  /*da30*/  MUFU.EX2 R70, R132 ;  /* 0x0000008400467308 */ /* 0x000fe60000000800 */
[----:B------:R-:W-:Y:S03]  /*da40*/  F2FP.PACK_AB R73, R152, R153 ;  /* 0x000000999849723e */ /* 0x000fe600000000ff */
[----:B------:R-:W-:Y:S01]  /*da50*/  F2FP.PACK_AB R74, R2, R104 ;  /* 0x00000068024a723e */ /* 0x000fe200000000ff */
[C---:B----4-:R-:W-:Y:S03]  /*da60*/  HMMA.16816.F32 R36, R76.reuse, R88, R36 ;  /* 0x000000584c24723c */ /* 0x050fe60000001824 */
[----:B------:R-:W1:Y:S01]  /*da70*/  MUFU.EX2 R2, R120 ;  /* 0x0000007800027308 */ /* 0x000e620000000800 */
[----:B------:R-:W-:Y:S04]  /*da80*/  F2FP.PACK_AB R75, R150, R151 ;  /* 0x00000097964b723e */ /* 0x000fe800000000ff */
[C---:B------:R-:W-:Y:S01]  /*da90*/  HMMA.16816.F32 R40, R76.reuse, R90, R40 ;  /* 0x0000005a4c28723c */ /* 0x040fe20000001828 */
[----:B------:R-:W2:Y:S04]  /*daa0*/  LDSM.16.MT88.4 R88, [R203+0x3000] ;  /* 0x00300000cb58783b */ /* 0x000ea80000004200 */
[----:B------:R-:W4:Y:S03]  /*dab0*/  MUFU.EX2 R71, R133 ;  /* 0x0000008500477308 */ /* 0x000f260000000800 */
[C---:B------:R-:W-:Y:S08]  /*dac0*/  HMMA.16816.F32 R44, R76.reuse, R96, R44 ;  /* 0x000000604c2c723c */ /* 0x040ff0000000182c */
[C---:B------:R-:W-:Y:S01]  /*dad0*/  HMMA.16816.F32 R48, R76.reuse, R98, R48 ;  /* 0x000000624c30723c */ /* 0x040fe20000001830 */
[----:B------:R-:W-:Y:S03]  /*dae0*/  LDSM.16.MT88.4 R96, [R206+0x3000] ;  /* 0x00300000ce60783b */ /* 0x000fe60000004200 */
[----:B-1----:R-:W-:Y:S04]  /*daf0*/  FADD.FTZ R0, R2, R0 ;  /* 0x0000000002007221 */ /* 0x002fe80000010000 */
[C---:B-----5:R-:W-:Y:S01]  /*db00*/  HMMA.16816.F32 R52, R76.reuse, R80, R52 ;  /* 0x000000504c34723c */ /* 0x060fe20000001834 */
[----:B------:R-:W-:Y:S03]  /*db10*/  LDSM.16.MT88.4 R120, [R205+0x3800] ;  /* 0x00380000cd78783b */ /* 0x000fe60000004200 */
[C---:B------:R-:W-:Y:S01]  /*db20*/  FADD.FTZ R0, R144.reuse, R0 ;  /* 0x0000000090007221 */ /* 0x040fe20000010000 */
[----:B------:R-:W-:Y:S01]  /*db30*/  F2FP.PACK_AB R144, R144, R2 ;  /* 0x000000029090723e */ /* 0x000fe200000000ff */
[----:B------:R-:W-:Y:S01]  /*db40*/  FADD.FTZ R2, R106, R105 ;  /* 0x000000696a027221 */ /* 0x000fe20000010000 */
[----:B----4-:R-:W-:Y:S01]  /*db50*/  F2FP.PACK_AB R147, R70, R71 ;  /* 0x000000474693723e */ /* 0x010fe200000000ff */
[C---:B------:R-:W-:Y:S01]  /*db60*/  HMMA.16816.F32 R56, R76.reuse, R82, R56 ;  /* 0x000000524c38723c */ /* 0x040fe20000001838 */
[----:B------:R-:W1:Y:S03]  /*db70*/  LDSM.16.MT88.4 R80, [R204+0x3000] ;  /* 0x00300000cc50783b */ /* 0x000e660000004200 */
[----:B------:R-:W-:Y:S01]  /*db80*/  FADD.FTZ R0, R146, R0 ;  /* 0x0000000092007221 */ /* 0x000fe20000010000 */
[C---:B------:R-:W-:Y:S03]  /*db90*/  F2FP.PACK_AB R146, R68.reuse, R146 ;  /* 0x000000924492723e */ /* 0x040fe600000000ff */
[C---:B---3--:R-:W-:Y:S01]  /*dba0*/  HMMA.16816.F32 R60, R76.reuse, R84, R60 ;  /* 0x000000544c3c723c */ /* 0x048fe2000000183c */
[----:B------:R-:W-:Y:S03]  /*dbb0*/  LDSM.16.MT88.4 R104, [R206+0x3800] ;  /* 0x00380000ce68783b */ /* 0x000fe60000004200 */
[----:B------:R-:W-:Y:S02]  /*dbc0*/  FADD.FTZ R247, R68, R0 ;  /* 0x0000000044f77221 */ /* 0x000fe40000010000 */
[----:B------:R-:W-:Y:S02]  /*dbd0*/  FADD.FTZ R0, R116, R2 ;  /* 0x0000000274007221 */ /* 0x000fe40000010000 */
[----:B------:R-:W-:Y:S01]  /*dbe0*/  HMMA.16816.F32 R64, R76, R86, R64 ;  /* 0x000000564c40723c */ /* 0x000fe20000001840 */
[----:B------:R-:W3:Y:S03]  /*dbf0*/  LDSM.16.MT88.4 R76, [R205+0x7000] ;  /* 0x00700000cd4c783b */ /* 0x000ee60000004200 */
[----:B------:R-:W-:Y:S04]  /*dc00*/  FADD.FTZ R0, R111, R0 ;  /* 0x000000006f007221 */ /* 0x000fe80000010000 */
[C---:B--2---:R-:W-:Y:S01]  /*dc10*/  HMMA.16816.F32 R4, R72.reuse, R88, R4 ;  /* 0x000000584804723c */ /* 0x044fe20000001804 */
[----:B------:R-:W2:Y:S04]  /*dc20*/  LDSM.16.MT88.4 R84, [R204+0x7000] ;  /* 0x00700000cc54783b */ /* 0x000ea80000004200 */
        /* <DEDUP_REMOVED lines=8> */
[C---:B-1----:R-:W-:Y:S04]  /*dcb0*/  HMMA.16816.F32 R20, R72.reuse, R80, R20 ;  /* 0x000000504814723c */ /* 0x042fe80000001814 */
[----:B------:R-:W-:Y:S04]  /*dcc0*/  FADD.FTZ R0, R157, R0 ;  /* 0x000000009d007221 */ /* 0x000fe80000010000 */
[C---:B------:R-:W-:Y:S01]  /*dcd0*/  HMMA.16816.F32 R24, R72.reuse, R82, R24 ;  /* 0x000000524818723c */ /* 0x040fe20000001818 */
[----:B------:R-:W1:Y:S03]  /*dce0*/  LDSM.16.MT88.4 R80, [R206+0x7000] ;  /* 0x00700000ce50783b */ /* 0x000e660000004200 */
        /* <DEDUP_REMOVED lines=16> */
[C---:B------:R-:W-:Y:S04]  /*ddf0*/  HMMA.16816.F32 R56, R72.reuse, R86, R56 ;  /* 0x000000564838723c */ /* 0x040fe80000001838 */
[----:B------:R-:W-:Y:S04]  /*de00*/  FADD.FTZ R0, R175, R0 ;  /* 0x00000000af007221 */ /* 0x000fe80000010000 */
[C---:B-1----:R-:W-:Y:S04]  /*de10*/  HMMA.16816.F32 R60, R72.reuse, R80, R60 ;  /* 0x00000050483c723c */ /* 0x042fe8000000183c */
        /* <DEDUP_REMOVED lines=25> */
[----:B------:R-:W-:Y:S01]  /*dfb0*/  FADD.FTZ R2, R71, R0 ;  /* 0x0000000047027221 */ /* 0x000fe20000010000 */
[----:B------:R-:W-:Y:S02]  /*dfc0*/  IADD3 R0, R232, -0x1, RZ ;  /* 0xffffffffe8007810 */ /* 0x000fe40007ffe0ff */
[----:B------:R-:W-:Y:S01]  /*dfd0*/  MOV R71, R3 ;  /* 0x0000000300477202 */ /* 0x000fe20000000f00 */
[C---:B------:R-:W-:Y:S04]  /*dfe0*/  HMMA.16816.F32 R92, R144.reuse, R88, R44 ;  /* 0x00000058905c723c */ /* 0x040fe8000000182c */
[----:B------:R-:W-:Y:S01]  /*dff0*/  FADD.FTZ R2, R70, R2 ;  /* 0x0000000246027221 */ /* 0x000fe20000010000 */
[----:B------:R-:W-:Y:S02]  /*e000*/  MOV R232, R0 ;  /* 0x0000000000e87202 */ /* 0x000fe40000000f00 */
[----:B------:R-:W-:Y:S01]  /*e010*/  MOV R70, R69 ;  /* 0x0000004500467202 */ /* 0x000fe20000000f00 */
[C---:B------:R-:W-:Y:S01]  /*e020*/  HMMA.16816.F32 R88, R144.reuse, R90, R48 ;  /* 0x0000005a9058723c */ /* 0x040fe20000001830 */
[----:B------:R3:W-:Y:S07]  /*e030*/  STL [R1], R2 ;  /* 0x0000000201007387 */ /* 0x0007ee0000100800 */
[C---:B-1----:R-:W-:Y:S08]  /*e040*/  HMMA.16816.F32 R84, R144.reuse, R80, R52 ;  /* 0x000000509054723c */ /* 0x042ff00000001834 */
[C---:B------:R-:W-:Y:S08]  /*e050*/  HMMA.16816.F32 R80, R144.reuse, R82, R56 ;  /* 0x000000529050723c */ /* 0x040ff00000001838 */
[C---:B--2---:R-:W-:Y:S08]  /*e060*/  HMMA.16816.F32 R76, R144.reuse, R72, R60 ;  /* 0x00000048904c723c */ /* 0x044ff0000000183c */
[----:B------:R-:W-:Y:S01]  /*e070*/  HMMA.16816.F32 R72, R144, R74, R64 ;  /* 0x0000004a9048723c */ /* 0x000fe20000001840 */
[----:B------:R-:W-:Y:S07]  /*e080*/  @!UPT UIADD3 URZ, URZ, URZ, URZ ;  /* 0x0000003f3f3ff290 */ /* 0x000fee000fffe03f */
[----:B---3--:R-:W-:-:S11]  /*e090*/  @P0 BRA `(.L_x_100) ;  /* 0xffffc50000000947 */ /* 0x008fd6000383ffff */
.L_x_93:
[----:B------:R-:W-:Y:S05]  /*e0a0*/  BRA.DIV ~URZ, `(.L_x_101) ;  /* 0x000047b27f007947 */ /* 0x000fea000b800000 */
[----:B------:R1:W2:Y:S02]  /*e0b0*/  SHFL.BFLY PT, R4, R247, 0x2, 0x1f ;  /* 0x0c401f00f7047f89 */ /* 0x0002a400000e0000 */
.L_x_129:
[----:B--2---:R-:W-:Y:S01]  /*e0c0*/  FADD.FTZ R4, R4, R247 ;  /* 0x000000f704047221 */ /* 0x004fe20000010000 */
[----:B------:R-:W-:Y:S05]  /*e0d0*/  BRA.DIV ~URZ, `(.L_x_102) ;  /* 0x000047e27f007947 */ /* 0x000fea000b800000 */
[----:B------:R-:W2:Y:S04]  /*e0e0*/  LDL.LU R2, [R1] ;  /* 0x0000000001027983 */ /* 0x000ea80000300800 */
[----:B------:R-:W3:Y:S02]  /*e0f0*/  SHFL.BFLY PT, R0, R4, 0x1, 0x1f ;  /* 0x0c201f0004007f89 */ /* 0x000ee400000e0000 */
[----:B---3--:R-:W-:-:S02]  /*e100*/  FADD.FTZ R4, R4, R0 ;  /* 0x0000000004047221 */ /* 0x008fc40000010000 */
[----:B--2---:R-:W2:Y:S02]  /*e110*/  SHFL.BFLY PT, R5, R2, 0x2, 0x1f ;  /* 0x0c401f0002057f89 */ /* 0x004ea400000e0000 */
[----:B--2---:R-:W-:-:S05]  /*e120*/  FADD.FTZ R5, R5, R2 ;  /* 0x0000000205057221 */ /* 0x004fca0000010000 */
[----:B------:R2:W3:Y:S02]  /*e130*/  SHFL.BFLY PT, R3, R5, 0x1, 0x1f ;  /* 0x0c201f0005037f89 */ /* 0x0004e400000e0000 */
.L_x_130:
[----:B------:R-:W-:Y:S01]  /*e140*/  FSETP.NE.FTZ.AND P1, PT, R4, RZ, PT ;  /* 0x000000ff0400720b */ /* 0x000fe20003f35000 */
[----:B---3--:R-:W-:Y:S01]  /*e150*/  FADD.FTZ R3, R3, R5 ;  /* 0x0000000503037221 */ /* 0x008fe20000010000 */
[----:B------:R-:W-:Y:S02]  /*e160*/  MOV R2, RZ ;  /* 0x000000ff00027202 */ /* 0x000fe40000000f00 */
[----:B------:R-:W-:Y:S02]  /*e170*/  MOV R0, RZ ;  /* 0x000000ff00007202 */ /* 0x000fe40000000f00 */
[----:B------:R-:W-:Y:S02]  /*e180*/  FSETP.NE.FTZ.AND P0, PT, R3, RZ, PT ;  /* 0x000000ff0300720b */ /* 0x000fe40003f15000 */
[----:B------:R-:W-:Y:S02]  /*e190*/  MOV R17, 0xff800000 ;  /* 0xff80000000117802 */ /* 0x000fe40000000f00 */
[----:B------:R-:W-:-:S03]  /*e1a0*/  MOV R16, 0xff800000 ;  /* 0xff80000000107802 */ /* 0x000fc60000000f00 */
[----:B------:R-:W3:Y:S08]  /*e1b0*/  @P1 MUFU.RCP R2, R4 ;  /* 0x0000000400021308 */ /* 0x000ef00000001000 */
[----:B------:R4:W5:Y:S01]  /*e1c0*/  @P1 MUFU.LG2 R6, R4 ;  /* 0x0000000400061308 */ /* 0x0009620000000c00 */
[----:B---3--:R-:W-:-:S07]  /*e1d0*/  FMUL.FTZ R132, R2, R132 ;  /* 0x0000008402847220 */ /* 0x008fce0000410000 */
[----:B------:R-:W3:Y:S01]  /*e1e0*/  @P0 MUFU.RCP R0, R3 ;  /* 0x0000000300000308 */ /* 0x000ee20000001000 */
[C---:B------:R-:W-:Y:S02]  /*e1f0*/  FMUL.FTZ R133, R2.reuse, R133 ;  /* 0x0000008502857220 */ /* 0x040fe40000410000 */
[C---:B------:R-:W-:Y:S02]  /*e200*/  FMUL.FTZ R128, R2.reuse, R128 ;  /* 0x0000008002807220 */ /* 0x040fe40000410000 */
[C---:B------:R-:W-:Y:S02]  /*e210*/  FMUL.FTZ R129, R2.reuse, R129 ;  /* 0x0000008102817220 */ /* 0x040fe40000410000 */
[C---:B------:R-:W-:Y:S01]  /*e220*/  FMUL.FTZ R124, R2.reuse, R124 ;  /* 0x0000007c027c7220 */ /* 0x040fe20000410000 */
[----:B----4-:R-:W-:Y:S01]  /*e230*/  @P1 MOV R4, 0x3f317218 ;  /* 0x3f31721800041802 */ /* 0x010fe20000000f00 */
        /* <DEDUP_REMOVED lines=27> */
[----:B------:R4:W1:Y:S01]  /*e3f0*/  @P0 MUFU.LG2 R2, R3 ;  /* 0x0000000300020308 */ /* 0x0008620000000c00 */
[----:B-----5:R-:W-:Y:S02]  /*e400*/  @P1 FMUL.FTZ R6, R6, 0.69314718246459960938 ;  /* 0x3f31721806061820 */ /* 0x020fe40000410000 */
[----:B------:R-:W-:Y:S02]  /*e410*/  @P1 FMUL.FTZ R4, R4, c[0x0][0x2d0] ;  /* 0x0000b40004041a20 */ /* 0x000fe40000410000 */
[----:B---3--:R-:W-:Y:S02]  /*e420*/  FMUL.FTZ R134, R0, R134 ;  /* 0x0000008600867220 */ /* 0x008fe40000410000 */
[----:B------:R-:W-:Y:S01]  /*e430*/  @P1 FFMA.FTZ R17, R4, R69, R6 ;  /* 0x0000004504111223 */ /* 0x000fe20000010006 */
[----:B------:R-:W-:Y:S01]  /*e440*/  MOV R4, 0x1 ;  /* 0x0000000100047802 */ /* 0x000fe20000000f00 */
[----:B------:R-:W-:-:S02]  /*e450*/  FMUL.FTZ R135, R0, R135 ;  /* 0x0000008700877220 */ /* 0x000fc40000410000 */
[C---:B------:R-:W-:Y:S02]  /*e460*/  FMUL.FTZ R130, R0.reuse, R130 ;  /* 0x0000008200827220 */ /* 0x040fe40000410000 */
[C---:B------:R-:W-:Y:S02]  /*e470*/  FMUL.FTZ R131, R0.reuse, R131 ;  /* 0x0000008300837220 */ /* 0x040fe40000410000 */
[----:B------:R-:W-:Y:S01]  /*e480*/  FMUL.FTZ R126, R0, R126 ;  /* 0x0000007e007e7220 */ /* 0x000fe20000410000 */
[----:B----4-:R-:W-:Y:S01]  /*e490*/  @P0 MOV R3, 0x3f317218 ;  /* 0x3f31721800030802 */ /* 0x010fe20000000f00 */
[----:B-1----:R-:W-:Y:S02]  /*e4a0*/  @P0 FMUL.FTZ R2, R2, 0.69314718246459960938 ;  /* 0x3f31721802020820 */ /* 0x002fe40000410000 */
[----:B------:R-:W-:Y:S02]  /*e4b0*/  FMUL.FTZ R127, R0, R127 ;  /* 0x0000007f007f7220 */ /* 0x000fe40000410000 */
[----:B------:R-:W-:-:S02]  /*e4c0*/  @P0 FMUL.FTZ R3, R3, c[0x0][0x2d0] ;  /* 0x0000b40003030a20 */ /* 0x000fc40000410000 */
        /* <DEDUP_REMOVED lines=25> */
[----:B------:R-:W-:Y:S01]  /*e660*/  FMUL.FTZ R75, R0, R75 ;  /* 0x0000004b004b7220 */ /* 0x000fe20000410000 */
[----:B------:R-:W-:Y:S01]  /*e670*/  PRMT R0, R4, 0x7610, R0 ;  /* 0x0000761004007816 */ /* 0x000fe20000000000 */
[----:B------:R-:W-:Y:S02]  /*e680*/  @P0 FFMA.FTZ R16, R3, R12, R2 ;  /* 0x0000000c03100223 */ /* 0x000fe40000010002 */
.L_x_74:
[----:B--2---:R2:W5:Y:S01]  /*e690*/  LDL R7, [R1+0x4c] ;  /* 0x00004c0001077983 */ /* 0x0045620000100800 */
[----:B------:R-:W-:Y:S03]  /*e6a0*/  BSSY B0, `(.L_x_103) ;  /* 0x0000012000007945 */ /* 0x000fe60003800000 */
[----:B------:R-:W3:Y:S02]  /*e6b0*/  S2R R6, SR_TID.X ;  /* 0x0000000000067919 */ /* 0x000ee40000002100 */
[----:B---3--:R-:W-:-:S13]  /*e6c0*/  LOP3.LUT P6, RZ, R6, 0xff, RZ, 0xc0, !PT ;  /* 0x000000ff06ff7812 */ /* 0x008fda00078cc0ff */
[----:B------:R-:W-:Y:S05]  /*e6d0*/  @P6 BRA `(.L_x_104) ;  /* 0x000000e000006947 */ /* 0x000fea0003800000 */
[----:B--2---:R-:W2:Y:S01]  /*e6e0*/  S2R R4, SR_LANEID ;  /* 0x0000000000047919 */ /* 0x004ea20000000000 */
[----:B------:R-:W-:Y:S01]  /*e6f0*/  VOTEU.ANY UR4, UPT, PT ;  /* 0x0000000000047886 */ /* 0x000fe200038e0100 */
[----:B------:R-:W-:Y:S01]  /*e700*/  IMAD.MOV.U32 R5, RZ, RZ, c[0x0][0x584] ;  /* 0x00016100ff057624 */ /* 0x000fe200078e00ff */
[----:B------:R-:W2:Y:S08]  /*e710*/  FLO.U32 R3, UR4 ;  /* 0x0000000400037d00 */ /* 0x000eb000080e0000 */
[----:B------:R-:W3:Y:S01]  /*e720*/  POPC R2, UR4 ;  /* 0x0000000400027d09 */ /* 0x000ee20008000000 */
[----:B--2---:R-:W-:Y:S01]  /*e730*/  ISETP.EQ.U32.AND P0, PT, R3, R4, PT ;  /* 0x000000040300720c */ /* 0x004fe20003f02070 */
[----:B------:R-:W-:-:S12]  /*e740*/  IMAD.MOV.U32 R4, RZ, RZ, c[0x0][0x580] ;  /* 0x00016000ff047624 */ /* 0x000fd800078e00ff */
[----:B---3--:R2:W3:Y:S04]  /*e750*/  @P0 ATOMG.E.ADD.STRONG.GPU PT, R2, [R4.64], R2 ;  /* 0x00000002040209a8 */ /* 0x0084e800081ee1c6 */
[----:B--2---:R-:W2:Y:S04]  /*e760*/  S2R R4, SR_LTMASK ;  /* 0x0000000000047919 */ /* 0x004ea80000003900 */
[----:B---3--:R2:W3:Y:S02]  /*e770*/  SHFL.IDX PT, R3, R2, R3, 0x1f ;  /* 0x00001f0302037589 */ /* 0x0084e400000e0000 */
[----:B--2---:R-:W-:-:S06]  /*e780*/  LOP3.LUT R2, R4, UR4, RZ, 0xc0, !PT ;  /* 0x0000000404027c12 */ /* 0x004fcc000f8ec0ff */
[----:B------:R-:W3:Y:S02]  /*e790*/  POPC R2, R2 ;  /* 0x0000000200027309 */ /* 0x000ee40000000000 */
[----:B---3-5:R-:W-:-:S05]  /*e7a0*/  IADD3 R7, R3, c[0x0][0xc], R2 ;  /* 0x0000030003077a10 */ /* 0x028fca0007ffe002 */
[----:B------:R2:W-:Y:S02]  /*e7b0*/  STL [R1+0x4c], R7 ;  /* 0x00004c0701007387 */ /* 0x0005e40000100800 */
.L_x_104:
[----:B--2---:R-:W-:Y:S05]  /*e7c0*/  BSYNC B0 ;  /* 0x0000000000007941 */ /* 0x004fea0003800000 */
.L_x_103:
[----:B------:R-:W-:Y:S01]  /*e7d0*/  PRMT R0, R0, 0x9910, RZ ;  /* 0x0000991000007816 */ /* 0x000fe200000000ff */
[----:B------:R-:W-:Y:S01]  /*e7e0*/  BSSY B1, `(.L_x_105) ;  /* 0x000013b000017945 */ /* 0x000fe20003800000 */
[----:B-----5:R-:W-:Y:S02]  /*e7f0*/  IMAD.MOV.U32 R18, RZ, RZ, R7 ;  /* 0x000000ffff127224 */ /* 0x020fe400078e0007 */
[----:B------:R-:W-:-:S13]  /*e800*/  ISETP.NE.AND P0, PT, R0, RZ, PT ;  /* 0x000000ff0000720c */ /* 0x000fda0003f05270 */
[----:B------:R-:W-:Y:S05]  /*e810*/  @!P0 BRA `(.L_x_106) ;  /* 0x000010b000008947 */ /* 0x000fea0003800000 */
[----:B------:R-:W-:Y:S01]  /*e820*/  WARPSYNC 0xffffffff ;  /* 0xffffffff00007948 */ /* 0x000fe20003800000 */
[----:B------:R-:W-:Y:S06]  /*e830*/  BAR.SYNC.DEFER_BLOCKING 0x1, 0x100 ;  /* 0x0044000000007b1d */ /* 0x000fec0000010000 */
[----:B------:R-:W-:Y:S05]  /*e840*/  BRA.CONV ~URZ, `(.L_x_107) ;  /* 0x000000837f007947 */ /* 0x000fea000b800000 */
[----:B------:R-:W-:Y:S01]  /*e850*/  SHF.R.S32.HI R2, RZ, 0x1f, R6 ;  /* 0x0000001fff027819 */ /* 0x000fe20000011406 */
[----:B------:R-:W-:Y:S02]  /*e860*/  IMAD.MOV.U32 R236, RZ, RZ, RZ ;  /* 0x000000ffffec7224 */ /* 0x000fe400078e00ff */
[----:B------:R-:W-:Y:S01]  /*e870*/  IMAD.MOV.U32 R3, RZ, RZ, 0x1f ;  /* 0x0000001fff037424 */ /* 0x000fe200078e00ff */
[----:B------:R-:W-:-:S04]  /*e880*/  LEA.HI R2, R2, R6, RZ, 0x7 ;  /* 0x0000000602027211 */ /* 0x000fc800078f38ff */
[----:B------:R-:W-:-:S05]  /*e890*/  SHF.R.S32.HI R2, RZ, 0x7, R2 ;  /* 0x00000007ff027819 */ /* 0x000fca0000011402 */
[----:B------:R-:W-:Y:S01]  /*e8a0*/  IMAD.MOV.U32 R235, RZ, RZ, R2 ;  /* 0x000000ffffeb7224 */ /* 0x000fe200078e0002 */
[----:B------:R-:W-:Y:S02]  /*e8b0*/  MOV R2, 0xe8d0 ;  /* 0x0000e8d000027802 */ /* 0x000fe40000000f00 */
[----:B-1----:R-:W-:Y:S05]  /*e8c0*/  CALL.REL.NOINC `($__internal_1_$__cuda_sm70_shflsync_idx_p) ;  /* 0x000041d000007944 */ /* 0x002fea0003c00000 */
.L_x_107:
[----:B------:R-:W2:Y:S04]  /*e8d0*/  LDL R8, [R1+0xc8] ;  /* 0x0000c80001087983 */ /* 0x000ea80000100800 */
[----:B------:R-:W3:Y:S04]  /*e8e0*/  LDL.LU R6, [R1+0x40] ;  /* 0x0000400001067983 */ /* 0x000ee80000300800 */
[----:B-1----:R-:W4:Y:S04]  /*e8f0*/  LDL.LU R11, [R1+0x3c] ;  /* 0x00003c00010b7983 */ /* 0x002f280000300800 */
[----:B------:R-:W2:Y:S04]  /*e900*/  LDL.LU R19, [R1+0x44] ;  /* 0x0000440001137983 */ /* 0x000ea80000300800 */
[----:B------:R-:W2:Y:S01]  /*e910*/  LDL.LU R21, [R1+0x48] ;  /* 0x0000480001157983 */ /* 0x000ea20000300800 */
[----:B------:R-:W-:-:S03]  /*e920*/  MOV R3, 0x1 ;  /* 0x0000000100037802 */ /* 0x000fc60000000f00 */
[----:B------:R-:W2:Y:S01]  /*e930*/  LDL R20, [R1+0xd0] ;  /* 0x0000d00001147983 */ /* 0x000ea20000100800 */
[----:B------:R-:W-:-:S03]  /*e940*/  ISETP.NE.AND P1, PT, R3, c[0x0][0x4e8], PT ;  /* 0x00013a0003007a0c */ /* 0x000fc60003f25270 */
[----:B------:R-:W1:Y:S04]  /*e950*/  S2R R22, SR_TID.X ;  /* 0x0000000000167919 */ /* 0x000e680000002100 */
[----:B------:R1:W5:Y:S04]  /*e960*/  LDL R45, [R1+0x38] ;  /* 0x00003800012d7983 */ /* 0x0003680000100800 */
        /* <DEDUP_REMOVED lines=21> */
[----:B------:R1:W5:Y:S01]  /*eac0*/  LDL R23, [R1+0x60] ;  /* 0x0000600001177983 */ /* 0x0003620000100800 */
[----:B---3--:R-:W-:Y:S01]  /*ead0*/  SHF.R.S32.HI R0, RZ, 0x1f, R6 ;  /* 0x0000001fff007819 */ /* 0x008fe20000011406 */
[----:B------:R-:W-:Y:S01]  /*eae0*/  IMAD.WIDE.U32 R4, R6, c[0x0][0x4d0], RZ ;  /* 0x0001340006047a25 */ /* 0x000fe200078e00ff */
[----:B----4-:R-:W-:-:S03]  /*eaf0*/  SHF.R.S32.HI R7, RZ, 0x1f, R11 ;  /* 0x0000001fff077819 */ /* 0x010fc6000001140b */
[C---:B------:R-:W-:Y:S02]  /*eb00*/  IMAD R2, R0.reuse, c[0x0][0x4d0], RZ ;  /* 0x0001340000027a24 */ /* 0x040fe400078e02ff */
[----:B------:R-:W-:Y:S02]  /*eb10*/  IMAD R3, R0, c[0x0][0x438], RZ ;  /* 0x00010e0000037a24 */ /* 0x000fe400078e02ff */
[----:B------:R-:W-:Y:S02]  /*eb20*/  IMAD R2, R6, c[0x0][0x4d4], R2 ;  /* 0x0001350006027a24 */ /* 0x000fe400078e0202 */
[----:B------:R-:W-:Y:S02]  /*eb30*/  IMAD R9, R7, c[0x0][0x4d8], RZ ;  /* 0x0001360007097a24 */ /* 0x000fe400078e02ff */
[----:B--2---:R-:W-:Y:S01]  /*eb40*/  IMAD.IADD R0, R8, 0x1, R21 ;  /* 0x0000000108007824 */ /* 0x004fe200078e0215 */
[----:B------:R-:W-:Y:S01]  /*eb50*/  IADD3 R5, R5, R2, RZ ;  /* 0x0000000205057210 */ /* 0x000fe20007ffe0ff */
[----:B------:R-:W-:-:S02]  /*eb60*/  IMAD R8, R6, c[0x0][0x43c], R3 ;  /* 0x00010f0006087a24 */ /* 0x000fc400078e0203 */
[----:B------:R-:W-:Y:S01]  /*eb70*/  IMAD.WIDE.U32 R2, R6, c[0x0][0x438], RZ ;  /* 0x00010e0006027a25 */ /* 0x000fe200078e00ff */
[----:B------:R-:W-:-:S03]  /*eb80*/  MOV R6, R0 ;  /* 0x0000000000067202 */ /* 0x000fc60000000f00 */
[----:B------:R-:W-:Y:S01]  /*eb90*/  @P1 IMAD.HI.U32 R10, R0, c[0x0][0x4ec], RZ ;  /* 0x00013b00000a1a27 */ /* 0x000fe200078e00ff */
[----:B------:R-:W-:-:S03]  /*eba0*/  IADD3 R3, R3, R8, RZ ;  /* 0x0000000803037210 */ /* 0x000fc60007ffe0ff */
[----:B------:R-:W-:Y:S01]  /*ebb0*/  IMAD R8, R7, c[0x0][0x440], RZ ;  /* 0x0001100007087a24 */ /* 0x000fe200078e02ff */
[----:B------:R-:W-:Y:S01]  /*ebc0*/  @P1 SHF.R.U32.HI R6, RZ, c[0x0][0x4f0], R10 ;  /* 0x00013c00ff061a19 */ /* 0x000fe2000001160a */
[C---:B------:R-:W-:Y:S01]  /*ebd0*/  IMAD R9, R11.reuse, c[0x0][0x4dc], R9 ;  /* 0x000137000b097a24 */ /* 0x040fe200078e0209 */
[----:B------:R-:W-:Y:S01]  /*ebe0*/  SHF.R.S32.HI R7, RZ, 0x1f, R19 ;  /* 0x0000001fff077819 */ /* 0x000fe20000011413 */
[----:B------:R-:W-:-:S04]  /*ebf0*/  IMAD.WIDE.U32 R4, R11, c[0x0][0x4d8], R4 ;  /* 0x000136000b047a25 */ /* 0x000fc800078e0004 */
[----:B------:R-:W-:Y:S01]  /*ec00*/  IMAD R15, R11, c[0x0][0x444], R8 ;  /* 0x000111000b0f7a24 */ /* 0x000fe200078e0208 */
[----:B------:R-:W-:Y:S01]  /*ec10*/  IADD3 R8, -R6, RZ, RZ ;  /* 0x000000ff06087210 */ /* 0x000fe20007ffe1ff */
[----:B------:R-:W-:Y:S02]  /*ec20*/  IMAD.IADD R5, R5, 0x1, R9 ;  /* 0x0000000105057824 */ /* 0x000fe400078e0209 */
[----:B------:R-:W-:-:S04]  /*ec30*/  IMAD.WIDE.U32 R10, R11, c[0x0][0x440], R2 ;  /* 0x000110000b0a7a25 */ /* 0x000fc800078e0002 */
[----:B------:R-:W-:Y:S02]  /*ec40*/  IMAD R3, R8, c[0x0][0x4e8], R0 ;  /* 0x00013a0008037a24 */ /* 0x000fe400078e0200 */
[----:B------:R-:W-:Y:S02]  /*ec50*/  IMAD R12, R7, c[0x0][0x4e0], RZ ;  /* 0x00013800070c7a24 */ /* 0x000fe400078e02ff */
[----:B------:R-:W-:Y:S01]  /*ec60*/  IMAD.WIDE.U32 R8, R19, c[0x0][0x4e0], R4 ;  /* 0x0001380013087a25 */ /* 0x000fe200078e0004 */
[----:B------:R-:W-:-:S03]  /*ec70*/  SHF.R.S32.HI R13, RZ, 0x1f, R6 ;  /* 0x0000001fff0d7819 */ /* 0x000fc60000011406 */
[----:B------:R-:W-:Y:S01]  /*ec80*/  @P1 IMAD.HI.U32 R4, R0, c[0x0][0x4ec], RZ ;  /* 0x00013b0000041a27 */ /* 0x000fe200078e00ff */
[----:B------:R-:W-:Y:S02]  /*ec90*/  MOV R2, R0 ;  /* 0x0000000000027202 */ /* 0x000fe40000000f00 */
[----:B------:R-:W-:Y:S01]  /*eca0*/  SHF.R.S32.HI R14, RZ, 0x1f, R3 ;  /* 0x0000001fff0e7819 */ /* 0x000fe20000011403 */
[----:B------:R-:W-:Y:S01]  /*ecb0*/  IMAD R12, R19, c[0x0][0x4e4], R12 ;  /* 0x00013900130c7a24 */ /* 0x000fe200078e020c */
[----:B------:R-:W-:Y:S02]  /*ecc0*/  IADD3 R6, P0, R6, R8, RZ ;  /* 0x0000000806067210 */ /* 0x000fe40007f1e0ff */
[----:B------:R-:W-:Y:S01]  /*ecd0*/  @P1 SHF.R.U32.HI R2, RZ, c[0x0][0x4f0], R4 ;  /* 0x00013c00ff021a19 */ /* 0x000fe20000011604 */
[----:B------:R-:W-:Y:S01]  /*ece0*/  IMAD.IADD R5, R11, 0x1, R15 ;  /* 0x000000010b057824 */ /* 0x000fe200078e020f */
[----:B------:R-:W-:Y:S01]  /*ecf0*/  MOV R4, R10 ;  /* 0x0000000a00047202 */ /* 0x000fe20000000f00 */
[----:B------:R-:W-:Y:S01]  /*ed00*/  IMAD R8, R7, c[0x0][0x448], RZ ;  /* 0x0001120007087a24 */ /* 0x000fe200078e02ff */
[----:B------:R-:W-:Y:S01]  /*ed10*/  IADD3.X R7, R13, R9, R12, P0, !PT ;  /* 0x000000090d077210 */ /* 0x000fe200007fe40c */
[----:B------:R-:W-:Y:S01]  /*ed20*/  IMAD R9, R14, c[0x0][0x4c8], RZ ;  /* 0x000132000e097a24 */ /* 0x000fe200078e02ff */
[----:B------:R2:W5:Y:S01]  /*ed30*/  LDL R15, [R1+0x90] ;  /* 0x00009000010f7983 */ /* 0x0005620000100800 */
[----:B------:R-:W-:-:S02]  /*ed40*/  IMAD R10, R19, c[0x0][0x44c], R8 ;  /* 0x00011300130a7a24 */ /* 0x000fc400078e0208 */
[----:B------:R-:W-:Y:S01]  /*ed50*/  IMAD.WIDE.U32 R4, R19, c[0x0][0x448], R4 ;  /* 0x0001120013047a25 */ /* 0x000fe200078e0004 */
[----:B-1----:R-:W-:Y:S01]  /*ed60*/  SHF.R.S32.HI R19, RZ, 0x1f, R22 ;  /* 0x0000001fff137819 */ /* 0x002fe20000011416 */
[----:B------:R2:W5:Y:S01]  /*ed70*/  LDL R14, [R1+0x54] ;  /* 0x00005400010e7983 */ /* 0x0005620000100800 */
[----:B------:R-:W-:Y:S01]  /*ed80*/  IADD3 R8, -R2, RZ, RZ ;  /* 0x000000ff02087210 */ /* 0x000fe20007ffe1ff */
[C---:B------:R-:W-:Y:S02]  /*ed90*/  IMAD R9, R3.reuse, c[0x0][0x4cc], R9 ;  /* 0x0001330003097a24 */ /* 0x040fe400078e0209 */
[----:B------:R-:W-:Y:S01]  /*eda0*/  IMAD.WIDE.U32 R6, R3, c[0x0][0x4c8], R6 ;  /* 0x0001320003067a25 */ /* 0x000fe200078e0006 */
[----:B------:R-:W-:Y:S01]  /*edb0*/  SHF.R.S32.HI R3, RZ, 0x1f, R2 ;  /* 0x0000001fff037819 */ /* 0x000fe20000011402 */
[----:B------:R2:W5:Y:S01]  /*edc0*/  LDL R13, [R1+0x8c] ;  /* 0x00008c00010d7983 */ /* 0x0005620000100800 */
[----:B------:R-:W-:Y:S01]  /*edd0*/  LEA.HI R19, R19, R22, RZ, 0x5 ;  /* 0x0000001613137211 */ /* 0x000fe200078f28ff */
[----:B------:R-:W-:-:S02]  /*ede0*/  IMAD R8, R8, c[0x0][0x4e8], R0 ;  /* 0x00013a0008087a24 */ /* 0x000fc400078e0200 */
[----:B------:R-:W-:Y:S01]  /*edf0*/  IMAD R0, R3, c[0x0][0x430], RZ ;  /* 0x00010c0003007a24 */ /* 0x000fe200078e02ff */
[----:B------:R-:W-:Y:S01]  /*ee00*/  LOP3.LUT R19, R19, 0xffffffe0, RZ, 0xc0, !PT ;  /* 0xffffffe013137812 */ /* 0x000fe200078ec0ff */
[----:B------:R-:W-:Y:S01]  /*ee10*/  IMAD.IADD R5, R5, 0x1, R10 ;  /* 0x0000000105057824 */ /* 0x000fe200078e020a */
[----:B------:R2:W5:Y:S01]  /*ee20*/  LDL R12, [R1+0x50] ;  /* 0x00005000010c7983 */ /* 0x0005620000100800 */
[C---:B------:R-:W-:Y:S01]  /*ee30*/  IMAD R0, R2.reuse, c[0x0][0x434], R0 ;  /* 0x00010d0002007a24 */ /* 0x040fe200078e0200 */
[----:B------:R-:W-:Y:S01]  /*ee40*/  IADD3 R19, -R19, R22, RZ ;  /* 0x0000001613137210 */ /* 0x000fe20007ffe1ff */
[----:B------:R-:W-:Y:S01]  /*ee50*/  IMAD.WIDE.U32 R2, R2, c[0x0][0x430], R4 ;  /* 0x00010c0002027a25 */ /* 0x000fe200078e0004 */
[----:B------:R2:W5:Y:S02]  /*ee60*/  LDL R22, [R1+0x98] ;  /* 0x0000980001167983 */ /* 0x0005640000100800 */
[----:B------:R-:W-:Y:S01]  /*ee70*/  LOP3.LUT P1, RZ, R19, 0x3, RZ, 0xc0, !PT ;  /* 0x0000000313ff7812 */ /* 0x000fe2000782c0ff */
[----:B------:R-:W-:Y:S01]  /*ee80*/  IMAD.IADD R3, R3, 0x1, R0 ;  /* 0x0000000103037824 */ /* 0x000fe200078e0200 */
[----:B------:R-:W-:Y:S01]  /*ee90*/  IADD3 R0, R20, R21, RZ ;  /* 0x0000001514007210 */ /* 0x000fe20007ffe0ff */
[----:B------:R2:W5:Y:S04]  /*eea0*/  LDL R19, [R1+0x58] ;  /* 0x0000580001137983 */ /* 0x0005680000100800 */
[----:B------:R2:W5:Y:S04]  /*eeb0*/  LDL R21, [R1+0x5c] ;  /* 0x00005c0001157983 */ /* 0x0005680000100800 */
[----:B------:R2:W5:Y:S01]  /*eec0*/  LDL R20, [R1+0x94] ;  /* 0x0000940001147983 */ /* 0x0005620000100800 */
[----:B------:R-:W-:-:S02]  /*eed0*/  IADD3 R7, R7, R9, RZ ;  /* 0x0000000907077210 */ /* 0x000fc40007ffe0ff */
[----:B------:R-:W-:-:S04]  /*eee0*/  LEA R9, P0, R6, c[0x0][0x4a8], 0x2 ;  /* 0x00012a0006097a11 */ /* 0x000fc800078010ff */
[----:B------:R-:W-:Y:S01]  /*eef0*/  LEA.HI.X R7, R6, c[0x0][0x4ac], R7, 0x2, P0 ;  /* 0x00012b0006077a11 */ /* 0x000fe200000f1407 */
[----:B------:R-:W-:Y:S01]  /*ef00*/  SHFL.IDX PT, R4, R9, RZ, 0x1c1f ;  /* 0x001c1fff09047589 */ /* 0x000fe200000e0000 */
[----:B------:R-:W-:-:S03]  /*ef10*/  ULDC UR5, c[0x0][0x4e8] ;  /* 0x00013a0000057ab9 */ /* 0x000fc60000000800 */
[----:B------:R-:W1:Y:S01]  /*ef20*/  SHFL.IDX PT, R5, R7, RZ, 0x1c1f ;  /* 0x001c1fff07057589 */ /* 0x000e6200000e0000 */
[----:B------:R-:W-:-:S03]  /*ef30*/  ULDC UR4, c[0x0][0x388] ;  /* 0x0000e20000047ab9 */ /* 0x000fc60000000800 */
[----:B------:R3:W-:Y:S04]  /*ef40*/  SHFL.IDX PT, R6, R9, 0x1, 0x1c1f ;  /* 0x003c1f0009067f89 */ /* 0x0007e800000e0000 */
[----:B------:R-:W4:Y:S01]  /*ef50*/  SHFL.IDX PT, R7, R7, 0x1, 0x1c1f ;  /* 0x003c1f0007077f89 */ /* 0x000f2200000e0000 */
[----:B------:R-:W-:-:S06]  /*ef60*/  UIMAD UR4, UR5, UR4, URZ ;  /* 0x00000004050472a4 */ /* 0x000fcc000f8e023f */
[----:B------:R-:W-:Y:S02]  /*ef70*/  ISETP.GE.OR P2, PT, R0, UR4, P1 ;  /* 0x0000000400007c0c */ /* 0x000fe40008f46670 */
[----:B---3--:R-:W-:-:S05]  /*ef80*/  SHF.R.S32.HI R9, RZ, 0x1f, R8 ;  /* 0x0000001fff097819 */ /* 0x008fca0000011408 */
[----:B------:R-:W-:Y:S01]  /*ef90*/  IMAD R10, R9, c[0x0][0x428], RZ ;  /* 0x00010a00090a7a24 */ /* 0x000fe200078e02ff */
[----:B------:R-:W-:-:S04]  /*efa0*/  IADD3 R9, R0, 0x8, RZ ;  /* 0x0000000800097810 */ /* 0x000fc80007ffe0ff */
[----:B------:R-:W-:Y:S01]  /*efb0*/  ISETP.GE.OR P1, PT, R9, UR4, P1 ;  /* 0x0000000409007c0c */ /* 0x000fe20008f26670 */
[C---:B------:R-:W-:Y:S01]  /*efc0*/  IMAD R10, R8.reuse, c[0x0][0x42c], R10 ;  /* 0x00010b00080a7a24 */ /* 0x040fe200078e020a */
[----:B-1----:R2:W-:Y:S01]  /*efd0*/  @!P2 ST.E [R4.64], R17 ;  /* 0x000000110400a985 */ /* 0x0025e2000c101906 */
[----:B------:R-:W-:-:S05]  /*efe0*/  IMAD.WIDE.U32 R2, R8, c[0x0][0x428], R2 ;  /* 0x00010a0008027a25 */ /* 0x000fca00078e0002 */
[----:B------:R-:W-:-:S05]  /*eff0*/  IADD3 R3, R3, R10, RZ ;  /* 0x0000000a03037210 */ /* 0x000fca0007ffe0ff */
[----:B----4-:R2:W-:Y:S01]  /*f000*/  @!P1 ST.E [R6.64], R16 ;  /* 0x0000001006009985 */ /* 0x0105e2000c101906 */
[----:B------:R-:W-:Y:S02]  /*f010*/  ISETP.GE.AND P1, PT, R0, UR4, PT ;  /* 0x0000000400007c0c */ /* 0x000fe4000bf26270 */
[----:B------:R-:W-:-:S04]  /*f020*/  LEA R11, P0, R2, c[0x0][0x400], 0x2 ;  /* 0x00010000020b7a11 */ /* 0x000fc800078010ff */
[----:B------:R-:W-:Y:S01]  /*f030*/  LEA.HI.X R10, R2, c[0x0][0x404], R3, 0x2, P0 ;  /* 0x00010100020a7a11 */ /* 0x000fe200000f1403 */
[----:B------:R-:W-:Y:S01]  /*f040*/  BSSY B0, `(.L_x_108) ;  /* 0x0000044000007945 */ /* 0x000fe20003800000 */
[----:B------:R2:W1:Y:S01]  /*f050*/  SHFL.IDX PT, R2, R11, RZ, 0x1c1f ;  /* 0x001c1fff0b027589 */ /* 0x00046200000e0000 */
[----:B------:R-:W-:-:S03]  /*f060*/  ISETP.GE.AND P0, PT, R9, UR4, PT ;  /* 0x0000000409007c0c */ /* 0x000fc6000bf06270 */
[----:B------:R2:W3:Y:S01]  /*f070*/  SHFL.IDX PT, R3, R10, RZ, 0x1c1f ;  /* 0x001c1fff0a037589 */ /* 0x0004e200000e0000 */
[----:B------:R-:W-:Y:S05]  /*f080*/  @P1 BRA `(.L_x_109) ;  /* 0x000003f000001947 */ /* 0x000fea0003800000 */
[----:B-----5:R-:W-:Y:S02]  /*f090*/  ISETP.GE.AND P5, PT, R45, c[0x0][0x3c8], PT ;  /* 0x0000f2002d007a0c */ /* 0x020fe40003fa6270 */
[----:B------:R-:W-:Y:S02]  /*f0a0*/  ISETP.GE.AND P1, PT, R43, c[0x0][0x3c8], PT ;  /* 0x0000f2002b007a0c */ /* 0x000fe40003f26270 */
[----:B------:R-:W-:Y:S02]  /*f0b0*/  ISETP.GE.AND P4, PT, R41, c[0x0][0x3c8], PT ;  /* 0x0000f20029007a0c */ /* 0x000fe40003f86270 */
[----:B------:R-:W-:-:S07]  /*f0c0*/  ISETP.GE.AND P2, PT, R39, c[0x0][0x3c8], PT ;  /* 0x0000f20027007a0c */ /* 0x000fce0003f46270 */
[----:B-123--:R-:W-:Y:S02]  /*f0d0*/  @!P5 IMAD.WIDE R6, R45, 0x4, R2 ;  /* 0x000000042d06d825 */ /* 0x00efe400078e0202 */
[----:B------:R-:W-:-:S03]  /*f0e0*/  @!P1 LEA R4, P3, R43, R2, 0x2 ;  /* 0x000000022b049211 */ /* 0x000fc600078610ff */
[----:B------:R1:W-:Y:S01]  /*f0f0*/  @!P5 ST.E.64 [R6.64], R132 ;  /* 0x000000840600d985 */ /* 0x0003e2000c101b06 */
[----:B------:R-:W-:Y:S02]  /*f100*/  @!P1 LEA.HI.X R5, R43, R3, R44, 0x2, P3 ;  /* 0x000000032b059211 */ /* 0x000fe400018f142c */
[----:B------:R-:W-:-:S03]  /*f110*/  ISETP.GE.AND P5, PT, R37, c[0x0][0x3c8], PT ;  /* 0x0000f20025007a0c */ /* 0x000fc60003fa6270 */
[----:B------:R2:W-:Y:S01]  /*f120*/  @!P1 ST.E.64 [R4.64], R128 ;  /* 0x0000008004009985 */ /* 0x0005e2000c101b06 */
[----:B------:R-:W-:Y:S02]  /*f130*/  ISETP.GE.AND P1, PT, R35, c[0x0][0x3c8], PT ;  /* 0x0000f20023007a0c */ /* 0x000fe40003f26270 */
[----:B-1----:R-:W-:-:S04]  /*f140*/  @!P4 LEA R6, P3, R41, R2, 0x2 ;  /* 0x000000022906c211 */ /* 0x002fc800078610ff */
[----:B------:R-:W-:Y:S02]  /*f150*/  @!P4 LEA.HI.X R7, R41, R3, R42, 0x2, P3 ;  /* 0x000000032907c211 */ /* 0x000fe400018f142a */
[----:B--2---:R-:W-:-:S03]  /*f160*/  @!P2 LEA R4, P3, R39, R2, 0x2 ;  /* 0x000000022704a211 */ /* 0x004fc600078610ff */
        /* <DEDUP_REMOVED lines=28> */
[----:B-1----:R-:W-:-:S04]  /*f330*/  @!P3 LEA R6, P4, R25, R2, 0x2 ;  /* 0x000000021906b211 */ /* 0x002fc800078810ff */
[-C--:B------:R-:W-:Y:S02]  /*f340*/  @!P3 LEA.HI.X R7, R25, R3.reuse, R26, 0x2, P4 ;  /* 0x000000031907b211 */ /* 0x080fe400020f141a */
[-C--:B--2---:R-:W-:Y:S02]  /*f350*/  @!P2 LEA R4, P1, R23, R2.reuse, 0x2 ;  /* 0x000000021704a211 */ /* 0x084fe400078210ff */
[----:B------:R-:W-:Y:S01]  /*f360*/  ISETP.GE.AND P4, PT, R19, c[0x0][0x3c8], PT ;  /* 0x0000f20013007a0c */ /* 0x000fe20003f86270 */
[----:B------:R1:W-:Y:S01]  /*f370*/  @!P3 ST.E.64 [R6.64], R92 ;  /* 0x0000005c0600b985 */ /* 0x0003e2000c101b06 */
[----:B------:R-:W-:Y:S02]  /*f380*/  @!P2 LEA.HI.X R5, R23, R3, R24, 0x2, P1 ;  /* 0x000000031705a211 */ /* 0x000fe400008f1418 */
[----:B------:R-:W-:Y:S02]  /*f390*/  ISETP.GE.AND P3, PT, R14, c[0x0][0x3c8], PT ;  /* 0x0000f2000e007a0c */ /* 0x000fe40003f66270 */
[----:B------:R-:W-:Y:S01]  /*f3a0*/  @!P5 LEA R8, P1, R21, R2, 0x2 ;  /* 0x000000021508d211 */ /* 0x000fe200078210ff */
[----:B------:R2:W-:Y:S01]  /*f3b0*/  @!P2 ST.E.64 [R4.64], R88 ;  /* 0x000000580400a985 */ /* 0x0005e2000c101b06 */
[----:B------:R-:W-:-:S02]  /*f3c0*/  ISETP.GE.AND P2, PT, R12, c[0x0][0x3c8], PT ;  /* 0x0000f2000c007a0c */ /* 0x000fc40003f46270 */
[----:B------:R-:W-:-:S05]  /*f3d0*/  @!P5 LEA.HI.X R9, R21, R3, R22, 0x2, P1 ;  /* 0x000000031509d211 */ /* 0x000fca00008f1416 */
[----:B------:R3:W-:Y:S01]  /*f3e0*/  @!P5 ST.E.64 [R8.64], R84 ;  /* 0x000000540800d985 */ /* 0x0007e2000c101b06 */
[----:B-1----:R-:W-:-:S04]  /*f3f0*/  @!P4 LEA R6, P1, R19, R2, 0x2 ;  /* 0x000000021306c211 */ /* 0x002fc800078210ff */
[----:B------:R-:W-:Y:S02]  /*f400*/  @!P4 LEA.HI.X R7, R19, R3, R20, 0x2, P1 ;  /* 0x000000031307c211 */ /* 0x000fe400008f1414 */
[----:B--2---:R-:W-:-:S03]  /*f410*/  @!P3 LEA R4, P1, R14, R2, 0x2 ;  /* 0x000000020e04b211 */ /* 0x004fc600078210ff */
[----:B------:R3:W-:Y:S01]  /*f420*/  @!P4 ST.E.64 [R6.64], R80 ;  /* 0x000000500600c985 */ /* 0x0007e2000c101b06 */
[----:B------:R-:W-:Y:S02]  /*f430*/  @!P3 LEA.HI.X R5, R14, R3, R15, 0x2, P1 ;  /* 0x000000030e05b211 */ /* 0x000fe400008f140f */
[----:B------:R-:W-:-:S03]  /*f440*/  @!P2 LEA R2, P1, R12, R2, 0x2 ;  /* 0x000000020c02a211 */ /* 0x000fc600078210ff */
[----:B------:R3:W-:Y:S01]  /*f450*/  @!P3 ST.E.64 [R4.64], R76 ;  /* 0x0000004c0400b985 */ /* 0x0007e2000c101b06 */
[----:B------:R-:W-:-:S05]  /*f460*/  @!P2 LEA.HI.X R3, R12, R3, R13, 0x2, P1 ;  /* 0x000000030c03a211 */ /* 0x000fca00008f140d */
[----:B------:R3:W-:Y:S04]  /*f470*/  @!P2 ST.E.64 [R2.64], R72 ;  /* 0x000000480200a985 */ /* 0x0007e8000c101b06 */
.L_x_109:
[----:B------:R-:W-:Y:S05]  /*f480*/  BSYNC B0 ;  /* 0x0000000000007941 */ /* 0x000fea0003800000 */
.L_x_108:
[----:B---3--:R3:W4:Y:S04]  /*f490*/  SHFL.IDX PT, R3, R10, 0x1, 0x1c1f ;  /* 0x003c1f000a037f89 */ /* 0x00872800000e0000 */
[----:B-1----:R3:W1:Y:S01]  /*f4a0*/  SHFL.IDX PT, R2, R11, 0x1, 0x1c1f ;  /* 0x003c1f000b027f89 */ /* 0x00266200000e0000 */
[----:B------:R-:W-:Y:S05]  /*f4b0*/  @P0 BRA `(.L_x_110) ;  /* 0x000006d000000947 */ /* 0x000fea0003800000 */
[----:B-----5:R-:W-:Y:S02]  /*f4c0*/  ISETP.GE.AND P1, PT, R45, c[0x0][0x3c8], PT ;  /* 0x0000f2002d007a0c */ /* 0x020fe40003f26270 */
[----:B------:R-:W-:Y:S02]  /*f4d0*/  ISETP.GE.AND P2, PT, R43, c[0x0][0x3c8], PT ;  /* 0x0000f2002b007a0c */ /* 0x000fe40003f46270 */
[----:B------:R-:W-:Y:S02]  /*f4e0*/  ISETP.GE.AND P3, PT, R41, c[0x0][0x3c8], PT ;  /* 0x0000f20029007a0c */ /* 0x000fe40003f66270 */
[----:B------:R-:W-:-:S07]  /*f4f0*/  ISETP.GE.AND P0, PT, R39, c[0x0][0x3c8], PT ;  /* 0x0000f20027007a0c */ /* 0x000fce0003f06270 */
[----:B-12-4-:R-:W-:Y:S02]  /*f500*/  @!P1 IMAD.WIDE R6, R45, 0x4, R2 ;  /* 0x000000042d069825 */ /* 0x016fe400078e0202 */
[----:B------:R-:W-:-:S03]  /*f510*/  @!P2 LEA R4, P5, R43, R2, 0x2 ;  /* 0x000000022b04a211 */ /* 0x000fc600078a10ff */
[----:B------:R1:W-:Y:S01]  /*f520*/  @!P1 ST.E.64 [R6.64], R134 ;  /* 0x0000008606009985 */ /* 0x0003e2000c101b06 */
[----:B------:R-:W-:Y:S02]  /*f530*/  ISETP.GE.AND P1, PT, R37, c[0x0][0x3c8], PT ;  /* 0x0000f20025007a0c */ /* 0x000fe40003f26270 */
[----:B------:R-:W-:-:S05]  /*f540*/  @!P2 LEA.HI.X R5, R43, R3, R44, 0x2, P5 ;  /* 0x000000032b05a211 */ /* 0x000fca00028f142c */
[----:B------:R2:W-:Y:S01]  /*f550*/  @!P2 ST.E.64 [R4.64], R130 ;  /* 0x000000820400a985 */ /* 0x0005e2000c101b06 */
[----:B------:R-:W-:Y:S02]  /*f560*/  ISETP.GE.AND P2, PT, R35, c[0x0][0x3c8], PT ;  /* 0x0000f20023007a0c */ /* 0x000fe40003f46270 */
[----:B-1----:R-:W-:-:S04]  /*f570*/  @!P3 LEA R6, P4, R41, R2, 0x2 ;  /* 0x000000022906b211 */ /* 0x002fc800078810ff */
[-C--:B------:R-:W-:Y:S02]  /*f580*/  @!P3 LEA.HI.X R7, R41, R3.reuse, R42, 0x2, P4 ;  /* 0x000000032907b211 */ /* 0x080fe400020f142a */
[----:B------:R-:W-:Y:S02]  /*f590*/  ISETP.GE.AND P4, PT, R33, c[0x0][0x3c8], PT ;  /* 0x0000f20021007a0c */ /* 0x000fe40003f86270 */
[-C--:B--2---:R-:W-:Y:S01]  /*f5a0*/  @!P0 LEA R4, P5, R39, R2.reuse, 0x2 ;  /* 0x0000000227048211 */ /* 0x084fe200078a10ff */
[----:B------:R1:W-:Y:S01]  /*f5b0*/  @!P3 ST.E.64 [R6.64], R126 ;  /* 0x0000007e0600b985 */ /* 0x0003e2000c101b06 */
[----:B------:R-:W-:Y:S02]  /*f5c0*/  @!P1 LEA R8, P3, R37, R2, 0x2 ;  /* 0x0000000225089211 */ /* 0x000fe400078610ff */
[-C--:B------:R-:W-:Y:S02]  /*f5d0*/  @!P0 LEA.HI.X R5, R39, R3.reuse, R40, 0x2, P5 ;  /* 0x0000000327058211 */ /* 0x080fe400028f1428 */
[----:B------:R-:W-:-:S02]  /*f5e0*/  @!P1 LEA.HI.X R9, R37, R3, R38, 0x2, P3 ;  /* 0x0000000325099211 */ /* 0x000fc400018f1426 */
[----:B------:R-:W-:Y:S01]  /*f5f0*/  ISETP.GE.AND P3, PT, R31, c[0x0][0x3c8], PT ;  /* 0x0000f2001f007a0c */ /* 0x000fe20003f66270 */
[----:B------:R2:W-:Y:S04]  /*f600*/  @!P0 ST.E.64 [R4.64], R122 ;  /* 0x0000007a04008985 */ /* 0x0005e8000c101b06 */
[----:B------:R4:W-:Y:S01]  /*f610*/  @!P1 ST.E.64 [R8.64], R118 ;  /* 0x0000007608009985 */ /* 0x0009e2000c101b06 */
[----:B------:R-:W-:Y:S02]  /*f620*/  ISETP.GE.AND P1, PT, R29, c[0x0][0x3c8], PT ;  /* 0x0000f2001d007a0c */ /* 0x000fe40003f26270 */
[----:B-1----:R-:W-:-:S04]  /*f630*/  @!P2 LEA R6, P0, R35, R2, 0x2 ;  /* 0x000000022306a211 */ /* 0x002fc800078010ff */
[-C--:B------:R-:W-:Y:S02]  /*f640*/  @!P2 LEA.HI.X R7, R35, R3.reuse, R36, 0x2, P0 ;  /* 0x000000032307a211 */ /* 0x080fe400000f1424 */
[----:B------:R-:W-:Y:S02]  /*f650*/  ISETP.GE.AND P0, PT, R27, c[0x0][0x3c8], PT ;  /* 0x0000f2001b007a0c */ /* 0x000fe40003f06270 */
[CC--:B--2---:R-:W-:Y:S01]  /*f660*/  @!P4 LEA R4, P5, R33.reuse, R2.reuse, 0x2 ;  /* 0x000000022104c211 */ /* 0x0c4fe200078a10ff */
[----:B------:R1:W-:Y:S03]  /*f670*/  @!P2 ST.E.64 [R6.64], R114 ;  /* 0x000000720600a985 */ /* 0x0003e6000c101b06 */
[----:B------:R-:W-:Y:S02]  /*f680*/  @!P4 LEA.HI.X R5, R33, R3, R34, 0x2, P5 ;  /* 0x000000032105c211 */ /* 0x000fe400028f1422 */
[----:B----4-:R-:W-:-:S03]  /*f690*/  @!P3 LEA R8, P2, R31, R2, 0x2 ;  /* 0x000000021f08b211 */ /* 0x010fc600078410ff */
[----:B------:R2:W-:Y:S01]  /*f6a0*/  @!P4 ST.E.64 [R4.64], R110 ;  /* 0x0000006e0400c985 */ /* 0x0005e2000c101b06 */
[----:B------:R-:W-:Y:S02]  /*f6b0*/  ISETP.GE.AND P4, PT, R25, c[0x0][0x3c8], PT ;  /* 0x0000f20019007a0c */ /* 0x000fe40003f86270 */
[----:B------:R-:W-:-:S05]  /*f6c0*/  @!P3 LEA.HI.X R9, R31, R3, R32, 0x2, P2 ;  /* 0x000000031f09b211 */ /* 0x000fca00010f1420 */
[----:B------:R-:W-:Y:S01]  /*f6d0*/  @!P3 ST.E.64 [R8.64], R106 ;  /* 0x0000006a0800b985 */ /* 0x000fe2000c101b06 */
[----:B------:R-:W-:Y:S02]  /*f6e0*/  ISETP.GE.AND P3, PT, R23, c[0x0][0x3c8], PT ;  /* 0x0000f20017007a0c */ /* 0x000fe40003f66270 */
[----:B-1----:R-:W-:-:S04]  /*f6f0*/  @!P0 LEA R6, P2, R27, R2, 0x2 ;  /* 0x000000021b068211 */ /* 0x002fc800078410ff */
[----:B------:R-:W-:Y:S02]  /*f700*/  @!P0 LEA.HI.X R7, R27, R3, R28, 0x2, P2 ;  /* 0x000000031b078211 */ /* 0x000fe400010f141c */
[----:B------:R-:W-:Y:S02]  /*f710*/  ISETP.GE.AND P2, PT, R21, c[0x0][0x3c8], PT ;  /* 0x0000f20015007a0c */ /* 0x000fe40003f46270 */
[----:B--2---:R-:W-:-:S04]  /*f720*/  @!P1 LEA R4, P5, R29, R2, 0x2 ;  /* 0x000000021d049211 */ /* 0x004fc800078a10ff */
[----:B------:R-:W-:-:S05]  /*f730*/  @!P1 LEA.HI.X R5, R29, R3, R30, 0x2, P5 ;  /* 0x000000031d059211 */ /* 0x000fca00028f141e */
[----:B------:R1:W-:Y:S01]  /*f740*/  @!P1 ST.E.64 [R4.64], R102 ;  /* 0x0000006604009985 */ /* 0x0003e2000c101b06 */
[----:B------:R-:W-:-:S03]  /*f750*/  ISETP.GE.AND P1, PT, R19, c[0x0][0x3c8], PT ;  /* 0x0000f20013007a0c */ /* 0x000fc60003f26270 */
[----:B------:R2:W-:Y:S01]  /*f760*/  @!P0 ST.E.64 [R6.64], R98 ;  /* 0x0000006206008985 */ /* 0x0005e2000c101b06 */
[----:B------:R-:W-:Y:S02]  /*f770*/  ISETP.GE.AND P0, PT, R14, c[0x0][0x3c8], PT ;  /* 0x0000f2000e007a0c */ /* 0x000fe40003f06270 */
[----:B-1----:R-:W-:-:S04]  /*f780*/  @!P4 LEA R4, P5, R25, R2, 0x2 ;  /* 0x000000021904c211 */ /* 0x002fc800078a10ff */
[----:B------:R-:W-:Y:S02]  /*f790*/  @!P4 LEA.HI.X R5, R25, R3, R26, 0x2, P5 ;  /* 0x000000031905c211 */ /* 0x000fe400028f141a */
[----:B---3--:R-:W-:-:S03]  /*f7a0*/  @!P3 LEA R10, P5, R23, R2, 0x2 ;  /* 0x00000002170ab211 */ /* 0x008fc600078a10ff */
[----:B------:R1:W-:Y:S01]  /*f7b0*/  @!P4 ST.E.64 [R4.64], R94 ;  /* 0x0000005e0400c985 */ /* 0x0003e2000c101b06 */
[-C--:B------:R-:W-:Y:S02]  /*f7c0*/  @!P2 LEA R8, P4, R21, R2.reuse, 0x2 ;  /* 0x000000021508a211 */ /* 0x080fe400078810ff */
[-C--:B------:R-:W-:Y:S02]  /*f7d0*/  @!P3 LEA.HI.X R11, R23, R3.reuse, R24, 0x2, P5 ;  /* 0x00000003170bb211 */ /* 0x080fe400028f1418 */
[----:B--2---:R-:W-:Y:S02]  /*f7e0*/  @!P1 LEA R6, P5, R19, R2, 0x2 ;  /* 0x0000000213069211 */ /* 0x004fe400078a10ff */
[-C--:B------:R-:W-:Y:S01]  /*f7f0*/  @!P2 LEA.HI.X R9, R21, R3.reuse, R22, 0x2, P4 ;  /* 0x000000031509a211 */ /* 0x080fe200020f1416 */
[----:B------:R2:W-:Y:S01]  /*f800*/  @!P3 ST.E.64 [R10.64], R90 ;  /* 0x0000005a0a00b985 */ /* 0x0005e2000c101b06 */
[----:B------:R-:W-:-:S03]  /*f810*/  @!P1 LEA.HI.X R7, R19, R3, R20, 0x2, P5 ;  /* 0x0000000313079211 */ /* 0x000fc600028f1414 */
[----:B------:R2:W-:Y:S04]  /*f820*/  @!P2 ST.E.64 [R8.64], R86 ;  /* 0x000000560800a985 */ /* 0x0005e8000c101b06 */
[----:B------:R2:W-:Y:S01]  /*f830*/  @!P1 ST.E.64 [R6.64], R82 ;  /* 0x0000005206009985 */ /* 0x0005e2000c101b06 */
[----:B-1----:R-:W-:-:S04]  /*f840*/  @!P0 LEA R4, P4, R14, R2, 0x2 ;  /* 0x000000020e048211 */ /* 0x002fc800078810ff */
[----:B------:R-:W-:-:S05]  /*f850*/  @!P0 LEA.HI.X R5, R14, R3, R15, 0x2, P4 ;  /* 0x000000030e058211 */ /* 0x000fca00020f140f */
[----:B------:R2:W-:Y:S01]  /*f860*/  @!P0 ST.E.64 [R4.64], R78 ;  /* 0x0000004e04008985 */ /* 0x0005e2000c101b06 */
[----:B------:R-:W-:-:S13]  /*f870*/  ISETP.GE.AND P0, PT, R12, c[0x0][0x3c8], PT ;  /* 0x0000f2000c007a0c */ /* 0x000fda0003f06270 */
[----:B------:R-:W-:Y:S05]  /*f880*/  @P0 BRA `(.L_x_110) ;  /* 0x0000030000000947 */ /* 0x000fea0003800000 */
[----:B------:R-:W-:-:S04]  /*f890*/  LEA R2, P0, R12, R2, 0x2 ;  /* 0x000000020c027211 */ /* 0x000fc800078010ff */
[----:B------:R-:W-:-:S05]  /*f8a0*/  LEA.HI.X R3, R12, R3, R13, 0x2, P0 ;  /* 0x000000030c037211 */ /* 0x000fca00000f140d */
[----:B------:R1:W-:Y:S01]  /*f8b0*/  ST.E.64 [R2.64], R74 ;  /* 0x0000004a02007985 */ /* 0x0003e2000c101b06 */
[----:B------:R-:W-:Y:S05]  /*f8c0*/  BRA `(.L_x_110) ;  /* 0x000002c000007947 */ /* 0x000fea0003800000 */
.L_x_106:
[----:B------:R-:W2:Y:S02]  /*f8d0*/  S2R R4, SR_TID.X ;  /* 0x0000000000047919 */ /* 0x000ea40000002100 */
[----:B--2---:R-:W-:-:S13]  /*f8e0*/  ISETP.GT.AND P0, PT, R4, 0x7f, PT ;  /* 0x0000007f0400780c */ /* 0x004fda0003f04270 */
[----:B------:R-:W-:Y:S05]  /*f8f0*/  @P0 BRA `(.L_x_110) ;  /* 0x0000029000000947 */ /* 0x000fea0003800000 */
[----:B------:R-:W2:Y:S01]  /*f900*/  LDL.LU R3, [R1+0x48] ;  /* 0x0000480001037983 */ /* 0x000ea20000300800 */
[----:B------:R-:W-:-:S05]  /*f910*/  MOV R2, c[0x0][0x4e8] ;  /* 0x00013a0000027a02 */ /* 0x000fca0000000f00 */
[----:B------:R-:W-:Y:S01]  /*f920*/  IMAD R0, R2, c[0x0][0x388], RZ ;  /* 0x0000e20002007a24 */ /* 0x000fe200078e02ff */
[----:B--2---:R-:W-:-:S04]  /*f930*/  IADD3 R6, R3, R4, RZ ;  /* 0x0000000403067210 */ /* 0x004fc80007ffe0ff */
[----:B------:R-:W-:-:S13]  /*f940*/  ISETP.GE.AND P0, PT, R6, R0, PT ;  /* 0x000000000600720c */ /* 0x000fda0003f06270 */
[----:B------:R-:W-:Y:S05]  /*f950*/  @P0 BRA `(.L_x_110) ;  /* 0x0000023000000947 */ /* 0x000fea0003800000 */
[----:B------:R-:W2:Y:S04]  /*f960*/  LDL.LU R3, [R1+0x40] ;  /* 0x0000400001037983 */ /* 0x000ea80000300800 */
[----:B------:R-:W3:Y:S04]  /*f970*/  LDL.LU R9, [R1+0x3c] ;  /* 0x00003c0001097983 */ /* 0x000ee80000300800 */
[----:B------:R-:W4:Y:S01]  /*f980*/  LDL.LU R8, [R1+0x44] ;  /* 0x0000440001087983 */ /* 0x000f220000300800 */
[----:B------:R-:W-:-:S13]  /*f990*/  ISETP.NE.AND P0, PT, R2, 0x1, PT ;  /* 0x000000010200780c */ /* 0x000fda0003f05270 */
[----:B------:R-:W-:Y:S01]  /*f9a0*/  @P0 IMAD.HI.U32 R7, R6, c[0x0][0x4ec], RZ ;  /* 0x00013b0006070a27 */ /* 0x000fe200078e00ff */
[----:B--2---:R-:W-:Y:S02]  /*f9b0*/  SHF.R.S32.HI R0, RZ, 0x1f, R3 ;  /* 0x0000001fff007819 */ /* 0x004fe40000011403 */
[----:B---3--:R-:W-:-:S03]  /*f9c0*/  SHF.R.S32.HI R5, RZ, 0x1f, R9 ;  /* 0x0000001fff057819 */ /* 0x008fc60000011409 */
[----:B------:R-:W-:-:S04]  /*f9d0*/  IMAD R0, R0, c[0x0][0x4d0], RZ ;  /* 0x0001340000007a24 */ /* 0x000fc800078e02ff */
[C---:B------:R-:W-:Y:S01]  /*f9e0*/  IMAD R4, R3.reuse, c[0x0][0x4d4], R0 ;  /* 0x0001350003047a24 */ /* 0x040fe200078e0200 */
[----:B------:R-:W-:Y:S01]  /*f9f0*/  MOV R0, R6 ;  /* 0x0000000600007202 */ /* 0x000fe20000000f00 */
[----:B------:R-:W-:Y:S01]  /*fa00*/  IMAD.WIDE.U32 R2, R3, c[0x0][0x4d0], RZ ;  /* 0x0001340003027a25 */ /* 0x000fe200078e00ff */
[----:B------:R-:W-:-:S03]  /*fa10*/  @P0 SHF.R.U32.HI R0, RZ, c[0x0][0x4f0], R7 ;  /* 0x00013c00ff000a19 */ /* 0x000fc60000011607 */
[----:B------:R-:W-:Y:S01]  /*fa20*/  IMAD R5, R5, c[0x0][0x4d8], RZ ;  /* 0x0001360005057a24 */ /* 0x000fe200078e02ff */
[----:B------:R-:W-:Y:S02]  /*fa30*/  IADD3 R3, R3, R4, RZ ;  /* 0x0000000403037210 */ /* 0x000fe40007ffe0ff */
[----:B----4-:R-:W-:Y:S01]  /*fa40*/  SHF.R.S32.HI R4, RZ, 0x1f, R8 ;  /* 0x0000001fff047819 */ /* 0x010fe20000011408 */
[C---:B------:R-:W-:Y:S01]  /*fa50*/  IMAD R7, R9.reuse, c[0x0][0x4dc], R5 ;  /* 0x0001370009077a24 */ /* 0x040fe200078e0205 */
[----:B------:R-:W-:Y:S01]  /*fa60*/  IADD3 R5, -R0, RZ, RZ ;  /* 0x000000ff00057210 */ /* 0x000fe20007ffe1ff */
[----:B------:R-:W-:-:S05]  /*fa70*/  IMAD.WIDE.U32 R2, R9, c[0x0][0x4d8], R2 ;  /* 0x0001360009027a25 */ /* 0x000fca00078e0002 */
[----:B------:R-:W-:Y:S01]  /*fa80*/  IADD3 R3, R3, R7, RZ ;  /* 0x0000000703037210 */ /* 0x000fe20007ffe0ff */
[----:B------:R-:W-:Y:S02]  /*fa90*/  IMAD R7, R4, c[0x0][0x4e0], RZ ;  /* 0x0001380004077a24 */ /* 0x000fe400078e02ff */
[----:B------:R-:W-:Y:S02]  /*faa0*/  IMAD R4, R5, c[0x0][0x4e8], R6 ;  /* 0x00013a0005047a24 */ /* 0x000fe400078e0206 */
[----:B------:R-:W-:-:S03]  /*fab0*/  IMAD.WIDE.U32 R2, R8, c[0x0][0x4e0], R2 ;  /* 0x0001380008027a25 */ /* 0x000fc600078e0002 */
[----:B------:R-:W-:Y:S01]  /*fac0*/  SHF.R.S32.HI R5, RZ, 0x1f, R4 ;  /* 0x0000001fff057819 */ /* 0x000fe20000011404 */
[----:B------:R-:W-:Y:S01]  /*fad0*/  IMAD R6, R8, c[0x0][0x4e4], R7 ;  /* 0x0001390008067a24 */ /* 0x000fe200078e0207 */
[----:B------:R-:W-:Y:S02]  /*fae0*/  SHF.R.S32.HI R7, RZ, 0x1f, R0 ;  /* 0x0000001fff077819 */ /* 0x000fe40000011400 */
[----:B------:R-:W-:Y:S01]  /*faf0*/  IADD3 R2, P0, R0, R2, RZ ;  /* 0x0000000200027210 */ /* 0x000fe20007f1e0ff */
[----:B------:R-:W-:-:S03]  /*fb00*/  IMAD R0, R5, c[0x0][0x4c8], RZ ;  /* 0x0001320005007a24 */ /* 0x000fc600078e02ff */
[----:B------:R-:W-:Y:S01]  /*fb10*/  IADD3.X R3, R7, R3, R6, P0, !PT ;  /* 0x0000000307037210 */ /* 0x000fe200007fe406 */
[----:B------:R-:W-:-:S04]  /*fb20*/  IMAD R0, R4, c[0x0][0x4cc], R0 ;  /* 0x0001330004007a24 */ /* 0x000fc800078e0200 */
[----:B------:R-:W-:-:S05]  /*fb30*/  IMAD.WIDE.U32 R2, R4, c[0x0][0x4c8], R2 ;  /* 0x0001320004027a25 */ /* 0x000fca00078e0002 */
[----:B------:R-:W-:Y:S02]  /*fb40*/  IADD3 R0, R3, R0, RZ ;  /* 0x0000000003007210 */ /* 0x000fe40007ffe0ff */
[----:B------:R-:W-:-:S04]  /*fb50*/  LEA R4, P0, R2, c[0x0][0x4a8], 0x2 ;  /* 0x00012a0002047a11 */ /* 0x000fc800078010ff */
[----:B------:R-:W-:Y:S02]  /*fb60*/  LEA.HI.X R5, R2, c[0x0][0x4ac], R0, 0x2, P0 ;  /* 0x00012b0002057a11 */ /* 0x000fe400000f1400 */
[----:B------:R-:W-:-:S05]  /*fb70*/  MOV R0, 0xff800000 ;  /* 0xff80000000007802 */ /* 0x000fca0000000f00 */
[----:B------:R2:W-:Y:S02]  /*fb80*/  STG.E [R4.64], R0 ;  /* 0x0000000004007986 */ /* 0x0005e4000c101906 */
.L_x_110:
[----:B------:R-:W-:Y:S05]  /*fb90*/  BSYNC B1 ;  /* 0x0000000000017941 */ /* 0x000fea0003800000 */
.L_x_105:
[----:B--2---:R-:W2:Y:S02]  /*fba0*/  LDL R0, [R1+0xcc] ;  /* 0x0000cc0001007983 */ /* 0x004ea40000100800 */
[----:B--2---:R-:W-:-:S13]  /*fbb0*/  ISETP.NE.AND P0, PT, R0, RZ, PT ;  /* 0x000000ff0000720c */ /* 0x004fda0003f05270 */
[----:B------:R-:W-:Y:S01]  /*fbc0*/  @P0 WARPSYNC 0xffffffff ;  /* 0xffffffff00000948 */ /* 0x000fe20003800000 */
[----:B------:R-:W-:Y:S06]  /*fbd0*/  @P0 BAR.SYNC.DEFER_BLOCKING 0x5, 0x100 ;  /* 0x0144000000000b1d */ /* 0x000fec0000010000 */
[----:B------:R-:W2:Y:S04]  /*fbe0*/  @P0 LDS R0, [0x10100] ;  /* 0x01010000ff000984 */ /* 0x000ea80000000800 */
[----:B--2---:R2:W-:Y:S04]  /*fbf0*/  @P0 STL [R1+0x4c], R0 ;  /* 0x00004c0001000387 */ /* 0x0045e80000100800 */
[----:B------:R-:W-:Y:S06]  /*fc00*/  @P0 BAR.ARV 0x4, 0x100 ;  /* 0x0104000000000b1d */ /* 0x000fec0000002000 */
[----:B------:R-:W-:Y:S05]  /*fc10*/  @P0 BRA `(.L_x_111) ;  /* 0x0000007000000947 */ /* 0x000fea0003800000 */
[----:B------:R-:W-:Y:S05]  /*fc20*/  BRA.DIV ~URZ, `(.L_x_112) ;  /* 0x00002da27f007947 */ /* 0x000fea000b800000 */
[----:B--2---:R2:W3:Y:S02]  /*fc30*/  SHFL.IDX PT, R0, R18, RZ, 0x1f ;  /* 0x00001fff12007589 */ /* 0x0044e400000e0000 */
.L_x_131:
[----:B------:R-:W-:Y:S01]  /*fc40*/  WARPSYNC 0xffffffff ;  /* 0xffffffff00007948 */ /* 0x000fe20003800000 */
[----:B------:R-:W-:Y:S06]  /*fc50*/  BAR.SYNC.DEFER_BLOCKING 0x4, 0x100 ;  /* 0x0104000000007b1d */ /* 0x000fec0000010000 */
[----:B---3--:R3:W-:Y:S04]  /*fc60*/  STL [R1+0x4c], R0 ;  /* 0x00004c0001007387 */ /* 0x0087e80000100800 */
[----:B------:R3:W-:Y:S04]  /*fc70*/  @!P6 STS [0x10100], R18 ;  /* 0x01010012ff00e388 */ /* 0x0007e80000000800 */
[----:B------:R-:W-:Y:S06]  /*fc80*/  BAR.ARV 0x5, 0x100 ;  /* 0x0144000000007b1d */ /* 0x000fec0000002000 */
.L_x_111:
[----:B--23--:R-:W2:Y:S02]  /*fc90*/  LDL R0, [R1+0x4c] ;  /* 0x00004c0001007983 */ /* 0x00cea40000100800 */
[----:B--2---:R-:W-:-:S13]  /*fca0*/  ISETP.GE.AND P0, PT, R0, c[0x0][0x538], PT ;  /* 0x00014e0000007a0c */ /* 0x004fda0003f06270 */
[----:B-1--45:R-:W-:Y:S01]  /*fcb0*/  @P0 CALL.REL.NOINC `(.L_x_113) ;  /* 0x0000001000000944 */ /* 0x032fe20003c00000 */
[----:B------:R-:W-:Y:S05]  /*fcc0*/  BRA `(.L_x_114) ;  /* 0xffff0d5000007947 */ /* 0x000fea000383ffff */
.L_x_113:
[----:B------:R-:W-:Y:S05]  /*fcd0*/  EXIT ;  /* 0x000000000000794d */ /* 0x000fea0003800000 */
.L_x_77:
[----:B------:R-:W-:Y:S01]  /*fce0*/  IMAD.MOV.U32 R235, RZ, RZ, R0 ;  /* 0x000000ffffeb7224 */ /* 0x000fe200078e0000 */
[----:B------:R-:W-:Y:S01]  /*fcf0*/  MOV R236, RZ ;  /* 0x000000ff00ec7202 */ /* 0x000fe20000000f00 */
[----:B------:R-:W-:Y:S01]  /*fd00*/  IMAD.MOV.U32 R3, RZ, RZ, 0x181f ;  /* 0x0000181fff037424 */ /* 0x000fe200078e00ff */
[----:B------:R-:W-:Y:S02]  /*fd10*/  MOV R2, 0xfd30 ;  /* 0x0000fd3000027802 */ /* 0x000fe40000000f00 */
[----:B------:R-:W-:Y:S05]  /*fd20*/  CALL.REL.NOINC `($__internal_1_$__cuda_sm70_shflsync_idx_p) ;  /* 0x00002d7000007944 */ /* 0x000fea0003c00000 */
[----:B------:R-:W-:Y:S01]  /*fd30*/  MOV R10, R236 ;  /* 0x000000ec000a7202 */ /* 0x000fe20000000f00 */
[----:B------:R-:W-:Y:S05]  /*fd40*/  BRA `(.L_x_115) ;  /* 0xffff363000007947 */ /* 0x000fea000383ffff */
.L_x_78:
[----:B------:R-:W-:Y:S01]  /*fd50*/  IMAD.MOV.U32 R235, RZ, RZ, R6 ;  /* 0x000000ffffeb7224 */ /* 0x000fe200078e0006 */
[----:B------:R-:W-:Y:S01]  /*fd60*/  MOV R236, RZ ;  /* 0x000000ff00ec7202 */ /* 0x000fe20000000f00 */
[----:B------:R-:W-:Y:S01]  /*fd70*/  IMAD.MOV.U32 R3, RZ, RZ, 0x181f ;  /* 0x0000181fff037424 */ /* 0x000fe200078e00ff */
[----:B------:R-:W-:Y:S02]  /*fd80*/  MOV R2, 0xfda0 ;  /* 0x0000fda000027802 */ /* 0x000fe40000000f00 */
[----:B-12---:R-:W-:Y:S05]  /*fd90*/  CALL.REL.NOINC `($__internal_1_$__cuda_sm70_shflsync_idx_p) ;  /* 0x00002d0000007944 */ /* 0x006fea0003c00000 */
[----:B------:R-:W-:Y:S01]  /*fda0*/  ISETP.GE.AND P2, PT, R233, c[0x0][0x1d4], PT ;  /* 0x00007500e9007a0c */ /* 0x000fe20003f46270 */
[----:B------:R-:W-:Y:S01]  /*fdb0*/  IMAD.MOV.U32 R235, RZ, RZ, R0 ;  /* 0x000000ffffeb7224 */ /* 0x000fe200078e0000 */
[----:B------:R-:W-:Y:S02]  /*fdc0*/  IADD3 R2, P0, R236, R163, RZ ;  /* 0x000000a3ec027210 */ /* 0x000fe40007f1e0ff */
[----:B------:R-:W-:-:S03]  /*fdd0*/  SEL R8, RZ, 0x10, P2 ;  /* 0x00000010ff087807 */ /* 0x000fc60001000000 */
[----:B------:R-:W-:Y:S01]  /*fde0*/  IMAD.X R3, R10, 0x1, R4, P0 ;  /* 0x000000010a037824 */ /* 0x000fe200000e0604 */
[----:B------:R-:W-:-:S04]  /*fdf0*/  ISETP.GE.AND P0, PT, R234, c[0x0][0x1d4], PT ;  /* 0x00007500ea007a0c */ /* 0x000fc80003f06270 */
[----:B------:R-:W-:Y:S01]  /*fe00*/  SEL R7, RZ, 0x10, P0 ;  /* 0x00000010ff077807 */ /* 0x000fe20000000000 */
[----:B------:R-:W-:Y:S01]  /*fe10*/  @!PT LDS RZ, [RZ] ;  /* 0x00000000fffff984 */ /* 0x000fe20000000800 */
[----:B------:R-:W-:Y:S01]  /*fe20*/  @!PT LDS RZ, [RZ] ;  /* 0x00000000fffff984 */ /* 0x000fe20000000800 */
[----:B------:R-:W-:Y:S01]  /*fe30*/  @!PT LDS RZ, [RZ] ;  /* 0x00000000fffff984 */ /* 0x000fe20000000800 */
[----:B------:R1:W-:Y:S02]  /*fe40*/  LDGSTS.E.BYPASS.LTC128B.128 [R229+0x8100], [R2.64], !P2 ;  /* 0x0810000002e57fae */ /* 0x0003e4000d101d46 */
[----:B-1----:R-:W-:Y:S01]  /*fe50*/  IADD3 R2, P5, R236, R164, RZ ;  /* 0x000000a4ec027210 */ /* 0x002fe20007fbe0ff */
[----:B------:R-:W-:-:S04]  /*fe60*/  IMAD.MOV.U32 R236, RZ, RZ, 0x1 ;  /* 0x00000001ffec7424 */ /* 0x000fc800078e00ff */
[----:B------:R-:W-:-:S05]  /*fe70*/  IMAD.X R3, R10, 0x1, R5, P5 ;  /* 0x000000010a037824 */ /* 0x000fca00028e0605 */
[----:B------:R1:W-:Y:S02]  /*fe80*/  LDGSTS.E.BYPASS.LTC128B.128 [R229+0xc100], [R2.64], !P0 ;  /* 0x0c10000002e57fae */ /* 0x0003e4000c101d46 */
[----:B-1----:R-:W-:Y:S01]  /*fe90*/  IMAD.MOV.U32 R3, RZ, RZ, 0x181f ;  /* 0x0000181fff037424 */ /* 0x002fe200078e00ff */
[----:B------:R-:W-:Y:S02]  /*fea0*/  MOV R2, 0xfec0 ;  /* 0x0000fec000027802 */ /* 0x000fe40000000f00 */
[----:B------:R-:W-:Y:S05]  /*feb0*/  CALL.REL.NOINC `($__internal_1_$__cuda_sm70_shflsync_idx_p) ;  /* 0x00002be000007944 */ /* 0x000fea0003c00000 */
[----:B------:R-:W-:Y:S01]  /*fec0*/  IMAD.MOV.U32 R9, RZ, RZ, R236 ;  /* 0x000000ffff097224 */ /* 0x000fe200078e00ec */
[----:B------:R-:W-:Y:S01]  /*fed0*/  MOV R236, 0x1 ;  /* 0x0000000100ec7802 */ /* 0x000fe20000000f00 */
[----:B------:R-:W-:Y:S01]  /*fee0*/  IMAD.MOV.U32 R235, RZ, RZ, R6 ;  /* 0x000000ffffeb7224 */ /* 0x000fe200078e0006 */
[----:B------:R-:W-:Y:S02]  /*fef0*/  MOV R3, 0x181f ;  /* 0x0000181f00037802 */ /* 0x000fe40000000f00 */
[----:B------:R-:W-:Y:S02]  /*ff00*/  MOV R2, 0xff20 ;  /* 0x0000ff2000027802 */ /* 0x000fe40000000f00 */
[----:B------:R-:W-:Y:S05]  /*ff10*/  CALL.REL.NOINC `($__internal_1_$__cuda_sm70_shflsync_idx_p) ;  /* 0x00002b8000007944 */ /* 0x000fea0003c00000 */
[----:B------:R-:W-:Y:S01]  /*ff20*/  IADD3 R10, -R8, 0x10, RZ ;  /* 0x00000010080a7810 */ /* 0x000fe20007ffe1ff */
[----:B------:R-:W-:Y:S01]  /*ff30*/  IMAD.MOV.U32 R235, RZ, RZ, R0 ;  /* 0x000000ffffeb7224 */ /* 0x000fe200078e0000 */
[----:B------:R-:W-:-:S02]  /*ff40*/  IADD3 R2, -R7, 0x10, RZ ;  /* 0x0000001007027810 */ /* 0x000fc40007ffe1ff */
[----:B------:R-:W-:Y:S02]  /*ff50*/  LOP3.LUT R10, R10, 0xf, RZ, 0xc0, !PT ;  /* 0x0000000f0a0a7812 */ /* 0x000fe400078ec0ff */
[----:B------:R-:W-:Y:S02]  /*ff60*/  ISETP.NE.U32.AND P6, PT, R8, RZ, PT ;  /* 0x000000ff0800720c */ /* 0x000fe40003fc5070 */
[----:B------:R-:W-:Y:S02]  /*ff70*/  IADD3 R10, P2, P0, R10, R236, R163 ;  /* 0x000000ec0a0a7210 */ /* 0x000fe4000785e0a3 */
[----:B------:R-:W-:Y:S02]  /*ff80*/  ISETP.NE.U32.AND P5, PT, R7, RZ, PT ;  /* 0x000000ff0700720c */ /* 0x000fe40003fa5070 */
[----:B------:R-:W-:Y:S02]  /*ff90*/  LOP3.LUT R2, R2, 0xf, RZ, 0xc0, !PT ;  /* 0x0000000f02027812 */ /* 0x000fe400078ec0ff */
[----:B------:R-:W-:-:S02]  /*ffa0*/  IADD3.X R11, RZ, R9, R4, P2, P0 ;  /* 0x00000009ff0b7210 */ /* 0x000fc400017e0404 */
[----:B------:R-:W-:Y:S01]  /*ffb0*/  IADD3 R2, P2, P0, R2, R236, R164 ;  /* 0x000000ec02027210 */ /* 0x000fe2000785e0a4 */
[----:B------:R-:W-:Y:S02]  /*ffc0*/  IMAD.MOV.U32 R236, RZ, RZ, 0x2 ;  /* 0x00000002ffec7424 */ /* 0x000fe400078e00ff */
[----:B------:R-:W-:Y:S01]  /*ffd0*/  @!PT LDS RZ, [RZ] ;  /* 0x00000000fffff984 */ /* 0x000fe20000000800 */
[----:B------:R-:W-:Y:S01]  /*ffe0*/  @!PT LDS RZ, [RZ] ;  /* 0x00000000fffff984 */ /* 0x000fe20000000800 */
[----:B------:R-:W-:Y:S01]  /*fff0*/  @!PT LDS RZ, [RZ] ;  /* 0x00000000fffff984 */ /* 0x000fe20000000800 */
[----:B------:R1:W-:Y:S01]  /*10000*/  LDGSTS.E.BYPASS.LTC128B.128.ZFILL [R229+0x9100], [R10.64], P6 ;  /* 0x091000000ae57fae */ /* 0x0003e2000b141d46 */
[----:B------:R-:W-:-:S05]  /*10010*/  IADD3.X R3, RZ, R9, R5, P2, P0 ;  /* 0x00000009ff037210 */ /* 0x000fca00017e0405 */
[----:B------:R2:W-:Y:S02]  /*10020*/  LDGSTS.E.BYPASS.LTC128B.128.ZFILL [R229+0xd100], [R2.64], P5 ;  /* 0x0d10000002e57fae */ /* 0x0005e4000a941d46 */
[----:B--2---:R-:W-:Y:S01]  /*10030*/  IMAD.MOV.U32 R3, RZ, RZ, 0x181f ;  /* 0x0000181fff037424 */ /* 0x004fe200078e00ff */
[----:B------:R-:W-:Y:S02]  /*10040*/  MOV R2, 0x10060 ;  /* 0x0001006000027802 */ /* 0x000fe40000000f00 */
[----:B-1----:R-:W-:Y:S05]  /*10050*/  CALL.REL.NOINC `($__internal_1_$__cuda_sm70_shflsync_idx_p) ;  /* 0x00002a4000007944 */ /* 0x002fea0003c00000 */
        /* <DEDUP_REMOVED lines=32> */
[----:B------:R-:W-:Y:S01]  /*10260*/  MOV R2, R236 ;  /* 0x000000ec00027202 */ /* 0x000fe20000000f00 */
[----:B------:R-:W-:Y:S05]  /*10270*/  BRA `(.L_x_116) ;  /* 0xffff32e000007947 */ /* 0x000fea000383ffff */
.L_x_79:
[----:B------:R-:W-:Y:S01]  /*10280*/  IMAD.MOV.U32 R235, RZ, RZ, R4 ;  /* 0x000000ffffeb7224 */ /* 0x000fe200078e0004 */
[----:B------:R-:W-:Y:S01]  /*10290*/  MOV R236, RZ ;  /* 0x000000ff00ec7202 */ /* 0x000fe20000000f00 */
[----:B------:R-:W-:Y:S01]  /*102a0*/  IMAD.MOV.U32 R3, RZ, RZ, 0x1c1f ;  /* 0x00001c1fff037424 */ /* 0x000fe200078e00ff */
[----:B------:R-:W-:-:S02]  /*102b0*/  MOV R2, 0x102d0 ;  /* 0x000102d000027802 */ /* 0x000fc40000000f00 */
[----:B------:R-:W-:Y:S05]  /*102c0*/  CALL.REL.NOINC `($__internal_1_$__cuda_sm70_shflsync_idx_p) ;  /* 0x000027d000007944 */ /* 0x000fea0003c00000 */
[----:B------:R-:W-:Y:S01]  /*102d0*/  MOV R0, R236 ;  /* 0x000000ec00007202 */ /* 0x000fe20000000f00 */
[----:B------:R-:W-:Y:S05]  /*102e0*/  BRA `(.L_x_117) ;  /* 0xffff347000007947 */ /* 0x000fea000383ffff */
.L_x_80:
[----:B------:R-:W-:Y:S01]  /*102f0*/  IMAD.MOV.U32 R235, RZ, RZ, R4 ;  /* 0x000000ffffeb7224 */ /* 0x000fe200078e0004 */
[----:B------:R-:W-:Y:S01]  /*10300*/  MOV R236, 0x1 ;  /* 0x0000000100ec7802 */ /* 0x000fe20000000f00 */
[----:B------:R-:W-:Y:S01]  /*10310*/  IMAD.MOV.U32 R3, RZ, RZ, 0x1c1f ;  /* 0x00001c1fff037424 */ /* 0x000fe200078e00ff */
[----:B------:R-:W-:-:S02]  /*10320*/  MOV R2, 0x10340 ;  /* 0x0001034000027802 */ /* 0x000fc40000000f00 */
[----:B-1----:R-:W-:Y:S05]  /*10330*/  CALL.REL.NOINC `($__internal_1_$__cuda_sm70_shflsync_idx_p) ;  /* 0x0000276000007944 */ /* 0x002fea0003c00000 */
[----:B------:R-:W-:Y:S01]  /*10340*/  IMAD.IADD R5, R5, 0x1, R236 ;  /* 0x0000000105057824 */ /* 0x000fe200078e02ec */
[----:B------:R-:W-:Y:S01]  /*10350*/  FMNMX.FTZ R69, R7, R9, !PT ;  /* 0x0000000907457209 */ /* 0x000fe20007810000 */
[----:B------:R-:W-:Y:S01]  /*10360*/  IMAD.MOV.U32 R0, RZ, RZ, 0x2 ;  /* 0x00000002ff007424 */ /* 0x000fe200078e00ff */
[----:B------:R-:W-:-:S02]  /*10370*/  MOV R2, 0x10b80 ;  /* 0x00010b8000027802 */ /* 0x000fc40000000f00 */
[----:B------:R-:W-:Y:S02]  /*10380*/  IMNMX R6, R6, R5, PT ;  /* 0x0000000506067217 */ /* 0x000fe40003800200 */
[----:B------:R-:W-:Y:S02]  /*10390*/  FMNMX.FTZ R69, R11, R69, !PT ;  /* 0x000000450b457209 */ /* 0x000fe40007810000 */
[C---:B------:R-:W-:Y:S02]  /*103a0*/  ISETP.GT.AND P5, PT, R6.reuse, RZ, PT ;  /* 0x000000ff0600720c */ /* 0x040fe40003fa4270 */
[C---:B------:R-:W-:Y:S02]  /*103b0*/  ISETP.GT.AND P2, PT, R6.reuse, 0x1, PT ;  /* 0x000000010600780c */ /* 0x040fe40003f44270 */
[----:B------:R-:W-:Y:S02]  /*103c0*/  ISETP.GT.AND P0, PT, R6, 0x8, PT ;  /* 0x000000080600780c */ /* 0x000fe40003f04270 */
[----:B------:R-:W-:-:S02]  /*103d0*/  FSEL R4, R118, -INF , P5 ;  /* 0xff80000076047808 */ /* 0x000fc40002800000 */
[----:B------:R-:W-:Y:S02]  /*103e0*/  FSEL R8, R119, -INF , P2 ;  /* 0xff80000077087808 */ /* 0x000fe40001000000 */
[----:B------:R-:W-:Y:S02]  /*103f0*/  ISETP.GT.AND P2, PT, R6, 0x9, PT ;  /* 0x000000090600780c */ /* 0x000fe40003f44270 */
[----:B------:R-:W-:Y:S02]  /*10400*/  FSEL R10, R110, -INF , P0 ;  /* 0xff8000006e0a7808 */ /* 0x000fe40000000000 */
[----:B------:R-:W-:Y:S02]  /*10410*/  FMNMX.FTZ R12, R4, R8, !PT ;  /* 0x00000008040c7209 */ /* 0x000fe40007810000 */
[----:B------:R-:W-:Y:S02]  /*10420*/  FSEL R15, R111, -INF , P2 ;  /* 0xff8000006f0f7808 */ /* 0x000fe40001000000 */
[----:B------:R-:W-:-:S02]  /*10430*/  FMNMX.FTZ R69, R13, R69, !PT ;  /* 0x000000450d457209 */ /* 0x000fc40007810000 */
[----:B------:R-:W-:Y:S02]  /*10440*/  ISETP.GT.AND P2, PT, R6, 0x10, PT ;  /* 0x000000100600780c */ /* 0x000fe40003f44270 */
[----:B------:R-:W-:Y:S02]  /*10450*/  FMNMX.FTZ R12, R10, R12, !PT ;  /* 0x0000000c0a0c7209 */ /* 0x000fe40007810000 */
[----:B------:R-:W-:Y:S02]  /*10460*/  FMNMX.FTZ R69, R16, R69, !PT ;  /* 0x0000004510457209 */ /* 0x000fe40007810000 */
[----:B------:R-:W-:Y:S02]  /*10470*/  ISETP.GT.AND P0, PT, R6, 0x11, PT ;  /* 0x000000110600780c */ /* 0x000fe40003f04270 */
[----:B------:R-:W-:Y:S02]  /*10480*/  FSEL R14, R102, -INF , P2 ;  /* 0xff800000660e7808 */ /* 0x000fe40001000000 */
[----:B------:R-:W-:-:S02]  /*10490*/  FMNMX.FTZ R12, R15, R12, !PT ;  /* 0x0000000c0f0c7209 */ /* 0x000fc40007810000 */
[----:B------:R-:W-:Y:S02]  /*104a0*/  FMNMX.FTZ R69, R17, R69, !PT ;  /* 0x0000004511457209 */ /* 0x000fe40007810000 */
[----:B------:R-:W-:Y:S02]  /*104b0*/  FSEL R19, R103, -INF , P0 ;  /* 0xff80000067137808 */ /* 0x000fe40000000000 */
[----:B------:R-:W-:Y:S02]  /*104c0*/  ISETP.GT.AND P2, PT, R6, 0x18, PT ;  /* 0x000000180600780c */ /* 0x000fe40003f44270 */
[----:B------:R-:W-:Y:S02]  /*104d0*/  FMNMX.FTZ R12, R14, R12, !PT ;  /* 0x0000000c0e0c7209 */ /* 0x000fe40007810000 */
[----:B------:R-:W-:Y:S02]  /*104e0*/  FMNMX.FTZ R69, R18, R69, !PT ;  /* 0x0000004512457209 */ /* 0x000fe40007810000 */
[----:B------:R-:W-:-:S02]  /*104f0*/  ISETP.GT.AND P0, PT, R6, 0x19, PT ;  /* 0x000000190600780c */ /* 0x000fc40003f04270 */
[----:B------:R-:W-:Y:S02]  /*10500*/  FSEL R20, R90, -INF , P2 ;  /* 0xff8000005a147808 */ /* 0x000fe40001000000 */
[----:B------:R-:W-:Y:S02]  /*10510*/  FMNMX.FTZ R12, R19, R12, !PT ;  /* 0x0000000c130c7209 */ /* 0x000fe40007810000 */
[----:B------:R-:W-:Y:S02]  /*10520*/  FMNMX.FTZ R69, R21, R69, !PT ;  /* 0x0000004515457209 */ /* 0x000fe40007810000 */
[----:B------:R-:W-:Y:S02]  /*10530*/  FSEL R32, R91, -INF , P0 ;  /* 0xff8000005b207808 */ /* 0x000fe40000000000 */
[----:B------:R-:W-:Y:S02]  /*10540*/  ISETP.GT.AND P2, PT, R6, 0x20, PT ;  /* 0x000000200600780c */ /* 0x000fe40003f44270 */
[----:B------:R-:W-:-:S02]  /*10550*/  FMNMX.FTZ R12, R20, R12, !PT ;  /* 0x0000000c140c7209 */ /* 0x000fc40007810000 */
[----:B------:R-:W-:Y:S02]  /*10560*/  FMNMX.FTZ R69, R121, R69, !PT ;  /* 0x0000004579457209 */ /* 0x000fe40007810000 */
[----:B------:R-:W-:Y:S02]  /*10570*/  ISETP.GT.AND P0, PT, R6, 0x21, PT ;  /* 0x000000210600780c */ /* 0x000fe40003f04270 */
[----:B------:R-:W-:Y:S02]  /*10580*/  FSEL R71, R78, -INF , P2 ;  /* 0xff8000004e477808 */ /* 0x000fe40001000000 */
[----:B------:R-:W-:Y:S02]  /*10590*/  FMNMX.FTZ R12, R32, R12, !PT ;  /* 0x0000000c200c7209 */ /* 0x000fe40007810000 */
[----:B------:R-:W-:Y:S02]  /*105a0*/  FMNMX.FTZ R69, R120, R69, !PT ;  /* 0x0000004578457209 */ /* 0x000fe40007810000 */
[----:B------:R-:W-:-:S02]  /*105b0*/  FSEL R70, R79, -INF , P0 ;  /* 0xff8000004f467808 */ /* 0x000fc40000000000 */
[C---:B------:R-:W-:Y:S02]  /*105c0*/  ISETP.GT.AND P2, PT, R6.reuse, 0x28, PT ;  /* 0x000000280600780c */ /* 0x040fe40003f44270 */
[----:B------:R-:W-:Y:S02]  /*105d0*/  FMNMX.FTZ R12, R71, R12, !PT ;  /* 0x0000000c470c7209 */ /* 0x000fe40007810000 */
[----:B------:R-:W-:Y:S02]  /*105e0*/  FMNMX.FTZ R69, R117, R69, !PT ;  /* 0x0000004575457209 */ /* 0x000fe40007810000 */
[----:B------:R-:W-:Y:S02]  /*105f0*/  ISETP.GT.AND P0, PT, R6, 0x29, PT ;  /* 0x000000290600780c */ /* 0x000fe40003f04270 */
[----:B------:R-:W-:Y:S02]  /*10600*/  FSEL R57, R74, -INF , P2 ;  /* 0xff8000004a397808 */ /* 0x000fe40001000000 */
[----:B------:R-:W-:-:S02]  /*10610*/  FMNMX.FTZ R12, R70, R12, !PT ;  /* 0x0000000c460c7209 */ /* 0x000fc40007810000 */
[----:B------:R-:W-:Y:S02]  /*10620*/  FMNMX.FTZ R69, R116, R69, !PT ;  /* 0x0000004574457209 */ /* 0x000fe40007810000 */
[----:B------:R-:W-:Y:S02]  /*10630*/  FSEL R56, R75, -INF , P0 ;  /* 0xff8000004b387808 */ /* 0x000fe40000000000 */
[C---:B------:R-:W-:Y:S02]  /*10640*/  ISETP.GT.AND P2, PT, R6.reuse, 0x30, PT ;  /* 0x000000300600780c */ /* 0x040fe40003f44270 */
        /* <DEDUP_REMOVED lines=79> */
[----:B------:R-:W-:Y:S01]  /*10b40*/  FMNMX.FTZ R12, R166, R12, !PT ;  /* 0x0000000ca60c7209 */ /* 0x000fe20007810000 */
[----:B------:R-:W-:-:S03]  /*10b50*/  IMAD.MOV.U32 R68, RZ, RZ, R69 ;  /* 0x000000ffff447224 */ /* 0x000fc600078e0045 */
[----:B------:R-:W-:Y:S02]  /*10b60*/  FMNMX.FTZ R12, R171, R12, !PT ;  /* 0x0000000cab0c7209 */ /* 0x000fe40007810000 */
[----:B------:R-:W-:Y:S05]  /*10b70*/  CALL.REL.NOINC `($__internal_0_$__cuda_sm70_shflsync_bfly_p) ;  /* 0x00001ec000007944 */ /* 0x000fea0003c00000 */
[----:B------:R-:W-:Y:S01]  /*10b80*/  FMNMX.FTZ R69, R69, R0, !PT ;  /* 0x0000000045457209 */ /* 0x000fe20007810000 */
[----:B------:R-:W-:Y:S01]  /*10b90*/  IMAD.MOV.U32 R0, RZ, RZ, 0x1 ;  /* 0x00000001ff007424 */ /* 0x000fe200078e00ff */
[----:B------:R-:W-:-:S03]  /*10ba0*/  MOV R2, 0x10bd0 ;  /* 0x00010bd000027802 */ /* 0x000fc60000000f00 */
[----:B------:R-:W-:Y:S02]  /*10bb0*/  IMAD.MOV.U32 R68, RZ, RZ, R69 ;  /* 0x000000ffff447224 */ /* 0x000fe400078e0045 */
[----:B------:R-:W-:Y:S05]  /*10bc0*/  CALL.REL.NOINC `($__internal_0_$__cuda_sm70_shflsync_bfly_p) ;  /* 0x00001e7000007944 */ /* 0x000fea0003c00000 */
[----:B------:R-:W-:Y:S01]  /*10bd0*/  FMNMX.FTZ R69, R69, R0, !PT ;  /* 0x0000000045457209 */ /* 0x000fe20007810000 */
[----:B------:R-:W-:Y:S01]  /*10be0*/  IMAD.MOV.U32 R68, RZ, RZ, R12 ;  /* 0x000000ffff447224 */ /* 0x000fe200078e000c */
[----:B------:R-:W-:Y:S01]  /*10bf0*/  MOV R2, 0x10c20 ;  /* 0x00010c2000027802 */ /* 0x000fe20000000f00 */
[----:B------:R-:W-:Y:S02]  /*10c00*/  IMAD.MOV.U32 R0, RZ, RZ, 0x2 ;  /* 0x00000002ff007424 */ /* 0x000fe400078e00ff */
[----:B------:R-:W-:Y:S05]  /*10c10*/  CALL.REL.NOINC `($__internal_0_$__cuda_sm70_shflsync_bfly_p) ;  /* 0x00001e2000007944 */ /* 0x000fea0003c00000 */
[----:B------:R-:W-:Y:S01]  /*10c20*/  FMNMX.FTZ R12, R12, R0, !PT ;  /* 0x000000000c0c7209 */ /* 0x000fe20007810000 */
[----:B------:R-:W-:Y:S01]  /*10c30*/  IMAD.MOV.U32 R0, RZ, RZ, 0x1 ;  /* 0x00000001ff007424 */ /* 0x000fe200078e00ff */
[----:B------:R-:W-:-:S03]  /*10c40*/  MOV R2, 0x10c70 ;  /* 0x00010c7000027802 */ /* 0x000fc60000000f00 */
[----:B------:R-:W-:Y:S02]  /*10c50*/  IMAD.MOV.U32 R68, RZ, RZ, R12 ;  /* 0x000000ffff447224 */ /* 0x000fe400078e000c */
[----:B------:R-:W-:Y:S05]  /*10c60*/  CALL.REL.NOINC `($__internal_0_$__cuda_sm70_shflsync_bfly_p) ;  /* 0x00001dd000007944 */ /* 0x000fea0003c00000 */
[----:B------:R-:W-:Y:S01]  /*10c70*/  MOV R3, R0 ;  /* 0x0000000000037202 */ /* 0x000fe20000000f00 */
[----:B------:R-:W-:Y:S05]  /*10c80*/  BRA `(.L_x_118) ;  /* 0xffff378000007947 */ /* 0x000fea000383ffff */
.L_x_84:
[----:B------:R-:W-:Y:S01]  /*10c90*/  MOV R236, RZ ;  /* 0x000000ff00ec7202 */ /* 0x000fe20000000f00 */
[----:B------:R-:W-:Y:S01]  /*10ca0*/  IMAD.MOV.U32 R235, RZ, RZ, R0 ;  /* 0x000000ffffeb7224 */ /* 0x000fe200078e0000 */
[----:B------:R-:W-:Y:S01]  /*10cb0*/  MOV R2, 0x10ce0 ;  /* 0x00010ce000027802 */ /* 0x000fe20000000f00 */
[----:B------:R-:W-:Y:S02]  /*10cc0*/  IMAD.MOV.U32 R3, RZ, RZ, 0x181f ;  /* 0x0000181fff037424 */ /* 0x000fe400078e00ff */
[----:B------:R-:W-:Y:S05]  /*10cd0*/  CALL.REL.NOINC `($__internal_1_$__cuda_sm70_shflsync_idx_p) ;  /* 0x00001dc000007944 */ /* 0x000fea0003c00000 */
[----:B------:R-:W-:Y:S01]  /*10ce0*/  MOV R7, R236 ;  /* 0x000000ec00077202 */ /* 0x000fe20000000f00 */
[----:B------:R-:W-:-:S05]  /*10cf0*/  BRA `(.L_x_119) ;  /* 0xffff561000007947 */ /* 0x000fca000383ffff */
.L_x_85:
[----:B------:R-:W-:Y:S01]  /*10d00*/  MOV R236, RZ ;  /* 0x000000ff00ec7202 */ /* 0x000fe20000000f00 */
[----:B------:R-:W-:Y:S01]  /*10d10*/  IMAD.MOV.U32 R235, RZ, RZ, R4 ;  /* 0x000000ffffeb7224 */ /* 0x000fe200078e0004 */
[----:B------:R-:W-:Y:S01]  /*10d20*/  MOV R2, 0x10d50 ;  /* 0x00010d5000027802 */ /* 0x000fe20000000f00 */
[----:B------:R-:W-:Y:S02]  /*10d30*/  IMAD.MOV.U32 R3, RZ, RZ, 0x181f ;  /* 0x0000181fff037424 */ /* 0x000fe400078e00ff */
[----:B-12---:R-:W-:Y:S05]  /*10d40*/  CALL.REL.NOINC `($__internal_1_$__cuda_sm70_shflsync_idx_p) ;  /* 0x00001d5000007944 */ /* 0x006fea0003c00000 */
[----:B------:R-:W-:Y:S01]  /*10d50*/  ISETP.GE.AND P5, PT, R233, c[0x0][0x1d4], PT ;  /* 0x00007500e9007a0c */ /* 0x000fe20003fa6270 */
[----:B------:R-:W-:Y:S01]  /*10d60*/  IMAD.MOV.U32 R235, RZ, RZ, R0 ;  /* 0x000000ffffeb7224 */ /* 0x000fe200078e0000 */
[----:B------:R-:W-:Y:S02]  /*10d70*/  IADD3 R12, P2, R236, R20, RZ ;  /* 0x00000014ec0c7210 */ /* 0x000fe40007f5e0ff */
[----:B------:R-:W-:Y:S03]  /*10d80*/  ISETP.GE.AND P0, PT, R234, c[0x0][0x1d4], PT ;  /* 0x00007500ea007a0c */ /* 0x000fe60003f06270 */
[C---:B------:R-:W-:Y:S01]  /*10d90*/  IMAD.X R13, R7.reuse, 0x1, R5, P2 ;  /* 0x00000001070d7824 */ /* 0x040fe200010e0605 */
[----:B------:R-:W-:Y:S01]  /*10da0*/  IADD3 R2, P2, R236, R21, RZ ;  /* 0x00000015ec027210 */ /* 0x000fe20007f5e0ff */
[----:B------:R-:W-:Y:S04]  /*10db0*/  IMAD.MOV.U32 R236, RZ, RZ, 0x1 ;  /* 0x00000001ffec7424 */ /* 0x000fe800078e00ff */
[----:B------:R-:W-:Y:S01]  /*10dc0*/  @!PT LDS RZ, [RZ] ;  /* 0x00000000fffff984 */ /* 0x000fe20000000800 */
[----:B------:R-:W-:Y:S01]  /*10dd0*/  @!PT LDS RZ, [RZ] ;  /* 0x00000000fffff984 */ /* 0x000fe20000000800 */
[----:B------:R-:W-:Y:S01]  /*10de0*/  @!PT LDS RZ, [RZ] ;  /* 0x00000000fffff984 */ /* 0x000fe20000000800 */
[----:B------:R1:W-:Y:S01]  /*10df0*/  LDGSTS.E.BYPASS.LTC128B.128 [R229+0x100], [R12.64], !P5 ;  /* 0x001000000ce57fae */ /* 0x0003e2000e901d46 */
[----:B------:R-:W-:Y:S01]  /*10e00*/  IMAD.X R3, R7, 0x1, R6, P2 ;  /* 0x0000000107037824 */ /* 0x000fe200010e0606 */
[----:B------:R-:W-:Y:S04]  /*10e10*/  SEL R7, RZ, 0x10, P5 ;  /* 0x00000010ff077807 */ /* 0x000fe80002800000 */
[----:B------:R2:W-:Y:S01]  /*10e20*/  LDGSTS.E.BYPASS.LTC128B.128 [R229+0x4100], [R2.64], !P0 ;  /* 0x0410000002e57fae */ /* 0x0005e2000c101d46 */
[----:B-1----:R-:W-:Y:S02]  /*10e30*/  SEL R12, RZ, 0x10, P0 ;  /* 0x00000010ff0c7807 */ /* 0x002fe40000000000 */
[----:B--2---:R-:W-:Y:S01]  /*10e40*/  MOV R2, 0x10e70 ;  /* 0x00010e7000027802 */ /* 0x004fe20000000f00 */
[----:B------:R-:W-:Y:S02]  /*10e50*/  IMAD.MOV.U32 R3, RZ, RZ, 0x181f ;  /* 0x0000181fff037424 */ /* 0x000fe400078e00ff */
[----:B------:R-:W-:Y:S05]  /*10e60*/  CALL.REL.NOINC `($__internal_1_$__cuda_sm70_shflsync_idx_p) ;  /* 0x00001c3000007944 */ /* 0x000fea0003c00000 */
[----:B------:R-:W-:Y:S01]  /*10e70*/  MOV R3, 0x181f ;  /* 0x0000181f00037802 */ /* 0x000fe20000000f00 */
[----:B------:R-:W-:Y:S01]  /*10e80*/  IMAD.MOV.U32 R13, RZ, RZ, R236 ;  /* 0x000000ffff0d7224 */ /* 0x000fe200078e00ec */
[----:B------:R-:W-:Y:S01]  /*10e90*/  MOV R236, 0x1 ;  /* 0x0000000100ec7802 */ /* 0x000fe20000000f00 */
[----:B------:R-:W-:Y:S01]  /*10ea0*/  IMAD.MOV.U32 R235, RZ, RZ, R4 ;  /* 0x000000ffffeb7224 */ /* 0x000fe200078e0004 */
[----:B------:R-:W-:Y:S02]  /*10eb0*/  MOV R2, 0x10ed0 ;  /* 0x00010ed000027802 */ /* 0x000fe40000000f00 */
[----:B------:R-:W-:Y:S05]  /*10ec0*/  CALL.REL.NOINC `($__internal_1_$__cuda_sm70_shflsync_idx_p) ;  /* 0x00001bd000007944 */ /* 0x000fea0003c00000 */
[C---:B------:R-:W-:Y:S01]  /*10ed0*/  IADD3 R2, -R7.reuse, 0x10, RZ ;  /* 0x0000001007027810 */ /* 0x040fe20007ffe1ff */
[----:B------:R-:W-:Y:S01]  /*10ee0*/  IMAD.MOV.U32 R235, RZ, RZ, R0 ;  /* 0x000000ffffeb7224 */ /* 0x000fe200078e0000 */
[----:B------:R-:W-:Y:S02]  /*10ef0*/  ISETP.NE.U32.AND P5, PT, R7, RZ, PT ;  /* 0x000000ff0700720c */ /* 0x000fe40003fa5070 */
[----:B------:R-:W-:Y:S04]  /*10f00*/  LOP3.LUT R2, R2, 0xf, RZ, 0xc0, !PT ;  /* 0x0000000f02027812 */ /* 0x000fe800078ec0ff */
[-C--:B------:R-:W-:Y:S04]  /*10f10*/  IADD3 R2, P2, P0, R2, R236.reuse, R20 ;  /* 0x000000ec02027210 */ /* 0x080fe8000785e014 */
[-C--:B------:R-:W-:Y:S05]  /*10f20*/  IADD3.X R3, RZ, R13.reuse, R5, P2, P0 ;  /* 0x0000000dff037210 */ /* 0x080fea00017e0405 */
[----:B------:R-:W-:Y:S01]  /*10f30*/  @!PT LDS RZ, [RZ] ;  /* 0x00000000fffff984 */ /* 0x000fe20000000800 */
[----:B------:R-:W-:Y:S01]  /*10f40*/  @!PT LDS RZ, [RZ] ;  /* 0x00000000fffff984 */ /* 0x000fe20000000800 */
[----:B------:R-:W-:Y:S01]  /*10f50*/  @!PT LDS RZ, [RZ] ;  /* 0x00000000fffff984 */ /* 0x000fe20000000800 */
[----:B------:R1:W-:Y:S01]  /*10f60*/  LDGSTS.E.BYPASS.LTC128B.128.ZFILL [R229+0x1100], [R2.64], P5 ;  /* 0x0110000002e57fae */ /* 0x0003e2000a941d46 */
[C---:B------:R-:W-:Y:S02]  /*10f70*/  ISETP.NE.U32.AND P5, PT, R12.reuse, RZ, PT ;  /* 0x000000ff0c00720c */ /* 0x040fe40003fa5070 */
[----:B-1----:R-:W-:Y:S04]  /*10f80*/  IADD3 R2, -R12, 0x10, RZ ;  /* 0x000000100c027810 */ /* 0x002fe80007ffe1ff */
[----:B------:R-:W-:Y:S04]  /*10f90*/  LOP3.LUT R2, R2, 0xf, RZ, 0xc0, !PT ;  /* 0x0000000f02027812 */ /* 0x000fe800078ec0ff */
[----:B------:R-:W-:Y:S01]  /*10fa0*/  IADD3 R2, P2, P0, R2, R236, R21 ;  /* 0x000000ec02027210 */ /* 0x000fe2000785e015 */
[----:B------:R-:W-:Y:S03]  /*10fb0*/  IMAD.MOV.U32 R236, RZ, RZ, 0x2 ;  /* 0x00000002ffec7424 */ /* 0x000fe600078e00ff */
[----:B------:R-:W-:Y:S05]  /*10fc0*/  IADD3.X R3, RZ, R13, R6, P2, P0 ;  /* 0x0000000dff037210 */ /* 0x000fea00017e0406 */
[----:B------:R1:W-:Y:S02]  /*10fd0*/  LDGSTS.E.BYPASS.LTC128B.128.ZFILL [R229+0x5100], [R2.64], P5 ;  /* 0x0510000002e57fae */ /* 0x0003e4000a941d46 */
[----:B-1----:R-:W-:Y:S01]  /*10fe0*/  MOV R2, 0x11010 ;  /* 0x0001101000027802 */ /* 0x002fe20000000f00 */
[----:B------:R-:W-:Y:S03]  /*10ff0*/  IMAD.MOV.U32 R3, RZ, RZ, 0x181f ;  /* 0x0000181fff037424 */ /* 0x000fe600078e00ff */
        /* <DEDUP_REMOVED lines=33> */
[----:B------:R-:W-:Y:S01]  /*11210*/  MOV R4, R236 ;  /* 0x000000ec00047202 */ /* 0x000fe20000000f00 */
[----:B------:R-:W-:-:S05]  /*11220*/  BRA `(.L_x_120) ;  /* 0xffff52d000007947 */ /* 0x000fca000383ffff */
.L_x_88:
[----:B------:R-:W-:Y:S01]  /*11230*/  MOV R236, RZ ;  /* 0x000000ff00ec7202 */ /* 0x000fe20000000f00 */
[----:B------:R-:W-:Y:S01]  /*11240*/  IMAD.MOV.U32 R235, RZ, RZ, R0 ;  /* 0x000000ffffeb7224 */ /* 0x000fe200078e0000 */
[----:B------:R-:W-:Y:S01]  /*11250*/  MOV R2, 0x11280 ;  /* 0x0001128000027802 */ /* 0x000fe20000000f00 */
[----:B------:R-:W-:Y:S02]  /*11260*/  IMAD.MOV.U32 R3, RZ, RZ, 0x181f ;  /* 0x0000181fff037424 */ /* 0x000fe400078e00ff */
[----:B------:R-:W-:Y:S05]  /*11270*/  CALL.REL.NOINC `($__internal_1_$__cuda_sm70_shflsync_idx_p) ;  /* 0x0000182000007944 */ /* 0x000fea0003c00000 */
[----:B------:R-:W-:Y:S01]  /*11280*/  MOV R145, R236 ;  /* 0x000000ec00917202 */ /* 0x000fe20000000f00 */
[----:B------:R-:W-:-:S05]  /*11290*/  BRA `(.L_x_121) ;  /* 0xffff61f000007947 */ /* 0x000fca000383ffff */
.L_x_89:
        /* <DEDUP_REMOVED lines=83> */
.L_x_90:
[----:B------:R-:W-:Y:S01]  /*117d0*/  MOV R236, RZ ;  /* 0x000000ff00ec7202 */ /* 0x000fe20000000f00 */
[----:B------:R-:W-:Y:S01]  /*117e0*/  IMAD.MOV.U32 R235, RZ, RZ, R68 ;  /* 0x000000ffffeb7224 */ /* 0x000fe200078e0044 */
[----:B------:R-:W-:Y:S01]  /*117f0*/  MOV R2, 0x11820 ;  /* 0x0001182000027802 */ /* 0x000fe20000000f00 */
[----:B------:R-:W-:Y:S02]  /*11800*/  IMAD.MOV.U32 R3, RZ, RZ, 0x1c1f ;  /* 0x00001c1fff037424 */ /* 0x000fe400078e00ff */
[----:B------:R-:W-:Y:S05]  /*11810*/  CALL.REL.NOINC `($__internal_1_$__cuda_sm70_shflsync_idx_p) ;  /* 0x0000128000007944 */ /* 0x000fea0003c00000 */
[----:B------:R-:W-:Y:S01]  /*11820*/  MOV R0, R236 ;  /* 0x000000ec00007202 */ /* 0x000fe20000000f00 */
[----:B------:R-:W-:-:S05]  /*11830*/  BRA `(.L_x_123) ;  /* 0xffff602000007947 */ /* 0x000fca000383ffff */
.L_x_91:
[----:B------:R-:W-:Y:S01]  /*11840*/  MOV R236, 0x1 ;  /* 0x0000000100ec7802 */ /* 0x000fe20000000f00 */
[----:B------:R-:W-:Y:S01]  /*11850*/  IMAD.MOV.U32 R235, RZ, RZ, R68 ;  /* 0x000000ffffeb7224 */ /* 0x000fe200078e0044 */
[----:B------:R-:W-:Y:S01]  /*11860*/  MOV R2, 0x11890 ;  /* 0x0001189000027802 */ /* 0x000fe20000000f00 */
[----:B------:R-:W-:Y:S02]  /*11870*/  IMAD.MOV.U32 R3, RZ, RZ, 0x1c1f ;  /* 0x00001c1fff037424 */ /* 0x000fe400078e00ff */
[----:B-1----:R-:W-:Y:S05]  /*11880*/  CALL.REL.NOINC `($__internal_1_$__cuda_sm70_shflsync_idx_p) ;  /* 0x0000121000007944 */ /* 0x002fea0003c00000 */
[----:B------:R-:W-:Y:S01]  /*11890*/  FMNMX.FTZ R0, R4, R70, !PT ;  /* 0x0000004604007209 */ /* 0x000fe20007810000 */
[----:B------:R-:W-:Y:S03]  /*118a0*/  IMAD.IADD R69, R69, 0x1, R236 ;  /* 0x0000000145457824 */ /* 0x000fe600078e02ec */
[----:B------:R-:W-:Y:S02]  /*118b0*/  FMNMX.FTZ R0, R5, R0, !PT ;  /* 0x0000000005007209 */ /* 0x000fe40007810000 */
[C---:B------:R-:W-:Y:S02]  /*118c0*/  ISETP.GT.AND P6, PT, R69.reuse, RZ, PT ;  /* 0x000000ff4500720c */ /* 0x040fe40003fc4270 */
[C---:B------:R-:W-:Y:S02]  /*118d0*/  ISETP.GT.AND P5, PT, R69.reuse, 0x1, PT ;  /* 0x000000014500780c */ /* 0x040fe40003fa4270 */
[----:B------:R-:W-:Y:S02]  /*118e0*/  FSEL R9, R6, -INF , P6 ;  /* 0xff80000006097808 */ /* 0x000fe40003000000 */
[----:B------:R-:W-:Y:S02]  /*118f0*/  ISETP.GT.AND P2, PT, R69, 0x8, PT ;  /* 0x000000084500780c */ /* 0x000fe40003f44270 */
[----:B------:R-:W-:Y:S02]  /*11900*/  FSEL R12, R7, -INF , P5 ;  /* 0xff800000070c7808 */ /* 0x000fe40002800000 */
[----:B------:R-:W-:Y:S02]  /*11910*/  FMNMX.FTZ R2, R9, R71, !PT ;  /* 0x0000004709027209 */ /* 0x000fe40007810000 */
[----:B------:R-:W-:Y:S02]  /*11920*/  ISETP.GT.AND P0, PT, R69, 0x9, PT ;  /* 0x000000094500780c */ /* 0x000fe40003f04270 */
[----:B------:R-:W-:Y:S02]  /*11930*/  FSEL R10, R10, -INF , P2 ;  /* 0xff8000000a0a7808 */ /* 0x000fe40001000000 */
[----:B------:R-:W-:Y:S02]  /*11940*/  FMNMX.FTZ R2, R12, R2, !PT ;  /* 0x000000020c027209 */ /* 0x000fe40007810000 */
[----:B------:R-:W-:Y:S02]  /*11950*/  FSEL R11, R11, -INF , P0 ;  /* 0xff8000000b0b7808 */ /* 0x000fe40000000000 */
[----:B------:R-:W-:Y:S02]  /*11960*/  ISETP.GT.AND P6, PT, R69, 0x10, PT ;  /* 0x000000104500780c */ /* 0x000fe40003fc4270 */
[----:B------:R-:W-:Y:S02]  /*11970*/  FMNMX.FTZ R0, R145, R0, !PT ;  /* 0x0000000091007209 */ /* 0x000fe40007810000 */
[----:B------:R-:W-:Y:S02]  /*11980*/  FMNMX.FTZ R2, R10, R2, !PT ;  /* 0x000000020a027209 */ /* 0x000fe40007810000 */
[----:B------:R-:W-:Y:S02]  /*11990*/  ISETP.GT.AND P5, PT, R69, 0x11, PT ;  /* 0x000000114500780c */ /* 0x000fe40003fa4270 */
[----:B------:R-:W-:Y:S02]  /*119a0*/  FSEL R14, R14, -INF , P6 ;  /* 0xff8000000e0e7808 */ /* 0x000fe40003000000 */
        /* <DEDUP_REMOVED lines=10> */
[----:B------:R-:W-:Y:S02]  /*11a50*/  FSEL R19, R19, -INF , P0 ;  /* 0xff80000013137808 */ /* 0x000fe40000000000 */
[C---:B------:R-:W-:Y:S02]  /*11a60*/  ISETP.GT.AND P6, PT, R69.reuse, 0x20, PT ;  /* 0x000000204500780c */ /* 0x040fe40003fc4270 */
        /* <DEDUP_REMOVED lines=83> */
[----:B------:R-:W-:Y:S02]  /*11fa0*/  FMNMX.FTZ R0, R57, R0, !PT ;  /* 0x0000000039007209 */ /* 0x000fe40007810000 */
[----:B------:R-:W-:Y:S02]  /*11fb0*/  FSEL R62, R62, -INF , P6 ;  /* 0xff8000003e3e7808 */ /* 0x000fe40003000000 */
[----:B------:R-:W-:Y:S02]  /*11fc0*/  FMNMX.FTZ R6, R59, R2, !PT ;  /* 0x000000023b067209 */ /* 0x000fe40007810000 */
[----:B------:R-:W-:Y:S02]  /*11fd0*/  ISETP.GT.AND P2, PT, R69, 0x78, PT ;  /* 0x000000784500780c */ /* 0x000fe40003f44270 */
[----:B------:R-:W-:Y:S01]  /*11fe0*/  FMNMX.FTZ R68, R60, R0, !PT ;  /* 0x000000003c447209 */ /* 0x000fe20007810000 */
[----:B------:R-:W-:Y:S01]  /*11ff0*/  IMAD.MOV.U32 R0, RZ, RZ, 0x2 ;  /* 0x00000002ff007424 */ /* 0x000fe200078e00ff */
[----:B------:R-:W-:Y:S02]  /*12000*/  FSEL R63, R63, -INF , P5 ;  /* 0xff8000003f3f7808 */ /* 0x000fe40002800000 */
[----:B------:R-:W-:Y:S02]  /*12010*/  FMNMX.FTZ R6, R62, R6, !PT ;  /* 0x000000063e067209 */ /* 0x000fe40007810000 */
[----:B------:R-:W-:Y:S02]  /*12020*/  ISETP.GT.AND P0, PT, R69, 0x79, PT ;  /* 0x000000794500780c */ /* 0x000fe40003f04270 */
[----:B------:R-:W-:Y:S02]  /*12030*/  FMNMX.FTZ R68, R61, R68, !PT ;  /* 0x000000443d447209 */ /* 0x000fe40007810000 */
[----:B------:R-:W-:Y:S02]  /*12040*/  FSEL R66, R66, -INF , P2 ;  /* 0xff80000042427808 */ /* 0x000fe40001000000 */
[----:B------:R-:W-:Y:S02]  /*12050*/  FMNMX.FTZ R6, R63, R6, !PT ;  /* 0x000000063f067209 */ /* 0x000fe40007810000 */
[----:B------:R-:W-:Y:S02]  /*12060*/  FMNMX.FTZ R68, R64, R68, !PT ;  /* 0x0000004440447209 */ /* 0x000fe40007810000 */
[----:B------:R-:W-:Y:S02]  /*12070*/  FSEL R67, R67, -INF , P0 ;  /* 0xff80000043437808 */ /* 0x000fe40000000000 */
[----:B------:R-:W-:Y:S02]  /*12080*/  FMNMX.FTZ R6, R66, R6, !PT ;  /* 0x0000000642067209 */ /* 0x000fe40007810000 */
[----:B------:R-:W-:Y:S02]  /*12090*/  FMNMX.FTZ R68, R65, R68, !PT ;  /* 0x0000004441447209 */ /* 0x000fe40007810000 */
[----:B------:R-:W-:Y:S02]  /*120a0*/  FMNMX.FTZ R6, R67, R6, !PT ;  /* 0x0000000643067209 */ /* 0x000fe40007810000 */
[----:B------:R-:W-:Y:S02]  /*120b0*/  MOV R2, 0x120d0 ;  /* 0x000120d000027802 */ /* 0x000fe40000000f00 */
[----:B------:R-:W-:Y:S05]  /*120c0*/  CALL.REL.NOINC `($__internal_0_$__cuda_sm70_shflsync_bfly_p) ;  /* 0x0000097000007944 */ /* 0x000fea0003c00000 */
[----:B------:R-:W-:Y:S01]  /*120d0*/  FMNMX.FTZ R68, R68, R0, !PT ;  /* 0x0000000044447209 */ /* 0x000fe20007810000 */
[----:B------:R-:W-:Y:S01]  /*120e0*/  IMAD.MOV.U32 R0, RZ, RZ, 0x1 ;  /* 0x00000001ff007424 */ /* 0x000fe200078e00ff */
[----:B------:R-:W-:Y:S02]  /*120f0*/  MOV R2, 0x12110 ;  /* 0x0001211000027802 */ /* 0x000fe40000000f00 */
        /* <DEDUP_REMOVED lines=8> */
[----:B------:R-:W-:Y:S02]  /*12180*/  MOV R2, 0x121a0 ;  /* 0x000121a000027802 */ /* 0x000fe40000000f00 */
[----:B------:R-:W-:Y:S05]  /*12190*/  CALL.REL.NOINC `($__internal_0_$__cuda_sm70_shflsync_bfly_p) ;  /* 0x000008a000007944 */ /* 0x000fea0003c00000 */
[----:B------:R-:W-:-:S05]  /*121a0*/  BRA `(.L_x_124) ;  /* 0xffff636000007947 */ /* 0x000fca000383ffff */
.L_x_94:
[----:B-1--4-:R-:W-:Y:S01]  /*121b0*/  MOV R236, RZ ;  /* 0x000000ff00ec7202 */ /* 0x012fe20000000f00 */
[----:B------:R-:W-:Y:S01]  /*121c0*/  IMAD.MOV.U32 R235, RZ, RZ, R36 ;  /* 0x000000ffffeb7224 */ /* 0x000fe200078e0024 */
[----:B------:R-:W-:Y:S01]  /*121d0*/  MOV R2, 0x12200 ;  /* 0x0001220000027802 */ /* 0x000fe20000000f00 */
[----:B------:R-:W-:Y:S02]  /*121e0*/  IMAD.MOV.U32 R3, RZ, RZ, 0x181f ;  /* 0x0000181fff037424 */ /* 0x000fe400078e00ff */
[----:B------:R-:W-:Y:S05]  /*121f0*/  CALL.REL.NOINC `($__internal_1_$__cuda_sm70_shflsync_idx_p) ;  /* 0x000008a000007944 */ /* 0x000fea0003c00000 */
[----:B------:R-:W-:Y:S01]  /*12200*/  MOV R28, R236 ;  /* 0x000000ec001c7202 */ /* 0x000fe20000000f00 */
[----:B------:R-:W-:-:S05]  /*12210*/  BRA `(.L_x_125) ;  /* 0xffff862000007947 */ /* 0x000fca000383ffff */
.L_x_97:
[----:B------:R-:W-:Y:S01]  /*12220*/  MOV R236, RZ ;  /* 0x000000ff00ec7202 */ /* 0x000fe20000000f00 */
[----:B------:R-:W-:Y:S01]  /*12230*/  IMAD.MOV.U32 R235, RZ, RZ, R0 ;  /* 0x000000ffffeb7224 */ /* 0x000fe200078e0000 */
[----:B------:R-:W-:Y:S01]  /*12240*/  MOV R2, 0x12270 ;  /* 0x0001227000027802 */ /* 0x000fe20000000f00 */
[----:B------:R-:W-:Y:S02]  /*12250*/  IMAD.MOV.U32 R3, RZ, RZ, 0x181f ;  /* 0x0000181fff037424 */ /* 0x000fe400078e00ff */
[----:B------:R-:W-:Y:S05]  /*12260*/  CALL.REL.NOINC `($__internal_1_$__cuda_sm70_shflsync_idx_p) ;  /* 0x0000083000007944 */ /* 0x000fea0003c00000 */
[----:B------:R-:W-:Y:S01]  /*12270*/  MOV R145, R236 ;  /* 0x000000ec00917202 */ /* 0x000fe20000000f00 */
[----:B------:R-:W-:-:S05]  /*12280*/  BRA `(.L_x_126) ;  /* 0xffff96c000007947 */ /* 0x000fca000383ffff */
.L_x_98:
[----:B------:R-:W-:Y:S01]  /*12290*/  MOV R236, RZ ;  /* 0x000000ff00ec7202 */ /* 0x000fe20000000f00 */
[----:B------:R-:W-:Y:S01]  /*122a0*/  IMAD.MOV.U32 R235, RZ, RZ, R68 ;  /* 0x000000ffffeb7224 */ /* 0x000fe200078e0044 */
[----:B------:R-:W-:Y:S01]  /*122b0*/  MOV R2, 0x122e0 ;  /* 0x000122e000027802 */ /* 0x000fe20000000f00 */
[----:B------:R-:W-:Y:S02]  /*122c0*/  IMAD.MOV.U32 R3, RZ, RZ, 0x181f ;  /* 0x0000181fff037424 */ /* 0x000fe400078e00ff */
[----:B-12---:R-:W-:Y:S05]  /*122d0*/  CALL.REL.NOINC `($__internal_1_$__cuda_sm70_shflsync_idx_p) ;  /* 0x000007c000007944 */ /* 0x006fea0003c00000 */
[C---:B------:R-:W-:Y:S01]  /*122e0*/  IADD3 R146, -R228.reuse, 0x10, RZ ;  /* 0x00000010e4927810 */ /* 0x040fe20007ffe1ff */
[----:B------:R-:W-:Y:S01]  /*122f0*/  IMAD.MOV.U32 R235, RZ, RZ, R0 ;  /* 0x000000ffffeb7224 */ /* 0x000fe200078e0000 */
[----:B------:R-:W-:Y:S02]  /*12300*/  ISETP.NE.U32.AND P2, PT, R228, RZ, PT ;  /* 0x000000ffe400720c */ /* 0x000fe40003f45070 */
[----:B------:R-:W-:Y:S04]  /*12310*/  LOP3.LUT R146, R146, 0xf, RZ, 0xc0, !PT ;  /* 0x0000000f92927812 */ /* 0x000fe800078ec0ff */
[----:B------:R-:W-:Y:S04]  /*12320*/  IADD3 R146, P5, P4, R146, R236, R150 ;  /* 0x000000ec92927210 */ /* 0x000fe80007cbe096 */
[----:B------:R-:W-:Y:S02]  /*12330*/  IADD3.X R147, RZ, R145, R69, P5, P4 ;  /* 0x00000091ff937210 */ /* 0x000fe40002fe8445 */
[----:B------:R-:W-:Y:S01]  /*12340*/  IADD3 R2, P4, R236, R151, RZ ;  /* 0x00000097ec027210 */ /* 0x000fe20007f9e0ff */
[----:B------:R-:W-:Y:S02]  /*12350*/  IMAD.MOV.U32 R236, RZ, RZ, 0x1 ;  /* 0x00000001ffec7424 */ /* 0x000fe400078e00ff */
[----:B------:R-:W-:Y:S01]  /*12360*/  @!PT LDS RZ, [RZ] ;  /* 0x00000000fffff984 */ /* 0x000fe20000000800 */
[----:B------:R-:W-:Y:S01]  /*12370*/  @!PT LDS RZ, [RZ] ;  /* 0x00000000fffff984 */ /* 0x000fe20000000800 */
[----:B------:R-:W-:Y:S01]  /*12380*/  @!PT LDS RZ, [RZ] ;  /* 0x00000000fffff984 */ /* 0x000fe20000000800 */
[----:B------:R1:W-:Y:S02]  /*12390*/  LDGSTS.E.BYPASS.LTC128B.128.ZFILL [R229+0x8100], [R146.64], P2 ;  /* 0x0810000092e57fae */ /* 0x0003e40009141d46 */
[----:B------:R-:W-:Y:S05]  /*123a0*/  IMAD.X R3, R145, 0x1, R144, P4 ;  /* 0x0000000191037824 */ /* 0x000fea00020e0690 */
[----:B------:R2:W-:Y:S02]  /*123b0*/  LDGSTS.E.BYPASS.LTC128B.128 [R229+0xc100], [R2.64], !P0 ;  /* 0x0c10000002e57fae */ /* 0x0005e4000c101d46 */
[----:B--2---:R-:W-:Y:S01]  /*123c0*/  MOV R2, 0x123f0 ;  /* 0x000123f000027802 */ /* 0x004fe20000000f00 */
[----:B------:R-:W-:Y:S02]  /*123d0*/  IMAD.MOV.U32 R3, RZ, RZ, 0x181f ;  /* 0x0000181fff037424 */ /* 0x000fe400078e00ff */
[----:B-1----:R-:W-:Y:S05]  /*123e0*/  CALL.REL.NOINC `($__internal_1_$__cuda_sm70_shflsync_idx_p) ;  /* 0x000006b000007944 */ /* 0x002fea0003c00000 */
        /* <DEDUP_REMOVED lines=54> */
.L_x_99:
[----:B------:R-:W-:Y:S02]  /*12750*/  MOV R0, 0x2 ;  /* 0x0000000200007802 */ /* 0x000fe40000000f00 */
        /* <DEDUP_REMOVED lines=16> */
.L_x_101:
[----:B------:R-:W-:Y:S01]  /*12860*/  IMAD.MOV.U32 R68, RZ, RZ, R247 ;  /* 0x000000ffff447224 */ /* 0x000fe200078e00f7 */
[----:B------:R-:W-:-:S02]  /*12870*/  MOV R0, 0x2 ;  /* 0x0000000200007802 */ /* 0x000fc40000000f00 */
[----:B------:R-:W-:Y:S02]  /*12880*/  MOV R2, 0x128a0 ;  /* 0x000128a000027802 */ /* 0x000fe40000000f00 */
[----:B------:R-:W-:Y:S05]  /*12890*/  CALL.REL.NOINC `($__internal_0_$__cuda_sm70_shflsync_bfly_p) ;  /* 0x000001a000007944 */ /* 0x000fea0003c00000 */
[----:B------:R-:W-:Y:S01]  /*128a0*/  MOV R4, R0 ;  /* 0x0000000000047202 */ /* 0x000fe20000000f00 */
[----:B------:R-:W-:Y:S05]  /*128b0*/  BRA `(.L_x_129) ;  /* 0xffffb80000007947 */ /* 0x000fea000383ffff */
.L_x_102:
[----:B------:R-:W-:Y:S01]  /*128c0*/  IMAD.MOV.U32 R68, RZ, RZ, R4 ;  /* 0x000000ffff447224 */ /* 0x000fe200078e0004 */
[----:B------:R-:W-:Y:S02]  /*128d0*/  MOV R0, 0x1 ;  /* 0x0000000100007802 */ /* 0x000fe40000000f00 */
[----:B------:R-:W-:Y:S02]  /*128e0*/  MOV R2, 0x12900 ;  /* 0x0001290000027802 */ /* 0x000fe40000000f00 */
[----:B-1----:R-:W-:Y:S05]  /*128f0*/  CALL.REL.NOINC `($__internal_0_$__cuda_sm70_shflsync_bfly_p) ;  /* 0x0000014000007944 */ /* 0x002fea0003c00000 */
[----:B------:R1:W5:Y:S01]  /*12900*/  LDL R68, [R1] ;  /* 0x0000000001447983 */ /* 0x0003620000100800 */
[----:B------:R-:W-:Y:S01]  /*12910*/  FADD.FTZ R4, R4, R0 ;  /* 0x0000000004047221 */ /* 0x000fe20000010000 */
[----:B------:R-:W-:Y:S02]  /*12920*/  MOV R0, 0x2 ;  /* 0x0000000200007802 */ /* 0x000fe40000000f00 */
[----:B------:R-:W-:Y:S02]  /*12930*/  MOV R2, 0x12950 ;  /* 0x0001295000027802 */ /* 0x000fe40000000f00 */
[----:B-1---5:R-:W-:Y:S05]  /*12940*/  CALL.REL.NOINC `($__internal_0_$__cuda_sm70_shflsync_bfly_p) ;  /* 0x000000f000007944 */ /* 0x022fea0003c00000 */
[----:B------:R-:W2:Y:S02]  /*12950*/  LDL.LU R2, [R1] ;  /* 0x0000000001027983 */ /* 0x000ea40000300800 */
[----:B--2---:R-:W-:Y:S01]  /*12960*/  FADD.FTZ R5, R2, R0 ;  /* 0x0000000002057221 */ /* 0x004fe20000010000 */
[----:B------:R-:W-:-:S02]  /*12970*/  MOV R0, 0x1 ;  /* 0x0000000100007802 */ /* 0x000fc40000000f00 */
[----:B------:R-:W-:Y:S02]  /*12980*/  MOV R2, 0x129b0 ;  /* 0x000129b000027802 */ /* 0x000fe40000000f00 */
[----:B------:R-:W-:Y:S02]  /*12990*/  MOV R68, R5 ;  /* 0x0000000500447202 */ /* 0x000fe40000000f00 */
[----:B------:R-:W-:Y:S05]  /*129a0*/  CALL.REL.NOINC `($__internal_0_$__cuda_sm70_shflsync_bfly_p) ;  /* 0x0000009000007944 */ /* 0x000fea0003c00000 */
[----:B------:R-:W-:Y:S01]  /*129b0*/  MOV R3, R0 ;  /* 0x0000000000037202 */ /* 0x000fe20000000f00 */
[----:B------:R-:W-:Y:S05]  /*129c0*/  BRA `(.L_x_130) ;  /* 0xffffb77000007947 */ /* 0x000fea000383ffff */
.L_x_112:
[----:B------:R-:W-:Y:S01]  /*129d0*/  IMAD.MOV.U32 R235, RZ, RZ, R18 ;  /* 0x000000ffffeb7224 */ /* 0x000fe200078e0012 */
[----:B------:R-:W-:Y:S01]  /*129e0*/  MOV R236, RZ ;  /* 0x000000ff00ec7202 */ /* 0x000fe20000000f00 */
[----:B-1--4-:R-:W-:Y:S01]  /*129f0*/  IMAD.MOV.U32 R3, RZ, RZ, 0x1f ;  /* 0x0000001fff037424 */ /* 0x012fe200078e00ff */
[----:B------:R-:W-:Y:S02]  /*12a00*/  MOV R2, 0x12a20 ;  /* 0x00012a2000027802 */ /* 0x000fe40000000f00 */
[----:B--23-5:R-:W-:Y:S05]  /*12a10*/  CALL.REL.NOINC `($__internal_1_$__cuda_sm70_shflsync_idx_p) ;  /* 0x0000008000007944 */ /* 0x02cfea0003c00000 */
[----:B------:R-:W-:Y:S01]  /*12a20*/  MOV R0, R236 ;  /* 0x000000ec00007202 */ /* 0x000fe20000000f00 */
[----:B------:R-:W-:Y:S05]  /*12a30*/  BRA `(.L_x_131) ;  /* 0xffffd20000007947 */ /* 0x000fea000383ffff */
        .weak           $__internal_0_$__cuda_sm70_shflsync_bfly_p
        .type           $__internal_0_$__cuda_sm70_shflsync_bfly_p,@function
        .size           $__internal_0_$__cuda_sm70_shflsync_bfly_p,($__internal_1_$__cuda_sm70_shflsync_idx_p - $__internal_0_$__cuda_sm70_shflsync_bfly_p)
$__internal_0_$__cuda_sm70_shflsync_bfly_p:
[----:B------:R-:W-:Y:S02]  /*12a40*/  MOV R172, 0xffffffff ;  /* 0xffffffff00ac7802 */ /* 0x000fe40000000f00 */
[----:B------:R-:W-:Y:S02]  /*12a50*/  MOV R3, 0x1f ;  /* 0x0000001f00037802 */ /* 0x000fe40000000f00 */
[----:B------:R-:W-:Y:S04]  /*12a60*/  WARPSYNC R172 ;  /* 0x000000ac00007348 */ /* 0x000fe80003800000 */
[----:B------:R1:W2:Y:S02]  /*12a70*/  SHFL.BFLY PT, R0, R68, R0, R3 ;  /* 0x0c00000044007389 */ /* 0x0002a400000e0003 */
[----:B-1----:R-:W-:-:S04]  /*12a80*/  MOV R3, 0x0 ;  /* 0x0000000000037802 */ /* 0x002fc80000000f00 */
[----:B--2---:R-:W-:Y:S05]  /*12a90*/  RET.REL.NODEC R2 `(_ZN7cutlass13device_kernelIN5flash19enable_sm80_to_sm89INS1_16FlashAttnFwdSm80INS1_25CollectiveMainloopFwdSm80ILi8ELi1ELb1EN4cute5tupleIJNS5_1CILi128EEES8_S8_EEELi128ENS_6half_tEfNS_4arch4Sm80ELb1ELb0ELb0ELb0ELb1ELb0ELb1ELb1EEENS1_21CollectiveEpilogueFwdIS9_NS6_IJNS7_ILi1EEESF_SF_EEESA_SC_Li256ELb0ELb1ELb1ELb0EEENS1_30DynamicPersistentTileSchedulerILi256ELi256ELb1ELb1ELb0EEEEEEEEEvNT_6ParamsE) ;  /* 0xfffed56002007950 */ /* 0x004fea0003c3ffff */
        .weak           $__internal_1_$__cuda_sm70_shflsync_idx_p
        .type           $__internal_1_$__cuda_sm70_shflsync_idx_p,@function
        .size           $__internal_1_$__cuda_sm70_shflsync_idx_p,(.L_x_1786 - $__internal_1_$__cuda_sm70_shflsync_idx_p)
$__internal_1_$__cuda_sm70_shflsync_idx_p:
[----:B------:R-:W-:-:S04]  /*12aa0*/  MOV R239, 0xffffffff ;  /* 0xffffffff00ef7802 */ /* 0x000fc80000000f00 */
[----:B------:R-:W-:Y:S04]  /*12ab0*/  WARPSYNC R239 ;  /* 0x000000ef00007348 */ /* 0x000fe80003800000 */
[----:B------:R1:W2:Y:S02]  /*12ac0*/  SHFL.IDX PT, R236, R235, R236, R3 ;  /* 0x000000ecebec7389 */ /* 0x0002a400000e0003 */
[----:B-1----:R-:W-:-:S04]  /*12ad0*/  MOV R3, 0x0 ;  /* 0x0000000000037802 */ /* 0x002fc80000000f00 */
[----:B--2---:R-:W-:Y:S05]  /*12ae0*/  RET.REL.NODEC R2 `(_ZN7cutlass13device_kernelIN5flash19enable_sm80_to_sm89INS1_16FlashAttnFwdSm80INS1_25CollectiveMainloopFwdSm80ILi8ELi1ELb1EN4cute5tupleIJNS5_1CILi128EEES8_S8_EEELi128ENS_6half_tEfNS_4arch4Sm80ELb1ELb0ELb0ELb0ELb1ELb0ELb1ELb1EEENS1_21CollectiveEpilogueFwdIS9_NS6_IJNS7_ILi1EEESF_SF_EEESA_SC_Li256ELb0ELb1ELb1ELb0EEENS1_30DynamicPersistentTileSchedulerILi256ELi256ELb1ELb1ELb0EEEEEEEEEvNT_6ParamsE) ;  /* 0xfffed51002007950 */ /* 0x004fea0003c3ffff */
.L_x_132:
        /* <DEDUP_REMOVED lines=9> */
.L_x_1786:


//--------------------- .text._ZN7cutlass13device_kernelIN5flash19enable_sm80_to_sm89INS1_16FlashAttnFwdSm80INS1_25CollectiveMainloopFwdSm80ILi4ELi1ELb0EN4cute5tupleIJNS5_1CILi128EEENS7_ILi64EEES8_EEELi128ENS_6half_tEfNS_4arch4Sm80ELb0ELb0ELb0ELb0ELb1ELb0ELb1ELb1EEENS1_21CollectiveEpilogueFwdINS6_IJS8_S8_S9_EEENS6_IJNS7_ILi1EEESH_SH_EEESB_SD_Li128ELb0ELb1ELb1ELb0EEENS1_19SingleTileSchedulerILb0ELb1ELb1ELi128EEEEEEEEEvNT_6ParamsE --------------------------
	.section	.text._ZN7cutlass13device_kernelIN5flash19enable_sm80_to_sm89INS1_16FlashAttnFwdSm80INS1_25CollectiveMainloopFwdSm80ILi4ELi1ELb0EN4cute5tupleIJNS5_1CILi128EEENS7_ILi64EEES8_EEELi128ENS_6half_tEfNS_4arch4Sm80ELb0ELb0ELb0ELb0ELb1ELb0ELb1ELb1EEENS1_21CollectiveEpilogueFwdINS6_IJS8_S8_S9_EEENS6_IJNS7_ILi1EEESH_SH_EEESB_SD_Li128ELb0ELb1ELb1ELb0EEENS1_19SingleTileSchedulerILb0ELb1ELb1ELi128EEEEEEEEEvNT_6ParamsE,"ax",@progbits
	.sectioninfo	@"SHI_REGISTERS=255"
	.align	128
.text._ZN7cutlass13device_kernelIN5flash19enable_sm80_to_sm89INS1_16FlashAttnFwdSm80INS1_25CollectiveMainloopFwdSm80ILi4ELi1ELb0EN4cute5tupleIJNS5_1CILi128EEENS7_ILi64EEES8_EEELi128ENS_6half_tEfNS_4arch4Sm80ELb0ELb0ELb0ELb0ELb1ELb0ELb1ELb1EEENS1_21CollectiveEpilogueFwdINS6_IJS8_S8_S9_EEENS6_IJNS7_ILi1EEESH_SH_EEESB_SD_Li128ELb0ELb1ELb1ELb0EEENS1_19SingleTileSchedulerILb0ELb1ELb1ELi128EEEEEEEEEvNT_6ParamsE:
        .type           _ZN7cutlass13device_kernelIN5flash19enable_sm80_to_sm89INS1_16FlashAttnFwdSm80INS1_25CollectiveMainloopFwdSm80ILi4ELi1ELb0EN4cute5tupleIJNS5_1CILi128EEENS7_ILi64EEES8_EEELi128ENS_6half_tEfNS_4arch4Sm80ELb0ELb0ELb0ELb0ELb1ELb0ELb1ELb1EEENS1_21CollectiveEpilogueFwdINS6_IJS8_S8_S9_EEENS6_IJNS7_ILi1EEESH_SH_EEESB_SD_Li128ELb0ELb1ELb1ELb0EEENS1_19SingleTileSchedulerILb0ELb1ELb1ELi128EEEEEEEEEvNT_6ParamsE,@function
        .size           _ZN7cutlass13device_kernelIN5flash19enable_sm80_to_sm89INS1_16FlashAttnFwdSm80INS1_25CollectiveMainloopFwdSm80ILi4ELi1ELb0EN4cute5tupleIJNS5_1CILi128EEENS7_ILi64EEES8_EEELi128ENS_6half_tEfNS_4arch4Sm80ELb0ELb0ELb0ELb0ELb1ELb0ELb1ELb1EEENS1_21CollectiveEpilogueFwdINS6_IJS8_S8_S9_EEENS6_IJNS7_ILi1EEESH_SH_EEESB_SD_Li128ELb0ELb1ELb1ELb0EEENS1_19SingleTileSchedulerILb0ELb1ELb1ELi128EEEEEEEEEvNT_6ParamsE,(.L_x_1789 - _ZN7cutlass13device_kernelIN5flash19enable_sm80_to_sm89INS1_16FlashAttnFwdSm80INS1_25CollectiveMainloopFwdSm80ILi4ELi1ELb0EN4cute5tupleIJNS5_1CILi128EEENS7_ILi64EEES8_EEELi128ENS_6half_tEfNS_4arch4Sm80ELb0ELb0ELb0ELb0ELb1ELb0ELb1ELb1EEENS1_21CollectiveEpilogueFwdINS6_IJS8_S8_S9_EEENS6_IJNS7_ILi1EEESH_SH_EEESB_SD_Li128ELb0ELb1ELb1ELb0EEENS1_19SingleTileSchedulerILb0ELb1ELb1ELi128EEEEEEEEEvNT_6ParamsE)
        .other          _ZN7cutlass13device_kernelIN5flash19enable_sm80_to_sm89INS1_16FlashAttnFwdSm80INS1_25CollectiveMainloopFwdSm80ILi4ELi1ELb0EN4cute5tupleIJNS5_1CILi128EEENS7_ILi64EEES8_EEELi128ENS_6half_tEfNS_4arch4Sm80ELb0ELb0ELb0ELb0ELb1ELb0ELb1ELb1EEENS1_21CollectiveEpilogueFwdINS6_IJS8_S8_S9_EEENS6_IJNS7_ILi1EEESH_SH_EEESB_SD_Li128ELb0ELb1ELb1ELb0EEENS1_19SingleTileSchedulerILb0ELb1ELb1ELi128EEEEEEEEEvNT_6ParamsE,@"STO_CUDA_ENTRY STV_DEFAULT"
_ZN7cutlass13device_kernelIN5flash19enable_sm80_to_sm89INS1_16FlashAttnFwdSm80INS1_25CollectiveMainloopFwdSm80ILi4ELi1ELb0EN4cute5tupleIJNS5_1CILi128EEENS7_ILi64EEES8_EEELi128ENS_6half_tEfNS_4arch4Sm80ELb0ELb0ELb0ELb0ELb1ELb0ELb1ELb1EEENS1_21CollectiveEpilogueFwdINS6_IJS8_S8_S9_EEENS6_IJNS7_ILi1EEESH_SH_EEESB_SD_Li128ELb0ELb1ELb1ELb0EEENS1_19SingleTileSchedulerILb0ELb1ELb1ELi128EEEEEEEEEvNT_6ParamsE:
[----:B------:R-:W-:Y:S02]  /*0000*/  MOV R1, c[0x0][0x28] ;  /* 0x00000a0000017a02 */ /* 0x000fe40000000f00 */
[----:B------:R-:W1:Y:S01]  /*0010*/  S2R R2, SR_TID.X ;  /* 0x0000000000027919 */ /* 0x000e620000002100 */
[----:B------:R-:W2:Y:S01]  /*0020*/  S2UR UR6, SR_CTAID.Y ;  /* 0x00000000000679c3 */ /* 0x000ea20000002600 */
[----:B------:R-:W-:-:S07]  /*0030*/  IADD3 R1, R1, -0x28, RZ ;  /* 0xffffffd801017810 */ /* 0x000fce0007ffe0ff */
        /* <DEDUP_REMOVED lines=14> */
.L_x_133:
[----:B------:R-:W-:Y:S02]  /*0120*/  ULDC.64 UR4, c[0x0][0x550] ;  /* 0x0001540000047ab9 */ /* 0x000fe40000000a00 */
[----:B------:R-:W-:Y:S02]  /*0130*/  UISETP.NE.AND UP0, UPT, UR4, 0x1, UPT ;  /* 0x000000010400788c */ /* 0x000fe4000bf05270 */
[----:B------:R-:W-:-:S02]  /*0140*/  UIMAD.WIDE.U32 UR8, UR6, UR5, URZ ;  /* 0x00000005060872a5 */ /* 0x000fc4000f8e003f */
[----:B------:R-:W-:Y:S02]  /*0150*/  ULDC UR4, c[0x0][0x558] ;  /* 0x0001560000047ab9 */ /* 0x000fe40000000800 */
[----:B------:R-:W-:-:S05]  /*0160*/  UMOV UR10, UR6 ;  /* 0x00000006000a7c82 */ /* 0x000fca0008000000 */
[----:B------:R-:W-:-:S03]  /*0170*/  @UP0 USHF.R.U32.HI UR10, URZ, UR4, UR9 ;  /* 0x000000043f0a0299 */ /* 0x000fc60008011609 */
.L_x_134:
        /* <DEDUP_REMOVED lines=28> */
[----:B------:R-:W-:Y:S05]  /*0340*/  @!P0 BRA `(.L_x_135) ;  /* 0x0000023000008947 */ /* 0x000fea0003800000 */
        /* <DEDUP_REMOVED lines=9> */
[----:B------:R-:W3:Y:S03]  /*03e0*/  R2UR UR16, R3 ;  /* 0x00000000031073c2 */ /* 0x000ee600000e0000 */
[----:B------:R-:W-:-:S05]  /*03f0*/  IMAD.MOV R0, RZ, RZ, -R0 ;  /* 0x000000ffff007224 */ /* 0x000fca00078e0a00 */
[----:B------:R-:W4:Y:S01]  /*0400*/  R2UR UR14, R0 ;  /* 0x00000000000e73c2 */ /* 0x000f2200000e0000 */
[----:B---3--:R-:W3:Y:S08]  /*0410*/  I2F.RP R3, UR16 ;  /* 0x0000001000037d06 */ /* 0x008ef00008209400 */
[----:B---3--:R-:W3:Y:S02]  /*0420*/  MUFU.RCP R3, R3 ;  /* 0x0000000300037308 */ /* 0x008ee40000001000 */
[----:B---3--:R-:W-:-:S06]  /*0430*/  IADD3 R3, R3, 0xffffffe, RZ ;  /* 0x0ffffffe03037810 */ /* 0x008fcc0007ffe0ff */
[----:B------:R-:W3:Y:S02]  /*0440*/  F2I.FTZ.U32.TRUNC.NTZ R3, R3 ;  /* 0x0000000300037305 */ /* 0x000ee4000021f000 */
[----:B---3--:R3:W5:Y:S02]  /*0450*/  R2UR UR19, R3 ;  /* 0x00000000031373c2 */ /* 0x00876400000e0000 */
[----:B---3--:R-:W-:Y:S01]  /*0460*/  IMAD.U32 R3, RZ, RZ, UR17 ;  /* 0x00000011ff037e24 */ /* 0x008fe2000f8e00ff */
[----:B-----5:R-:W-:Y:S02]  /*0470*/  UIADD3 UR4, URZ, -UR19, URZ ;  /* 0x800000133f047290 */ /* 0x020fe4000fffe03f */
[----:B------:R-:W-:Y:S02]  /*0480*/  ULOP3.LUT UR17, UR17, UR5, URZ, 0x3c, !UPT ;  /* 0x0000000511117292 */ /* 0x000fe4000f8e3c3f */
[----:B------:R-:W-:Y:S01]  /*0490*/  IABS R3, R3 ;  /* 0x0000000300037213 */ /* 0x000fe20000000000 */
[----:B------:R-:W-:-:S03]  /*04a0*/  UIMAD UR4, UR4, UR16, URZ ;  /* 0x00000010040472a4 */ /* 0x000fc6000f8e023f */
[----:B------:R-:W3:Y:S01]  /*04b0*/  R2UR UR15, R3 ;  /* 0x00000000030f73c2 */ /* 0x000ee200000e0000 */
[----:B------:R-:W-:-:S04]  /*04c0*/  UIMAD.WIDE.U32 UR18, UR19, UR4, UR18 ;  /* 0x00000004131272a5 */ /* 0x000fc8000f8e0012 */
[----:B---3--:R-:W-:-:S04]  /*04d0*/  UIMAD.WIDE.U32 UR18, UR19, UR15, URZ ;  /* 0x0000000f131272a5 */ /* 0x008fc8000f8e003f */
[----:B----4-:R-:W-:-:S04]  /*04e0*/  UIMAD UR14, UR19, UR14, UR15 ;  /* 0x0000000e130e72a4 */ /* 0x010fc8000f8e020f */
        /* <DEDUP_REMOVED lines=9> */
.L_x_135:
[----:B------:R-:W-:Y:S01]  /*0580*/  ULOP3.LUT UR7, UR7, 0xffff, URZ, 0xc0, !UPT ;  /* 0x0000ffff07077892 */ /* 0x000fe2000f8ec03f */
[----:B------:R-:W-:Y:S01]  /*0590*/  PLOP3.LUT P4, PT, PT, PT, PT, 0x80, 0x0 ;  /* 0x000000000000781c */ /* 0x000fe20003f8f070 */
[----:B------:R-:W-:Y:S01]  /*05a0*/  CS2R R8, SRZ ;  /* 0x0000000000087805 */ /* 0x000fe2000001ff00 */
[----:B-1----:R-:W-:Y:S01]  /*05b0*/  CS2R R4, SRZ ;  /* 0x0000000000047805 */ /* 0x002fe2000001ff00 */
[----:B------:R-:W-:Y:S01]  /*05c0*/  UIMAD UR7, UR7, UR19, URZ ;  /* 0x00000013070772a4 */ /* 0x000fe2000f8e023f */
[----:B------:R-:W-:Y:S01]  /*05d0*/  CS2R R166, SRZ ;  /* 0x0000000000a67805 */ /* 0x000fe2000001ff00 */
        /* <DEDUP_REMOVED lines=78> */
[----:B------:R-:W1:Y:S01]  /*0ac0*/  S2R R11, SR_CTAID.X ;  /* 0x00000000000b7919 */ /* 0x000e620000002500 */
[----:B------:R-:W-:Y:S01]  /*0ad0*/  SHF.R.S32.HI R9, RZ, 0x1f, R2 ;  /* 0x0000001fff097819 */ /* 0x000fe20000011402 */
[----:B------:R-:W-:Y:S01]  /*0ae0*/  IMAD.MOV.U32 R0, RZ, RZ, c[0x0][0x2c4] ;  /* 0x0000b100ff007624 */ /* 0x000fe200078e00ff */
[----:B------:R-:W-:Y:S01]  /*0af0*/  USHF.R.S32.HI UR14, URZ, 0x1f, UR10 ;  /* 0x0000001f3f0e7899 */ /* 0x000fe2000801140a */
[----:B------:R3:W4:Y:S01]  /*0b00*/  @P0 LDG.E R4, [R4.64] ;  /* 0x0000000c04040981 */ /* 0x000722000c1e1900 */
[CC--:B------:R-:W-:Y:S01]  /*0b10*/  LEA.HI R6, R9.reuse, R2.reuse, RZ, 0x3 ;  /* 0x0000000209067211 */ /* 0x0c0fe200078f18ff */
[----:B------:R-:W-:Y:S01]  /*0b20*/  ULDC.64 UR4, c[0x0][0x1b8] ;  /* 0x00006e0000047ab9 */ /* 0x000fe20000000a00 */
[----:B------:R-:W-:Y:S01]  /*0b30*/  ISETP.NE.AND P1, PT, R0, 0x1, PT ;  /* 0x000000010000780c */ /* 0x000fe20003f25270 */
[----:B------:R-:W-:Y:S01]  /*0b40*/  UIMAD UR14, UR14, UR4, URZ ;  /* 0x000000040e0e72a4 */ /* 0x000fe2000f8e023f */
[----:B------:R-:W-:Y:S01]  /*0b50*/  LOP3.LUT R46, R6, 0xfffffff8, RZ, 0xc0, !PT ;  /* 0xfffffff8062e7812 */ /* 0x000fe200078ec0ff */
[----:B------:R-:W-:Y:S01]  /*0b60*/  UIMAD.WIDE.U32 UR16, UR10, UR4, URZ ;  /* 0x000000040a1072a5 */ /* 0x000fe2000f8e003f */
[----:B------:R-:W-:Y:S01]  /*0b70*/  SHF.R.S32.HI R6, RZ, 0x3, R6 ;  /* 0x00000003ff067819 */ /* 0x000fe20000011406 */
[----:B------:R-:W-:Y:S01]  /*0b80*/  UIMAD UR14, UR10, UR5, UR14 ;  /* 0x000000050a0e72a4 */ /* 0x000fe2000f8e020e */
[CC--:B------:R-:W-:Y:S01]  /*0b90*/  LEA.HI R15, R9.reuse, R2.reuse, RZ, 0x4 ;  /* 0x00000002090f7211 */ /* 0x0c0fe200078f20ff */
[----:B------:R-:W-:Y:S01]  /*0ba0*/  IMAD.IADD R46, R2, 0x1, -R46 ;  /* 0x00000001022e7824 */ /* 0x000fe200078e0a2e */
[----:B------:R-:W-:Y:S01]  /*0bb0*/  USHF.R.S32.HI UR15, URZ, 0x1f, UR11 ;  /* 0x0000001f3f0f7899 */ /* 0x000fe2000801140b */
[----:B------:R-:W-:Y:S01]  /*0bc0*/  LEA.HI R250, R9, R2, RZ, 0x6 ;  /* 0x0000000209fa7211 */ /* 0x000fe200078f30ff */
[----:B------:R-:W-:Y:S01]  /*0bd0*/  ULDC.64 UR4, c[0x0][0x1c0] ;  /* 0x0000700000047ab9 */ /* 0x000fe20000000a00 */
[C---:B------:R-:W-:Y:S01]  /*0be0*/  IMAD R124, R46.reuse, 0x10, R6 ;  /* 0x000000102e7c7824 */ /* 0x040fe200078e0206 */
[----:B------:R-:W-:Y:S01]  /*0bf0*/  UIADD3 UR17, UR17, UR14, URZ ;  /* 0x0000000e11117290 */ /* 0x000fe2000fffe03f */
[----:B------:R-:W-:Y:S01]  /*0c00*/  IMAD.SHL.U32 R45, R46, 0x8, RZ ;  /* 0x000000082e2d7824 */ /* 0x000fe200078e00ff */
[----:B------:R-:W-:Y:S01]  /*0c10*/  UIMAD UR15, UR15, UR4, URZ ;  /* 0x000000040f0f72a4 */ /* 0x000fe2000f8e023f */
[----:B------:R-:W-:Y:S01]  /*0c20*/  IMAD.SHL.U32 R250, R250, 0x8, RZ ;  /* 0x00000008fafa7824 */ /* 0x000fe200078e00ff */
[----:B------:R-:W-:Y:S01]  /*0c30*/  UIMAD.WIDE.U32 UR16, UR11, UR4, UR16 ;  /* 0x000000040b1072a5 */ /* 0x000fe2000f8e0010 */
[----:B-1----:R-:W-:Y:S01]  /*0c40*/  IMAD R7, R11, 0x80, R124 ;  /* 0x000000800b077824 */ /* 0x002fe200078e027c */
[----:B------:R-:W-:Y:S01]  /*0c50*/  UIMAD UR5, UR11, UR5, UR15 ;  /* 0x000000050b0572a4 */ /* 0x000fe2000f8e020f */
[----:B------:R1:W-:Y:S01]  /*0c60*/  STL [R1], R124 ;  /* 0x0000007c01007387 */ /* 0x0003e20000100800 */
[----:B------:R-:W-:Y:S01]  /*0c70*/  ULDC UR4, c[0x0][0x2c4] ;  /* 0x0000b10000047ab9 */ /* 0x000fe20000000800 */
[----:B------:R-:W-:Y:S01]  /*0c80*/  @P1 IMAD.HI.U32 R0, R7, c[0x0][0x2c8], RZ ;  /* 0x0000b20007001a27 */ /* 0x000fe200078e00ff */
[----:B------:R-:W-:Y:S01]  /*0c90*/  UIADD3 UR5, UR17, UR5, URZ ;  /* 0x0000000511057290 */ /* 0x000fe2000fffe03f */
[C---:B------:R-:W-:Y:S01]  /*0ca0*/  IADD3 R40, R45.reuse, 0x40, RZ ;  /* 0x000000402d287810 */ /* 0x040fe20007ffe0ff */
[----:B------:R-:W-:Y:S01]  /*0cb0*/  ULDC UR14, c[0x0][0x168] ;  /* 0x00005a00000e7ab9 */ /* 0x000fe20000000800 */
[----:B---3--:R-:W-:Y:S01]  /*0cc0*/  IMAD.MOV.U32 R5, RZ, RZ, R7 ;  /* 0x000000ffff057224 */ /* 0x008fe200078e0007 */
[----:B------:R-:W-:Y:S01]  /*0cd0*/  @P1 SHF.R.U32.HI R5, RZ, c[0x0][0x2cc], R0 ;  /* 0x0000b300ff051a19 */ /* 0x000fe20000011600 */
[----:B------:R-:W-:Y:S01]  /*0ce0*/  IMAD.U32 R13, RZ, RZ, UR17 ;  /* 0x00000011ff0d7e24 */ /* 0x000fe2000f8e00ff */
[----:B------:R-:W-:Y:S01]  /*0cf0*/  UIMAD UR14, UR4, UR14, URZ ;  /* 0x0000000e040e72a4 */ /* 0x000fe2000f8e023f */
[----:B------:R-:W-:Y:S01]  /*0d00*/  IMAD.U32 R12, RZ, RZ, UR16 ;  /* 0x00000010ff0c7e24 */ /* 0x000fe2000f8e00ff */
[--C-:B------:R-:W-:Y:S01]  /*0d10*/  SHF.R.S32.HI R3, RZ, 0x1f, R5.reuse ;  /* 0x0000001fff037819 */ /* 0x100fe20000011405 */
[----:B------:R-:W-:Y:S01]  /*0d20*/  IMAD.U32 R13, RZ, RZ, UR5 ;  /* 0x00000005ff0d7e24 */ /* 0x000fe2000f8e00ff */
[----:B------:R-:W-:Y:S01]  /*0d30*/  ISETP.GE.AND P3, PT, R45, c[0x0][0x198], PT ;  /* 0x000066002d007a0c */ /* 0x000fe20003f66270 */
[----:B------:R-:W-:Y:S01]  /*0d40*/  IMAD.MOV R0, RZ, RZ, -R5 ;  /* 0x000000ffff007224 */ /* 0x000fe200078e0a05 */
[----:B------:R-:W-:Y:S01]  /*0d50*/  BSSY B0, `(.L_x_137) ;  /* 0x000002f000007945 */ /* 0x000fe20003800000 */
[----:B------:R-:W-:-:S02]  /*0d60*/  IMAD R3, R3, c[0x0][0x1b0], RZ ;  /* 0x00006c0003037a24 */ /* 0x000fc400078e02ff */
[----:B------:R-:W-:-:S04]  /*0d70*/  IMAD.WIDE.U32 R12, R5, c[0x0][0x1b0], R12 ;  /* 0x00006c00050c7a25 */ /* 0x000fc800078e000c */
[----:B------:R-:W-:Y:S02]  /*0d80*/  IMAD R3, R5, c[0x0][0x1b4], R3 ;  /* 0x00006d0005037a24 */ /* 0x000fe400078e0203 */
[----:B------:R-:W-:Y:S02]  /*0d90*/  IMAD R0, R0, c[0x0][0x2c4], R7 ;  /* 0x0000b10000007a24 */ /* 0x000fe400078e0207 */
[----:B------:R-:W-:Y:S01]  /*0da0*/  IMAD.IADD R13, R13, 0x1, R3 ;  /* 0x000000010d0d7824 */ /* 0x000fe200078e0203 */
[----:B------:R-:W-:Y:S01]  /*0db0*/  LOP3.LUT R3, R15, 0xfffffff0, RZ, 0xc0, !PT ;  /* 0xfffffff00f037812 */ /* 0x000fe200078ec0ff */
[----:B------:R-:W-:Y:S01]  /*0dc0*/  IMAD R11, R11, 0x80, R6 ;  /* 0x000000800b0b7824 */ /* 0x000fe200078e0206 */
[----:B------:R-:W-:Y:S01]  /*0dd0*/  SHF.R.S32.HI R8, RZ, 0x1f, R0 ;  /* 0x0000001fff087819 */ /* 0x000fe20000011400 */
[----:B------:R-:W-:-:S03]  /*0de0*/  IMAD.WIDE.U32 R16, R0, c[0x0][0x1a8], R12 ;  /* 0x00006a0000107a25 */ /* 0x000fc600078e000c */
[----:B------:R-:W-:Y:S01]  /*0df0*/  ISETP.GE.AND P4, PT, R11, UR14, PT ;  /* 0x0000000e0b007c0c */ /* 0x000fe2000bf86270 */
[----:B------:R-:W-:Y:S01]  /*0e00*/  IMAD.IADD R3, R2, 0x1, -R3 ;  /* 0x0000000102037824 */ /* 0x000fe200078e0a03 */
[----:B------:R-:W-:Y:S01]  /*0e10*/  LEA R12, P1, R16, c[0x0][0x160], 0x1 ;  /* 0x00005800100c7a11 */ /* 0x000fe200078208ff */
[----:B------:R-:W-:-:S03]  /*0e20*/  IMAD R8, R8, c[0x0][0x1a8], RZ ;  /* 0x00006a0008087a24 */ /* 0x000fc600078e02ff */
[----:B------:R-:W-:Y:S01]  /*0e30*/  SHF.R.S32.HI R5, RZ, 0x1f, R3 ;  /* 0x0000001fff057819 */ /* 0x000fe20000011403 */
[----:B------:R-:W-:Y:S02]  /*0e40*/  IMAD R8, R0, c[0x0][0x1ac], R8 ;  /* 0x00006b0000087a24 */ /* 0x000fe400078e0208 */
[----:B------:R-:W-:Y:S01]  /*0e50*/  IMAD.SHL.U32 R0, R6, 0x40, RZ ;  /* 0x0000004006007824 */ /* 0x000fe200078e00ff */
[----:B------:R-:W-:Y:S01]  /*0e60*/  LEA.HI R5, R5, R3, RZ, 0x3 ;  /* 0x0000000305057211 */ /* 0x000fe200078f18ff */
[----:B------:R-:W-:-:S03]  /*0e70*/  IMAD.IADD R8, R17, 0x1, R8 ;  /* 0x0000000111087824 */ /* 0x000fc600078e0208 */
[----:B------:R-:W-:Y:S02]  /*0e80*/  LOP3.LUT R0, R0, 0x1c0, RZ, 0xc0, !PT ;  /* 0x000001c000007812 */ /* 0x000fe400078ec0ff */
[----:B------:R-:W-:Y:S02]  /*0e90*/  LOP3.LUT R7, R5, 0xfffffff8, RZ, 0xc0, !PT ;  /* 0xfffffff805077812 */ /* 0x000fe400078ec0ff */
[----:B------:R-:W-:Y:S02]  /*0ea0*/  LEA.HI.X R8, R16, c[0x0][0x164], R8, 0x1, P1 ;  /* 0x0000590010087a11 */ /* 0x000fe400008f0c08 */
[----:B------:R1:W3:Y:S01]  /*0eb0*/  SHFL.IDX PT, R16, R12, RZ, 0x181f ;  /* 0x00181fff0c107589 */ /* 0x0002e200000e0000 */
[----:B------:R-:W-:Y:S02]  /*0ec0*/  IMAD.IADD R7, R3, 0x1, -R7 ;  /* 0x0000000103077824 */ /* 0x000fe400078e0a07 */
[----:B------:R-:W-:Y:S01]  /*0ed0*/  IMAD.MOV.U32 R3, RZ, RZ, 0x20 ;  /* 0x00000020ff037424 */ /* 0x000fe200078e00ff */
[----:B------:R1:W2:Y:S01]  /*0ee0*/  SHFL.IDX PT, R17, R8, RZ, 0x181f ;  /* 0x00181fff08117589 */ /* 0x0002a200000e0000 */
[----:B----4-:R4:W5:Y:S01]  /*0ef0*/  @P0 R2UR UR15, R4 ;  /* 0x00000000040f03c2 */ /* 0x01096200000e0000 */
[----:B------:R-:W-:Y:S01]  /*0f00*/  ISETP.GE.AND P0, PT, R40, c[0x0][0x198], PT ;  /* 0x0000660028007a0c */ /* 0x000fe20003f06270 */
[----:B-----5:R-:W-:-:S03]  /*0f10*/  @!UP0 UMOV UR15, UR11 ;  /* 0x0000000b000f8c82 */ /* 0x020fc60008000000 */
[----:B------:R-:W-:-:S05]  /*0f20*/  R2P PR, R7, 0x6 ;  /* 0x0000000607007804 */ /* 0x000fca0000000000 */
[----:B------:R-:W-:Y:S02]  /*0f30*/  SEL R3, R3, 0xffffffe0, !P2 ;  /* 0xffffffe003037807 */ /* 0x000fe40005000000 */
[----:B----4-:R-:W-:Y:S02]  /*0f40*/  SHF.R.U32.HI R4, RZ, 0x3, R0 ;  /* 0x00000003ff047819 */ /* 0x010fe40000011600 */
[----:B------:R-:W-:-:S04]  /*0f50*/  LOP3.LUT R0, R0, 0x38, R45, 0xf8, !PT ;  /* 0x0000003800007812 */ /* 0x000fc800078ef82d */
[----:B------:R-:W-:Y:S01]  /*0f60*/  LOP3.LUT R0, R0, R4, RZ, 0x3c, !PT ;  /* 0x0000000400007212 */ /* 0x000fe200078e3cff */
[----:B------:R-:W-:-:S03]  /*0f70*/  IMAD.MOV.U32 R4, RZ, RZ, 0x10 ;  /* 0x00000010ff047424 */ /* 0x000fc600078e00ff */
[----:B------:R-:W-:Y:S02]  /*0f80*/  LOP3.LUT R250, R0, 0xfffffe00, R250, 0xf8, !PT ;  /* 0xfffffe0000fa7812 */ /* 0x000fe400078ef8fa */
[----:B------:R-:W-:Y:S01]  /*0f90*/  SEL R4, R4, 0xfffffff0, !P1 ;  /* 0xfffffff004047807 */ /* 0x000fe20004800000 */
[----:B------:R-:W-:Y:S05]  /*0fa0*/  @P4 BRA `(.L_x_138) ;  /* 0x0000009000004947 */ /* 0x000fea0003800000 */
[----:B-123--:R-:W-:Y:S01]  /*0fb0*/  SHF.R.S32.HI R0, RZ, 0x1f, R40 ;  /* 0x0000001fff007819 */ /* 0x00efe20000011428 */
[----:B------:R-:W-:Y:S01]  /*0fc0*/  IMAD.WIDE R18, R45, 0x2, R16 ;  /* 0x000000022d127825 */ /* 0x000fe200078e0210 */
[----:B------:R-:W-:Y:S02]  /*0fd0*/  SHF.L.U32 R10, R250, 0x1, RZ ;  /* 0x00000001fa0a7819 */ /* 0x000fe400000006ff */
[----:B------:R-:W-:-:S03]  /*0fe0*/  LEA.HI R0, R0, R40, RZ, 0x3 ;  /* 0x0000002800007211 */ /* 0x000fc600078f18ff */
[----:B------:R-:W-:Y:S01]  /*0ff0*/  @!PT LDS RZ, [RZ] ;  /* 0x00000000fffff984 */ /* 0x000fe20000000800 */
[----:B------:R1:W-:Y:S01]  /*1000*/  LDGSTS.E.BYPASS.LTC128B.128 [R10+0x8100], [R18.64], !P3 ;  /* 0x08100000120a7fae */ /* 0x0003e2000d901d4c */
[----:B------:R-:W-:-:S05]  /*1010*/  LOP3.LUT R0, R0, 0xfffffff8, RZ, 0xc0, !PT ;  /* 0xfffffff800007812 */ /* 0x000fca00078ec0ff */
[----:B------:R-:W-:-:S05]  /*1020*/  IMAD.WIDE R16, R0, 0x2, R16 ;  /* 0x0000000200107825 */ /* 0x000fca00078e0210 */
[----:B------:R1:W-:Y:S02]  /*1030*/  LDGSTS.E.BYPASS.LTC128B.128 [R10+0xc100], [R16.64], !P0 ;  /* 0x0c100000100a7fae */ /* 0x0003e4000c101d4c */
.L_x_138:
[----:B-123--:R-:W-:Y:S05]  /*1040*/  BSYNC B0 ;  /* 0x0000000000007941 */ /* 0x00efea0003800000 */
.L_x_137:
[----:B------:R-:W-:Y:S01]  /*1050*/  IADD3 R0, R11, 0x10, RZ ;  /* 0x000000100b007810 */ /* 0x000fe20007ffe0ff */
[----:B------:R1:W2:Y:S01]  /*1060*/  SHFL.IDX PT, R17, R8, 0x1, 0x181f ;  /* 0x00381f0008117f89 */ /* 0x0002a200000e0000 */
[----:B------:R-:W-:Y:S02]  /*1070*/  BSSY B0, `(.L_x_139) ;  /* 0x000000d000007945 */ /* 0x000fe40003800000 */
[----:B------:R-:W-:Y:S01]  /*1080*/  ISETP.GE.AND P1, PT, R0, UR14, PT ;  /* 0x0000000e00007c0c */ /* 0x000fe2000bf26270 */
[----:B------:R1:W3:-:S12]  /*1090*/  SHFL.IDX PT, R16, R12, 0x1, 0x181f ;  /* 0x00381f000c107f89 */ /* 0x0002d800000e0000 */
[----:B------:R-:W-:Y:S05]  /*10a0*/  @P1 BRA `(.L_x_140) ;  /* 0x0000009000001947 */ /* 0x000fea0003800000 */
[----:B------:R-:W-:Y:S01]  /*10b0*/  SHF.R.S32.HI R0, RZ, 0x1f, R40 ;  /* 0x0000001fff007819 */ /* 0x000fe20000011428 */
[----:B--23--:R-:W-:Y:S01]  /*10c0*/  IMAD.WIDE R18, R45, 0x2, R16 ;  /* 0x000000022d127825 */ /* 0x00cfe200078e0210 */
[----:B------:R-:W-:Y:S02]  /*10d0*/  SHF.L.U32 R10, R250, 0x1, RZ ;  /* 0x00000001fa0a7819 */ /* 0x000fe400000006ff */
[----:B------:R-:W-:-:S03]  /*10e0*/  LEA.HI R0, R0, R40, RZ, 0x3 ;  /* 0x0000002800007211 */ /* 0x000fc600078f18ff */
[----:B------:R-:W-:Y:S01]  /*10f0*/  @!PT LDS RZ, [RZ] ;  /* 0x00000000fffff984 */ /* 0x000fe20000000800 */
[----:B------:R2:W-:Y:S01]  /*1100*/  LDGSTS.E.BYPASS.LTC128B.128 [R10+0x8900], [R18.64], !P3 ;  /* 0x08900000120a7fae */ /* 0x0005e2000d901d4c */
[----:B------:R-:W-:-:S05]  /*1110*/  LOP3.LUT R0, R0, 0xfffffff8, RZ, 0xc0, !PT ;  /* 0xfffffff800007812 */ /* 0x000fca00078ec0ff */
[----:B------:R-:W-:-:S05]  /*1120*/  IMAD.WIDE R16, R0, 0x2, R16 ;  /* 0x0000000200107825 */ /* 0x000fca00078e0210 */
[----:B------:R2:W-:Y:S02]  /*1130*/  LDGSTS.E.BYPASS.LTC128B.128 [R10+0xc900], [R16.64], !P0 ;  /* 0x0c900000100a7fae */ /* 0x0005e4000c101d4c */
.L_x_140:
[----:B------:R-:W-:Y:S05]  /*1140*/  BSYNC B0 ;  /* 0x0000000000007941 */ /* 0x000fea0003800000 */
.L_x_139:
[----:B------:R-:W-:Y:S01]  /*1150*/  IADD3 R0, R11, 0x20, RZ ;  /* 0x000000200b007810 */ /* 0x000fe20007ffe0ff */
[----:B--2---:R2:W4:Y:S01]  /*1160*/  SHFL.IDX PT, R17, R8, 0x2, 0x181f ;  /* 0x00581f0008117f89 */ /* 0x00452200000e0000 */
[----:B------:R-:W-:Y:S02]  /*1170*/  BSSY B0, `(.L_x_141) ;  /* 0x000000d000007945 */ /* 0x000fe40003800000 */
[----:B------:R-:W-:Y:S01]  /*1180*/  ISETP.GE.AND P1, PT, R0, UR14, PT ;  /* 0x0000000e00007c0c */ /* 0x000fe2000bf26270 */
[----:B---3--:R2:W3:-:S12]  /*1190*/  SHFL.IDX PT, R16, R12, 0x2, 0x181f ;  /* 0x00581f000c107f89 */ /* 0x0084d800000e0000 */
[----:B------:R-:W-:Y:S05]  /*11a0*/  @P1 BRA `(.L_x_142) ;  /* 0x0000009000001947 */ /* 0x000fea0003800000 */
[----:B------:R-:W-:Y:S01]  /*11b0*/  SHF.R.S32.HI R0, RZ, 0x1f, R40 ;  /* 0x0000001fff007819 */ /* 0x000fe20000011428 */
[----:B---34-:R-:W-:Y:S01]  /*11c0*/  IMAD.WIDE R18, R45, 0x2, R16 ;  /* 0x000000022d127825 */ /* 0x018fe200078e0210 */
[----:B------:R-:W-:Y:S02]  /*11d0*/  SHF.L.U32 R10, R250, 0x1, RZ ;  /* 0x00000001fa0a7819 */ /* 0x000fe400000006ff */
[----:B------:R-:W-:-:S03]  /*11e0*/  LEA.HI R0, R0, R40, RZ, 0x3 ;  /* 0x0000002800007211 */ /* 0x000fc600078f18ff */
[----:B------:R-:W-:Y:S01]  /*11f0*/  @!PT LDS RZ, [RZ] ;  /* 0x00000000fffff984 */ /* 0x000fe20000000800 */
[----:B------:R3:W-:Y:S01]  /*1200*/  LDGSTS.E.BYPASS.LTC128B.128 [R10+0x9100], [R18.64], !P3 ;  /* 0x09100000120a7fae */ /* 0x0007e2000d901d4c */
[----:B------:R-:W-:-:S05]  /*1210*/  LOP3.LUT R0, R0, 0xfffffff8, RZ, 0xc0, !PT ;  /* 0xfffffff800007812 */ /* 0x000fca00078ec0ff */
[----:B------:R-:W-:-:S05]  /*1220*/  IMAD.WIDE R16, R0, 0x2, R16 ;  /* 0x0000000200107825 */ /* 0x000fca00078e0210 */
[----:B------:R3:W-:Y:S02]  /*1230*/  LDGSTS.E.BYPASS.LTC128B.128 [R10+0xd100], [R16.64], !P0 ;  /* 0x0d100000100a7fae */ /* 0x0007e4000c101d4c */
.L_x_142:
[----:B------:R-:W-:Y:S05]  /*1240*/  BSYNC B0 ;  /* 0x0000000000007941 */ /* 0x000fea0003800000 */
.L_x_141:
[----:B------:R-:W-:Y:S01]  /*1250*/  IADD3 R0, R11, 0x30, RZ ;  /* 0x000000300b007810 */ /* 0x000fe20007ffe0ff */
[----:B---34-:R3:W4:Y:S01]  /*1260*/  SHFL.IDX PT, R17, R8, 0x3, 0x181f ;  /* 0x00781f0008117f89 */ /* 0x01872200000e0000 */
[----:B------:R-:W-:Y:S02]  /*1270*/  BSSY B0, `(.L_x_143) ;  /* 0x000000d000007945 */ /* 0x000fe40003800000 */
[----:B------:R-:W-:Y:S01]  /*1280*/  ISETP.GE.AND P1, PT, R0, UR14, PT ;  /* 0x0000000e00007c0c */ /* 0x000fe2000bf26270 */
[----:B------:R3:W1:-:S12]  /*1290*/  SHFL.IDX PT, R16, R12, 0x3, 0x181f ;  /* 0x00781f000c107f89 */ /* 0x00065800000e0000 */
[----:B------:R-:W-:Y:S05]  /*12a0*/  @P1 BRA `(.L_x_144) ;  /* 0x0000009000001947 */ /* 0x000fea0003800000 */
[----:B------:R-:W-:Y:S01]  /*12b0*/  SHF.R.S32.HI R0, RZ, 0x1f, R40 ;  /* 0x0000001fff007819 */ /* 0x000fe20000011428 */
[----:B-1--4-:R-:W-:Y:S01]  /*12c0*/  IMAD.WIDE R18, R45, 0x2, R16 ;  /* 0x000000022d127825 */ /* 0x012fe200078e0210 */
[----:B------:R-:W-:Y:S02]  /*12d0*/  SHF.L.U32 R10, R250, 0x1, RZ ;  /* 0x00000001fa0a7819 */ /* 0x000fe400000006ff */
[----:B------:R-:W-:-:S03]  /*12e0*/  LEA.HI R0, R0, R40, RZ, 0x3 ;  /* 0x0000002800007211 */ /* 0x000fc600078f18ff */
[----:B------:R-:W-:Y:S01]  /*12f0*/  @!PT LDS RZ, [RZ] ;  /* 0x00000000fffff984 */ /* 0x000fe20000000800 */
[----:B------:R1:W-:Y:S01]  /*1300*/  LDGSTS.E.BYPASS.LTC128B.128 [R10+0x9900], [R18.64], !P3 ;  /* 0x09900000120a7fae */ /* 0x0003e2000d901d4c */
[----:B------:R-:W-:-:S05]  /*1310*/  LOP3.LUT R0, R0, 0xfffffff8, RZ, 0xc0, !PT ;  /* 0xfffffff800007812 */ /* 0x000fca00078ec0ff */
[----:B------:R-:W-:-:S05]  /*1320*/  IMAD.WIDE R16, R0, 0x2, R16 ;  /* 0x0000000200107825 */ /* 0x000fca00078e0210 */
[----:B------:R1:W-:Y:S02]  /*1330*/  LDGSTS.E.BYPASS.LTC128B.128 [R10+0xd900], [R16.64], !P0 ;  /* 0x0d900000100a7fae */ /* 0x0003e4000c101d4c */
.L_x_144:
[----:B------:R-:W-:Y:S05]  /*1340*/  BSYNC B0 ;  /* 0x0000000000007941 */ /* 0x000fea0003800000 */
.L_x_143:
[----:B------:R-:W-:Y:S01]  /*1350*/  IADD3 R0, R11, 0x40, RZ ;  /* 0x000000400b007810 */ /* 0x000fe20007ffe0ff */
[----:B-1--4-:R1:W4:Y:S01]  /*1360*/  SHFL.IDX PT, R17, R8, 0x4, 0x181f ;  /* 0x00981f0008117f89 */ /* 0x01232200000e0000 */
[----:B------:R-:W-:Y:S02]  /*1370*/  BSSY B0, `(.L_x_145) ;  /* 0x000000d000007945 */ /* 0x000fe40003800000 */
[----:B------:R-:W-:Y:S01]  /*1380*/  ISETP.GE.AND P1, PT, R0, UR14, PT ;  /* 0x0000000e00007c0c */ /* 0x000fe2000bf26270 */
[----:B------:R1:W2:-:S12]  /*1390*/  SHFL.IDX PT, R16, R12, 0x4, 0x181f ;  /* 0x00981f000c107f89 */ /* 0x00029800000e0000 */
[----:B------:R-:W-:Y:S05]  /*13a0*/  @P1 BRA `(.L_x_146) ;  /* 0x0000009000001947 */ /* 0x000fea0003800000 */
[----:B------:R-:W-:Y:S01]  /*13b0*/  SHF.R.S32.HI R0, RZ, 0x1f, R40 ;  /* 0x0000001fff007819 */ /* 0x000fe20000011428 */
[----:B--2-4-:R-:W-:Y:S01]  /*13c0*/  IMAD.WIDE R18, R45, 0x2, R16 ;  /* 0x000000022d127825 */ /* 0x014fe200078e0210 */
[----:B------:R-:W-:Y:S02]  /*13d0*/  SHF.L.U32 R10, R250, 0x1, RZ ;  /* 0x00000001fa0a7819 */ /* 0x000fe400000006ff */
[----:B------:R-:W-:-:S03]  /*13e0*/  LEA.HI R0, R0, R40, RZ, 0x3 ;  /* 0x0000002800007211 */ /* 0x000fc600078f18ff */
[----:B------:R-:W-:Y:S01]  /*13f0*/  @!PT LDS RZ, [RZ] ;  /* 0x00000000fffff984 */ /* 0x000fe20000000800 */
[----:B------:R2:W-:Y:S01]  /*1400*/  LDGSTS.E.BYPASS.LTC128B.128 [R10+0xa100], [R18.64], !P3 ;  /* 0x0a100000120a7fae */ /* 0x0005e2000d901d4c */
[----:B------:R-:W-:-:S05]  /*1410*/  LOP3.LUT R0, R0, 0xfffffff8, RZ, 0xc0, !PT ;  /* 0xfffffff800007812 */ /* 0x000fca00078ec0ff */
[----:B------:R-:W-:-:S05]  /*1420*/  IMAD.WIDE R16, R0, 0x2, R16 ;  /* 0x0000000200107825 */ /* 0x000fca00078e0210 */
[----:B------:R2:W-:Y:S02]  /*1430*/  LDGSTS.E.BYPASS.LTC128B.128 [R10+0xe100], [R16.64], !P0 ;  /* 0x0e100000100a7fae */ /* 0x0005e4000c101d4c */
.L_x_146:
[----:B------:R-:W-:Y:S05]  /*1440*/  BSYNC B0 ;  /* 0x0000000000007941 */ /* 0x000fea0003800000 */
.L_x_145:
[----:B------:R-:W-:Y:S01]  /*1450*/  IADD3 R0, R11, 0x50, RZ ;  /* 0x000000500b007810 */ /* 0x000fe20007ffe0ff */
[----:B--2-4-:R2:W4:Y:S01]  /*1460*/  SHFL.IDX PT, R17, R8, 0x5, 0x181f ;  /* 0x00b81f0008117f89 */ /* 0x01452200000e0000 */
        /* <DEDUP_REMOVED lines=13> */
.L_x_148:
[----:B------:R-:W-:Y:S05]  /*1540*/  BSYNC B0 ;  /* 0x0000000000007941 */ /* 0x000fea0003800000 */
.L_x_147:
        /* <DEDUP_REMOVED lines=15> */
.L_x_150:
[----:B------:R-:W-:Y:S05]  /*1640*/  BSYNC B0 ;  /* 0x0000000000007941 */ /* 0x000fea0003800000 */
.L_x_149:
[----:B-123--:R-:W-:Y:S01]  /*1650*/  SHFL.IDX PT, R12, R12, 0x7, 0x181f ;  /* 0x00f81f000c0c7f89 */ /* 0x00efe200000e0000 */
[----:B------:R-:W-:Y:S01]  /*1660*/  IADD3 R11, R11, 0x70, RZ ;  /* 0x000000700b0b7810 */ /* 0x000fe20007ffe0ff */
[----:B------:R-:W-:Y:S01]  /*1670*/  UIADD3 UR11, UR6, -0x1, URZ ;  /* 0xffffffff060b7890 */ /* 0x000fe2000fffe03f */
[----:B------:R-:W-:Y:S01]  /*1680*/  SHF.R.S32.HI R44, RZ, 0x1f, R40 ;  /* 0x0000001fff2c7819 */ /* 0x000fe20000011428 */
[----:B------:R1:W2:Y:S01]  /*1690*/  SHFL.IDX PT, R13, R8, 0x7, 0x181f ;  /* 0x00f81f00080d7f89 */ /* 0x0002a200000e0000 */
[----:B------:R-:W-:Y:S01]  /*16a0*/  ISETP.GE.AND P4, PT, R11, UR14, PT ;  /* 0x0000000e0b007c0c */ /* 0x000fe2000bf86270 */
[----:B------:R-:W-:Y:S01]  /*16b0*/  IMAD.MOV.U32 R10, RZ, RZ, c[0x0][0x2b8] ;  /* 0x0000ae00ff0a7624 */ /* 0x000fe200078e00ff */
[----:B------:R-:W-:Y:S01]  /*16c0*/  LEA.HI R44, R44, R40, RZ, 0x3 ;  /* 0x000000282c2c7211 */ /* 0x000fe200078f18ff */
[----:B------:R-:W-:Y:S01]  /*16d0*/  IMAD.U32 R0, RZ, RZ, UR11 ;  /* 0x0000000bff007e24 */ /* 0x000fe2000f8e00ff */
[----:B------:R-:W-:Y:S01]  /*16e0*/  USHF.R.S32.HI UR18, URZ, 0x1f, UR15 ;  /* 0x0000001f3f127899 */ /* 0x000fe2000801140f */
[----:B------:R-:W-:Y:S01]  /*16f0*/  IMAD.SHL.U32 R250, R250, 0x2, RZ ;  /* 0x00000002fafa7824 */ /* 0x000fe200078e00ff */
[----:B------:R-:W-:Y:S01]  /*1700*/  ISETP.NE.AND P1, PT, R10, 0x1, PT ;  /* 0x000000010a00780c */ /* 0x000fe20003f25270 */
[----:B------:R-:W-:Y:S01]  /*1710*/  IMAD R0, R0, 0x40, R124 ;  /* 0x0000004000007824 */ /* 0x000fe200078e027c */
[----:B------:R-:W-:Y:S01]  /*1720*/  LOP3.LUT R44, R44, 0xfffffff8, RZ, 0xc0, !PT ;  /* 0xfffffff82c2c7812 */ /* 0x000fe200078ec0ff */
[----:B------:R-:W-:Y:S01]  /*1730*/  ULDC.64 UR4, c[0x0][0x2b0] ;  /* 0x0000ac0000047ab9 */ /* 0x000fe20000000a00 */
[----:B------:R-:W-:Y:S01]  /*1740*/  IMAD.MOV.U32 R251, RZ, RZ, RZ ;  /* 0x000000fffffb7224 */ /* 0x000fe200078e00ff */
[----:B------:R-:W-:Y:S01]  /*1750*/  UIMAD UR18, UR18, UR4, URZ ;  /* 0x00000004121272a4 */ /* 0x000fe2000f8e023f */
[C---:B------:R-:W-:Y:S01]  /*1760*/  ISETP.GE.AND P5, PT, R0.reuse, UR9, PT ;  /* 0x0000000900007c0c */ /* 0x040fe2000bfa6270 */
[----:B------:R-:W-:Y:S01]  /*1770*/  UIMAD.WIDE.U32 UR16, UR15, UR4, URZ ;  /* 0x000000040f1072a5 */ /* 0x000fe2000f8e003f */
[----:B------:R-:W-:Y:S01]  /*1780*/  IADD3 R252, R0, UR8, RZ ;  /* 0x0000000800fc7c10 */ /* 0x000fe2000fffe0ff */
[----:B------:R-:W-:Y:S01]  /*1790*/  UIMAD UR15, UR15, UR5, UR18 ;  /* 0x000000050f0f72a4 */ /* 0x000fe2000f8e0212 */
[----:B------:R-:W-:Y:S01]  /*17a0*/  ISETP.GT.OR P5, PT, R124, 0x3f, P5 ;  /* 0x0000003f7c00780c */ /* 0x000fe20002fa4670 */
[----:B------:R-:W-:-:S02]  /*17b0*/  USHF.R.S32.HI UR14, URZ, 0x1f, UR10 ;  /* 0x0000001f3f0e7899 */ /* 0x000fc4000801140a */
[----:B------:R-:W-:Y:S01]  /*17c0*/  IMAD.MOV.U32 R0, RZ, RZ, R252 ;  /* 0x000000ffff007224 */ /* 0x000fe200078e00fc */
[----:B------:R-:W-:Y:S01]  /*17d0*/  UIADD3 UR15, UR17, UR15, URZ ;  /* 0x0000000f110f7290 */ /* 0x000fe2000fffe03f */
[----:B-1----:R-:W-:Y:S01]  /*17e0*/  @P1 IMAD.HI.U32 R8, R252, c[0x0][0x2bc], RZ ;  /* 0x0000af00fc081a27 */ /* 0x002fe200078e00ff */
[----:B------:R-:W-:-:S03]  /*17f0*/  ULDC.64 UR4, c[0x0][0x1e8] ;  /* 0x00007a0000047ab9 */ /* 0x000fc60000000a00 */
[----:B--2-4-:R-:W-:Y:S01]  /*1800*/  @!P4 IMAD.WIDE R16, R45, 0x2, R12 ;  /* 0x000000022d10c825 */ /* 0x014fe200078e020c */
[----:B------:R-:W-:-:S03]  /*1810*/  @P1 SHF.R.U32.HI R0, RZ, c[0x0][0x2c0], R8 ;  /* 0x0000b000ff001a19 */ /* 0x000fc60000011608 */
[----:B------:R-:W-:Y:S01]  /*1820*/  @!P4 IMAD.WIDE R12, R44, 0x2, R12 ;  /* 0x000000022c0cc825 */ /* 0x000fe200078e020c */
[----:B------:R-:W-:Y:S01]  /*1830*/  @!PT LDS RZ, [RZ] ;  /* 0x00000000fffff984 */ /* 0x000fe20000000800 */
[----:B------:R1:W-:Y:S01]  /*1840*/  @!P4 LDGSTS.E.BYPASS.LTC128B.128 [R250+0xb900], [R16.64], !P3 ;  /* 0x0b90000010facfae */ /* 0x0003e2000d901d4c */
[----:B------:R-:W-:-:S03]  /*1850*/  @!P5 IADD3 R11, P2, R0, UR16, RZ ;  /* 0x00000010000bdc10 */ /* 0x000fc6000ff5e0ff */
[----:B------:R2:W-:Y:S01]  /*1860*/  @!P4 LDGSTS.E.BYPASS.LTC128B.128 [R250+0xf900], [R12.64], !P0 ;  /* 0x0f9000000cfacfae */ /* 0x0005e2000c101d4c */
[----:B------:R-:W-:Y:S02]  /*1870*/  @!P5 LEA.HI.X.SX32 R8, R0, UR15, 0x1, P2 ;  /* 0x0000000f0008dc11 */ /* 0x000fe400090f0eff */
[C---:B------:R-:W-:Y:S01]  /*1880*/  @!P5 LEA R10, P2, R11.reuse, c[0x0][0x2a0], 0x2 ;  /* 0x0000a8000b0ada11 */ /* 0x040fe200078410ff */
[----:B------:R-:W0:Y:S03]  /*1890*/  LDGDEPBAR ;  /* 0x00000000000079af */ /* 0x000e260000000000 */
[----:B------:R-:W-:Y:S01]  /*18a0*/  @!P5 LEA.HI.X R11, R11, c[0x0][0x2a4], R8, 0x2, P2 ;  /* 0x0000a9000b0bda11 */ /* 0x000fe200010f1408 */
[----:B------:R-:W-:Y:S06]  /*18b0*/  BAR.SYNC.DEFER_BLOCKING 0x0 ;  /* 0x0000000000007b1d */ /* 0x000fec0000010000 */
[----:B------:R3:W2:Y:S01]  /*18c0*/  @!P5 LDG.E R251, [R10.64] ;  /* 0x0000000c0afbd981 */ /* 0x0006a2000c1e1900 */
[----:B------:R-:W-:Y:S01]  /*18d0*/  IMAD.MOV R0, RZ, RZ, -R0 ;  /* 0x000000ffff007224 */ /* 0x000fe200078e0a00 */
[----:B------:R-:W-:Y:S01]  /*18e0*/  UIMAD UR18, UR14, UR4, URZ ;  /* 0x000000040e1272a4 */ /* 0x000fe2000f8e023f */
[C---:B------:R-:W-:Y:S01]  /*18f0*/  ISETP.GE.AND P4, PT, R45.reuse, c[0x0][0x1d4], PT ;  /* 0x000075002d007a0c */ /* 0x040fe20003f86270 */
[----:B------:R-:W-:Y:S01]  /*1900*/  UIMAD.WIDE.U32 UR20, UR10, UR4, URZ ;  /* 0x000000040a1472a5 */ /* 0x000fe2000f8e003f */
[----:B------:R-:W-:Y:S01]  /*1910*/  IMAD R252, R0, c[0x0][0x2b8], R252 ;  /* 0x0000ae0000fc7a24 */ /* 0x000fe200078e02fc */
[----:B------:R-:W-:Y:S01]  /*1920*/  UIMAD UR18, UR10, UR5, UR18 ;  /* 0x000000050a1272a4 */ /* 0x000fe2000f8e0212 */
[----:B------:R-:W-:Y:S01]  /*1930*/  ISETP.GE.AND P3, PT, R40, c[0x0][0x1d4], PT ;  /* 0x0000750028007a0c */ /* 0x000fe20003f66270 */
[----:B------:R-:W-:Y:S01]  /*1940*/  UIMAD UR9, UR11, -0x40, UR9 ;  /* 0xffffffc00b0978a4 */ /* 0x000fe2000f8e0209 */
[----:B-1----:R-:W-:Y:S01]  /*1950*/  IMAD.WIDE.U32 R16, R252, c[0x0][0x1e0], RZ ;  /* 0x00007800fc107a25 */ /* 0x002fe200078e00ff */
[----:B------:R-:W-:Y:S01]  /*1960*/  SHF.R.S32.HI R8, RZ, 0x1f, R252 ;  /* 0x0000001fff087819 */ /* 0x000fe200000114fc */
[----:B------:R-:W-:Y:S01]  /*1970*/  UIADD3 UR18, UR21, UR18, URZ ;  /* 0x0000001215127290 */ /* 0x000fe2000fffe03f */
[----:B------:R-:W-:Y:S01]  /*1980*/  SHF.R.S32.HI R248, RZ, 0x4, R15 ;  /* 0x00000004fff87819 */ /* 0x000fe2000001140f */
[----:B------:R-:W-:Y:S01]  /*1990*/  ULDC.64 UR4, c[0x0][0x210] ;  /* 0x0000840000047ab9 */ /* 0x000fe20000000a00 */
[----:B------:R-:W-:Y:S01]  /*19a0*/  IMAD.WIDE R42, R45, 0x2, RZ ;  /* 0x000000022d2a7825 */ /* 0x000fe200078e02ff */
[----:B------:R-:W-:Y:S01]  /*19b0*/  UIMAD UR14, UR14, UR4, URZ ;  /* 0x000000040e0e72a4 */ /* 0x000fe2000f8e023f */
[----:B------:R-:W-:Y:S01]  /*19c0*/  SHF.R.S32.HI R47, RZ, 0x1f, R45 ;  /* 0x0000001fff2f7819 */ /* 0x000fe2000001142d */
[----:B------:R-:W-:-:S02]  /*19d0*/  UIMAD.WIDE.U32 UR22, UR10, UR4, URZ ;  /* 0x000000040a1672a5 */ /* 0x000fc4000f8e003f */
[----:B------:R-:W-:Y:S02]  /*19e0*/  UIMAD UR4, UR10, UR5, UR14 ;  /* 0x000000050a0472a4 */ /* 0x000fe4000f8e020e */
[----:B------:R-:W-:Y:S02]  /*19f0*/  UISETP.GT.AND UP0, UPT, UR11, UR7, UPT ;  /* 0x000000070b00728c */ /* 0x000fe4000bf04270 */
[----:B------:R-:W-:Y:S01]  /*1a00*/  UIADD3 UR4, UR23, UR4, URZ ;  /* 0x0000000417047290 */ /* 0x000fe2000fffe03f */
[C---:B---3--:R-:W-:Y:S02]  /*1a10*/  IMAD R10, R8.reuse, c[0x0][0x1e0], RZ ;  /* 0x00007800080a7a24 */ /* 0x048fe400078e02ff */
[----:B------:R-:W-:Y:S02]  /*1a20*/  IMAD R8, R8, c[0x0][0x208], RZ ;  /* 0x0000820008087a24 */ /* 0x000fe400078e02ff */
[C---:B------:R-:W-:Y:S02]  /*1a30*/  IMAD R10, R252.reuse, c[0x0][0x1e4], R10 ;  /* 0x00007900fc0a7a24 */ /* 0x040fe400078e020a */
[----:B------:R-:W-:-:S02]  /*1a40*/  IMAD R8, R252, c[0x0][0x20c], R8 ;  /* 0x00008300fc087a24 */ /* 0x000fc400078e0208 */
[----:B------:R-:W-:Y:S02]  /*1a50*/  IMAD.IADD R11, R17, 0x1, R10 ;  /* 0x00000001110b7824 */ /* 0x000fe400078e020a */
[----:B------:R-:W-:Y:S01]  /*1a60*/  IMAD.MOV.U32 R10, RZ, RZ, R16 ;  /* 0x000000ffff0a7224 */ /* 0x000fe200078e0010 */
[----:B--2---:R-:W-:-:S03]  /*1a70*/  SHF.R.S32.HI R12, RZ, 0x1f, R251 ;  /* 0x0000001fff0c7819 */ /* 0x004fc600000114fb */
[----:B------:R-:W-:-:S04]  /*1a80*/  IMAD.WIDE.U32 R10, R251, c[0x0][0x1f0], R10 ;  /* 0x00007c00fb0a7a25 */ /* 0x000fc800078e000a */
[----:B------:R-:W-:Y:S01]  /*1a90*/  IMAD R0, R12, c[0x0][0x1f0], RZ ;  /* 0x00007c000c007a24 */ /* 0x000fe200078e02ff */
[----:B------:R-:W-:Y:S01]  /*1aa0*/  IADD3 R13, P0, R10, UR20, RZ ;  /* 0x000000140a0d7c10 */ /* 0x000fe2000ff1e0ff */
[----:B------:R-:W-:Y:S02]  /*1ab0*/  IMAD R12, R12, c[0x0][0x218], RZ ;  /* 0x000086000c0c7a24 */ /* 0x000fe400078e02ff */
[C---:B------:R-:W-:Y:S02]  /*1ac0*/  IMAD R0, R251.reuse, c[0x0][0x1f4], R0 ;  /* 0x00007d00fb007a24 */ /* 0x040fe400078e0200 */
[----:B------:R-:W-:-:S03]  /*1ad0*/  IMAD R12, R251, c[0x0][0x21c], R12 ;  /* 0x00008700fb0c7a24 */ /* 0x000fc600078e020c */
[----:B------:R-:W-:Y:S02]  /*1ae0*/  IADD3.X R0, R11, UR18, R0, P0, !PT ;  /* 0x000000120b007c10 */ /* 0x000fe400087fe400 */
[----:B------:R-:W-:-:S04]  /*1af0*/  LEA R14, P0, R13, c[0x0][0x1c8], 0x1 ;  /* 0x000072000d0e7a11 */ /* 0x000fc800078008ff */
[----:B------:R-:W-:Y:S01]  /*1b00*/  LEA.HI.X R13, R13, c[0x0][0x1cc], R0, 0x1, P0 ;  /* 0x000073000d0d7a11 */ /* 0x000fe200000f0c00 */
[----:B------:R-:W-:Y:S01]  /*1b10*/  SHFL.IDX PT, R20, R14, RZ, 0x181f ;  /* 0x00181fff0e147589 */ /* 0x000fe200000e0000 */
[----:B------:R-:W-:-:S03]  /*1b20*/  IADD3 R0, -R6, UR9, RZ ;  /* 0x0000000906007c10 */ /* 0x000fc6000fffe1ff */
[----:B------:R-:W1:Y:S01]  /*1b30*/  SHFL.IDX PT, R21, R13, RZ, 0x181f ;  /* 0x00181fff0d157589 */ /* 0x000e6200000e0000 */
[C---:B------:R-:W-:Y:S02]  /*1b40*/  ISETP.GE.AND P6, PT, R0.reuse, 0x1, PT ;  /* 0x000000010000780c */ /* 0x040fe40003fc6270 */
[C---:B------:R-:W-:Y:S01]  /*1b50*/  ISETP.GE.AND P5, PT, R0.reuse, 0x11, PT ;  /* 0x000000110000780c */ /* 0x040fe20003fa6270 */
[----:B------:R-:W-:Y:S01]  /*1b60*/  SHFL.IDX PT, R16, R14, 0x1, 0x181f ;  /* 0x00381f000e107f89 */ /* 0x000fe200000e0000 */
[C---:B------:R-:W-:Y:S02]  /*1b70*/  ISETP.GE.AND P2, PT, R0.reuse, 0x21, PT ;  /* 0x000000210000780c */ /* 0x040fe40003f46270 */
[----:B------:R-:W-:Y:S01]  /*1b80*/  ISETP.GT.AND P0, PT, R0, 0x30, PT ;  /* 0x000000300000780c */ /* 0x000fe20003f04270 */
[----:B------:R-:W2:Y:S04]  /*1b90*/  SHFL.IDX PT, R17, R13, 0x1, 0x181f ;  /* 0x00381f000d117f89 */ /* 0x000ea800000e0000 */
[----:B------:R-:W-:Y:S04]  /*1ba0*/  SHFL.IDX PT, R10, R14, 0x2, 0x181f ;  /* 0x00581f000e0a7f89 */ /* 0x000fe800000e0000 */
[----:B------:R-:W3:Y:S04]  /*1bb0*/  SHFL.IDX PT, R11, R13, 0x2, 0x181f ;  /* 0x00581f000d0b7f89 */ /* 0x000ee800000e0000 */
[----:B------:R-:W-:Y:S04]  /*1bc0*/  SHFL.IDX PT, R18, R14, 0x3, 0x181f ;  /* 0x00781f000e127f89 */ /* 0x000fe800000e0000 */
[----:B------:R4:W5:Y:S01]  /*1bd0*/  SHFL.IDX PT, R19, R13, 0x3, 0x181f ;  /* 0x00781f000d137f89 */ /* 0x00096200000e0000 */
[----:B-1----:R-:W-:Y:S01]  /*1be0*/  @P6 IMAD.WIDE R22, R44, 0x2, R20 ;  /* 0x000000022c166825 */ /* 0x002fe200078e0214 */
[----:B----4-:R-:W-:-:S03]  /*1bf0*/  LEA.HI R13, R15, R248, RZ, 0x1 ;  /* 0x000000f80f0d7211 */ /* 0x010fc600078f08ff */
[----:B------:R-:W-:Y:S01]  /*1c00*/  @P6 IMAD.WIDE R14, R45, 0x2, R20 ;  /* 0x000000022d0e6825 */ /* 0x000fe200078e0214 */
[----:B------:R-:W-:-:S03]  /*1c10*/  LOP3.LUT R13, R13, 0xfffffffe, RZ, 0xc0, !PT ;  /* 0xfffffffe0d0d7812 */ /* 0x000fc600078ec0ff */
[--C-:B--2---:R-:W-:Y:S01]  /*1c20*/  @P5 IMAD.WIDE R20, R45, 0x2, R16.reuse ;  /* 0x000000022d145825 */ /* 0x104fe200078e0210 */
[----:B------:R3:W-:Y:S03]  /*1c30*/  @P6 LDGSTS.E.BYPASS.LTC128B.128 [R250+0x4100], [R14.64], !P4 ;  /* 0x041000000efa6fae */ /* 0x0007e6000e101d4c */
[----:B------:R-:W-:Y:S01]  /*1c40*/  @P5 IMAD.WIDE R16, R44, 0x2, R16 ;  /* 0x000000022c105825 */ /* 0x000fe200078e0210 */
[----:B------:R1:W-:Y:S03]  /*1c50*/  @P6 LDGSTS.E.BYPASS.LTC128B.128 [R250+0x6100], [R22.64], !P3 ;  /* 0x0610000016fa6fae */ /* 0x0003e6000d901d4c */
[----:B------:R-:W-:Y:S01]  /*1c60*/  IMAD.IADD R248, R248, 0x1, -R13 ;  /* 0x00000001f8f87824 */ /* 0x000fe200078e0a0d */
[----:B------:R2:W-:Y:S01]  /*1c70*/  @P5 LDGSTS.E.BYPASS.LTC128B.128 [R250+0x4900], [R20.64], !P4 ;  /* 0x0490000014fa5fae */ /* 0x0005e2000e101d4c */
[----:B------:R-:W-:-:S03]  /*1c80*/  IMAD.SHL.U32 R13, R5, 0x40, RZ ;  /* 0x00000040050d7824 */ /* 0x000fc600078e00ff */
[----:B------:R4:W-:Y:S01]  /*1c90*/  @P5 LDGSTS.E.BYPASS.LTC128B.128 [R250+0x6900], [R16.64], !P3 ;  /* 0x0690000010fa5fae */ /* 0x0009e2000d901d4c */
[----:B------:R-:W-:Y:S01]  /*1ca0*/  ISETP.GE.AND P5, PT, R40, c[0x0][0x1d4], PT ;  /* 0x0000750028007a0c */ /* 0x000fe20003fa6270 */
[----:B---3--:R-:W-:-:S05]  /*1cb0*/  @P2 IMAD.WIDE R14, R45, 0x2, R10 ;  /* 0x000000022d0e2825 */ /* 0x008fca00078e020a */
[----:B------:R3:W-:Y:S01]  /*1cc0*/  @P2 LDGSTS.E.BYPASS.LTC128B.128 [R250+0x5100], [R14.64], !P4 ;  /* 0x051000000efa2fae */ /* 0x0007e2000e101d4c */
[----:B--2---:R-:W-:-:S04]  /*1cd0*/  @P2 IMAD.WIDE R20, R44, 0x2, R10 ;  /* 0x000000022c142825 */ /* 0x004fc800078e020a */
[--C-:B-----5:R-:W-:Y:S01]  /*1ce0*/  @P0 IMAD.WIDE R10, R45, 0x2, R18.reuse ;  /* 0x000000022d0a0825 */ /* 0x120fe200078e0212 */
[----:B------:R1:W-:Y:S03]  /*1cf0*/  @P2 LDGSTS.E.BYPASS.LTC128B.128 [R250+0x7100], [R20.64], !P3 ;  /* 0x0710000014fa2fae */ /* 0x0003e6000d901d4c */
[----:B------:R-:W-:Y:S01]  /*1d00*/  @P0 IMAD.WIDE R18, R44, 0x2, R18 ;  /* 0x000000022c120825 */ /* 0x000fe200078e0212 */
[----:B------:R2:W-:Y:S04]  /*1d10*/  @P0 LDGSTS.E.BYPASS.LTC128B.128 [R250+0x5900], [R10.64], !P4 ;  /* 0x059000000afa0fae */ /* 0x0005e8000e101d4c */
[----:B------:R4:W-:Y:S04]  /*1d20*/  @P0 LDGSTS.E.BYPASS.LTC128B.128 [R250+0x7900], [R18.64], !P3 ;  /* 0x0790000012fa0fae */ /* 0x0009e8000d901d4c */
[----:B------:R-:W0:Y:S01]  /*1d30*/  LDGDEPBAR ;  /* 0x00000000000079af */ /* 0x000e220000000000 */
[----:B---3--:R-:W-:-:S05]  /*1d40*/  IMAD.SHL.U32 R14, R46, 0x40, RZ ;  /* 0x000000402e0e7824 */ /* 0x008fca00078e00ff */
[----:B------:R-:W-:Y:S01]  /*1d50*/  LOP3.LUT R14, R14, 0x1c0, RZ, 0xc0, !PT ;  /* 0x000001c00e0e7812 */ /* 0x000fe200078ec0ff */
[----:B--2---:R-:W-:Y:S01]  /*1d60*/  IMAD.SHL.U32 R10, R6, 0x8, RZ ;  /* 0x00000008060a7824 */ /* 0x004fe200078e00ff */
[----:B------:R-:W-:Y:S01]  /*1d70*/  LEA.HI R6, R9, R2, RZ, 0x5 ;  /* 0x0000000209067211 */ /* 0x000fe200078f28ff */
[----:B------:R-:W-:Y:S02]  /*1d80*/  IMAD.SHL.U32 R11, R7, 0x40, RZ ;  /* 0x00000040070b7824 */ /* 0x000fe400078e00ff */
[----:B------:R-:W-:Y:S01]  /*1d90*/  IMAD.SHL.U32 R7, R248, 0x8, RZ ;  /* 0x00000008f8077824 */ /* 0x000fe200078e00ff */
[----:B------:R-:W-:Y:S01]  /*1da0*/  LOP3.LUT R9, R14, 0x8, R10, 0xf8, !PT ;  /* 0x000000080e097812 */ /* 0x000fe200078ef80a */
[----:B------:R-:W-:-:S04]  /*1db0*/  DEPBAR.LE SB0, 0x1 ;  /* 0x000080400000791a */ /* 0x000fc80000000000 */
[----:B------:R-:W-:Y:S01]  /*1dc0*/  SHF.R.U32.HI R14, RZ, 0x3, R14 ;  /* 0x00000003ff0e7819 */ /* 0x000fe2000001160e */
[----:B------:R-:W-:-:S04]  /*1dd0*/  DEPBAR.LE SB0, 0x0 ;  /* 0x000080000000791a */ /* 0x000fc80000000000 */
[----:B------:R-:W-:Y:S01]  /*1de0*/  LOP3.LUT R9, R9, R14, RZ, 0x3c, !PT ;  /* 0x0000000e09097212 */ /* 0x000fe200078e3cff */
[----:B------:R-:W-:Y:S01]  /*1df0*/  IMAD.WIDE.U32 R14, R252, c[0x0][0x208], RZ ;  /* 0x00008200fc0e7a25 */ /* 0x000fe200078e00ff */
[----:B------:R-:W-:-:S03]  /*1e00*/  LOP3.LUT R11, R11, 0x1c0, RZ, 0xc0, !PT ;  /* 0x000001c00b0b7812 */ /* 0x000fc600078ec0ff */
[----:B------:R-:W-:Y:S01]  /*1e10*/  IMAD.IADD R15, R15, 0x1, R8 ;  /* 0x000000010f0f7824 */ /* 0x000fe200078e0208 */
[----:B------:R-:W-:Y:S01]  /*1e20*/  LOP3.LUT R7, R11, 0x8, R7, 0xf8, !PT ;  /* 0x000000080b077812 */ /* 0x000fe200078ef807 */
[----:B------:R-:W-:Y:S01]  /*1e30*/  IMAD R248, R248, 0x200, R9 ;  /* 0x00000200f8f87824 */ /* 0x000fe200078e0209 */
[----:B------:R-:W-:Y:S01]  /*1e40*/  SHF.R.U32.HI R11, RZ, 0x3, R11 ;  /* 0x00000003ff0b7819 */ /* 0x000fe2000001160b */
[----:B------:R-:W-:-:S03]  /*1e50*/  IMAD.WIDE.U32 R14, R251, c[0x0][0x218], R14 ;  /* 0x00008600fb0e7a25 */ /* 0x000fc600078e000e */
[----:B------:R-:W-:Y:S01]  /*1e60*/  LOP3.LUT R5, R7, R11, RZ, 0x3c, !PT ;  /* 0x0000000b07057212 */ /* 0x000fe200078e3cff */
[----:B------:R-:W-:Y:S01]  /*1e70*/  IMAD.SHL.U32 R248, R248, 0x2, RZ ;  /* 0x00000002f8f87824 */ /* 0x000fe200078e00ff */
[----:B------:R-:W-:Y:S01]  /*1e80*/  BAR.SYNC.DEFER_BLOCKING 0x0 ;  /* 0x0000000000007b1d */ /* 0x000fe20000010000 */
[----:B------:R-:W-:Y:S01]  /*1e90*/  IADD3 R36, P0, R14, UR22, RZ ;  /* 0x000000160e247c10 */ /* 0x000fe2000ff1e0ff */
[----:B------:R-:W-:Y:S01]  /*1ea0*/  IMAD.SHL.U32 R10, R6, 0x20, RZ ;  /* 0x00000020060a7824 */ /* 0x000fe200078e00ff */
[----:B------:R-:W-:Y:S02]  /*1eb0*/  LOP3.LUT R7, R13, 0xfffffe00, RZ, 0xc0, !PT ;  /* 0xfffffe000d077812 */ /* 0x000fe400078ec0ff */
[----:B------:R-:W-:Y:S02]  /*1ec0*/  IADD3.X R12, R15, UR4, R12, P0, !PT ;  /* 0x000000040f0c7c10 */ /* 0x000fe400087fe40c */
[----:B------:R-:W-:Y:S02]  /*1ed0*/  LEA R106, P0, R36, c[0x0][0x1f8], 0x1 ;  /* 0x00007e00246a7a11 */ /* 0x000fe400078008ff */
[----:B------:R-:W-:-:S02]  /*1ee0*/  IADD3 R41, R248, 0x4100, RZ ;  /* 0x00004100f8297810 */ /* 0x000fc40007ffe0ff */
[----:B------:R-:W-:Y:S01]  /*1ef0*/  LEA.HI.X R36, R36, c[0x0][0x1fc], R12, 0x1, P0 ;  /* 0x00007f0024247a11 */ /* 0x000fe200000f0c0c */
[----:B------:R-:W2:Y:S01]  /*1f00*/  SHFL.IDX PT, R110, R106, 0x2, 0x181f ;  /* 0x00581f006a6e7f89 */ /* 0x000ea200000e0000 */
[----:B------:R-:W-:Y:S02]  /*1f10*/  LOP3.LUT P0, RZ, R46, 0x2, RZ, 0xc0, !PT ;  /* 0x000000022eff7812 */ /* 0x000fe4000780c0ff */
[----:B------:R-:W-:Y:S01]  /*1f20*/  IADD3 R247, R248, 0x4120, RZ ;  /* 0x00004120f8f77810 */ /* 0x000fe20007ffe0ff */
[----:B------:R-:W3:Y:S01]  /*1f30*/  SHFL.IDX PT, R74, R106, RZ, 0x181f ;  /* 0x00181fff6a4a7589 */ /* 0x000ee200000e0000 */
[----:B------:R-:W-:-:S03]  /*1f40*/  LOP3.LUT R10, R10, 0x7ffffc00, RZ, 0xc0, !PT ;  /* 0x7ffffc000a0a7812 */ /* 0x000fc600078ec0ff */
[----:B------:R-:W5:Y:S01]  /*1f50*/  SHFL.IDX PT, R37, R36, 0x2, 0x181f ;  /* 0x00581f0024257f89 */ /* 0x000f6200000e0000 */
[CC--:B------:R-:W-:Y:S02]  /*1f60*/  IADD3 R249, R5.reuse, R7.reuse, R10 ;  /* 0x0000000705f97210 */ /* 0x0c0fe40007ffe00a */
[----:B------:R-:W-:Y:S01]  /*1f70*/  LOP3.LUT R5, R5, R7, RZ, 0xfc, !PT ;  /* 0x0000000705057212 */ /* 0x000fe200078efcff */
[----:B------:R-:W1:Y:S02]  /*1f80*/  SHFL.IDX PT, R112, R106, 0x1, 0x181f ;  /* 0x00381f006a707f89 */ /* 0x000e6400000e0000 */
[----:B------:R-:W-:Y:S01]  /*1f90*/  @P0 IADD3 R247, R41, -0x20, RZ ;  /* 0xffffffe029f70810 */ /* 0x000fe20007ffe0ff */
[----:B------:R-:W-:Y:S01]  /*1fa0*/  IMAD.WIDE R40, R44, 0x2, RZ ;  /* 0x000000022c287825 */ /* 0x000fe200078e02ff */
[----:B------:R-:W4:Y:S02]  /*1fb0*/  SHFL.IDX PT, R39, R36, RZ, 0x181f ;  /* 0x00181fff24277589 */ /* 0x000f2400000e0000 */
[----:B------:R-:W-:Y:S01]  /*1fc0*/  IADD3 R237, R247, 0x800, RZ ;  /* 0x00000800f7ed7810 */ /* 0x000fe20007ffe0ff */
[----:B------:R-:W-:Y:S01]  /*1fd0*/  IMAD.SHL.U32 R249, R249, 0x2, RZ ;  /* 0x00000002f9f97824 */ /* 0x000fe200078e00ff */
[----:B------:R-:W4:Y:S01]  /*1fe0*/  SHFL.IDX PT, R106, R106, 0x3, 0x181f ;  /* 0x00781f006a6a7f89 */ /* 0x000f2200000e0000 */
[----:B------:R-:W-:-:S02]  /*1ff0*/  IADD3 R236, R247, 0x1000, RZ ;  /* 0x00001000f7ec7810 */ /* 0x000fc40007ffe0ff */
[--C-:B------:R-:W-:Y:S01]  /*2000*/  IMAD R245, R4, 0x2, R249.reuse ;  /* 0x0000000204f57824 */ /* 0x100fe200078e02f9 */
[----:B------:R-:W4:Y:S01]  /*2010*/  SHFL.IDX PT, R38, R36, 0x1, 0x181f ;  /* 0x00381f0024267f89 */ /* 0x000f2200000e0000 */
[----:B--2---:R-:W-:Y:S01]  /*2020*/  IADD3 R108, P2, R42, R110, RZ ;  /* 0x0000006e2a6c7210 */ /* 0x004fe20007f5e0ff */
[----:B------:R-:W-:Y:S01]  /*2030*/  IMAD R244, R3, 0x2, R249 ;  /* 0x0000000203f47824 */ /* 0x000fe200078e02f9 */
[----:B------:R-:W-:Y:S01]  /*2040*/  IADD3 R235, R247, 0x1800, RZ ;  /* 0x00001800f7eb7810 */ /* 0x000fe20007ffe0ff */
[----:B------:R-:W2:Y:S01]  /*2050*/  SHFL.IDX PT, R36, R36, 0x3, 0x181f ;  /* 0x00781f0024247f89 */ /* 0x000ea200000e0000 */
[C---:B---3--:R-:W-:Y:S01]  /*2060*/  IADD3 R72, P0, R74.reuse, R42, RZ ;  /* 0x0000002a4a487210 */ /* 0x048fe20007f1e0ff */
[----:B------:R-:W-:Y:S01]  /*2070*/  IMAD R242, R3, 0x2, R245 ;  /* 0x0000000203f27824 */ /* 0x000fe200078e02f5 */
[----:B------:R-:W-:Y:S01]  /*2080*/  IADD3 R233, R247, 0x2000, RZ ;  /* 0x00002000f7e97810 */ /* 0x000fe20007ffe0ff */
[----:B-----5:R-:W-:Y:S01]  /*2090*/  IMAD.X R109, R43, 0x1, R37, P2 ;  /* 0x000000012b6d7824 */ /* 0x020fe200010e0625 */
[----:B------:R-:W-:Y:S01]  /*20a0*/  IADD3 R74, P2, R74, R40, RZ ;  /* 0x000000284a4a7210 */ /* 0x000fe20007f5e0ff */
[----:B------:R-:W-:Y:S01]  /*20b0*/  LDSM.16.M88.4 R68, [R249+0xa100] ;  /* 0x00a10000f944783b */ /* 0x000fe20000000200 */
[----:B------:R-:W-:Y:S01]  /*20c0*/  IMAD R241, R4, 0x2, R244 ;  /* 0x0000000204f17824 */ /* 0x000fe200078e02f4 */
[----:B-1----:R-:W-:-:S02]  /*20d0*/  IADD3 R114, P6, R42, R112, RZ ;  /* 0x000000702a727210 */ /* 0x002fc40007fde0ff */
[----:B------:R-:W1:Y:S01]  /*20e0*/  LDSM.16.M88.4 R92, [R248+0x4100] ;  /* 0x00410000f85c783b */ /* 0x000e620000000200 */
[----:B------:R-:W-:Y:S01]  /*20f0*/  IADD3 R232, R247, 0x2800, RZ ;  /* 0x00002800f7e87810 */ /* 0x000fe20007ffe0ff */
[----:B----4-:R-:W-:Y:S01]  /*2100*/  IMAD.X R73, R39, 0x1, R43, P0 ;  /* 0x0000000127497824 */ /* 0x010fe200000e062b */
[----:B------:R-:W-:Y:S01]  /*2110*/  IADD3 R203, R247, 0x3000, RZ ;  /* 0x00003000f7cb7810 */ /* 0x000fe20007ffe0ff */
[----:B------:R-:W-:Y:S01]  /*2120*/  IMAD.X R75, R39, 0x1, R41, P2 ;  /* 0x00000001274b7824 */ /* 0x000fe200010e0629 */
[----:B------:R-:W-:Y:S01]  /*2130*/  IADD3 R110, P2, R40, R110, RZ ;  /* 0x0000006e286e7210 */ /* 0x000fe20007f5e0ff */
[----:B------:R-:W3:Y:S01]  /*2140*/  LDSM.16.M88.4 R84, [R248+0x4900] ;  /* 0x00490000f854783b */ /* 0x000ee20000000200 */
[----:B------:R-:W-:Y:S02]  /*2150*/  IADD3 R104, P0, R42, R106, RZ ;  /* 0x0000006a2a687210 */ /* 0x000fe40007f1e0ff */
[----:B------:R-:W-:Y:S01]  /*2160*/  IADD3 R202, R247, 0x3800, RZ ;  /* 0x00003800f7ca7810 */ /* 0x000fe20007ffe0ff */
[----:B------:R-:W-:Y:S01]  /*2170*/  IMAD.X R115, R43, 0x1, R38, P6 ;  /* 0x000000012b737824 */ /* 0x000fe200030e0626 */
[----:B------:R-:W-:Y:S01]  /*2180*/  ISETP.GE.AND P6, PT, R45, c[0x0][0x1d4], PT ;  /* 0x000075002d007a0c */ /* 0x000fe20003fc6270 */
[----:B------:R-:W-:Y:S01]  /*2190*/  IMAD.X R111, R41, 0x1, R37, P2 ;  /* 0x00000001296f7824 */ /* 0x000fe200010e0625 */
[----:B------:R-:W4:Y:S01]  /*21a0*/  LDSM.16.M88.4 R76, [R248+0x5100] ;  /* 0x00510000f84c783b */ /* 0x000f220000000200 */
[----:B--2---:R-:W-:Y:S01]  /*21b0*/  IMAD.X R105, R43, 0x1, R36, P0 ;  /* 0x000000012b697824 */ /* 0x004fe200000e0624 */
[----:B------:R-:W-:-:S02]  /*21c0*/  IADD3 R112, P0, R40, R112, RZ ;  /* 0x0000007028707210 */ /* 0x000fc40007f1e0ff */
[----:B------:R-:W-:Y:S01]  /*21d0*/  ISETP.LT.OR P2, PT, R0, 0x1, P6 ;  /* 0x000000010000780c */ /* 0x000fe20003741670 */
[----:B------:R-:W2:Y:S02]  /*21e0*/  LDSM.16.M88.4 R64, [R249+0x8100] ;  /* 0x00810000f940783b */ /* 0x000ea40000000200 */
[C---:B------:R-:W-:Y:S01]  /*21f0*/  IMAD.X R113, R41.reuse, 0x1, R38, P0 ;  /* 0x0000000129717824 */ /* 0x040fe200000e0626 */
[----:B------:R-:W-:Y:S01]  /*2200*/  IADD3 R106, P0, R40, R106, RZ ;  /* 0x0000006a286a7210 */ /* 0x000fe20007f1e0ff */
[----:B------:R-:W5:Y:S04]  /*2210*/  LDSM.16.M88.4 R100, [R248+0x5900] ;  /* 0x00590000f864783b */ /* 0x000f680000000200 */
[----:B------:R-:W-:Y:S01]  /*2220*/  IMAD.X R107, R41, 0x1, R36, P0 ;  /* 0x00000001296b7824 */ /* 0x000fe200000e0624 */
[C---:B------:R-:W-:Y:S01]  /*2230*/  ISETP.LT.OR P0, PT, R0.reuse, 0x1, P5 ;  /* 0x000000010000780c */ /* 0x040fe20002f01670 */
[----:B------:R-:W-:Y:S04]  /*2240*/  LDSM.16.M88.4 R60, [R245+0xa100] ;  /* 0x00a10000f53c783b */ /* 0x000fe80000000200 */
[----:B------:R-:W-:Y:S04]  /*2250*/  LDSM.16.M88.4 R56, [R247] ;  /* 0x00000000f738783b */ /* 0x000fe80000000200 */
[----:B------:R-:W-:Y:S04]  /*2260*/  LDSM.16.M88.4 R52, [R247+0x800] ;  /* 0x00080000f734783b */ /* 0x000fe80000000200 */
[----:B------:R-:W-:Y:S01]  /*2270*/  LDSM.16.M88.4 R36, [R245+0x8100] ;  /* 0x00810000f524783b */ /* 0x000fe20000000200 */
[C---:B-1----:R-:W-:Y:S03]  /*2280*/  HMMA.16816.F32 R32, R68.reuse, R92, RZ ;  /* 0x0000005c4420723c */ /* 0x042fe600000018ff */
[----:B------:R-:W-:Y:S04]  /*2290*/  LDSM.16.M88.4 R48, [R247+0x1000] ;  /* 0x00100000f730783b */ /* 0x000fe80000000200 */
[----:B------:R-:W1:Y:S01]  /*22a0*/  LDSM.16.M88.4 R40, [R247+0x1800] ;  /* 0x00180000f728783b */ /* 0x000e620000000200 */
[----:B---3--:R-:W-:Y:S03]  /*22b0*/  HMMA.16816.F32 R24, R68, R84, RZ ;  /* 0x000000544418723c */ /* 0x008fe600000018ff */
[----:B------:R-:W-:Y:S01]  /*22c0*/  @!PT LDS RZ, [RZ] ;  /* 0x00000000fffff984 */ /* 0x000fe20000000800 */
[----:B------:R-:W-:Y:S01]  /*22d0*/  @!PT LDS RZ, [RZ] ;  /* 0x00000000fffff984 */ /* 0x000fe20000000800 */
[----:B------:R-:W-:Y:S01]  /*22e0*/  @!PT LDS RZ, [RZ] ;  /* 0x00000000fffff984 */ /* 0x000fe20000000800 */
[----:B------:R3:W-:Y:S01]  /*22f0*/  LDGSTS.E.BYPASS.LTC128B.128 [R250+0x100], [R72.64], !P2 ;  /* 0x0010000048fa7fae */ /* 0x0007e2000d101d4c */
[----:B------:R-:W-:-:S03]  /*2300*/  ISETP.LT.OR P2, PT, R0, 0x11, P6 ;  /* 0x000000110000780c */ /* 0x000fc60003741670 */
[----:B------:R3:W-:Y:S01]  /*2310*/  LDGSTS.E.BYPASS.LTC128B.128 [R250+0x2100], [R74.64], !P0 ;  /* 0x021000004afa7fae */ /* 0x0007e2000c101d4c */
[C---:B------:R-:W-:Y:S01]  /*2320*/  ISETP.LT.OR P0, PT, R0.reuse, 0x11, P5 ;  /* 0x000000110000780c */ /* 0x040fe20002f01670 */
[C---:B----4-:R-:W-:Y:S08]  /*2330*/  HMMA.16816.F32 R16, R68.reuse, R76, RZ ;  /* 0x0000004c4410723c */ /* 0x050ff000000018ff */
[----:B------:R4:W-:Y:S01]  /*2340*/  LDGSTS.E.BYPASS.LTC128B.128 [R250+0x900], [R114.64], !P2 ;  /* 0x0090000072fa7fae */ /* 0x0009e2000d101d4c */
[C---:B------:R-:W-:Y:S01]  /*2350*/  ISETP.LT.OR P2, PT, R0.reuse, 0x21, P6 ;  /* 0x000000210000780c */ /* 0x040fe20003741670 */
[----:B------:R-:W-:Y:S01]  /*2360*/  HMMA.16816.F32 R28, R68, R94, RZ ;  /* 0x0000005e441c723c */ /* 0x000fe200000018ff */
[C---:B------:R-:W-:Y:S01]  /*2370*/  ISETP.LT.OR P6, PT, R0.reuse, 0x31, P6 ;  /* 0x000000310000780c */ /* 0x040fe200037c1670 */
[----:B------:R4:W-:Y:S01]  /*2380*/  LDGSTS.E.BYPASS.LTC128B.128 [R250+0x2900], [R112.64], !P0 ;  /* 0x0290000070fa7fae */ /* 0x0009e2000c101d4c */
[----:B------:R-:W-:-:S02]  /*2390*/  ISETP.LT.OR P0, PT, R0, 0x21, P5 ;  /* 0x000000210000780c */ /* 0x000fc40002f01670 */
[----:B------:R-:W-:Y:S01]  /*23a0*/  ISETP.LT.OR P5, PT, R0, 0x31, P5 ;  /* 0x000000310000780c */ /* 0x000fe20002fa1670 */
[----:B------:R-:W-:Y:S02]  /*23b0*/  IMAD.MOV.U32 R0, RZ, RZ, 0x40 ;  /* 0x00000040ff007424 */ /* 0x000fe400078e00ff */
[C---:B------:R-:W-:Y:S04]  /*23c0*/  HMMA.16816.F32 R20, R68.reuse, R86, RZ ;  /* 0x000000564414723c */ /* 0x040fe800000018ff */
[----:B------:R1:W-:Y:S01]  /*23d0*/  LDGSTS.E.BYPASS.LTC128B.128 [R250+0x1100], [R108.64], !P2 ;  /* 0x011000006cfa7fae */ /* 0x0003e2000d101d4c */
[----:B------:R-:W-:Y:S02]  /*23e0*/  LOP3.LUT P2, RZ, R46, 0x4, RZ, 0xc0, !PT ;  /* 0x000000042eff7812 */ /* 0x000fe4000784c0ff */
[----:B------:R-:W-:Y:S01]  /*23f0*/  SHF.R.S32.HI R46, RZ, 0x1f, R44 ;  /* 0x0000001fff2e7819 */ /* 0x000fe2000001142c */
[----:B------:R-:W-:Y:S01]  /*2400*/  HMMA.16816.F32 R12, R68, R78, RZ ;  /* 0x0000004e440c723c */ /* 0x000fe200000018ff */
[----:B------:R-:W-:Y:S01]  /*2410*/  SEL R0, R0, 0xffffffc0, !P2 ;  /* 0xffffffc000007807 */ /* 0x000fe20005000000 */
[----:B------:R1:W-:Y:S01]  /*2420*/  LDGSTS.E.BYPASS.LTC128B.128 [R250+0x3100], [R110.64], !P0 ;  /* 0x031000006efa7fae */ /* 0x0003e2000c101d4c */
[----:B------:R-:W-:-:S02]  /*2430*/  PLOP3.LUT P2, PT, PT, PT, UP0, 0x80, 0x0 ;  /* 0x000000000000781c */ /* 0x000fc40003f4f008 */
[----:B------:R-:W-:Y:S01]  /*2440*/  ISETP.GT.AND P0, PT, R124, 0x3f, PT ;  /* 0x0000003f7c00780c */ /* 0x000fe20003f04270 */
[----:B------:R-:W-:Y:S01]  /*2450*/  IMAD.IADD R243, R248, 0x1, R0 ;  /* 0x00000001f8f37824 */ /* 0x000fe200078e0200 */
[----:B------:R3:W-:Y:S01]  /*2460*/  LDGSTS.E.BYPASS.LTC128B.128 [R250+0x1900], [R104.64], !P6 ;  /* 0x0190000068fa7fae */ /* 0x0007e2000f101d4c */
[C---:B--2---:R-:W-:Y:S01]  /*2470*/  HMMA.16816.F32 R96, R64.reuse, R92, RZ ;  /* 0x0000005c4060723c */ /* 0x044fe200000018ff */
[----:B------:R-:W-:Y:S01]  /*2480*/  IMAD.IADD R234, R0, 0x1, R247 ;  /* 0x0000000100ea7824 */ /* 0x000fe200078e02f7 */
[----:B------:R-:W-:Y:S01]  /*2490*/  IADD3 R0, R250, 0x100, RZ ;  /* 0x00000100fa007810 */ /* 0x000fe20007ffe0ff */
[----:B------:R3:W-:Y:S04]  /*24a0*/  LDGSTS.E.BYPASS.LTC128B.128 [R250+0x3900], [R106.64], !P5 ;  /* 0x039000006afa7fae */ /* 0x0007e8000e901d4c */
[----:B------:R-:W-:Y:S01]  /*24b0*/  LDSM.16.M88.4 R120, [R244+0xa100] ;  /* 0x00a10000f478783b */ /* 0x000fe20000000200 */
[C---:B------:R-:W-:Y:S03]  /*24c0*/  HMMA.16816.F32 R88, R64.reuse, R84, RZ ;  /* 0x000000544058723c */ /* 0x040fe600000018ff */
[----:B------:R-:W-:Y:S04]  /*24d0*/  LDSM.16.M88.4 R116, [R243+0x4100] ;  /* 0x00410000f374783b */ /* 0x000fe80000000200 */
[----:B----4-:R-:W-:Y:S01]  /*24e0*/  LDSM.16.M88.4 R112, [R243+0x4900] ;  /* 0x00490000f370783b */ /* 0x010fe20000000200 */
[----:B------:R-:W-:Y:S03]  /*24f0*/  HMMA.16816.F32 R80, R64, R76, RZ ;  /* 0x0000004c4050723c */ /* 0x000fe600000018ff */
[----:B------:R-:W0:Y:S04]  /*2500*/  LDGDEPBAR ;  /* 0x00000000000079af */ /* 0x000e280000000000 */
[----:B-1----:R-:W-:Y:S01]  /*2510*/  LDSM.16.M88.4 R108, [R243+0x5100] ;  /* 0x00510000f36c783b */ /* 0x002fe20000000200 */
[----:B-----5:R-:W-:Y:S03]  /*2520*/  HMMA.16816.F32 R8, R68, R100, RZ ;  /* 0x000000644408723c */ /* 0x020fe600000018ff */
[----:B---3--:R-:W1:Y:S05]  /*2530*/  LDSM.16.M88.4 R104, [R243+0x5900] ;  /* 0x00590000f368783b */ /* 0x008e6a0000000200 */
[C---:B------:R-:W-:Y:S08]  /*2540*/  HMMA.16816.F32 R92, R64.reuse, R94, RZ ;  /* 0x0000005e405c723c */ /* 0x040ff000000018ff */
[C---:B------:R-:W-:Y:S08]  /*2550*/  HMMA.16816.F32 R84, R64.reuse, R86, RZ ;  /* 0x000000564054723c */ /* 0x040ff000000018ff */
[C---:B------:R-:W-:Y:S08]  /*2560*/  HMMA.16816.F32 R76, R64.reuse, R78, RZ ;  /* 0x0000004e404c723c */ /* 0x040ff000000018ff */
[----:B------:R-:W-:Y:S08]  /*2570*/  HMMA.16816.F32 R72, R64, R100, RZ ;  /* 0x000000644048723c */ /* 0x000ff000000018ff */
[-C--:B------:R-:W-:Y:S08]  /*2580*/  HMMA.16816.F32 R68, R68, R102.reuse, RZ ;  /* 0x000000664444723c */ /* 0x080ff000000018ff */
[----:B------:R-:W-:Y:S01]  /*2590*/  HMMA.16816.F32 R64, R64, R102, RZ ;  /* 0x000000664040723c */ /* 0x000fe200000018ff */
[----:B------:R-:W2:Y:S07]  /*25a0*/  LDSM.16.M88.4 R100, [R244+0x8100] ;  /* 0x00810000f464783b */ /* 0x000eae0000000200 */
        /* <DEDUP_REMOVED lines=8> */
[----:B------:R-:W-:Y:S07]  /*2630*/  LDSM.16.M88.4 R60, [R242+0xa100] ;  /* 0x00a10000f23c783b */ /* 0x000fee0000000200 */
[C---:B------:R-:W-:Y:S08]  /*2640*/  HMMA.16816.F32 R96, R36.reuse, R56, R96 ;  /* 0x000000382460723c */ /* 0x040ff00000001860 */
[C---:B------:R-:W-:Y:S08]  /*2650*/  HMMA.16816.F32 R88, R36.reuse, R52, R88 ;  /* 0x000000342458723c */ /* 0x040ff00000001858 */
[C---:B------:R-:W-:Y:S08]  /*2660*/  HMMA.16816.F32 R80, R36.reuse, R48, R80 ;  /* 0x000000302450723c */ /* 0x040ff00000001850 */
[C---:B------:R-:W-:Y:S08]  /*2670*/  HMMA.16816.F32 R72, R36.reuse, R40, R72 ;  /* 0x000000282448723c */ /* 0x040ff00000001848 */
[C---:B------:R-:W-:Y:S01]  /*2680*/  HMMA.16816.F32 R92, R36.reuse, R58, R92 ;  /* 0x0000003a245c723c */ /* 0x040fe2000000185c */
[----:B------:R-:W-:Y:S07]  /*2690*/  LDSM.16.M88.4 R56, [R234] ;  /* 0x00000000ea38783b */ /* 0x000fee0000000200 */
[C---:B------:R-:W-:Y:S01]  /*26a0*/  HMMA.16816.F32 R84, R36.reuse, R54, R84 ;  /* 0x000000362454723c */ /* 0x040fe20000001854 */
[----:B------:R-:W-:Y:S07]  /*26b0*/  LDSM.16.M88.4 R52, [R234+0x800] ;  /* 0x00080000ea34783b */ /* 0x000fee0000000200 */
[C---:B------:R-:W-:Y:S01]  /*26c0*/  HMMA.16816.F32 R76, R36.reuse, R50, R76 ;  /* 0x00000032244c723c */ /* 0x040fe2000000184c */
[----:B------:R-:W-:Y:S07]  /*26d0*/  LDSM.16.M88.4 R48, [R234+0x1000] ;  /* 0x00100000ea30783b */ /* 0x000fee0000000200 */
[----:B------:R-:W-:Y:S01]  /*26e0*/  HMMA.16816.F32 R64, R36, R42, R64 ;  /* 0x0000002a2440723c */ /* 0x000fe20000001840 */
[----:B------:R-:W3:Y:S04]  /*26f0*/  LDSM.16.M88.4 R40, [R234+0x1800] ;  /* 0x00180000ea28783b */ /* 0x000ee80000000200 */
[----:B------:R-:W4:Y:S03]  /*2700*/  LDSM.16.M88.4 R36, [R242+0x8100] ;  /* 0x00810000f224783b */ /* 0x000f260000000200 */
[C---:B-1----:R-:W-:Y:S08]  /*2710*/  HMMA.16816.F32 R8, R120.reuse, R104, R8 ;  /* 0x000000687808723c */ /* 0x042ff00000001808 */
        /* <DEDUP_REMOVED lines=8> */
[C---:B--2---:R-:W-:Y:S08]  /*27a0*/  HMMA.16816.F32 R96, R100.reuse, R116, R96 ;  /* 0x000000746460723c */ /* 0x044ff00000001860 */
        /* <DEDUP_REMOVED lines=9> */
[----:B------:R-:W-:Y:S01]  /*2840*/  HMMA.16816.F32 R64, R100, R106, R64 ;  /* 0x0000006a6440723c */ /* 0x000fe20000001840 */
[----:B------:R-:W1:Y:S04]  /*2850*/  LDSM.16.M88.4 R104, [R248+0x7900] ;  /* 0x00790000f868783b */ /* 0x000e680000000200 */
[----:B------:R-:W2:Y:S03]  /*2860*/  LDSM.16.M88.4 R100, [R249+0xc100] ;  /* 0x00c10000f964783b */ /* 0x000ea60000000200 */
[C---:B---3--:R-:W-:Y:S08]  /*2870*/  HMMA.16816.F32 R8, R60.reuse, R40, R8 ;  /* 0x000000283c08723c */ /* 0x048ff00000001808 */
        /* <DEDUP_REMOVED lines=8> */
[C---:B----4-:R-:W-:Y:S08]  /*2900*/  HMMA.16816.F32 R96, R36.reuse, R56, R96 ;  /* 0x000000382460723c */ /* 0x050ff00000001860 */
        /* <DEDUP_REMOVED lines=55> */
[----:B------:R-:W4:Y:S01]  /*2c80*/  LDSM.16.M88.4 R40, [R234+0x3000] ;  /* 0x00300000ea28783b */ /* 0x000f220000000200 */
[----:B------:R-:W-:-:S04]  /*2c90*/  DEPBAR.LE SB0, 0x0 ;  /* 0x000080000000791a */ /* 0x000fc80000000000 */
[C---:B-1----:R-:W-:Y:S08]  /*2ca0*/  HMMA.16816.F32 R8, R116.reuse, R100, R8 ;  /* 0x000000647408723c */ /* 0x042ff00000001808 */
[C---:B------:R-:W-:Y:S08]  /*2cb0*/  HMMA.16816.F32 R32, R116.reuse, R112, R32 ;  /* 0x000000707420723c */ /* 0x040ff00000001820 */
[C---:B------:R-:W-:Y:S08]  /*2cc0*/  HMMA.16816.F32 R28, R116.reuse, R114, R28 ;  /* 0x00000072741c723c */ /* 0x040ff0000000181c */
[C---:B------:R-:W-:Y:S08]  /*2cd0*/  HMMA.16816.F32 R24, R116.reuse, R108, R24 ;  /* 0x0000006c7418723c */ /* 0x040ff00000001818 */
[C---:B------:R-:W-:Y:S08]  /*2ce0*/  HMMA.16816.F32 R20, R116.reuse, R110, R20 ;  /* 0x0000006e7414723c */ /* 0x040ff00000001814 */
[C---:B--2---:R-:W-:Y:S08]  /*2cf0*/  HMMA.16816.F32 R16, R116.reuse, R104, R16 ;  /* 0x000000687410723c */ /* 0x044ff00000001810 */
[C---:B------:R-:W-:Y:S08]  /*2d00*/  HMMA.16816.F32 R12, R116.reuse, R106, R12 ;  /* 0x0000006a740c723c */ /* 0x040ff0000000180c */
        /* <DEDUP_REMOVED lines=13> */
[C---:B------:R-:W-:Y:S08]  /*2de0*/  HMMA.16816.F32 R20, R56.reuse, R50, R20 ;  /* 0x000000323814723c */ /* 0x040ff00000001814 */
[C---:B----4-:R-:W-:Y:S08]  /*2df0*/  HMMA.16816.F32 R16, R56.reuse, R40, R16 ;  /* 0x000000283810723c */ /* 0x050ff00000001810 */
        /* <DEDUP_REMOVED lines=58> */
[----:B--2---:R-:W-:Y:S02]  /*31a0*/  IADD3.X R55, RZ, R39, R38, P5, P2 ;  /* 0x00000027ff377210 */ /* 0x004fe40002fe4426 */
[----:B------:R-:W-:Y:S02]  /*31b0*/  IADD3 R52, P5, P2, R52, R53, R0 ;  /* 0x0000003534347210 */ /* 0x000fe40007abe000 */
[C---:B---3--:R-:W-:Y:S02]  /*31c0*/  IADD3 R56, P6, R48.reuse, R37, RZ ;  /* 0x0000002530387210 */ /* 0x048fe40007fde0ff */
[--C-:B------:R-:W-:Y:S02]  /*31d0*/  IADD3.X R53, RZ, R39, R7.reuse, P5, P2 ;  /* 0x00000027ff357210 */ /* 0x100fe40002fe4407 */
[-C--:B------:R-:W-:Y:S02]  /*31e0*/  IADD3 R58, P5, R48, R0.reuse, RZ ;  /* 0x00000000303a7210 */ /* 0x080fe40007fbe0ff */
[CC--:B----4-:R-:W-:Y:S01]  /*31f0*/  IADD3 R48, P2, R42.reuse, R37.reuse, RZ ;  /* 0x000000252a307210 */ /* 0x0d0fe20007f5e0ff */
        /* <DEDUP_REMOVED lines=19> */
.L_x_151:
[----:B------:R-:W-:Y:S01]  /*3330*/  LOP3.LUT R6, R6, 0xffffffe0, RZ, 0xc0, !PT ;  /* 0xffffffe006067812 */ /* 0x000fe200078ec0ff */
[----:B------:R-:W-:Y:S01]  /*3340*/  IMAD.SHL.U32 R246, R5, 0x2, RZ ;  /* 0x0000000205f67824 */ /* 0x000fe200078e00ff */
[----:B------:R-:W-:Y:S01]  /*3350*/  UIADD3 UR6, UR6, -0x2, URZ ;  /* 0xfffffffe06067890 */ /* 0x000fe2000fffe03f */
[----:B------:R-:W0:Y:S02]  /*3360*/  LDGDEPBAR ;  /* 0x00000000000079af */ /* 0x000e240000000000 */
[----:B------:R-:W-:Y:S01]  /*3370*/  IMAD.IADD R2, R2, 0x1, -R6 ;  /* 0x0000000102027824 */ /* 0x000fe200078e0a06 */
[----:B------:R-:W-:Y:S01]  /*3380*/  UISETP.GE.AND UP0, UPT, UR6, UR7, UPT ;  /* 0x000000070600728c */ /* 0x000fe2000bf06270 */
[----:B------:R-:W-:Y:S01]  /*3390*/  IMAD.U32 R6, RZ, RZ, UR9 ;  /* 0x00000009ff067e24 */ /* 0x000fe2000f8e00ff */
[----:B------:R-:W-:Y:S01]  /*33a0*/  LDSM.16.MT88.4 R180, [R246+0x100] ;  /* 0x00010000f6b4783b */ /* 0x000fe20000004200 */
[----:B------:R-:W-:Y:S01]  /*33b0*/  IMAD R240, R4, 0x2, R246 ;  /* 0x0000000204f07824 */ /* 0x000fe200078e02f6 */
[----:B------:R-:W-:Y:S01]  /*33c0*/  SHF.R.S32.HI R0, RZ, 0x1f, R2 ;  /* 0x0000001fff007819 */ /* 0x000fe20000011402 */
[C---:B------:R-:W-:Y:S01]  /*33d0*/  IMAD R239, R3.reuse, 0x2, R246 ;  /* 0x0000000203ef7824 */ /* 0x040fe200078e02f6 */
[----:B------:R-:W-:Y:S01]  /*33e0*/  LDSM.16.MT88.4 R128, [R246+0x2100] ;  /* 0x00210000f680783b */ /* 0x000fe20000004200 */
[----:B------:R-:W-:Y:S01]  /*33f0*/  IMAD R238, R3, 0x2, R240 ;  /* 0x0000000203ee7824 */ /* 0x000fe200078e02f0 */
[----:B------:R-:W-:-:S02]  /*3400*/  LEA.HI R0, R0, R2, RZ, 0x2 ;  /* 0x0000000200007211 */ /* 0x000fc400078f10ff */
[----:B------:R-:W-:Y:S02]  /*3410*/  LDSM.16.MT88.4 R144, [R240+0x2100] ;  /* 0x00210000f090783b */ /* 0x000fe40000004200 */
[----:B------:R-:W-:Y:S02]  /*3420*/  LOP3.LUT R0, R0, 0x7ffffffc, RZ, 0xc0, !PT ;  /* 0x7ffffffc00007812 */ /* 0x000fe400078ec0ff */
[----:B------:R-:W-:Y:S03]  /*3430*/  LDSM.16.MT88.4 R112, [R238+0x100] ;  /* 0x00010000ee70783b */ /* 0x000fe60000004200 */
[----:B------:R-:W-:Y:S01]  /*3440*/  IMAD.IADD R0, R2, 0x1, -R0 ;  /* 0x0000000102007824 */ /* 0x000fe200078e0a00 */
[----:B------:R-:W-:Y:S03]  /*3450*/  LDSM.16.MT88.4 R156, [R239+0x2100] ;  /* 0x00210000ef9c783b */ /* 0x000fe60000004200 */
[----:B------:R-:W-:Y:S01]  /*3460*/  IMAD R6, R0, -0x2, R6 ;  /* 0xfffffffe00067824 */ /* 0x000fe200078e0206 */
[----:B--2---:R-:W-:Y:S04]  /*3470*/  LDSM.16.MT88.4 R40, [R246+0x900] ;  /* 0x00090000f628783b */ /* 0x004fe80000004200 */
[----:B------:R-:W-:-:S02]  /*3480*/  ISETP.GT.AND P5, PT, R6, RZ, PT ;  /* 0x000000ff0600720c */ /* 0x000fc40003fa4270 */
[----:B------:R-:W-:Y:S02]  /*3490*/  ISETP.GT.AND P6, PT, R6, 0x1, PT ;  /* 0x000000010600780c */ /* 0x000fe40003fc4270 */
[----:B------:R-:W-:Y:S02]  /*34a0*/  FSEL R32, R32, -INF , P5 ;  /* 0xff80000020207808 */ /* 0x000fe40002800000 */
[----:B------:R-:W-:Y:S02]  /*34b0*/  FSEL R33, R33, -INF , P6 ;  /* 0xff80000021217808 */ /* 0x000fe40003000000 */
[----:B------:R-:W-:Y:S02]  /*34c0*/  ISETP.GT.AND P2, PT, R6, 0x8, PT ;  /* 0x000000080600780c */ /* 0x000fe40003f44270 */
[----:B------:R-:W-:Y:S02]  /*34d0*/  FSEL R34, R34, -INF , P5 ;  /* 0xff80000022227808 */ /* 0x000fe40002800000 */
[----:B------:R-:W-:-:S02]  /*34e0*/  FSEL R119, R98, -INF , P5 ;  /* 0xff80000062777808 */ /* 0x000fc40002800000 */
[----:B------:R-:W-:Y:S02]  /*34f0*/  FSEL R65, R96, -INF , P5 ;  /* 0xff80000060417808 */ /* 0x000fe40002800000 */
[----:B------:R-:W-:Y:S02]  /*3500*/  ISETP.GT.AND P5, PT, R6, 0x9, PT ;  /* 0x000000090600780c */ /* 0x000fe40003fa4270 */
[----:B------:R-:W-:Y:S02]  /*3510*/  FSEL R28, R28, -INF , P2 ;  /* 0xff8000001c1c7808 */ /* 0x000fe40001000000 */
[----:B------:R-:W-:Y:S02]  /*3520*/  FMNMX.FTZ R0, R32, R33, !PT ;  /* 0x0000002120007209 */ /* 0x000fe40007810000 */
[----:B------:R-:W-:Y:S02]  /*3530*/  FSEL R35, R35, -INF , P6 ;  /* 0xff80000023237808 */ /* 0x000fe40003000000 */
[----:B------:R-:W-:-:S02]  /*3540*/  FSEL R67, R99, -INF , P6 ;  /* 0xff80000063437808 */ /* 0x000fc40003000000 */
[----:B------:R-:W-:Y:S02]  /*3550*/  FSEL R60, R97, -INF , P6 ;  /* 0xff800000613c7808 */ /* 0x000fe40003000000 */
[----:B------:R-:W-:Y:S01]  /*3560*/  FSEL R29, R29, -INF , P5 ;  /* 0xff8000001d1d7808 */ /* 0x000fe20002800000 */
[----:B------:R-:W-:Y:S01]  /*3570*/  LDSM.16.MT88.4 R96, [R239+0x100] ;  /* 0x00010000ef60783b */ /* 0x000fe20000004200 */
[----:B------:R-:W-:Y:S02]  /*3580*/  ISETP.GT.AND P6, PT, R6, 0x10, PT ;  /* 0x000000100600780c */ /* 0x000fe40003fc4270 */
[----:B------:R-:W-:Y:S02]  /*3590*/  FMNMX.FTZ R0, R28, R0, !PT ;  /* 0x000000001c007209 */ /* 0x000fe40007810000 */
        /* <DEDUP_REMOVED lines=9> */
[----:B------:R-:W-:Y:S02]  /*3630*/  FSEL R25, R25, -INF , P2 ;  /* 0xff80000019197808 */ /* 0x000fe40001000000 */
        /* <DEDUP_REMOVED lines=39> */
[----:B------:R-:W-:Y:S01]  /*38b0*/  FSEL R177, R79, -INF , P5 ;  /* 0xff8000004fb17808 */ /* 0x000fe20002800000 */
[----:B------:R-:W-:Y:S01]  /*38c0*/  LDSM.16.MT88.4 R12, [R239+0x2900] ;  /* 0x00290000ef0c783b */ /* 0x000fe20000004200 */
[----:B------:R-:W-:-:S02]  /*38d0*/  FSEL R7, R77, -INF , P5 ;  /* 0xff8000004d077808 */ /* 0x000fc40002800000 */
[----:B------:R-:W-:Y:S02]  /*38e0*/  ISETP.GT.AND P5, PT, R6, 0x31, PT ;  /* 0x000000310600780c */ /* 0x000fe40003fa4270 */
[----:B------:R-:W-:Y:S01]  /*38f0*/  FSEL R215, R100, -INF , P2 ;  /* 0xff80000064d77808 */ /* 0x000fe20001000000 */
[----:B------:R-:W-:Y:S01]  /*3900*/  IMAD.MOV.U32 R100, RZ, RZ, R36 ;  /* 0x000000ffff647224 */ /* 0x000fe200078e0024 */
[----:B------:R-:W-:Y:S01]  /*3910*/  FMNMX.FTZ R0, R135, R0, !PT ;  /* 0x0000000087007209 */ /* 0x000fe20007810000 */
[----:B------:R-:W-:Y:S01]  /*3920*/  LDSM.16.MT88.4 R36, [R238+0x2100] ;  /* 0x00210000ee24783b */ /* 0x000fe20000004200 */
[----:B------:R-:W-:Y:S02]  /*3930*/  FSEL R132, R18, -INF , P6 ;  /* 0xff80000012847808 */ /* 0x000fe40003000000 */
[----:B------:R-:W-:Y:S01]  /*3940*/  FSEL R179, R82, -INF , P6 ;  /* 0xff80000052b37808 */ /* 0x000fe20003000000 */
[----:B------:R-:W-:Y:S01]  /*3950*/  LDSM.16.MT88.4 R16, [R240+0x2900] ;  /* 0x00290000f010783b */ /* 0x000fe20000004200 */
[----:B------:R-:W-:-:S02]  /*3960*/  FSEL R230, R80, -INF , P6 ;  /* 0xff80000050e67808 */ /* 0x000fc40003000000 */
[C---:B------:R-:W-:Y:S01]  /*3970*/  ISETP.GT.AND P6, PT, R6.reuse, 0x38, PT ;  /* 0x000000380600780c */ /* 0x040fe20003fc4270 */
[----:B------:R-:W-:Y:S01]  /*3980*/  LDSM.16.MT88.4 R80, [R240+0x100] ;  /* 0x00010000f050783b */ /* 0x000fe20000004200 */
[----:B------:R-:W-:Y:S02]  /*3990*/  FSEL R214, R101, -INF , P5 ;  /* 0xff80000065d67808 */ /* 0x000fe40002800000 */
[----:B------:R-:W-:Y:S02]  /*39a0*/  FMNMX.FTZ R0, R215, R0, !PT ;  /* 0x00000000d7007209 */ /* 0x000fe40007810000 */
[----:B------:R-:W-:Y:S02]  /*39b0*/  ISETP.GT.AND P5, PT, R6, 0x39, PT ;  /* 0x000000390600780c */ /* 0x000fe40003fa4270 */
[----:B------:R-:W-:Y:S02]  /*39c0*/  FSEL R213, R68, -INF , P6 ;  /* 0xff80000044d57808 */ /* 0x000fe40003000000 */
[----:B------:R-:W-:-:S02]  /*39d0*/  FMNMX.FTZ R0, R214, R0, !PT ;  /* 0x00000000d6007209 */ /* 0x000fc40007810000 */
[----:B------:R-:W-:Y:S02]  /*39e0*/  FSEL R212, R69, -INF , P5 ;  /* 0xff80000045d47808 */ /* 0x000fe40002800000 */
[----:B------:R-:W-:Y:S02]  /*39f0*/  FMNMX.FTZ R0, R213, R0, !PT ;  /* 0x00000000d5007209 */ /* 0x000fe40007810000 */
[----:B------:R-:W-:Y:S02]  /*3a00*/  FSEL R220, R216, -INF , P2 ;  /* 0xff800000d8dc7808 */ /* 0x000fe40001000000 */
[----:B------:R-:W-:Y:S02]  /*3a10*/  FMNMX.FTZ R0, R212, R0, !PT ;  /* 0x00000000d4007209 */ /* 0x000fe40007810000 */
[----:B------:R-:W-:Y:S01]  /*3a20*/  FSEL R211, R102, -INF , P2 ;  /* 0xff80000066d37808 */ /* 0x000fe20001000000 */
[----:B------:R-:W-:Y:S01]  /*3a30*/  IMAD.MOV.U32 R102, RZ, RZ, R7 ;  /* 0x000000ffff667224 */ /* 0x000fe200078e0007 */
[----:B------:R-:W-:Y:S01]  /*3a40*/  FSEL R218, R218, -INF , P2 ;  /* 0xff800000dada7808 */ /* 0x000fe20001000000 */
[----:B------:R-:W1:Y:S01]  /*3a50*/  SHFL.BFLY PT, R2, R0, 0x2, 0x1f ;  /* 0x0c401f0000027f89 */ /* 0x000e6200000e0000 */
[----:B------:R-:W-:-:S02]  /*3a60*/  FSEL R209, R70, -INF , P6 ;  /* 0xff80000046d17808 */ /* 0x000fc40003000000 */
[----:B------:R-:W-:Y:S02]  /*3a70*/  FSEL R207, R71, -INF , P5 ;  /* 0xff80000047cf7808 */ /* 0x000fe40002800000 */
[----:B------:R-:W-:Y:S02]  /*3a80*/  FMNMX.FTZ R196, R65, R60, !PT ;  /* 0x0000003c41c47209 */ /* 0x000fe40007810000 */
[----:B------:R-:W-:Y:S02]  /*3a90*/  FMNMX.FTZ R4, R119, R67, !PT ;  /* 0x0000004377047209 */ /* 0x000fe40007810000 */
[----:B------:R-:W-:Y:S02]  /*3aa0*/  FMNMX.FTZ R196, R63, R196, !PT ;  /* 0x000000c43fc47209 */ /* 0x000fe40007810000 */
[----:B------:R-:W-:Y:S02]  /*3ab0*/  FSEL R225, R8, -INF , P6 ;  /* 0xff80000008e17808 */ /* 0x000fe40003000000 */
[----:B------:R-:W-:-:S02]  /*3ac0*/  FMNMX.FTZ R196, R62, R196, !PT ;  /* 0x000000c43ec47209 */ /* 0x000fc40007810000 */
[----:B------:R-:W-:Y:S02]  /*3ad0*/  FMNMX.FTZ R4, R118, R4, !PT ;  /* 0x0000000476047209 */ /* 0x000fe40007810000 */
[----:B------:R-:W-:Y:S02]  /*3ae0*/  FMNMX.FTZ R196, R64, R196, !PT ;  /* 0x000000c440c47209 */ /* 0x000fe40007810000 */
[----:B------:R-:W-:Y:S02]  /*3af0*/  FSEL R226, R9, -INF , P5 ;  /* 0xff80000009e27808 */ /* 0x000fe40002800000 */
[----:B------:R-:W-:Y:S02]  /*3b00*/  FMNMX.FTZ R196, R61, R196, !PT ;  /* 0x000000c43dc47209 */ /* 0x000fe40007810000 */
[----:B------:R-:W-:Y:S02]  /*3b10*/  FMNMX.FTZ R4, R66, R4, !PT ;  /* 0x0000000442047209 */ /* 0x000fe40007810000 */
[----:B-1----:R-:W-:-:S02]  /*3b20*/  FMNMX.FTZ R0, R0, R2, !PT ;  /* 0x0000000200007209 */ /* 0x002fc40007810000 */
[----:B------:R-:W-:Y:S02]  /*3b30*/  FMNMX.FTZ R196, R84, R196, !PT ;  /* 0x000000c454c47209 */ /* 0x000fe40007810000 */
[----:B------:R-:W-:Y:S01]  /*3b40*/  FMNMX.FTZ R4, R117, R4, !PT ;  /* 0x0000000475047209 */ /* 0x000fe20007810000 */
[----:B------:R-:W1:Y:S01]  /*3b50*/  SHFL.BFLY PT, R2, R0, 0x1, 0x1f ;  /* 0x0c201f0000027f89 */ /* 0x000e6200000e0000 */
[----:B------:R-:W-:Y:S02]  /*3b60*/  FMNMX.FTZ R196, R85, R196, !PT ;  /* 0x000000c455c47209 */ /* 0x000fe40007810000 */
[----:B------:R-:W-:Y:S02]  /*3b70*/  FMNMX.FTZ R4, R116, R4, !PT ;  /* 0x0000000474047209 */ /* 0x000fe40007810000 */
[----:B------:R-:W-:Y:S02]  /*3b80*/  FMNMX.FTZ R196, R230, R196, !PT ;  /* 0x000000c4e6c47209 */ /* 0x000fe40007810000 */
[----:B------:R-:W-:-:S02]  /*3b90*/  FMNMX.FTZ R4, R86, R4, !PT ;  /* 0x0000000456047209 */ /* 0x000fc40007810000 */
[----:B------:R-:W-:Y:S02]  /*3ba0*/  FMNMX.FTZ R196, R231, R196, !PT ;  /* 0x000000c4e7c47209 */ /* 0x000fe40007810000 */
[----:B------:R-:W-:Y:S02]  /*3bb0*/  FMNMX.FTZ R4, R87, R4, !PT ;  /* 0x0000000457047209 */ /* 0x000fe40007810000 */
[----:B------:R-:W-:Y:S02]  /*3bc0*/  FMNMX.FTZ R196, R100, R196, !PT ;  /* 0x000000c464c47209 */ /* 0x000fe40007810000 */
[----:B------:R-:W-:Y:S02]  /*3bd0*/  FMNMX.FTZ R4, R179, R4, !PT ;  /* 0x00000004b3047209 */ /* 0x000fe40007810000 */
[----:B------:R-:W-:Y:S02]  /*3be0*/  FMNMX.FTZ R196, R102, R196, !PT ;  /* 0x000000c466c47209 */ /* 0x000fe40007810000 */
[----:B------:R-:W-:-:S02]  /*3bf0*/  FMNMX.FTZ R4, R178, R4, !PT ;  /* 0x00000004b2047209 */ /* 0x000fc40007810000 */
[----:B------:R-:W-:Y:S02]  /*3c00*/  FMNMX.FTZ R196, R220, R196, !PT ;  /* 0x000000c4dcc47209 */ /* 0x000fe40007810000 */
[----:B------:R-:W-:Y:S02]  /*3c10*/  FMNMX.FTZ R4, R176, R4, !PT ;  /* 0x00000004b0047209 */ /* 0x000fe40007810000 */
[----:B-1----:R-:W-:Y:S02]  /*3c20*/  FMNMX.FTZ R2, R0, R2, !PT ;  /* 0x0000000200027209 */ /* 0x002fe40007810000 */
[----:B------:R-:W-:Y:S02]  /*3c30*/  FMNMX.FTZ R0, R34, R35, !PT ;  /* 0x0000002322007209 */ /* 0x000fe40007810000 */
[C---:B------:R-:W-:Y:S01]  /*3c40*/  FSETP.NEU.FTZ.AND P2, PT, R2.reuse, -INF , PT ;  /* 0xff8000000200780b */ /* 0x040fe20003f5d000 */
[----:B------:R-:W-:Y:S01]  /*3c50*/  FMUL.FTZ R216, R2, c[0x0][0x2d0] ;  /* 0x0000b40002d87a20 */ /* 0x000fe20000410000 */
[----:B------:R-:W-:-:S02]  /*3c60*/  FMNMX.FTZ R0, R30, R0, !PT ;  /* 0x000000001e007209 */ /* 0x000fc40007810000 */
[----:B------:R-:W-:Y:S02]  /*3c70*/  FSEL R221, R10, -INF , P6 ;  /* 0xff8000000add7808 */ /* 0x000fe40003000000 */
[----:B------:R-:W-:Y:S02]  /*3c80*/  FMNMX.FTZ R0, R31, R0, !PT ;  /* 0x000000001f007209 */ /* 0x000fe40007810000 */
[----:B------:R-:W-:Y:S02]  /*3c90*/  FSEL R216, R216, RZ, P2 ;  /* 0x000000ffd8d87208 */ /* 0x000fe40001000000 */
[----:B------:R-:W-:Y:S02]  /*3ca0*/  FMNMX.FTZ R0, R26, R0, !PT ;  /* 0x000000001a007209 */ /* 0x000fe40007810000 */
[----:B------:R-:W-:Y:S01]  /*3cb0*/  ISETP.GT.AND P2, PT, R6, 0x31, PT ;  /* 0x000000310600780c */ /* 0x000fe20003f44270 */
[--C-:B------:R-:W-:Y:S01]  /*3cc0*/  FFMA.FTZ R205, R32, c[0x0][0x2d0], -R216.reuse ;  /* 0x0000b40020cd7a23 */ /* 0x100fe200000108d8 */
[----:B------:R-:W-:Y:S01]  /*3cd0*/  FMNMX.FTZ R0, R27, R0, !PT ;  /* 0x000000001b007209 */ /* 0x000fe20007810000 */
[--C-:B------:R-:W-:Y:S01]  /*3ce0*/  FFMA.FTZ R204, R33, c[0x0][0x2d0], -R216.reuse ;  /* 0x0000b40021cc7a23 */ /* 0x100fe200000108d8 */
[----:B------:R-:W-:Y:S01]  /*3cf0*/  FSEL R210, R103, -INF , P2 ;  /* 0xff80000067d27808 */ /* 0x000fe20001000000 */
[--C-:B------:R-:W-:Y:S01]  /*3d00*/  FFMA.FTZ R58, R28, c[0x0][0x2d0], -R216.reuse ;  /* 0x0000b4001c3a7a23 */ /* 0x100fe200000108d8 */
[----:B------:R-:W-:Y:S01]  /*3d10*/  FMNMX.FTZ R0, R22, R0, !PT ;  /* 0x0000000016007209 */ /* 0x000fe20007810000 */
[--C-:B------:R-:W-:Y:S01]  /*3d20*/  FFMA.FTZ R54, R29, c[0x0][0x2d0], -R216.reuse ;  /* 0x0000b4001d367a23 */ /* 0x100fe200000108d8 */
[----:B------:R-:W-:Y:S01]  /*3d30*/  FSEL R222, R11, -INF , P5 ;  /* 0xff8000000bde7808 */ /* 0x000fe20002800000 */
[----:B------:R-:W-:Y:S01]  /*3d40*/  MUFU.EX2 R205, R205 ;  /* 0x000000cd00cd7308 */ /* 0x000fe20000000800 */
[----:B------:R-:W-:Y:S01]  /*3d50*/  FMNMX.FTZ R0, R23, R0, !PT ;  /* 0x0000000017007209 */ /* 0x000fe20007810000 */
[----:B------:R-:W-:-:S02]  /*3d60*/  FFMA.FTZ R57, R24, c[0x0][0x2d0], -R216 ;  /* 0x0000b40018397a23 */ /* 0x000fc400000108d8 */
[--C-:B------:R-:W-:Y:S01]  /*3d70*/  FFMA.FTZ R53, R25, c[0x0][0x2d0], -R216.reuse ;  /* 0x0000b40019357a23 */ /* 0x100fe200000108d8 */
[----:B------:R-:W-:Y:S01]  /*3d80*/  FMNMX.FTZ R0, R132, R0, !PT ;  /* 0x0000000084007209 */ /* 0x000fe20007810000 */
[--C-:B------:R-:W-:Y:S02]  /*3d90*/  FFMA.FTZ R52, R20, c[0x0][0x2d0], -R216.reuse ;  /* 0x0000b40014347a23 */ /* 0x100fe400000108d8 */
[----:B------:R-:W1:Y:S01]  /*3da0*/  MUFU.EX2 R204, R204 ;  /* 0x000000cc00cc7308 */ /* 0x000e620000000800 */
[----:B------:R-:W-:Y:S01]  /*3db0*/  FMNMX.FTZ R0, R133, R0, !PT ;  /* 0x0000000085007209 */ /* 0x000fe20007810000 */
[--C-:B------:R-:W-:Y:S02]  /*3dc0*/  FFMA.FTZ R51, R21, c[0x0][0x2d0], -R216.reuse ;  /* 0x0000b40015337a23 */ /* 0x100fe400000108d8 */
[--C-:B------:R-:W-:Y:S01]  /*3dd0*/  FFMA.FTZ R215, R215, c[0x0][0x2d0], -R216.reuse ;  /* 0x0000b400d7d77a23 */ /* 0x100fe200000108d8 */
[----:B------:R-:W-:Y:S01]  /*3de0*/  FMNMX.FTZ R0, R174, R0, !PT ;  /* 0x00000000ae007209 */ /* 0x000fe20007810000 */
[----:B------:R-:W-:-:S02]  /*3df0*/  FFMA.FTZ R214, R214, c[0x0][0x2d0], -R216 ;  /* 0x0000b400d6d67a23 */ /* 0x000fc400000108d8 */
[----:B------:R-:W2:Y:S01]  /*3e00*/  MUFU.EX2 R58, R58 ;  /* 0x0000003a003a7308 */ /* 0x000ea20000000800 */
[----:B------:R-:W-:Y:S01]  /*3e10*/  FMNMX.FTZ R0, R175, R0, !PT ;  /* 0x00000000af007209 */ /* 0x000fe20007810000 */
[--C-:B------:R-:W-:Y:S02]  /*3e20*/  FFMA.FTZ R213, R213, c[0x0][0x2d0], -R216.reuse ;  /* 0x0000b400d5d57a23 */ /* 0x100fe400000108d8 */
[----:B------:R-:W-:Y:S01]  /*3e30*/  FFMA.FTZ R212, R212, c[0x0][0x2d0], -R216 ;  /* 0x0000b400d4d47a23 */ /* 0x000fe200000108d8 */
[----:B------:R-:W-:-:S03]  /*3e40*/  FMNMX.FTZ R0, R211, R0, !PT ;  /* 0x00000000d3007209 */ /* 0x000fc60007810000 */
[----:B------:R-:W3:Y:S01]  /*3e50*/  MUFU.EX2 R54, R54 ;  /* 0x0000003600367308 */ /* 0x000ee20000000800 */
[----:B------:R-:W-:Y:S02]  /*3e60*/  FMNMX.FTZ R0, R210, R0, !PT ;  /* 0x00000000d2007209 */ /* 0x000fe40007810000 */
[----:B-1----:R-:W-:Y:S01]  /*3e70*/  F2FP.PACK_AB R164, R204, R205 ;  /* 0x000000cdcca4723e */ /* 0x002fe200000000ff */
[----:B------:R-:W-:Y:S01]  /*3e80*/  FADD.FTZ R204, R205, R204 ;  /* 0x000000cccdcc7221 */ /* 0x000fe20000010000 */
[----:B------:R-:W-:-:S03]  /*3e90*/  FMNMX.FTZ R0, R209, R0, !PT ;  /* 0x00000000d1007209 */ /* 0x000fc60007810000 */
[----:B------:R-:W1:Y:S01]  /*3ea0*/  MUFU.EX2 R57, R57 ;  /* 0x0000003900397308 */ /* 0x000e620000000800 */
[----:B------:R-:W-:Y:S01]  /*3eb0*/  FMNMX.FTZ R7, R207, R0, !PT ;  /* 0x00000000cf077209 */ /* 0x000fe20007810000 */
[----:B--2---:R-:W-:-:S04]  /*3ec0*/  FADD.FTZ R204, R58, R204 ;  /* 0x000000cc3acc7221 */ /* 0x004fc80000010000 */
[----:B------:R-:W2:Y:S01]  /*3ed0*/  SHFL.BFLY PT, R0, R7, 0x2, 0x1f ;  /* 0x0c401f0007007f89 */ /* 0x000ea200000e0000 */
[C---:B---3--:R-:W-:Y:S01]  /*3ee0*/  F2FP.PACK_AB R166, R54.reuse, R58 ;  /* 0x0000003a36a6723e */ /* 0x048fe200000000ff */
[----:B------:R-:W3:Y:S01]  /*3ef0*/  MUFU.EX2 R53, R53 ;  /* 0x0000003500357308 */ /* 0x000ee20000000800 */
[----:B------:R-:W-:-:S04]  /*3f00*/  FADD.FTZ R204, R54, R204 ;  /* 0x000000cc36cc7221 */ /* 0x000fc80000010000 */
[----:B-1----:R-:W-:-:S03]  /*3f10*/  FADD.FTZ R204, R57, R204 ;  /* 0x000000cc39cc7221 */ /* 0x002fc60000010000 */
[----:B------:R-:W1:Y:S08]  /*3f20*/  MUFU.EX2 R52, R52 ;  /* 0x0000003400347308 */ /* 0x000e700000000800 */
[----:B------:R-:W4:Y:S01]  /*3f30*/  MUFU.EX2 R51, R51 ;  /* 0x0000003300337308 */ /* 0x000f220000000800 */
[----:B---3--:R-:W-:Y:S01]  /*3f40*/  FADD.FTZ R204, R53, R204 ;  /* 0x000000cc35cc7221 */ /* 0x008fe20000010000 */
[----:B--2---:R-:W-:-:S06]  /*3f50*/  FMNMX.FTZ R7, R7, R0, !PT ;  /* 0x0000000007077209 */ /* 0x004fcc0007810000 */
[----:B------:R-:W-:Y:S01]  /*3f60*/  MUFU.EX2 R215, R215 ;  /* 0x000000d700d77308 */ /* 0x000fe20000000800 */
[----:B-1----:R-:W-:Y:S01]  /*3f70*/  FADD.FTZ R204, R52, R204 ;  /* 0x000000cc34cc7221 */ /* 0x002fe20000010000 */
[----:B------:R-:W1:Y:S06]  /*3f80*/  SHFL.BFLY PT, R0, R7, 0x1, 0x1f ;  /* 0x0c201f0007007f89 */ /* 0x000e6c00000e0000 */
[----:B------:R-:W-:Y:S01]  /*3f90*/  MUFU.EX2 R214, R214 ;  /* 0x000000d600d67308 */ /* 0x000fe20000000800 */
[----:B----4-:R-:W-:-:S07]  /*3fa0*/  FADD.FTZ R204, R51, R204 ;  /* 0x000000cc33cc7221 */ /* 0x010fce0000010000 */
[----:B------:R-:W-:Y:S08]  /*3fb0*/  MUFU.EX2 R213, R213 ;  /* 0x000000d500d57308 */ /* 0x000ff00000000800 */
[----:B------:R-:W-:Y:S01]  /*3fc0*/  MUFU.EX2 R212, R212 ;  /* 0x000000d400d47308 */ /* 0x000fe20000000800 */
[----:B-1----:R-:W-:-:S04]  /*3fd0*/  FMNMX.FTZ R0, R0, R7, !PT ;  /* 0x0000000700007209 */ /* 0x002fc80007810000 */
[C---:B------:R-:W-:Y:S01]  /*3fe0*/  FSETP.NEU.FTZ.AND P2, PT, R0.reuse, -INF , PT ;  /* 0xff8000000000780b */ /* 0x040fe20003f5d000 */
[----:B------:R-:W-:-:S05]  /*3ff0*/  FMUL.FTZ R208, R0, c[0x0][0x2d0] ;  /* 0x0000b40000d07a20 */ /* 0x000fca0000410000 */
[----:B------:R-:W-:Y:S02]  /*4000*/  FSEL R208, R208, RZ, P2 ;  /* 0x000000ffd0d07208 */ /* 0x000fe40001000000 */
[----:B------:R-:W-:Y:S02]  /*4010*/  ISETP.GT.AND P2, PT, R6, 0x31, PT ;  /* 0x000000310600780c */ /* 0x000fe40003f44270 */
[----:B------:R-:W-:Y:S01]  /*4020*/  F2FP.PACK_AB R6, R51, R52 ;  /* 0x000000343306723e */ /* 0x000fe200000000ff */
[--C-:B------:R-:W-:Y:S01]  /*4030*/  FFMA.FTZ R201, R34, c[0x0][0x2d0], -R208.reuse ;  /* 0x0000b40022c97a23 */ /* 0x100fe200000108d0 */
[----:B------:R-:W-:Y:S01]  /*4040*/  FSEL R223, R217, -INF , P2 ;  /* 0xff800000d9df7808 */ /* 0x000fe20001000000 */
[--C-:B------:R-:W-:Y:S01]  /*4050*/  FFMA.FTZ R206, R35, c[0x0][0x2d0], -R208.reuse ;  /* 0x0000b40023ce7a23 */ /* 0x100fe200000108d0 */
[----:B------:R-:W-:Y:S01]  /*4060*/  FSEL R219, R219, -INF , P2 ;  /* 0xff800000dbdb7808 */ /* 0x000fe20001000000 */
[--C-:B------:R-:W-:Y:S01]  /*4070*/  FFMA.FTZ R59, R30, c[0x0][0x2d0], -R208.reuse ;  /* 0x0000b4001e3b7a23 */ /* 0x100fe200000108d0 */
[----:B------:R-:W-:Y:S01]  /*4080*/  FMNMX.FTZ R196, R223, R196, !PT ;  /* 0x000000c4dfc47209 */ /* 0x000fe20007810000 */
[--C-:B------:R-:W-:Y:S01]  /*4090*/  FFMA.FTZ R55, R31, c[0x0][0x2d0], -R208.reuse ;  /* 0x0000b4001f377a23 */ /* 0x100fe200000108d0 */
[----:B------:R-:W-:Y:S01]  /*40a0*/  MUFU.EX2 R201, R201 ;  /* 0x000000c900c97308 */ /* 0x000fe20000000800 */
[--C-:B------:R-:W-:Y:S01]  /*40b0*/  FFMA.FTZ R56, R26, c[0x0][0x2d0], -R208.reuse ;  /* 0x0000b4001a387a23 */ /* 0x100fe200000108d0 */
[----:B------:R-:W-:Y:S01]  /*40c0*/  FMNMX.FTZ R196, R225, R196, !PT ;  /* 0x000000c4e1c47209 */ /* 0x000fe20007810000 */
[--C-:B------:R-:W-:Y:S01]  /*40d0*/  FFMA.FTZ R50, R27, c[0x0][0x2d0], -R208.reuse ;  /* 0x0000b4001b327a23 */ /* 0x100fe200000108d0 */
[----:B------:R-:W-:Y:S01]  /*40e0*/  LDSM.16.MT88.4 R32, [R240+0x900] ;  /* 0x00090000f020783b */ /* 0x000fe20000004200 */
[--C-:B------:R-:W-:Y:S01]  /*40f0*/  FFMA.FTZ R49, R22, c[0x0][0x2d0], -R208.reuse ;  /* 0x0000b40016317a23 */ /* 0x100fe200000108d0 */
[----:B------:R-:W-:Y:S01]  /*4100*/  FMNMX.FTZ R196, R226, R196, !PT ;  /* 0x000000c4e2c47209 */ /* 0x000fe20007810000 */
[--C-:B------:R-:W-:Y:S01]  /*4110*/  FFMA.FTZ R48, R23, c[0x0][0x2d0], -R208.reuse ;  /* 0x0000b40017307a23 */ /* 0x100fe200000108d0 */
[----:B------:R-:W1:Y:S01]  /*4120*/  MUFU.EX2 R206, R206 ;  /* 0x000000ce00ce7308 */ /* 0x000e620000000800 */
[----:B------:R-:W-:Y:S01]  /*4130*/  LDSM.16.MT88.4 R28, [R239+0x900] ;  /* 0x00090000ef1c783b */ /* 0x000fe20000004200 */
[----:B------:R-:W-:-:S02]  /*4140*/  FFMA.FTZ R211, R211, c[0x0][0x2d0], -R208 ;  /* 0x0000b400d3d37a23 */ /* 0x000fc400000108d0 */
[--C-:B------:R-:W-:Y:S01]  /*4150*/  FFMA.FTZ R210, R210, c[0x0][0x2d0], -R208.reuse ;  /* 0x0000b400d2d27a23 */ /* 0x100fe200000108d0 */
[----:B------:R-:W2:Y:S01]  /*4160*/  SHFL.BFLY PT, R3, R196, 0x2, 0x1f ;  /* 0x0c401f00c4037f89 */ /* 0x000ea200000e0000 */
[----:B------:R-:W-:Y:S02]  /*4170*/  FFMA.FTZ R209, R209, c[0x0][0x2d0], -R208 ;  /* 0x0000b400d1d17a23 */ /* 0x000fe400000108d0 */
[----:B------:R-:W3:Y:S01]  /*4180*/  MUFU.EX2 R59, R59 ;  /* 0x0000003b003b7308 */ /* 0x000ee20000000800 */
[----:B------:R-:W-:Y:S04]  /*4190*/  LDSM.16.MT88.4 R24, [R238+0x900] ;  /* 0x00090000ee18783b */ /* 0x000fe80000004200 */
[----:B------:R-:W-:Y:S03]  /*41a0*/  LDSM.16.MT88.4 R20, [R246+0x2900] ;  /* 0x00290000f614783b */ /* 0x000fe60000004200 */
[----:B------:R-:W4:Y:S01]  /*41b0*/  MUFU.EX2 R55, R55 ;  /* 0x0000003700377308 */ /* 0x000f220000000800 */
[----:B-1----:R-:W-:Y:S01]  /*41c0*/  F2FP.PACK_AB R165, R206, R201 ;  /* 0x000000c9cea5723e */ /* 0x002fe200000000ff */
[----:B------:R-:W-:-:S06]  /*41d0*/  FADD.FTZ R201, R201, R206 ;  /* 0x000000cec9c97221 */ /* 0x000fcc0000010000 */
[----:B------:R-:W1:Y:S01]  /*41e0*/  MUFU.EX2 R56, R56 ;  /* 0x0000003800387308 */ /* 0x000e620000000800 */
[----:B---3--:R-:W-:Y:S01]  /*41f0*/  FADD.FTZ R201, R59, R201 ;  /* 0x000000c93bc97221 */ /* 0x008fe20000010000 */
[----:B--2---:R-:W-:Y:S02]  /*4200*/  FMNMX.FTZ R196, R196, R3, !PT ;  /* 0x00000003c4c47209 */ /* 0x004fe40007810000 */
[----:B------:R-:W-:-:S04]  /*4210*/  FMNMX.FTZ R3, R177, R4, !PT ;  /* 0x00000004b1037209 */ /* 0x000fc80007810000 */
[----:B------:R-:W2:Y:S01]  /*4220*/  MUFU.EX2 R50, R50 ;  /* 0x0000003200327308 */ /* 0x000ea20000000800 */
[C---:B----4-:R-:W-:Y:S01]  /*4230*/  F2FP.PACK_AB R167, R55.reuse, R59 ;  /* 0x0000003b37a7723e */ /* 0x050fe200000000ff */
[----:B------:R-:W3:Y:S01]  /*4240*/  SHFL.BFLY PT, R8, R196, 0x1, 0x1f ;  /* 0x0c201f00c4087f89 */ /* 0x000ee200000e0000 */
[----:B------:R-:W-:Y:S01]  /*4250*/  FMNMX.FTZ R3, R218, R3, !PT ;  /* 0x00000003da037209 */ /* 0x000fe20007810000 */
[----:B------:R-:W-:Y:S01]  /*4260*/  FADD.FTZ R201, R55, R201 ;  /* 0x000000c937c97221 */ /* 0x000fe20000010000 */
[----:B------:R-:W-:Y:S02]  /*4270*/  F2FP.PACK_AB R4, R53, R57 ;  /* 0x000000393504723e */ /* 0x000fe400000000ff */
[----:B------:R-:W-:Y:S01]  /*4280*/  FMNMX.FTZ R3, R219, R3, !PT ;  /* 0x00000003db037209 */ /* 0x000fe20007810000 */
[----:B------:R-:W-:Y:S01]  /*4290*/  HMMA.16816.F32 R188, R164, R180, RZ ;  /* 0x000000b4a4bc723c */ /* 0x000fe200000018ff */
[----:B------:R-:W4:Y:S01]  /*42a0*/  MUFU.EX2 R49, R49 ;  /* 0x0000003100317308 */ /* 0x000f220000000800 */
[----:B-1----:R-:W-:Y:S01]  /*42b0*/  FADD.FTZ R201, R56, R201 ;  /* 0x000000c938c97221 */ /* 0x002fe20000010000 */
[----:B------:R-:W-:-:S04]  /*42c0*/  FMNMX.FTZ R3, R221, R3, !PT ;  /* 0x00000003dd037209 */ /* 0x000fc80007810000 */
[----:B------:R-:W-:Y:S01]  /*42d0*/  FMNMX.FTZ R3, R222, R3, !PT ;  /* 0x00000003de037209 */ /* 0x000fe20007810000 */
[C---:B------:R-:W-:Y:S01]  /*42e0*/  HMMA.16816.F32 R72, R164.reuse, R80, RZ ;  /* 0x00000050a448723c */ /* 0x040fe200000018ff */
[----:B------:R-:W1:Y:S01]  /*42f0*/  MUFU.EX2 R48, R48 ;  /* 0x0000003000307308 */ /* 0x000e620000000800 */
[C---:B--2---:R-:W-:Y:S01]  /*4300*/  F2FP.PACK_AB R5, R50.reuse, R56 ;  /* 0x000000383205723e */ /* 0x044fe200000000ff */
[----:B------:R-:W-:Y:S01]  /*4310*/  FADD.FTZ R201, R50, R201 ;  /* 0x000000c932c97221 */ /* 0x000fe20000010000 */
[----:B------:R-:W2:Y:S04]  /*4320*/  SHFL.BFLY PT, R68, R3, 0x2, 0x1f ;  /* 0x0c401f0003447f89 */ /* 0x000ea800000e0000 */
[C---:B------:R-:W-:Y:S01]  /*4330*/  HMMA.16816.F32 R88, R164.reuse, R96, RZ ;  /* 0x00000060a458723c */ /* 0x040fe200000018ff */
[----:B------:R-:W-:Y:S01]  /*4340*/  MUFU.EX2 R211, R211 ;  /* 0x000000d300d37308 */ /* 0x000fe20000000800 */
[----:B---3--:R-:W-:Y:S01]  /*4350*/  FMNMX.FTZ R196, R196, R8, !PT ;  /* 0x00000008c4c47209 */ /* 0x008fe20007810000 */
[----:B----4-:R-:W-:Y:S01]  /*4360*/  FADD.FTZ R201, R49, R201 ;  /* 0x000000c931c97221 */ /* 0x010fe20000010000 */
[----:B------:R-:W-:Y:S02]  /*4370*/  LDSM.16.MT88.4 R8, [R238+0x2900] ;  /* 0x00290000ee08783b */ /* 0x000fe40000004200 */
[C---:B------:R-:W-:Y:S01]  /*4380*/  FSETP.NEU.FTZ.AND P2, PT, R196.reuse, -INF , PT ;  /* 0xff800000c400780b */ /* 0x040fe20003f5d000 */
[----:B------:R-:W-:Y:S01]  /*4390*/  FMUL.FTZ R227, R196, c[0x0][0x2d0] ;  /* 0x0000b400c4e37a20 */ /* 0x000fe20000410000 */
[----:B------:R-:W-:Y:S01]  /*43a0*/  HMMA.16816.F32 R104, R164, R112, RZ ;  /* 0x00000070a468723c */ /* 0x000fe200000018ff */
[C---:B-1----:R-:W-:Y:S01]  /*43b0*/  F2FP.PACK_AB R7, R48.reuse, R49 ;  /* 0x000000313007723e */ /* 0x042fe200000000ff */
[----:B------:R-:W-:Y:S01]  /*43c0*/  MUFU.EX2 R210, R210 ;  /* 0x000000d200d27308 */ /* 0x000fe20000000800 */
[----:B------:R-:W-:Y:S01]  /*43d0*/  FADD.FTZ R201, R48, R201 ;  /* 0x000000c930c97221 */ /* 0x000fe20000010000 */
[----:B------:R-:W-:-:S04]  /*43e0*/  FSEL R227, R227, RZ, P2 ;  /* 0x000000ffe3e37208 */ /* 0x000fc80001000000 */
[C---:B------:R-:W-:Y:S01]  /*43f0*/  HMMA.16816.F32 R120, R164.reuse, R128, RZ ;  /* 0x00000080a478723c */ /* 0x040fe200000018ff */
[--C-:B------:R-:W-:Y:S02]  /*4400*/  FFMA.FTZ R217, R65, c[0x0][0x2d0], -R227.reuse ;  /* 0x0000b40041d97a23 */ /* 0x100fe400000108e3 */
[--C-:B------:R-:W-:Y:S01]  /*4410*/  FFMA.FTZ R224, R60, c[0x0][0x2d0], -R227.reuse ;  /* 0x0000b4003ce07a23 */ /* 0x100fe200000108e3 */
[----:B--2---:R-:W-:Y:S01]  /*4420*/  FMNMX.FTZ R3, R3, R68, !PT ;  /* 0x0000004403037209 */ /* 0x004fe20007810000 */
[--C-:B------:R-:W-:Y:S02]  /*4430*/  FFMA.FTZ R60, R63, c[0x0][0x2d0], -R227.reuse ;  /* 0x0000b4003f3c7a23 */ /* 0x100fe400000108e3 */
[--C-:B------:R-:W-:Y:S01]  /*4440*/  FFMA.FTZ R63, R62, c[0x0][0x2d0], -R227.reuse ;  /* 0x0000b4003e3f7a23 */ /* 0x100fe200000108e3 */
[----:B------:R-:W-:Y:S01]  /*4450*/  MUFU.EX2 R217, R217 ;  /* 0x000000d900d97308 */ /* 0x000fe20000000800 */
[----:B------:R-:W1:Y:S01]  /*4460*/  SHFL.BFLY PT, R65, R3, 0x1, 0x1f ;  /* 0x0c201f0003417f89 */ /* 0x000e6200000e0000 */
[----:B------:R-:W-:Y:S01]  /*4470*/  HMMA.16816.F32 R136, R164, R144, RZ ;  /* 0x00000090a488723c */ /* 0x000fe200000018ff */
[----:B------:R-:W-:-:S02]  /*4480*/  FFMA.FTZ R62, R64, c[0x0][0x2d0], -R227 ;  /* 0x0000b400403e7a23 */ /* 0x000fc400000108e3 */
[--C-:B------:R-:W-:Y:S02]  /*4490*/  FFMA.FTZ R61, R61, c[0x0][0x2d0], -R227.reuse ;  /* 0x0000b4003d3d7a23 */ /* 0x100fe400000108e3 */
[--C-:B------:R-:W-:Y:S01]  /*44a0*/  FFMA.FTZ R64, R84, c[0x0][0x2d0], -R227.reuse ;  /* 0x0000b40054407a23 */ /* 0x100fe200000108e3 */
[----:B------:R-:W2:Y:S01]  /*44b0*/  MUFU.EX2 R224, R224 ;  /* 0x000000e000e07308 */ /* 0x000ea20000000800 */
[--C-:B------:R-:W-:Y:S01]  /*44c0*/  FFMA.FTZ R230, R230, c[0x0][0x2d0], -R227.reuse ;  /* 0x0000b400e6e67a23 */ /* 0x100fe200000108e3 */
[C---:B------:R-:W-:Y:S01]  /*44d0*/  HMMA.16816.F32 R148, R164.reuse, R156, RZ ;  /* 0x0000009ca494723c */ /* 0x040fe200000018ff */
[--C-:B------:R-:W-:Y:S02]  /*44e0*/  FFMA.FTZ R231, R231, c[0x0][0x2d0], -R227.reuse ;  /* 0x0000b400e7e77a23 */ /* 0x100fe400000108e3 */
[--C-:B------:R-:W-:Y:S02]  /*44f0*/  FFMA.FTZ R220, R220, c[0x0][0x2d0], -R227.reuse ;  /* 0x0000b400dcdc7a23 */ /* 0x100fe400000108e3 */
[--C-:B------:R-:W-:Y:S01]  /*4500*/  FFMA.FTZ R223, R223, c[0x0][0x2d0], -R227.reuse ;  /* 0x0000b400dfdf7a23 */ /* 0x100fe200000108e3 */
[----:B------:R-:W3:Y:S01]  /*4510*/  MUFU.EX2 R60, R60 ;  /* 0x0000003c003c7308 */ /* 0x000ee20000000800 */
[--C-:B------:R-:W-:Y:S01]  /*4520*/  FFMA.FTZ R225, R225, c[0x0][0x2d0], -R227.reuse ;  /* 0x0000b400e1e17a23 */ /* 0x100fe200000108e3 */
[----:B------:R-:W-:Y:S01]  /*4530*/  HMMA.16816.F32 R168, R164, R36, RZ ;  /* 0x00000024a4a8723c */ /* 0x000fe200000018ff */
[----:B------:R-:W-:-:S05]  /*4540*/  FFMA.FTZ R226, R226, c[0x0][0x2d0], -R227 ;  /* 0x0000b400e2e27a23 */ /* 0x000fca00000108e3 */
[----:B------:R-:W4:Y:S01]  /*4550*/  MUFU.EX2 R63, R63 ;  /* 0x0000003f003f7308 */ /* 0x000f220000000800 */
[----:B-1----:R-:W-:Y:S01]  /*4560*/  FMNMX.FTZ R3, R3, R65, !PT ;  /* 0x0000004103037209 */ /* 0x002fe20007810000 */
[C---:B------:R-:W-:Y:S01]  /*4570*/  HMMA.16816.F32 R184, R164.reuse, R182, RZ ;  /* 0x000000b6a4b8723c */ /* 0x040fe200000018ff */
[----:B--2---:R-:W-:Y:S01]  /*4580*/  F2FP.PACK_AB R160, R224, R217 ;  /* 0x000000d9e0a0723e */ /* 0x004fe200000000ff */
[----:B------:R-:W-:Y:S01]  /*4590*/  FADD.FTZ R217, R217, R224 ;  /* 0x000000e0d9d97221 */ /* 0x000fe20000010000 */
[C---:B------:R-:W-:Y:S01]  /*45a0*/  FSETP.NEU.FTZ.AND P2, PT, R3.reuse, -INF , PT ;  /* 0xff8000000300780b */ /* 0x040fe20003f5d000 */
[----:B------:R-:W-:Y:S02]  /*45b0*/  FMUL.FTZ R65, R3, c[0x0][0x2d0] ;  /* 0x0000b40003417a20 */ /* 0x000fe40000410000 */
[----:B------:R-:W1:Y:S01]  /*45c0*/  MUFU.EX2 R62, R62 ;  /* 0x0000003e003e7308 */ /* 0x000e620000000800 */
[----:B---3--:R-:W-:Y:S01]  /*45d0*/  FADD.FTZ R217, R60, R217 ;  /* 0x000000d93cd97221 */ /* 0x008fe20000010000 */
[----:B------:R-:W-:Y:S01]  /*45e0*/  HMMA.16816.F32 R76, R164, R82, RZ ;  /* 0x00000052a44c723c */ /* 0x000fe200000018ff */
[----:B------:R-:W-:Y:S01]  /*45f0*/  FSEL R200, R65, RZ, P2 ;  /* 0x000000ff41c87208 */ /* 0x000fe20001000000 */
[----:B------:R-:W-:Y:S01]  /*4600*/  FFMA.FTZ R65, R85, c[0x0][0x2d0], -R227 ;  /* 0x0000b40055417a23 */ /* 0x000fe200000108e3 */
[----:B------:R-:W-:-:S03]  /*4610*/  FSETP.NEU.FTZ.AND P2, PT, R3, -INF , PT ;  /* 0xff8000000300780b */ /* 0x000fc60003f5d000 */
[--C-:B------:R-:W-:Y:S01]  /*4620*/  FFMA.FTZ R229, R67, c[0x0][0x2d0], -R200.reuse ;  /* 0x0000b40043e57a23 */ /* 0x100fe200000108c8 */
[----:B----4-:R-:W-:Y:S01]  /*4630*/  F2FP.PACK_AB R162, R63, R60 ;  /* 0x0000003c3fa2723e */ /* 0x010fe200000000ff */
[--C-:B------:R-:W-:Y:S01]  /*4640*/  FFMA.FTZ R228, R119, c[0x0][0x2d0], -R200.reuse ;  /* 0x0000b40077e47a23 */ /* 0x100fe200000108c8 */
[C---:B------:R-:W-:Y:S01]  /*4650*/  HMMA.16816.F32 R92, R164.reuse, R98, RZ ;  /* 0x00000062a45c723c */ /* 0x040fe200000018ff */
[--C-:B------:R-:W-:Y:S01]  /*4660*/  FFMA.FTZ R67, R118, c[0x0][0x2d0], -R200.reuse ;  /* 0x0000b40076437a23 */ /* 0x100fe200000108c8 */
[----:B------:R-:W2:Y:S01]  /*4670*/  MUFU.EX2 R61, R61 ;  /* 0x0000003d003d7308 */ /* 0x000ea20000000800 */
[--C-:B------:R-:W-:Y:S02]  /*4680*/  FFMA.FTZ R66, R66, c[0x0][0x2d0], -R200.reuse ;  /* 0x0000b40042427a23 */ /* 0x100fe400000108c8 */
[--C-:B------:R-:W-:Y:S02]  /*4690*/  FFMA.FTZ R197, R117, c[0x0][0x2d0], -R200.reuse ;  /* 0x0000b40075c57a23 */ /* 0x100fe400000108c8 */
[--C-:B------:R-:W-:Y:S01]  /*46a0*/  FFMA.FTZ R199, R116, c[0x0][0x2d0], -R200.reuse ;  /* 0x0000b40074c77a23 */ /* 0x100fe200000108c8 */
[----:B------:R-:W-:Y:S01]  /*46b0*/  HMMA.16816.F32 R108, R164, R114, RZ ;  /* 0x00000072a46c723c */ /* 0x000fe200000018ff */
[--C-:B------:R-:W-:Y:S01]  /*46c0*/  FFMA.FTZ R198, R86, c[0x0][0x2d0], -R200.reuse ;  /* 0x0000b40056c67a23 */ /* 0x100fe200000108c8 */
[----:B------:R-:W-:Y:S01]  /*46d0*/  MUFU.EX2 R228, R228 ;  /* 0x000000e400e47308 */ /* 0x000fe20000000800 */
[----:B------:R-:W-:-:S02]  /*46e0*/  FFMA.FTZ R200, R87, c[0x0][0x2d0], -R200 ;  /* 0x0000b40057c87a23 */ /* 0x000fc400000108c8 */
[----:B------:R-:W-:-:S03]  /*46f0*/  FADD.FTZ R217, R63, R217 ;  /* 0x000000d93fd97221 */ /* 0x000fc60000010000 */
[----:B------:R-:W-:Y:S01]  /*4700*/  HMMA.16816.F32 R124, R164, R130, RZ ;  /* 0x00000082a47c723c */ /* 0x000fe200000018ff */
[----:B-1----:R-:W-:Y:S01]  /*4710*/  FADD.FTZ R217, R62, R217 ;  /* 0x000000d93ed97221 */ /* 0x002fe20000010000 */
[----:B------:R-:W1:Y:S03]  /*4720*/  MUFU.EX2 R229, R229 ;  /* 0x000000e500e57308 */ /* 0x000e660000000800 */
[----:B--2---:R-:W-:-:S03]  /*4730*/  FADD.FTZ R217, R61, R217 ;  /* 0x000000d93dd97221 */ /* 0x004fc60000010000 */
[C---:B------:R-:W-:Y:S02]  /*4740*/  HMMA.16816.F32 R140, R164.reuse, R146, RZ ;  /* 0x00000092a48c723c */ /* 0x040fe400000018ff */
[----:B------:R-:W2:Y:S06]  /*4750*/  MUFU.EX2 R67, R67 ;  /* 0x0000004300437308 */ /* 0x000eac0000000800 */
[----:B------:R-:W-:Y:S02]  /*4760*/  HMMA.16816.F32 R152, R164, R158, RZ ;  /* 0x0000009ea498723c */ /* 0x000fe400000018ff */
[----:B------:R-:W3:Y:S01]  /*4770*/  MUFU.EX2 R66, R66 ;  /* 0x0000004200427308 */ /* 0x000ee20000000800 */
[----:B-1----:R-:W-:Y:S01]  /*4780*/  F2FP.PACK_AB R161, R229, R228 ;  /* 0x000000e4e5a1723e */ /* 0x002fe200000000ff */
[----:B------:R-:W-:-:S04]  /*4790*/  FADD.FTZ R228, R228, R229 ;  /* 0x000000e5e4e47221 */ /* 0x000fc80000010000 */
[----:B------:R-:W-:Y:S02]  /*47a0*/  HMMA.16816.F32 R164, R164, R38, RZ ;  /* 0x00000026a4a4723c */ /* 0x000fe400000018ff */
[----:B------:R-:W1:Y:S01]  /*47b0*/  MUFU.EX2 R64, R64 ;  /* 0x0000004000407308 */ /* 0x000e620000000800 */
[----:B--2---:R-:W-:-:S05]  /*47c0*/  FADD.FTZ R228, R67, R228 ;  /* 0x000000e443e47221 */ /* 0x004fca0000010000 */
[----:B------:R-:W-:Y:S01]  /*47d0*/  HMMA.16816.F32 R188, R4, R40, R188 ;  /* 0x0000002804bc723c */ /* 0x000fe200000018bc */
[C---:B---3--:R-:W-:Y:S01]  /*47e0*/  F2FP.PACK_AB R163, R66.reuse, R67 ;  /* 0x0000004342a3723e */ /* 0x048fe200000000ff */
[----:B------:R-:W2:Y:S01]  /*47f0*/  MUFU.EX2 R65, R65 ;  /* 0x0000004100417308 */ /* 0x000ea20000000800 */
[----:B------:R-:W-:-:S05]  /*4800*/  FADD.FTZ R228, R66, R228 ;  /* 0x000000e442e47221 */ /* 0x000fca0000010000 */
[----:B------:R-:W-:Y:S01]  /*4810*/  HMMA.16816.F32 R72, R4, R32, R72 ;  /* 0x000000200448723c */ /* 0x000fe20000001848 */
[----:B-1----:R-:W-:Y:S01]  /*4820*/  FADD.FTZ R217, R64, R217 ;  /* 0x000000d940d97221 */ /* 0x002fe20000010000 */
[----:B------:R-:W1:Y:S06]  /*4830*/  MUFU.EX2 R197, R197 ;  /* 0x000000c500c57308 */ /* 0x000e6c0000000800 */
[----:B------:R-:W-:Y:S02]  /*4840*/  HMMA.16816.F32 R192, R160, R180, RZ ;  /* 0x000000b4a0c0723c */ /* 0x000fe400000018ff */
[----:B------:R-:W3:Y:S01]  /*4850*/  MUFU.EX2 R199, R199 ;  /* 0x000000c700c77308 */ /* 0x000ee20000000800 */
[----:B--2---:R-:W-:-:S04]  /*4860*/  FADD.FTZ R217, R65, R217 ;  /* 0x000000d941d97221 */ /* 0x004fc80000010000 */
[----:B------:R-:W-:Y:S01]  /*4870*/  IMAD.MOV.U32 R181, RZ, RZ, R102 ;  /* 0x000000ffffb57224 */ /* 0x000fe200078e0066 */
[----:B------:R-:W-:Y:S01]  /*4880*/  HMMA.16816.F32 R88, R4, R28, R88 ;  /* 0x0000001c0458723c */ /* 0x000fe20000001858 */
[----:B------:R-:W-:Y:S01]  /*4890*/  IMAD.MOV.U32 R180, RZ, RZ, R100 ;  /* 0x000000ffffb47224 */ /* 0x000fe200078e0064 */
[----:B------:R-:W2:Y:S01]  /*48a0*/  MUFU.EX2 R198, R198 ;  /* 0x000000c600c67308 */ /* 0x000ea20000000800 */
[----:B-1----:R-:W-:-:S05]  /*48b0*/  FADD.FTZ R228, R197, R228 ;  /* 0x000000e4c5e47221 */ /* 0x002fca0000010000 */
[----:B------:R-:W-:Y:S02]  /*48c0*/  HMMA.16816.F32 R104, R4, R24, R104 ;  /* 0x000000180468723c */ /* 0x000fe40000001868 */
[----:B------:R-:W1:Y:S01]  /*48d0*/  MUFU.EX2 R200, R200 ;  /* 0x000000c800c87308 */ /* 0x000e620000000800 */
[----:B---3--:R-:W-:-:S05]  /*48e0*/  FADD.FTZ R228, R199, R228 ;  /* 0x000000e4c7e47221 */ /* 0x008fca0000010000 */
[----:B------:R-:W-:Y:S02]  /*48f0*/  HMMA.16816.F32 R120, R4, R20, R120 ;  /* 0x000000140478723c */ /* 0x000fe40000001878 */
[----:B------:R-:W-:Y:S01]  /*4900*/  MUFU.EX2 R220, R220 ;  /* 0x000000dc00dc7308 */ /* 0x000fe20000000800 */
[----:B--2---:R-:W-:-:S05]  /*4910*/  FADD.FTZ R228, R198, R228 ;  /* 0x000000e4c6e47221 */ /* 0x004fca0000010000 */
[----:B------:R-:W-:Y:S02]  /*4920*/  HMMA.16816.F32 R136, R4, R16, R136 ;  /* 0x000000100488723c */ /* 0x000fe40000001888 */
[----:B------:R-:W-:Y:S01]  /*4930*/  MUFU.EX2 R223, R223 ;  /* 0x000000df00df7308 */ /* 0x000fe20000000800 */
[----:B-1----:R-:W-:-:S05]  /*4940*/  FADD.FTZ R228, R200, R228 ;  /* 0x000000e4c8e47221 */ /* 0x002fca0000010000 */
[C---:B------:R-:W-:Y:S02]  /*4950*/  HMMA.16816.F32 R148, R4.reuse, R12, R148 ;  /* 0x0000000c0494723c */ /* 0x040fe40000001894 */
[----:B------:R-:W-:Y:S06]  /*4960*/  MUFU.EX2 R225, R225 ;  /* 0x000000e100e17308 */ /* 0x000fec0000000800 */
[C---:B------:R-:W-:Y:S02]  /*4970*/  HMMA.16816.F32 R168, R4.reuse, R8, R168 ;  /* 0x0000000804a8723c */ /* 0x040fe400000018a8 */
[----:B------:R-:W-:Y:S06]  /*4980*/  MUFU.EX2 R226, R226 ;  /* 0x000000e200e27308 */ /* 0x000fec0000000800 */
[C---:B------:R-:W-:Y:S08]  /*4990*/  HMMA.16816.F32 R184, R4.reuse, R42, R184 ;  /* 0x0000002a04b8723c */ /* 0x040ff000000018b8 */
        /* <DEDUP_REMOVED lines=8> */
[----:B------:R-:W-:Y:S01]  /*4a20*/  HMMA.16816.F32 R68, R160, R80, RZ ;  /* 0x00000050a044723c */ /* 0x000fe200000018ff */
[----:B------:R-:W-:-:S02]  /*4a30*/  F2FP.PACK_AB R5, R199, R197 ;  /* 0x000000c5c705723e */ /* 0x000fc400000000ff */
[----:B------:R-:W-:Y:S02]  /*4a40*/  F2FP.PACK_AB R6, R65, R64 ;  /* 0x000000404106723e */ /* 0x000fe400000000ff */
[----:B------:R-:W-:Y:S02]  /*4a50*/  F2FP.PACK_AB R7, R200, R198 ;  /* 0x000000c6c807723e */ /* 0x000fe400000000ff */
[----:B------:R-:W-:Y:S01]  /*4a60*/  IMAD.MOV.U32 R80, RZ, RZ, R179 ;  /* 0x000000ffff507224 */ /* 0x000fe200078e00b3 */
[----:B------:R-:W-:Y:S01]  /*4a70*/  HMMA.16816.F32 R100, R160, R112, RZ ;  /* 0x00000070a064723c */ /* 0x000fe200000018ff */
[----:B------:R-:W-:-:S06]  /*4a80*/  IMAD.MOV.U32 R81, RZ, RZ, R178 ;  /* 0x000000ffff517224 */ /* 0x000fcc00078e00b2 */
[----:B------:R-:W-:Y:S01]  /*4a90*/  IMAD.MOV.U32 R112, RZ, RZ, R135 ;  /* 0x000000ffff707224 */ /* 0x000fe200078e0087 */
[----:B------:R-:W-:Y:S01]  /*4aa0*/  HMMA.16816.F32 R192, R4, R40, R192 ;  /* 0x0000002804c0723c */ /* 0x000fe200000018c0 */
[----:B------:R-:W-:-:S06]  /*4ab0*/  IMAD.MOV.U32 R113, RZ, RZ, R134 ;  /* 0x000000ffff717224 */ /* 0x000fcc00078e0086 */
[----:B------:R-:W-:Y:S01]  /*4ac0*/  IMAD.MOV.U32 R40, RZ, RZ, R177 ;  /* 0x000000ffff287224 */ /* 0x000fe200078e00b1 */
[----:B------:R-:W-:Y:S01]  /*4ad0*/  HMMA.16816.F32 R116, R160, R128, RZ ;  /* 0x00000080a074723c */ /* 0x000fe200000018ff */
[----:B------:R-:W-:-:S06]  /*4ae0*/  IMAD.MOV.U32 R41, RZ, RZ, R176 ;  /* 0x000000ffff297224 */ /* 0x000fcc00078e00b0 */
[----:B------:R-:W-:Y:S01]  /*4af0*/  IMAD.MOV.U32 R128, RZ, RZ, R133 ;  /* 0x000000ffff807224 */ /* 0x000fe200078e0085 */
[----:B------:R-:W-:Y:S01]  /*4b00*/  HMMA.16816.F32 R176, R160, R156, RZ ;  /* 0x0000009ca0b0723c */ /* 0x000fe200000018ff */
[----:B------:R-:W-:-:S07]  /*4b10*/  IMAD.MOV.U32 R129, RZ, RZ, R132 ;  /* 0x000000ffff817224 */ /* 0x000fce00078e0084 */
[C---:B------:R-:W-:Y:S08]  /*4b20*/  HMMA.16816.F32 R132, R160.reuse, R144, RZ ;  /* 0x00000090a084723c */ /* 0x040ff000000018ff */
[----:B------:R-:W-:Y:S07]  /*4b30*/  HMMA.16816.F32 R84, R160, R96, RZ ;  /* 0x00000060a054723c */ /* 0x000fee00000018ff */
[----:B------:R-:W-:Y:S01]  /*4b40*/  IMAD.MOV.U32 R96, RZ, RZ, R173 ;  /* 0x000000ffff607224 */ /* 0x000fe200078e00ad */
[----:B------:R-:W-:Y:S01]  /*4b50*/  HMMA.16816.F32 R68, R4, R32, R68 ;  /* 0x000000200444723c */ /* 0x000fe20000001844 */
[----:B------:R-:W-:-:S06]  /*4b60*/  IMAD.MOV.U32 R97, RZ, RZ, R172 ;  /* 0x000000ffff617224 */ /* 0x000fcc00078e00ac */
[----:B------:R-:W-:Y:S01]  /*4b70*/  IMAD.MOV.U32 R32, RZ, RZ, R175 ;  /* 0x000000ffff207224 */ /* 0x000fe200078e00af */
[----:B------:R-:W-:Y:S01]  /*4b80*/  HMMA.16816.F32 R100, R4, R24, R100 ;  /* 0x000000180464723c */ /* 0x000fe20000001864 */
[----:B------:R-:W-:Y:S02]  /*4b90*/  IMAD.MOV.U32 R33, RZ, RZ, R174 ;  /* 0x000000ffff217224 */ /* 0x000fe400078e00ae */
[--C-:B------:R-:W-:Y:S02]  /*4ba0*/  FFMA.FTZ R32, R32, c[0x0][0x2d0], -R208.reuse ;  /* 0x0000b40020207a23 */ /* 0x100fe400000108d0 */
[----:B------:R-:W-:Y:S02]  /*4bb0*/  FFMA.FTZ R33, R33, c[0x0][0x2d0], -R208 ;  /* 0x0000b40021217a23 */ /* 0x000fe400000108d0 */
[----:B------:R-:W-:Y:S01]  /*4bc0*/  IMAD.MOV.U32 R25, RZ, RZ, R128 ;  /* 0x000000ffff197224 */ /* 0x000fe200078e0080 */
[----:B------:R-:W-:Y:S01]  /*4bd0*/  HMMA.16816.F32 R172, R160, R36, RZ ;  /* 0x00000024a0ac723c */ /* 0x000fe200000018ff */
[----:B------:R-:W-:Y:S01]  /*4be0*/  IMAD.MOV.U32 R24, RZ, RZ, R129 ;  /* 0x000000ffff187224 */ /* 0x000fe200078e0081 */
[----:B------:R-:W-:Y:S05]  /*4bf0*/  MUFU.EX2 R32, R32 ;  /* 0x0000002000207308 */ /* 0x000fea0000000800 */
[----:B------:R-:W-:Y:S01]  /*4c00*/  IMAD.MOV.U32 R36, RZ, RZ, R112 ;  /* 0x000000ffff247224 */ /* 0x000fe200078e0070 */
[----:B------:R-:W-:Y:S01]  /*4c10*/  HMMA.16816.F32 R116, R4, R20, R116 ;  /* 0x000000140474723c */ /* 0x000fe20000001874 */
[----:B------:R-:W-:Y:S01]  /*4c20*/  IMAD.MOV.U32 R37, RZ, RZ, R113 ;  /* 0x000000ffff257224 */ /* 0x000fe200078e0071 */
[----:B------:R-:W-:Y:S01]  /*4c30*/  MUFU.EX2 R33, R33 ;  /* 0x0000002100217308 */ /* 0x000fe20000000800 */
[----:B------:R-:W-:-:S02]  /*4c40*/  FFMA.FTZ R36, R36, c[0x0][0x2d0], -R216 ;  /* 0x0000b40024247a23 */ /* 0x000fc400000108d8 */
[----:B------:R-:W-:Y:S02]  /*4c50*/  FFMA.FTZ R37, R37, c[0x0][0x2d0], -R216 ;  /* 0x0000b40025257a23 */ /* 0x000fe400000108d8 */
[----:B------:R-:W-:Y:S01]  /*4c60*/  IMAD.MOV.U32 R21, RZ, RZ, R96 ;  /* 0x000000ffff157224 */ /* 0x000fe200078e0060 */
[C---:B------:R-:W-:Y:S01]  /*4c70*/  HMMA.16816.F32 R132, R4.reuse, R16, R132 ;  /* 0x000000100484723c */ /* 0x040fe20000001884 */
[----:B------:R-:W-:Y:S01]  /*4c80*/  IMAD.MOV.U32 R20, RZ, RZ, R97 ;  /* 0x000000ffff147224 */ /* 0x000fe200078e0061 */
[----:B------:R-:W-:Y:S05]  /*4c90*/  MUFU.EX2 R36, R36 ;  /* 0x0000002400247308 */ /* 0x000fea0000000800 */
[----:B------:R-:W-:Y:S01]  /*4ca0*/  IMAD.MOV.U32 R16, RZ, RZ, R80 ;  /* 0x000000ffff107224 */ /* 0x000fe200078e0050 */
[----:B------:R-:W-:Y:S01]  /*4cb0*/  HMMA.16816.F32 R176, R4, R12, R176 ;  /* 0x0000000c04b0723c */ /* 0x000fe200000018b0 */
[----:B------:R-:W-:Y:S01]  /*4cc0*/  IMAD.MOV.U32 R17, RZ, RZ, R81 ;  /* 0x000000ffff117224 */ /* 0x000fe200078e0051 */
[----:B------:R-:W-:Y:S05]  /*4cd0*/  MUFU.EX2 R37, R37 ;  /* 0x0000002500257308 */ /* 0x000fea0000000800 */
[----:B------:R-:W-:Y:S01]  /*4ce0*/  IMAD.MOV.U32 R12, RZ, RZ, R180 ;  /* 0x000000ffff0c7224 */ /* 0x000fe200078e00b4 */
[----:B------:R-:W-:Y:S01]  /*4cf0*/  HMMA.16816.F32 R80, R160, R82, RZ ;  /* 0x00000052a050723c */ /* 0x000fe200000018ff */
[----:B------:R-:W-:-:S07]  /*4d00*/  IMAD.MOV.U32 R13, RZ, RZ, R181 ;  /* 0x000000ffff0d7224 */ /* 0x000fce00078e00b5 */
[C---:B------:R-:W-:Y:S08]  /*4d10*/  HMMA.16816.F32 R180, R160.reuse, R182, RZ ;  /* 0x000000b6a0b4723c */ /* 0x040ff000000018ff */
[C---:B------:R-:W-:Y:S08]  /*4d20*/  HMMA.16816.F32 R96, R160.reuse, R98, RZ ;  /* 0x00000062a060723c */ /* 0x040ff000000018ff */
[C---:B------:R-:W-:Y:S08]  /*4d30*/  HMMA.16816.F32 R112, R160.reuse, R114, RZ ;  /* 0x00000072a070723c */ /* 0x040ff000000018ff */
[C---:B------:R-:W-:Y:S08]  /*4d40*/  HMMA.16816.F32 R128, R160.reuse, R130, RZ ;  /* 0x00000082a080723c */ /* 0x040ff000000018ff */
[C---:B------:R-:W-:Y:S08]  /*4d50*/  HMMA.16816.F32 R144, R160.reuse, R146, RZ ;  /* 0x00000092a090723c */ /* 0x040ff000000018ff */
[C---:B------:R-:W-:Y:S08]  /*4d60*/  HMMA.16816.F32 R156, R160.reuse, R158, RZ ;  /* 0x0000009ea09c723c */ /* 0x040ff000000018ff */
[----:B------:R-:W-:Y:S07]  /*4d70*/  HMMA.16816.F32 R160, R160, R38, RZ ;  /* 0x00000026a0a0723c */ /* 0x000fee00000018ff */
[--C-:B------:R-:W-:Y:S01]  /*4d80*/  FFMA.FTZ R39, R20, c[0x0][0x2d0], -R216.reuse ;  /* 0x0000b40014277a23 */ /* 0x100fe200000108d8 */
[----:B------:R-:W-:Y:S01]  /*4d90*/  HMMA.16816.F32 R172, R4, R8, R172 ;  /* 0x0000000804ac723c */ /* 0x000fe200000018ac */
[----:B------:R-:W-:-:S04]  /*4da0*/  FFMA.FTZ R38, R21, c[0x0][0x2d0], -R216 ;  /* 0x0000b40015267a23 */ /* 0x000fc800000108d8 */
[----:B------:R-:W1:Y:S03]  /*4db0*/  MUFU.EX2 R39, R39 ;  /* 0x0000002700277308 */ /* 0x000e660000000800 */
[C---:B------:R-:W-:Y:S05]  /*4dc0*/  HMMA.16816.F32 R96, R4.reuse, R30, R96 ;  /* 0x0000001e0460723c */ /* 0x040fea0000001860 */
[----:B------:R-:W2:Y:S02]  /*4dd0*/  MUFU.EX2 R38, R38 ;  /* 0x0000002600267308 */ /* 0x000ea40000000800 */
[----:B------:R-:W-:Y:S01]  /*4de0*/  FMUL.FTZ R31, R3, c[0x0][0x2d0] ;  /* 0x0000b400031f7a20 */ /* 0x000fe20000410000 */
[----:B------:R-:W-:Y:S01]  /*4df0*/  HMMA.16816.F32 R160, R4, R10, R160 ;  /* 0x0000000a04a0723c */ /* 0x000fe200000018a0 */
[----:B------:R-:W3:Y:S01]  /*4e00*/  LDSM.16.MT88.4 R8, [R246+0x1100] ;  /* 0x00110000f608783b */ /* 0x000ee20000004200 */
[----:B------:R-:W-:-:S02]  /*4e10*/  F2FP.PACK_AB R30, R212, R213 ;  /* 0x000000d5d41e723e */ /* 0x000fc400000000ff */
[----:B------:R-:W-:Y:S01]  /*4e20*/  FSEL R31, R31, RZ, P2 ;  /* 0x000000ff1f1f7208 */ /* 0x000fe20001000000 */
[----:B-1----:R-:W-:Y:S01]  /*4e30*/  FADD.FTZ R204, R39, R204 ;  /* 0x000000cc27cc7221 */ /* 0x002fe20000010000 */
[----:B------:R-:W-:Y:S02]  /*4e40*/  PLOP3.LUT P2, PT, PT, PT, UP0, 0x80, 0x0 ;  /* 0x000000000000781c */ /* 0x000fe40003f4f008 */
[----:B------:R-:W-:Y:S01]  /*4e50*/  HMMA.16816.F32 R84, R4, R28, R84 ;  /* 0x0000001c0454723c */ /* 0x000fe20000001854 */
[----:B------:R1:W-:Y:S01]  /*4e60*/  MUFU.EX2 R29, R230 ;  /* 0x000000e6001d7308 */ /* 0x0003e20000000800 */
[--C-:B------:R-:W-:Y:S02]  /*4e70*/  FFMA.FTZ R41, R41, c[0x0][0x2d0], -R31.reuse ;  /* 0x0000b40029297a23 */ /* 0x100fe4000001081f */
[--C-:B------:R-:W-:Y:S02]  /*4e80*/  FFMA.FTZ R40, R40, c[0x0][0x2d0], -R31.reuse ;  /* 0x0000b40028287a23 */ /* 0x100fe4000001081f */
[----:B------:R-:W-:-:S02]  /*4e90*/  FFMA.FTZ R218, R218, c[0x0][0x2d0], -R31 ;  /* 0x0000b400dada7a23 */ /* 0x000fc4000001081f */
[C---:B------:R-:W-:Y:S01]  /*4ea0*/  HMMA.16816.F32 R180, R4.reuse, R42, R180 ;  /* 0x0000002a04b4723c */ /* 0x040fe200000018b4 */
[----:B------:R4:W5:Y:S01]  /*4eb0*/  MUFU.EX2 R28, R231 ;  /* 0x000000e7001c7308 */ /* 0x0009620000000800 */
[--C-:B------:R-:W-:Y:S02]  /*4ec0*/  FFMA.FTZ R219, R219, c[0x0][0x2d0], -R31.reuse ;  /* 0x0000b400dbdb7a23 */ /* 0x100fe4000001081f */
[--C-:B------:R-:W-:Y:S02]  /*4ed0*/  FFMA.FTZ R221, R221, c[0x0][0x2d0], -R31.reuse ;  /* 0x0000b400dddd7a23 */ /* 0x100fe4000001081f */
[----:B------:R-:W-:Y:S02]  /*4ee0*/  FFMA.FTZ R222, R222, c[0x0][0x2d0], -R31 ;  /* 0x0000b400dede7a23 */ /* 0x000fe4000001081f */
[----:B------:R-:W-:Y:S01]  /*4ef0*/  HMMA.16816.F32 R80, R4, R34, R80 ;  /* 0x000000220450723c */ /* 0x000fe20000001850 */
[----:B-1----:R-:W-:Y:S01]  /*4f00*/  FFMA.FTZ R230, R13, c[0x0][0x2d0], -R227 ;  /* 0x0000b4000de67a23 */ /* 0x002fe200000108e3 */
[----:B------:R-:W-:Y:S01]  /*4f10*/  MUFU.EX2 R41, R41 ;  /* 0x0000002900297308 */ /* 0x000fe20000000800 */
[----:B------:R-:W-:-:S02]  /*4f20*/  FFMA.FTZ R43, R16, c[0x0][0x2d0], -R31 ;  /* 0x0000b400102b7a23 */ /* 0x000fc4000001081f */
[----:B------:R-:W-:Y:S02]  /*4f30*/  FFMA.FTZ R42, R17, c[0x0][0x2d0], -R31 ;  /* 0x0000b400112a7a23 */ /* 0x000fe4000001081f */
[--C-:B------:R-:W-:Y:S01]  /*4f40*/  FFMA.FTZ R35, R24, c[0x0][0x2d0], -R208.reuse ;  /* 0x0000b40018237a23 */ /* 0x100fe200000108d0 */
[C---:B------:R-:W-:Y:S01]  /*4f50*/  HMMA.16816.F32 R112, R4.reuse, R26, R112 ;  /* 0x0000001a0470723c */ /* 0x040fe20000001870 */
[----:B----4-:R-:W-:Y:S01]  /*4f60*/  FFMA.FTZ R231, R12, c[0x0][0x2d0], -R227 ;  /* 0x0000b4000ce77a23 */ /* 0x010fe200000108e3 */
[----:B------:R-:W-:Y:S01]  /*4f70*/  MUFU.EX2 R230, R230 ;  /* 0x000000e600e67308 */ /* 0x000fe20000000800 */
[--C-:B------:R-:W-:Y:S01]  /*4f80*/  FFMA.FTZ R34, R25, c[0x0][0x2d0], -R208.reuse ;  /* 0x0000b40019227a23 */ /* 0x100fe200000108d0 */
[----:B--2---:R-:W-:Y:S01]  /*4f90*/  F2FP.PACK_AB R24, R38, R39 ;  /* 0x000000272618723e */ /* 0x004fe200000000ff */
[----:B------:R-:W-:Y:S02]  /*4fa0*/  FFMA.FTZ R208, R207, c[0x0][0x2d0], -R208 ;  /* 0x0000b400cfd07a23 */ /* 0x000fe400000108d0 */
[----:B------:R-:W-:Y:S01]  /*4fb0*/  F2FP.PACK_AB R26, R36, R37 ;  /* 0x00000025241a723e */ /* 0x000fe200000000ff */
[----:B------:R-:W-:Y:S01]  /*4fc0*/  HMMA.16816.F32 R128, R4, R22, R128 ;  /* 0x000000160480723c */ /* 0x000fe20000001880 */
[----:B------:R-:W-:Y:S01]  /*4fd0*/  F2FP.PACK_AB R27, R32, R33 ;  /* 0x00000021201b723e */ /* 0x000fe200000000ff */
[----:B------:R-:W1:Y:S01]  /*4fe0*/  MUFU.EX2 R231, R231 ;  /* 0x000000e700e77308 */ /* 0x000e620000000800 */
[----:B------:R-:W-:Y:S01]  /*4ff0*/  LDSM.16.MT88.4 R20, [R246+0x3100] ;  /* 0x00310000f614783b */ /* 0x000fe20000004200 */
[----:B-----5:R-:W-:-:S02]  /*5000*/  IMAD.MOV.U32 R227, RZ, RZ, R28 ;  /* 0x000000ffffe37224 */ /* 0x020fc400078e001c */
[----:B------:R-:W-:Y:S02]  /*5010*/  IMAD.MOV.U32 R216, RZ, RZ, R29 ;  /* 0x000000ffffd87224 */ /* 0x000fe400078e001d */
[C---:B------:R-:W-:Y:S01]  /*5020*/  HMMA.16816.F32 R144, R4.reuse, R18, R144 ;  /* 0x000000120490723c */ /* 0x040fe20000001890 */
[----:B------:R-:W2:Y:S01]  /*5030*/  LDSM.16.MT88.4 R16, [R240+0x1100] ;  /* 0x00110000f010783b */ /* 0x000ea20000004200 */
[----:B------:R-:W4:Y:S01]  /*5040*/  MUFU.EX2 R43, R43 ;  /* 0x0000002b002b7308 */ /* 0x000f220000000800 */
[----:B------:R-:W-:Y:S02]  /*5050*/  FADD.FTZ R217, R216, R217 ;  /* 0x000000d9d8d97221 */ /* 0x000fe40000010000 */
[----:B------:R-:W-:Y:S02]  /*5060*/  FADD.FTZ R204, R38, R204 ;  /* 0x000000cc26cc7221 */ /* 0x000fe40000010000 */
[----:B------:R-:W-:Y:S01]  /*5070*/  FADD.FTZ R217, R227, R217 ;  /* 0x000000d9e3d97221 */ /* 0x000fe20000010000 */
[----:B------:R-:W-:Y:S01]  /*5080*/  HMMA.16816.F32 R156, R4, R14, R156 ;  /* 0x0000000e049c723c */ /* 0x000fe2000000189c */
[----:B------:R-:W5:Y:S01]  /*5090*/  LDSM.16.MT88.4 R12, [R239+0x1100] ;  /* 0x00110000ef0c783b */ /* 0x000f620000004200 */
[----:B------:R-:W3:Y:S01]  /*50a0*/  MUFU.EX2 R42, R42 ;  /* 0x0000002a002a7308 */ /* 0x000ee20000000800 */
[----:B-1----:R-:W-:-:S02]  /*50b0*/  FADD.FTZ R217, R231, R217 ;  /* 0x000000d9e7d97221 */ /* 0x002fc40000010000 */
[----:B------:R-:W-:Y:S02]  /*50c0*/  FADD.FTZ R204, R37, R204 ;  /* 0x000000cc25cc7221 */ /* 0x000fe40000010000 */
[----:B------:R-:W-:Y:S01]  /*50d0*/  F2FP.PACK_AB R4, R28, R29 ;  /* 0x0000001d1c04723e */ /* 0x000fe200000000ff */
[C---:B------:R-:W-:Y:S01]  /*50e0*/  FADD.FTZ R217, R230.reuse, R217 ;  /* 0x000000d9e6d97221 */ /* 0x040fe20000010000 */
[----:B------:R-:W-:Y:S01]  /*50f0*/  F2FP.PACK_AB R6, R230, R231 ;  /* 0x000000e7e606723e */ /* 0x000fe200000000ff */
[----:B------:R-:W1:Y:S01]  /*5100*/  MUFU.EX2 R40, R40 ;  /* 0x0000002800287308 */ /* 0x000e620000000800 */
[----:B------:R-:W-:Y:S01]  /*5110*/  F2FP.PACK_AB R28, R214, R215 ;  /* 0x000000d7d61c723e */ /* 0x000fe200000000ff */
[----:B----4-:R-:W-:Y:S01]  /*5120*/  FADD.FTZ R228, R43, R228 ;  /* 0x000000e42be47221 */ /* 0x010fe20000010000 */
[----:B------:R-:W-:Y:S01]  /*5130*/  F2FP.PACK_AB R29, R210, R211 ;  /* 0x000000d3d21d723e */ /* 0x000fe200000000ff */
[----:B------:R-:W-:Y:S02]  /*5140*/  FADD.FTZ R217, R220, R217 ;  /* 0x000000d9dcd97221 */ /* 0x000fe40000010000 */
[----:B------:R-:W-:-:S02]  /*5150*/  FADD.FTZ R204, R36, R204 ;  /* 0x000000cc24cc7221 */ /* 0x000fc40000010000 */
[----:B------:R-:W4:Y:S01]  /*5160*/  MUFU.EX2 R35, R35 ;  /* 0x0000002300237308 */ /* 0x000f220000000800 */
[C---:B---3--:R-:W-:Y:S01]  /*5170*/  F2FP.PACK_AB R5, R42.reuse, R43 ;  /* 0x0000002b2a05723e */ /* 0x048fe200000000ff */
[----:B------:R-:W-:Y:S02]  /*5180*/  FADD.FTZ R228, R42, R228 ;  /* 0x000000e42ae47221 */ /* 0x000fe40000010000 */
[----:B------:R-:W-:Y:S02]  /*5190*/  FADD.FTZ R217, R223, R217 ;  /* 0x000000d9dfd97221 */ /* 0x000fe40000010000 */
[----:B------:R-:W-:Y:S02]  /*51a0*/  FADD.FTZ R228, R41, R228 ;  /* 0x000000e429e47221 */ /* 0x000fe40000010000 */
[----:B------:R-:W3:Y:S01]  /*51b0*/  MUFU.EX2 R34, R34 ;  /* 0x0000002200227308 */ /* 0x000ee20000000800 */
[C---:B-1----:R-:W-:Y:S01]  /*51c0*/  F2FP.PACK_AB R7, R40.reuse, R41 ;  /* 0x000000292807723e */ /* 0x042fe200000000ff */
[----:B------:R-:W-:-:S02]  /*51d0*/  FADD.FTZ R228, R40, R228 ;  /* 0x000000e428e47221 */ /* 0x000fc40000010000 */
[----:B------:R-:W-:Y:S02]  /*51e0*/  FADD.FTZ R204, R215, R204 ;  /* 0x000000ccd7cc7221 */ /* 0x000fe40000010000 */
[----:B------:R-:W-:Y:S02]  /*51f0*/  FADD.FTZ R217, R225, R217 ;  /* 0x000000d9e1d97221 */ /* 0x000fe40000010000 */
[----:B------:R-:W-:Y:S01]  /*5200*/  HMMA.16816.F32 R192, R4, R8, R192 ;  /* 0x0000000804c0723c */ /* 0x000fe200000018c0 */
[----:B------:R-:W1:Y:S01]  /*5210*/  MUFU.EX2 R218, R218 ;  /* 0x000000da00da7308 */ /* 0x000e620000000800 */
[----:B----4-:R-:W-:Y:S02]  /*5220*/  FADD.FTZ R201, R35, R201 ;  /* 0x000000c923c97221 */ /* 0x010fe40000010000 */
[----:B------:R-:W-:Y:S01]  /*5230*/  FADD.FTZ R204, R214, R204 ;  /* 0x000000ccd6cc7221 */ /* 0x000fe20000010000 */
[----:B---3--:R-:W-:-:S03]  /*5240*/  F2FP.PACK_AB R25, R34, R35 ;  /* 0x000000232219723e */ /* 0x008fc600000000ff */
[----:B------:R-:W-:Y:S01]  /*5250*/  HMMA.16816.F32 R180, R4, R10, R180 ;  /* 0x0000000a04b4723c */ /* 0x000fe200000018b4 */
[----:B------:R-:W3:Y:S01]  /*5260*/  MUFU.EX2 R219, R219 ;  /* 0x000000db00db7308 */ /* 0x000ee20000000800 */
[----:B------:R-:W-:Y:S02]  /*5270*/  FADD.FTZ R201, R34, R201 ;  /* 0x000000c922c97221 */ /* 0x000fe40000010000 */
[----:B------:R-:W-:Y:S02]  /*5280*/  FADD.FTZ R204, R213, R204 ;  /* 0x000000ccd5cc7221 */ /* 0x000fe40000010000 */
[----:B------:R-:W-:Y:S02]  /*5290*/  FADD.FTZ R201, R33, R201 ;  /* 0x000000c921c97221 */ /* 0x000fe40000010000 */
[----:B------:R-:W-:Y:S01]  /*52a0*/  HMMA.16816.F32 R188, R24, R8, R188 ;  /* 0x0000000818bc723c */ /* 0x000fe200000018bc */
[----:B------:R-:W4:Y:S01]  /*52b0*/  MUFU.EX2 R221, R221 ;  /* 0x000000dd00dd7308 */ /* 0x000f220000000800 */
[----:B------:R-:W-:-:S02]  /*52c0*/  FADD.FTZ R201, R32, R201 ;  /* 0x000000c920c97221 */ /* 0x000fc40000010000 */
[----:B-1----:R-:W-:Y:S02]  /*52d0*/  FADD.FTZ R228, R218, R228 ;  /* 0x000000e4dae47221 */ /* 0x002fe40000010000 */
[----:B------:R-:W-:Y:S02]  /*52e0*/  FADD.FTZ R201, R211, R201 ;  /* 0x000000c9d3c97221 */ /* 0x000fe40000010000 */
[----:B------:R-:W-:Y:S01]  /*52f0*/  HMMA.16816.F32 R184, R24, R10, R184 ;  /* 0x0000000a18b8723c */ /* 0x000fe200000018b8 */
[----:B------:R-:W1:Y:S01]  /*5300*/  LDSM.16.MT88.4 R8, [R238+0x1100] ;  /* 0x00110000ee08783b */ /* 0x000e620000004200 */
[----:B------:R-:W-:Y:S01]  /*5310*/  MUFU.EX2 R222, R222 ;  /* 0x000000de00de7308 */ /* 0x000fe20000000800 */
[----:B---3--:R-:W-:Y:S02]  /*5320*/  FADD.FTZ R228, R219, R228 ;  /* 0x000000e4dbe47221 */ /* 0x008fe40000010000 */
[----:B------:R-:W-:-:S03]  /*5330*/  FADD.FTZ R201, R210, R201 ;  /* 0x000000c9d2c97221 */ /* 0x000fc60000010000 */
[-C--:B--2---:R-:W-:Y:S01]  /*5340*/  HMMA.16816.F32 R68, R4, R16.reuse, R68 ;  /* 0x000000100444723c */ /* 0x084fe20000001844 */
[----:B----4-:R-:W-:Y:S01]  /*5350*/  FADD.FTZ R228, R221, R228 ;  /* 0x000000e4dde47221 */ /* 0x010fe20000010000 */
[----:B------:R-:W2:Y:S06]  /*5360*/  MUFU.EX2 R207, R209 ;  /* 0x000000d100cf7308 */ /* 0x000eac0000000800 */
[C---:B------:R-:W-:Y:S02]  /*5370*/  HMMA.16816.F32 R72, R24.reuse, R16, R72 ;  /* 0x000000101848723c */ /* 0x040fe40000001848 */
[----:B------:R-:W3:Y:S06]  /*5380*/  MUFU.EX2 R208, R208 ;  /* 0x000000d000d07308 */ /* 0x000eec0000000800 */
[----:B------:R-:W-:Y:S01]  /*5390*/  HMMA.16816.F32 R76, R24, R18, R76 ;  /* 0x00000012184c723c */ /* 0x000fe2000000184c */
[----:B--2---:R-:W-:-:S07]  /*53a0*/  FADD.FTZ R201, R207, R201 ;  /* 0x000000c9cfc97221 */ /* 0x004fce0000010000 */
[----:B------:R-:W-:Y:S01]  /*53b0*/  HMMA.16816.F32 R80, R4, R18, R80 ;  /* 0x000000120450723c */ /* 0x000fe20000001850 */
[----:B------:R-:W2:Y:S01]  /*53c0*/  LDSM.16.MT88.4 R16, [R240+0x3100] ;  /* 0x00310000f010783b */ /* 0x000ea20000004200 */
[----:B---3--:R-:W-:-:S06]  /*53d0*/  F2FP.PACK_AB R31, R208, R207 ;  /* 0x000000cfd01f723e */ /* 0x008fcc00000000ff */
[-C--:B-----5:R-:W-:Y:S08]  /*53e0*/  HMMA.16816.F32 R84, R4, R12.reuse, R84 ;  /* 0x0000000c0454723c */ /* 0x0a0ff00000001854 */
[C---:B------:R-:W-:Y:S08]  /*53f0*/  HMMA.16816.F32 R88, R24.reuse, R12, R88 ;  /* 0x0000000c1858723c */ /* 0x040ff00000001858 */
[-C--:B------:R-:W-:Y:S08]  /*5400*/  HMMA.16816.F32 R92, R24, R14.reuse, R92 ;  /* 0x0000000e185c723c */ /* 0x080ff0000000185c */
[C---:B------:R-:W-:Y:S01]  /*5410*/  HMMA.16816.F32 R96, R4.reuse, R14, R96 ;  /* 0x0000000e0460723c */ /* 0x040fe20000001860 */
[----:B------:R-:W3:Y:S07]  /*5420*/  LDSM.16.MT88.4 R12, [R239+0x3100] ;  /* 0x00310000ef0c783b */ /* 0x000eee0000004200 */
[-C--:B-1----:R-:W-:Y:S08]  /*5430*/  HMMA.16816.F32 R100, R4, R8.reuse, R100 ;  /* 0x000000080464723c */ /* 0x082ff00000001864 */
[C---:B------:R-:W-:Y:S08]  /*5440*/  HMMA.16816.F32 R104, R24.reuse, R8, R104 ;  /* 0x000000081868723c */ /* 0x040ff00000001868 */
[-C--:B------:R-:W-:Y:S08]  /*5450*/  HMMA.16816.F32 R108, R24, R10.reuse, R108 ;  /* 0x0000000a186c723c */ /* 0x080ff0000000186c */
[----:B------:R-:W-:Y:S01]  /*5460*/  HMMA.16816.F32 R112, R4, R10, R112 ;  /* 0x0000000a0470723c */ /* 0x000fe20000001870 */
[----:B------:R-:W1:Y:S07]  /*5470*/  LDSM.16.MT88.4 R8, [R238+0x3100] ;  /* 0x00310000ee08783b */ /* 0x000e6e0000004200 */
[C---:B--2---:R-:W-:Y:S08]  /*5480*/  HMMA.16816.F32 R136, R24.reuse, R16, R136 ;  /* 0x000000101888723c */ /* 0x044ff00000001888 */
[C---:B---3--:R-:W-:Y:S08]  /*5490*/  HMMA.16816.F32 R148, R24.reuse, R12, R148 ;  /* 0x0000000c1894723c */ /* 0x048ff00000001894 */
[C---:B------:R-:W-:Y:S08]  /*54a0*/  HMMA.16816.F32 R140, R24.reuse, R18, R140 ;  /* 0x00000012188c723c */ /* 0x040ff0000000188c */
[----:B------:R-:W-:Y:S08]  /*54b0*/  HMMA.16816.F32 R152, R24, R14, R152 ;  /* 0x0000000e1898723c */ /* 0x000ff00000001898 */
[----:B------:R-:W-:Y:S08]  /*54c0*/  HMMA.16816.F32 R132, R4, R16, R132 ;  /* 0x000000100484723c */ /* 0x000ff00000001884 */
[C---:B-1----:R-:W-:Y:S08]  /*54d0*/  HMMA.16816.F32 R168, R24.reuse, R8, R168 ;  /* 0x0000000818a8723c */ /* 0x042ff000000018a8 */
[----:B------:R-:W-:Y:S08]  /*54e0*/  HMMA.16816.F32 R164, R24, R10, R164 ;  /* 0x0000000a18a4723c */ /* 0x000ff000000018a4 */
[C---:B------:R-:W-:Y:S01]  /*54f0*/  HMMA.16816.F32 R144, R4.reuse, R18, R144 ;  /* 0x000000120490723c */ /* 0x040fe20000001890 */
[----:B------:R-:W1:Y:S07]  /*5500*/  LDSM.16.MT88.4 R16, [R246+0x1900] ;  /* 0x00190000f610783b */ /* 0x000e6e0000004200 */
[C---:B------:R-:W-:Y:S08]  /*5510*/  HMMA.16816.F32 R176, R4.reuse, R12, R176 ;  /* 0x0000000c04b0723c */ /* 0x040ff000000018b0 */
[C---:B------:R-:W-:Y:S01]  /*5520*/  HMMA.16816.F32 R156, R4.reuse, R14, R156 ;  /* 0x0000000e049c723c */ /* 0x040fe2000000189c */
[----:B------:R-:W2:Y:S07]  /*5530*/  LDSM.16.MT88.4 R12, [R240+0x1900] ;  /* 0x00190000f00c783b */ /* 0x000eae0000004200 */
[C---:B------:R-:W-:Y:S08]  /*5540*/  HMMA.16816.F32 R172, R4.reuse, R8, R172 ;  /* 0x0000000804ac723c */ /* 0x040ff000000018ac */
[C---:B------:R-:W-:Y:S01]  /*5550*/  HMMA.16816.F32 R160, R4.reuse, R10, R160 ;  /* 0x0000000a04a0723c */ /* 0x040fe200000018a0 */
[----:B------:R-:W3:Y:S07]  /*5560*/  LDSM.16.MT88.4 R8, [R239+0x1900] ;  /* 0x00190000ef08783b */ /* 0x000eee0000004200 */
[C---:B------:R-:W-:Y:S08]  /*5570*/  HMMA.16816.F32 R116, R4.reuse, R20, R116 ;  /* 0x000000140474723c */ /* 0x040ff00000001874 */
[----:B------:R-:W-:Y:S07]  /*5580*/  HMMA.16816.F32 R128, R4, R22, R128 ;  /* 0x000000160480723c */ /* 0x000fee0000001880 */
[----:B------:R-:W-:Y:S01]  /*5590*/  F2FP.PACK_AB R4, R223, R220 ;  /* 0x000000dcdf04723e */ /* 0x000fe200000000ff */
[----:B------:R-:W-:Y:S01]  /*55a0*/  HMMA.16816.F32 R120, R24, R20, R120 ;  /* 0x000000141878723c */ /* 0x000fe20000001878 */
[----:B------:R-:W-:-:S02]  /*55b0*/  F2FP.PACK_AB R5, R219, R218 ;  /* 0x000000dadb05723e */ /* 0x000fc400000000ff */
[----:B------:R-:W-:Y:S02]  /*55c0*/  F2FP.PACK_AB R6, R226, R225 ;  /* 0x000000e1e206723e */ /* 0x000fe400000000ff */
[----:B------:R-:W-:-:S03]  /*55d0*/  F2FP.PACK_AB R7, R222, R221 ;  /* 0x000000ddde07723e */ /* 0x000fc600000000ff */
[----:B------:R-:W-:Y:S01]  /*55e0*/  HMMA.16816.F32 R124, R24, R22, R124 ;  /* 0x00000016187c723c */ /* 0x000fe2000000187c */
[----:B------:R-:W4:Y:S04]  /*55f0*/  LDSM.16.MT88.4 R24, [R238+0x1900] ;  /* 0x00190000ee18783b */ /* 0x000f280000004200 */
[----:B------:R-:W5:Y:S03]  /*5600*/  LDSM.16.MT88.4 R20, [R246+0x3900] ;  /* 0x00390000f614783b */ /* 0x000f660000004200 */
[-C--:B-1----:R-:W-:Y:S08]  /*5610*/  HMMA.16816.F32 R192, R4, R16.reuse, R192 ;  /* 0x0000001004c0723c */ /* 0x082ff000000018c0 */
[C---:B------:R-:W-:Y:S08]  /*5620*/  HMMA.16816.F32 R188, R28.reuse, R16, R188 ;  /* 0x000000101cbc723c */ /* 0x040ff000000018bc */
[-C--:B------:R-:W-:Y:S08]  /*5630*/  HMMA.16816.F32 R184, R28, R18.reuse, R184 ;  /* 0x000000121cb8723c */ /* 0x080ff000000018b8 */
[C---:B------:R-:W-:Y:S01]  /*5640*/  HMMA.16816.F32 R180, R4.reuse, R18, R180 ;  /* 0x0000001204b4723c */ /* 0x040fe200000018b4 */
[----:B------:R-:W1:Y:S07]  /*5650*/  LDSM.16.MT88.4 R16, [R240+0x3900] ;  /* 0x00390000f010783b */ /* 0x000e6e0000004200 */
[-C--:B--2---:R-:W-:Y:S08]  /*5660*/  HMMA.16816.F32 R68, R4, R12.reuse, R68 ;  /* 0x0000000c0444723c */ /* 0x084ff00000001844 */
[C---:B------:R-:W-:Y:S08]  /*5670*/  HMMA.16816.F32 R72, R28.reuse, R12, R72 ;  /* 0x0000000c1c48723c */ /* 0x040ff00000001848 */
[-C--:B------:R-:W-:Y:S08]  /*5680*/  HMMA.16816.F32 R76, R28, R14.reuse, R76 ;  /* 0x0000000e1c4c723c */ /* 0x080ff0000000184c */
[C---:B------:R-:W-:Y:S01]  /*5690*/  HMMA.16816.F32 R80, R4.reuse, R14, R80 ;  /* 0x0000000e0450723c */ /* 0x040fe20000001850 */
[----:B------:R-:W2:Y:S07]  /*56a0*/  LDSM.16.MT88.4 R12, [R239+0x3900] ;  /* 0x00390000ef0c783b */ /* 0x000eae0000004200 */
[-C--:B---3--:R-:W-:Y:S08]  /*56b0*/  HMMA.16816.F32 R84, R4, R8.reuse, R84 ;  /* 0x000000080454723c */ /* 0x088ff00000001854 */
[C---:B------:R-:W-:Y:S08]  /*56c0*/  HMMA.16816.F32 R88, R28.reuse, R8, R88 ;  /* 0x000000081c58723c */ /* 0x040ff00000001858 */
[-C--:B------:R-:W-:Y:S08]  /*56d0*/  HMMA.16816.F32 R92, R28, R10.reuse, R92 ;  /* 0x0000000a1c5c723c */ /* 0x080ff0000000185c */
[C---:B------:R-:W-:Y:S01]  /*56e0*/  HMMA.16816.F32 R96, R4.reuse, R10, R96 ;  /* 0x0000000a0460723c */ /* 0x040fe20000001860 */
[----:B------:R-:W3:Y:S07]  /*56f0*/  LDSM.16.MT88.4 R8, [R238+0x3900] ;  /* 0x00390000ee08783b */ /* 0x000eee0000004200 */
[C---:B----4-:R-:W-:Y:S08]  /*5700*/  HMMA.16816.F32 R100, R4.reuse, R24, R100 ;  /* 0x000000180464723c */ /* 0x050ff00000001864 */
[C---:B------:R-:W-:Y:S08]  /*5710*/  HMMA.16816.F32 R112, R4.reuse, R26, R112 ;  /* 0x0000001a0470723c */ /* 0x040ff00000001870 */
[C---:B-----5:R-:W-:Y:S08]  /*5720*/  HMMA.16816.F32 R116, R4.reuse, R20, R116 ;  /* 0x000000140474723c */ /* 0x060ff00000001874 */
[C---:B------:R-:W-:Y:S08]  /*5730*/  HMMA.16816.F32 R128, R4.reuse, R22, R128 ;  /* 0x000000160480723c */ /* 0x040ff00000001880 */
[C---:B-1----:R-:W-:Y:S08]  /*5740*/  HMMA.16816.F32 R132, R4.reuse, R16, R132 ;  /* 0x000000100484723c */ /* 0x042ff00000001884 */
[C---:B------:R-:W-:Y:S08]  /*5750*/  HMMA.16816.F32 R144, R4.reuse, R18, R144 ;  /* 0x000000120490723c */ /* 0x040ff00000001890 */
[C---:B--2---:R-:W-:Y:S08]  /*5760*/  HMMA.16816.F32 R176, R4.reuse, R12, R176 ;  /* 0x0000000c04b0723c */ /* 0x044ff000000018b0 */
[C---:B------:R-:W-:Y:S08]  /*5770*/  HMMA.16816.F32 R156, R4.reuse, R14, R156 ;  /* 0x0000000e049c723c */ /* 0x040ff0000000189c */
[C---:B---3--:R-:W-:Y:S08]  /*5780*/  HMMA.16816.F32 R172, R4.reuse, R8, R172 ;  /* 0x0000000804ac723c */ /* 0x048ff000000018ac */
[----:B------:R-:W-:Y:S07]  /*5790*/  HMMA.16816.F32 R160, R4, R10, R160 ;  /* 0x0000000a04a0723c */ /* 0x000fee00000018a0 */
[----:B------:R-:W-:Y:S01]  /*57a0*/  FADD.FTZ R4, R226, R217 ;  /* 0x000000d9e2047221 */ /* 0x000fe20000010000 */
[----:B------:R-:W-:Y:S01]  /*57b0*/  HMMA.16816.F32 R104, R28, R24, R104 ;  /* 0x000000181c68723c */ /* 0x000fe20000001868 */
[----:B------:R-:W-:-:S02]  /*57c0*/  FADD.FTZ R6, R222, R228 ;  /* 0x000000e4de067221 */ /* 0x000fc40000010000 */
[----:B------:R-:W-:Y:S01]  /*57d0*/  FADD.FTZ R5, R212, R204 ;  /* 0x000000ccd4057221 */ /* 0x000fe20000010000 */
[----:B------:R1:W-:Y:S04]  /*57e0*/  STL [R1+0x20], R4 ;  /* 0x0000200401007387 */ /* 0x0003e80000100800 */
[----:B------:R2:W-:Y:S01]  /*57f0*/  STL [R1+0x1c], R6 ;  /* 0x00001c0601007387 */ /* 0x0005e20000100800 */
[C---:B------:R-:W-:Y:S08]  /*5800*/  HMMA.16816.F32 R108, R28.reuse, R26, R108 ;  /* 0x0000001a1c6c723c */ /* 0x040ff0000000186c */
[C---:B------:R-:W-:Y:S08]  /*5810*/  HMMA.16816.F32 R120, R28.reuse, R20, R120 ;  /* 0x000000141c78723c */ /* 0x040ff00000001878 */
[----:B------:R-:W-:Y:S01]  /*5820*/  HMMA.16816.F32 R124, R28, R22, R124 ;  /* 0x000000161c7c723c */ /* 0x000fe2000000187c */
[----:B-1----:R-:W-:-:S07]  /*5830*/  FADD.FTZ R4, R208, R201 ;  /* 0x000000c9d0047221 */ /* 0x002fce0000010000 */
[C---:B------:R-:W-:Y:S01]  /*5840*/  HMMA.16816.F32 R136, R28.reuse, R16, R136 ;  /* 0x000000101c88723c */ /* 0x040fe20000001888 */
[----:B------:R2:W-:Y:S04]  /*5850*/  STL [R1+0x14], R4 ;  /* 0x0000140401007387 */ /* 0x0005e80000100800 */
[----:B------:R2:W-:Y:S03]  /*5860*/  STL [R1+0x18], R5 ;  /* 0x0000180501007387 */ /* 0x0005e60000100800 */
[C---:B------:R-:W-:Y:S08]  /*5870*/  HMMA.16816.F32 R140, R28.reuse, R18, R140 ;  /* 0x000000121c8c723c */ /* 0x040ff0000000188c */
[C---:B------:R-:W-:Y:S08]  /*5880*/  HMMA.16816.F32 R148, R28.reuse, R12, R148 ;  /* 0x0000000c1c94723c */ /* 0x040ff00000001894 */
[C---:B------:R-:W-:Y:S08]  /*5890*/  HMMA.16816.F32 R152, R28.reuse, R14, R152 ;  /* 0x0000000e1c98723c */ /* 0x040ff00000001898 */
[C---:B------:R-:W-:Y:S08]  /*58a0*/  HMMA.16816.F32 R168, R28.reuse, R8, R168 ;  /* 0x000000081ca8723c */ /* 0x040ff000000018a8 */
[----:B------:R-:W-:Y:S01]  /*58b0*/  HMMA.16816.F32 R164, R28, R10, R164 ;  /* 0x0000000a1ca4723c */ /* 0x000fe200000018a4 */
[----:B------:R-:W-:Y:S07]  /*58c0*/  @!P2 BRA `(.L_x_152) ;  /* 0x00003c600000a947 */ /* 0x000fee0003800000 */
[C---:B--2---:R-:W-:Y:S01]  /*58d0*/  SHF.L.U64.HI R4, R45.reuse, 0x1, R47 ;  /* 0x000000012d047819 */ /* 0x044fe2000001022f */
[----:B------:R-:W-:Y:S01]  /*58e0*/  IMAD.SHL.U32 R6, R45, 0x2, RZ ;  /* 0x000000022d067824 */ /* 0x000fe200078e00ff */
[----:B------:R-:W-:Y:S01]  /*58f0*/  SHF.L.U64.HI R5, R44, 0x1, R46 ;  /* 0x000000012c057819 */ /* 0x000fe2000001022e */
[----:B------:R-:W-:Y:S01]  /*5900*/  IMAD.MOV.U32 R199, RZ, RZ, R196 ;  /* 0x000000ffffc77224 */ /* 0x000fe200078e00c4 */
[----:B------:R-:W-:Y:S01]  /*5910*/  MOV R200, R3 ;  /* 0x0000000300c87202 */ /* 0x000fe20000000f00 */
[----:B------:R1:W-:Y:S01]  /*5920*/  STL [R1+0x10], R4 ;  /* 0x0000100401007387 */ /* 0x0003e20000100800 */
[----:B------:R-:W-:Y:S01]  /*5930*/  MOV R197, R0 ;  /* 0x0000000000c57202 */ /* 0x000fe20000000f00 */
[----:B------:R-:W-:-:S02]  /*5940*/  IMAD.MOV.U32 R198, RZ, RZ, R2 ;  /* 0x000000ffffc67224 */ /* 0x000fc400078e0002 */
[----:B------:R2:W-:Y:S04]  /*5950*/  STL [R1+0xc], R6 ;  /* 0x00000c0601007387 */ /* 0x0005e80000100800 */
[----:B------:R2:W-:Y:S01]  /*5960*/  STL [R1+0x8], R5 ;  /* 0x0000080501007387 */ /* 0x0005e20000100800 */
[----:B-1----:R-:W-:-:S05]  /*5970*/  IMAD.SHL.U32 R4, R44, 0x2, RZ ;  /* 0x000000022c047824 */ /* 0x002fca00078e00ff */
[----:B------:R2:W-:Y:S01]  /*5980*/  STL [R1+0x4], R4 ;  /* 0x0000040401007387 */ /* 0x0005e20000100800 */
[----:B------:R-:W-:Y:S05]  /*5990*/  BRA `(.L_x_153) ;  /* 0x0000041000007947 */ /* 0x000fea0003800000 */
.L_x_155:
[----:B------:R-:W2:Y:S01]  /*59a0*/  LDL R0, [R1] ;  /* 0x0000000001007983 */ /* 0x000ea20000100800 */
[----:B------:R-:W-:Y:S01]  /*59b0*/  ULEA UR5, UR6, UR8, 0x6 ;  /* 0x0000000806057291 */ /* 0x000fe2000f8e303f */
[----:B------:R-:W-:Y:S02]  /*59c0*/  IMAD.MOV.U32 R251, RZ, RZ, RZ ;  /* 0x000000fffffb7224 */ /* 0x000fe400078e00ff */
[----:B------:R-:W3:Y:S03]  /*59d0*/  LDL R230, [R1+0xc] ;  /* 0x00000c0001e67983 */ /* 0x000ee60000100800 */
[----:B------:R-:W-:Y:S01]  /*59e0*/  IMAD.U32 R252, RZ, RZ, UR5 ;  /* 0x00000005fffc7e24 */ /* 0x000fe2000f8e00ff */
[----:B------:R-:W4:Y:S04]  /*59f0*/  LDL R231, [R1+0x4] ;  /* 0x0000040001e77983 */ /* 0x000f280000100800 */
[----:B------:R-:W5:Y:S04]  /*5a00*/  LDL R228, [R1+0x10] ;  /* 0x0000100001e47983 */ /* 0x000f680000100800 */
[----:B------:R-:W3:Y:S01]  /*5a10*/  LDL R229, [R1+0x8] ;  /* 0x0000080001e57983 */ /* 0x000ee20000100800 */
[----:B--2---:R-:W-:Y:S05]  /*5a20*/  IADD3 R252, R252, -0x40, R0 ;  /* 0xffffffc0fcfc7810 */ /* 0x004fea0007ffe000 */
[----:B------:R-:W-:Y:S04]  /*5a30*/  @P1 IMAD.HI.U32 R2, R252, c[0x0][0x2bc], RZ ;  /* 0x0000af00fc021a27 */ /* 0x000fe800078e00ff */
[----:B------:R-:W-:Y:S01]  /*5a40*/  IMAD.MOV.U32 R0, RZ, RZ, R252 ;  /* 0x000000ffff007224 */ /* 0x000fe200078e00fc */
[----:B------:R-:W-:Y:S04]  /*5a50*/  @P1 SHF.R.U32.HI R0, RZ, c[0x0][0x2c0], R2 ;  /* 0x0000b000ff001a19 */ /* 0x000fe80000011602 */
[C---:B------:R-:W-:Y:S04]  /*5a60*/  @!P0 IADD3 R196, P2, R0.reuse, UR16, RZ ;  /* 0x0000001000c48c10 */ /* 0x040fe8000ff5e0ff */
[----:B------:R-:W-:Y:S01]  /*5a70*/  @!P0 LEA.HI.X.SX32 R3, R0, UR15, 0x1, P2 ;  /* 0x0000000f00038c11 */ /* 0x000fe200090f0eff */
[----:B------:R-:W-:Y:S01]  /*5a80*/  IMAD.MOV R0, RZ, RZ, -R0 ;  /* 0x000000ffff007224 */ /* 0x000fe200078e0a00 */
[----:B------:R-:W-:Y:S03]  /*5a90*/  @!P0 LEA R2, P2, R196, c[0x0][0x2a0], 0x2 ;  /* 0x0000a800c4028a11 */ /* 0x000fe600078410ff */
        /* <DEDUP_REMOVED lines=9> */
[C---:B------:R-:W-:Y:S04]  /*5b30*/  IMAD.WIDE.U32 R204, R251.reuse, c[0x0][0x1f0], R204 ;  /* 0x00007c00fbcc7a25 */ /* 0x040fe800078e00cc */
[----:B------:R-:W-:Y:S01]  /*5b40*/  IMAD R0, R0, c[0x0][0x1f0], RZ ;  /* 0x00007c0000007a24 */ /* 0x000fe200078e02ff */
[----:B------:R-:W-:Y:S03]  /*5b50*/  IADD3 R3, P2, R204, UR20, RZ ;  /* 0x00000014cc037c10 */ /* 0x000fe6000ff5e0ff */
[----:B------:R-:W-:Y:S05]  /*5b60*/  IMAD R0, R251, c[0x0][0x1f4], R0 ;  /* 0x00007d00fb007a24 */ /* 0x000fea00078e0200 */
[----:B------:R-:W-:Y:S02]  /*5b70*/  IADD3.X R0, R205, UR18, R0, P2, !PT ;  /* 0x00000012cd007c10 */ /* 0x000fe400097fe400 */
[C---:B------:R-:W-:Y:S04]  /*5b80*/  LEA R2, P2, R3.reuse, c[0x0][0x1c8], 0x1 ;  /* 0x0000720003027a11 */ /* 0x040fe800078408ff */
[----:B------:R-:W-:Y:S01]  /*5b90*/  LEA.HI.X R0, R3, c[0x0][0x1cc], R0, 0x1, P2 ;  /* 0x0000730003007a11 */ /* 0x000fe200010f0c00 */
[----:B------:R-:W3:Y:S04]  /*5ba0*/  SHFL.IDX PT, R205, R2, RZ, 0x181f ;  /* 0x00181fff02cd7589 */ /* 0x000ee800000e0000 */
[----:B------:R-:W5:Y:S04]  /*5bb0*/  SHFL.IDX PT, R206, R0, RZ, 0x181f ;  /* 0x00181fff00ce7589 */ /* 0x000f6800000e0000 */
[----:B------:R-:W1:Y:S04]  /*5bc0*/  SHFL.IDX PT, R201, R2, 0x1, 0x181f ;  /* 0x00381f0002c97f89 */ /* 0x000e6800000e0000 */
[----:B------:R-:W2:Y:S04]  /*5bd0*/  SHFL.IDX PT, R204, R0, 0x1, 0x181f ;  /* 0x00381f0000cc7f89 */ /* 0x000ea800000e0000 */
[----:B------:R-:W-:Y:S04]  /*5be0*/  SHFL.IDX PT, R3, R2, 0x2, 0x181f ;  /* 0x00581f0002037f89 */ /* 0x000fe800000e0000 */
[----:B------:R-:W-:Y:S04]  /*5bf0*/  SHFL.IDX PT, R196, R0, 0x2, 0x181f ;  /* 0x00581f0000c47f89 */ /* 0x000fe800000e0000 */
[----:B------:R-:W2:Y:S01]  /*5c00*/  SHFL.IDX PT, R2, R2, 0x3, 0x181f ;  /* 0x00781f0002027f89 */ /* 0x000ea200000e0000 */
[CC--:B---3--:R-:W-:Y:S02]  /*5c10*/  IADD3 R208, P6, R205.reuse, R230.reuse, RZ ;  /* 0x000000e6cdd07210 */ /* 0x0c8fe40007fde0ff */
[----:B----4-:R-:W-:Y:S01]  /*5c20*/  IADD3 R212, P5, R205, R231, RZ ;  /* 0x000000e7cdd47210 */ /* 0x010fe20007fbe0ff */
[----:B------:R-:W3:Y:S02]  /*5c30*/  SHFL.IDX PT, R0, R0, 0x3, 0x181f ;  /* 0x00781f0000007f89 */ /* 0x000ee400000e0000 */
[C-C-:B-----5:R-:W-:Y:S01]  /*5c40*/  IMAD.X R209, R206.reuse, 0x1, R228.reuse, P6 ;  /* 0x00000001ced17824 */ /* 0x160fe200030e06e4 */
[----:B------:R-:W-:Y:S02]  /*5c50*/  IADD3.X R213, R206, R229, RZ, P5, !PT ;  /* 0x000000e5ced57210 */ /* 0x000fe40002ffe4ff */
[CC--:B-1----:R-:W-:Y:S02]  /*5c60*/  IADD3 R210, P2, R201.reuse, R230.reuse, RZ ;  /* 0x000000e6c9d27210 */ /* 0x0c2fe40007f5e0ff */
[----:B------:R1:W-:Y:S01]  /*5c70*/  LDGSTS.E.BYPASS.LTC128B.128 [R250+0x4100], [R208.64], !P4 ;  /* 0x04100000d0fa7fae */ /* 0x0003e2000e101d4c */
[-C--:B------:R-:W-:Y:S02]  /*5c80*/  IADD3 R206, P5, R201, R231.reuse, RZ ;  /* 0x000000e7c9ce7210 */ /* 0x080fe40007fbe0ff */
[C-C-:B--2---:R-:W-:Y:S01]  /*5c90*/  IMAD.X R211, R204.reuse, 0x1, R228.reuse, P2 ;  /* 0x00000001ccd37824 */ /* 0x144fe200010e06e4 */
[----:B------:R2:W-:Y:S02]  /*5ca0*/  LDGSTS.E.BYPASS.LTC128B.128 [R250+0x6100], [R212.64], !P3 ;  /* 0x06100000d4fa7fae */ /* 0x0005e4000d901d4c */
[--C-:B------:R-:W-:Y:S02]  /*5cb0*/  IMAD.X R207, R204, 0x1, R229.reuse, P5 ;  /* 0x00000001cccf7824 */ /* 0x100fe400028e06e5 */
[----:B------:R4:W-:Y:S04]  /*5cc0*/  LDGSTS.E.BYPASS.LTC128B.128 [R250+0x4900], [R210.64], !P4 ;  /* 0x04900000d2fa7fae */ /* 0x0009e8000e101d4c */
[----:B------:R2:W-:Y:S01]  /*5cd0*/  LDGSTS.E.BYPASS.LTC128B.128 [R250+0x6900], [R206.64], !P3 ;  /* 0x06900000cefa7fae */ /* 0x0005e2000d901d4c */
[-C--:B------:R-:W-:Y:S05]  /*5ce0*/  IADD3 R204, P5, R2, R230.reuse, RZ ;  /* 0x000000e602cc7210 */ /* 0x080fea0007fbe0ff */
[--C-:B---3--:R-:W-:Y:S01]  /*5cf0*/  IMAD.X R205, R0, 0x1, R228.reuse, P5 ;  /* 0x0000000100cd7824 */ /* 0x108fe200028e06e4 */
[C---:B-1----:R-:W-:Y:S05]  /*5d00*/  IADD3 R208, P2, R3.reuse, R230, RZ ;  /* 0x000000e603d07210 */ /* 0x042fea0007f5e0ff */
        /* <DEDUP_REMOVED lines=10> */
.L_x_153:
[----:B------:R-:W3:Y:S01]  /*5db0*/  LDL R58, [R1+0xc] ;  /* 0x00000c00013a7983 */ /* 0x000ee20000100800 */
[----:B------:R-:W-:Y:S04]  /*5dc0*/  DEPBAR.LE SB0, 0x0 ;  /* 0x000080000000791a */ /* 0x000fe80000000000 */
[----:B------:R-:W-:Y:S01]  /*5dd0*/  SHF.R.S32.HI R0, RZ, 0x1f, R252 ;  /* 0x0000001fff007819 */ /* 0x000fe200000114fc */
[----:B------:R-:W4:Y:S01]  /*5de0*/  LDL R57, [R1+0x10] ;  /* 0x0000100001397983 */ /* 0x000f220000100800 */
[----:B------:R-:W-:Y:S01]  /*5df0*/  IMAD.WIDE.U32 R12, R252, c[0x0][0x208], RZ ;  /* 0x00008200fc0c7a25 */ /* 0x000fe200078e00ff */
[----:B------:R-:W-:Y:S01]  /*5e00*/  IADD3 R54, R250, 0x100, RZ ;  /* 0x00000100fa367810 */ /* 0x000fe20007ffe0ff */
[----:B------:R-:W-:Y:S02]  /*5e10*/  UISETP.GT.AND UP0, UPT, UR6, UR7, UPT ;  /* 0x000000070600728c */ /* 0x000fe4000bf04270 */
[----:B------:R-:W-:Y:S01]  /*5e20*/  IMAD R0, R0, c[0x0][0x208], RZ ;  /* 0x0000820000007a24 */ /* 0x000fe200078e02ff */
[----:B------:R-:W5:Y:S03]  /*5e30*/  LDL R56, [R1+0x4] ;  /* 0x0000040001387983 */ /* 0x000f660000100800 */
[----:B------:R-:W-:Y:S03]  /*5e40*/  IMAD R0, R252, c[0x0][0x20c], R0 ;  /* 0x00008300fc007a24 */ /* 0x000fe600078e0200 */
[----:B--2---:R-:W2:Y:S01]  /*5e50*/  LDL R55, [R1+0x8] ;  /* 0x0000080001377983 */ /* 0x004ea20000100800 */
[----:B------:R-:W-:Y:S01]  /*5e60*/  IMAD.IADD R13, R13, 0x1, R0 ;  /* 0x000000010d0d7824 */ /* 0x000fe200078e0200 */
[----:B------:R-:W-:Y:S03]  /*5e70*/  SHF.R.S32.HI R0, RZ, 0x1f, R251 ;  /* 0x0000001fff007819 */ /* 0x000fe600000114fb */
[C---:B------:R-:W-:Y:S01]  /*5e80*/  IMAD.WIDE.U32 R12, R251.reuse, c[0x0][0x218], R12 ;  /* 0x00008600fb0c7a25 */ /* 0x040fe200078e000c */
[----:B------:R-:W-:Y:S03]  /*5e90*/  BAR.SYNC.DEFER_BLOCKING 0x0 ;  /* 0x0000000000007b1d */ /* 0x000fe60000010000 */
[----:B------:R-:W-:Y:S01]  /*5ea0*/  IMAD R0, R0, c[0x0][0x218], RZ ;  /* 0x0000860000007a24 */ /* 0x000fe200078e02ff */
[----:B------:R-:W-:Y:S03]  /*5eb0*/  IADD3 R3, P2, R12, UR22, RZ ;  /* 0x000000160c037c10 */ /* 0x000fe6000ff5e0ff */
[----:B------:R-:W-:Y:S05]  /*5ec0*/  IMAD R0, R251, c[0x0][0x21c], R0 ;  /* 0x00008700fb007a24 */ /* 0x000fea00078e0200 */
[----:B------:R-:W-:Y:S02]  /*5ed0*/  IADD3.X R0, R13, UR4, R0, P2, !PT ;  /* 0x000000040d007c10 */ /* 0x000fe400097fe400 */
[C---:B------:R-:W-:Y:S04]  /*5ee0*/  LEA R2, P2, R3.reuse, c[0x0][0x1f8], 0x1 ;  /* 0x00007e0003027a11 */ /* 0x040fe800078408ff */
[----:B------:R-:W-:Y:S01]  /*5ef0*/  LEA.HI.X R0, R3, c[0x0][0x1fc], R0, 0x1, P2 ;  /* 0x00007f0003007a11 */ /* 0x000fe200010f0c00 */
[----:B------:R-:W-:Y:S06]  /*5f00*/  LDSM.16.M88.4 R64, [R249+0x8100] ;  /* 0x00810000f940783b */ /* 0x000fec0000000200 */
[----:B------:R-:W1:Y:S06]  /*5f10*/  LDSM.16.M88.4 R16, [R248+0x4100] ;  /* 0x00410000f810783b */ /* 0x000e6c0000000200 */
[----:B------:R-:W1:Y:S06]  /*5f20*/  LDSM.16.M88.4 R60, [R249+0xa100] ;  /* 0x00a10000f93c783b */ /* 0x000e6c0000000200 */
[----:B------:R-:W1:Y:S06]  /*5f30*/  LDSM.16.M88.4 R32, [R248+0x4900] ;  /* 0x00490000f820783b */ /* 0x000e6c0000000200 */
[----:B------:R-:W3:Y:S06]  /*5f40*/  SHFL.IDX PT, R36, R2, RZ, 0x181f ;  /* 0x00181fff02247589 */ /* 0x000eec00000e0000 */
[----:B------:R-:W-:Y:S06]  /*5f50*/  LDSM.16.M88.4 R48, [R248+0x5100] ;  /* 0x00510000f830783b */ /* 0x000fec0000000200 */
[----:B------:R-:W-:Y:S06]  /*5f60*/  LDSM.16.M88.4 R204, [R248+0x5900] ;  /* 0x00590000f8cc783b */ /* 0x000fec0000000200 */
[----:B------:R-:W-:Y:S01]  /*5f70*/  LDSM.16.M88.4 R208, [R245+0x8100] ;  /* 0x00810000f5d0783b */ /* 0x000fe20000000200 */
[-C--:B-1----:R-:W-:Y:S05]  /*5f80*/  HMMA.16816.F32 R4, R64, R16.reuse, RZ ;  /* 0x000000104004723c */ /* 0x082fea00000018ff */
[----:B------:R-:W4:Y:S03]  /*5f90*/  SHFL.IDX PT, R37, R0, RZ, 0x181f ;  /* 0x00181fff00257589 */ /* 0x000f2600000e0000 */
[C---:B------:R-:W-:Y:S03]  /*5fa0*/  HMMA.16816.F32 R8, R60.reuse, R16, RZ ;  /* 0x000000103c08723c */ /* 0x040fe600000018ff */
[----:B------:R-:W-:Y:S06]  /*5fb0*/  SHFL.IDX PT, R52, R2, 0x1, 0x181f ;  /* 0x00381f0002347f89 */ /* 0x000fec00000e0000 */
[----:B------:R-:W-:Y:S01]  /*5fc0*/  LDSM.16.M88.4 R212, [R247] ;  /* 0x00000000f7d4783b */ /* 0x000fe20000000200 */
[-C--:B------:R-:W-:Y:S05]  /*5fd0*/  HMMA.16816.F32 R12, R60, R18.reuse, RZ ;  /* 0x000000123c0c723c */ /* 0x080fea00000018ff */
[----:B------:R-:W-:Y:S03]  /*5fe0*/  SHFL.IDX PT, R3, R0, 0x1, 0x181f ;  /* 0x00381f0000037f89 */ /* 0x000fe600000e0000 */
[C---:B------:R-:W-:Y:S03]  /*5ff0*/  HMMA.16816.F32 R16, R64.reuse, R18, RZ ;  /* 0x000000124010723c */ /* 0x040fe600000018ff */
[----:B------:R-:W-:Y:S05]  /*6000*/  LDSM.16.M88.4 R216, [R245+0xa100] ;  /* 0x00a10000f5d8783b */ /* 0x000fea0000000200 */
[-C--:B------:R-:W-:Y:S01]  /*6010*/  HMMA.16816.F32 R20, R64, R32.reuse, RZ ;  /* 0x000000204014723c */ /* 0x080fe200000018ff */
[----:B------:R-:W-:Y:S06]  /*6020*/  LDSM.16.M88.4 R220, [R237] ;  /* 0x00000000eddc783b */ /* 0x000fec0000000200 */
[----:B------:R-:W-:Y:S01]  /*6030*/  LDSM.16.M88.4 R224, [R236] ;  /* 0x00000000ece0783b */ /* 0x000fe20000000200 */
[C---:B------:R-:W-:Y:S05]  /*6040*/  HMMA.16816.F32 R24, R60.reuse, R32, RZ ;  /* 0x000000203c18723c */ /* 0x040fea00000018ff */
[----:B------:R-:W-:Y:S03]  /*6050*/  LDSM.16.M88.4 R228, [R235] ;  /* 0x00000000ebe4783b */ /* 0x000fe60000000200 */
[-C--:B------:R-:W-:Y:S03]  /*6060*/  HMMA.16816.F32 R28, R60, R34.reuse, RZ ;  /* 0x000000223c1c723c */ /* 0x080fe600000018ff */
[----:B------:R-:W1:Y:S05]  /*6070*/  SHFL.IDX PT, R44, R2, 0x2, 0x181f ;  /* 0x00581f00022c7f89 */ /* 0x000e6a00000e0000 */
[C---:B------:R-:W-:Y:S01]  /*6080*/  HMMA.16816.F32 R32, R64.reuse, R34, RZ ;  /* 0x000000224020723c */ /* 0x040fe200000018ff */
[----:B------:R-:W1:Y:S06]  /*6090*/  SHFL.IDX PT, R40, R0, 0x2, 0x181f ;  /* 0x00581f0000287f89 */ /* 0x000e6c00000e0000 */
[----:B------:R-:W1:Y:S06]  /*60a0*/  SHFL.IDX PT, R2, R2, 0x3, 0x181f ;  /* 0x00781f0002027f89 */ /* 0x000e6c00000e0000 */
[----:B------:R-:W1:Y:S01]  /*60b0*/  SHFL.IDX PT, R0, R0, 0x3, 0x181f ;  /* 0x00781f0000007f89 */ /* 0x000e6200000e0000 */
[-C--:B---3--:R-:W-:Y:S05]  /*60c0*/  IADD3 R38, P5, R36, R58.reuse, RZ ;  /* 0x0000003a24267210 */ /* 0x088fea0007fbe0ff */
[C-C-:B----4-:R-:W-:Y:S01]  /*60d0*/  IMAD.X R39, R37.reuse, 0x1, R57.reuse, P5 ;  /* 0x0000000125277824 */ /* 0x150fe200028e0639 */
[----:B-1----:R-:W-:Y:S04]  /*60e0*/  IADD3 R46, P5, R44, R58, RZ ;  /* 0x0000003a2c2e7210 */ /* 0x002fe80007fbe0ff */
[----:B------:R1:W-:Y:S01]  /*60f0*/  LDGSTS.E.BYPASS.LTC128B.128 [R54], [R38.64], !P4 ;  /* 0x0000000026367fae */ /* 0x0003e2000e101d4c */
[----:B-----5:R-:W-:Y:S01]  /*6100*/  IADD3 R36, P2, R36, R56, RZ ;  /* 0x0000003824247210 */ /* 0x020fe20007f5e0ff */
[----:B------:R-:W-:Y:S04]  /*6110*/  IMAD.X R47, R40, 0x1, R57, P5 ;  /* 0x00000001282f7824 */ /* 0x000fe800028e0639 */
[----:B--2---:R-:W-:Y:S01]  /*6120*/  IMAD.X R37, R37, 0x1, R55, P2 ;  /* 0x0000000125257824 */ /* 0x004fe200010e0637 */
[C---:B------:R-:W-:Y:S02]  /*6130*/  IADD3 R42, P2, R52.reuse, R58, RZ ;  /* 0x0000003a342a7210 */ /* 0x040fe40007f5e0ff */
[-C--:B------:R-:W-:Y:S02]  /*6140*/  IADD3 R52, P6, R52, R56.reuse, RZ ;  /* 0x0000003834347210 */ /* 0x080fe40007fde0ff */
[----:B------:R1:W-:Y:S01]  /*6150*/  LDGSTS.E.BYPASS.LTC128B.128 [R54+0x2000], [R36.64], !P3 ;  /* 0x0200000024367fae */ /* 0x0003e2000d901d4c */
[C---:B------:R-:W-:Y:S01]  /*6160*/  IMAD.X R43, R3.reuse, 0x1, R57, P2 ;  /* 0x00000001032b7824 */ /* 0x040fe200010e0639 */
[----:B------:R-:W-:Y:S01]  /*6170*/  IADD3 R44, P2, R44, R56, RZ ;  /* 0x000000382c2c7210 */ /* 0x000fe20007f5e0ff */
[--C-:B------:R-:W-:Y:S03]  /*6180*/  IMAD.X R53, R3, 0x1, R55.reuse, P6 ;  /* 0x0000000103357824 */ /* 0x100fe600030e0637 */
[----:B------:R2:W-:Y:S01]  /*6190*/  LDGSTS.E.BYPASS.LTC128B.128 [R54+0x800], [R42.64], !P4 ;  /* 0x008000002a367fae */ /* 0x0005e2000e101d4c */
[----:B------:R-:W-:Y:S05]  /*61a0*/  IMAD.X R45, R40, 0x1, R55, P2 ;  /* 0x00000001282d7824 */ /* 0x000fea00010e0637 */
[----:B------:R3:W-:Y:S06]  /*61b0*/  LDGSTS.E.BYPASS.LTC128B.128 [R54+0x2800], [R52.64], !P3 ;  /* 0x0280000034367fae */ /* 0x0007ec000d901d4c */
[----:B------:R4:W-:Y:S06]  /*61c0*/  LDGSTS.E.BYPASS.LTC128B.128 [R54+0x1000], [R46.64], !P4 ;  /* 0x010000002e367fae */ /* 0x0009ec000e101d4c */
[----:B------:R4:W-:Y:S01]  /*61d0*/  LDGSTS.E.BYPASS.LTC128B.128 [R54+0x3000], [R44.64], !P3 ;  /* 0x030000002c367fae */ /* 0x0009e2000d901d4c */
[-C--:B-1----:R-:W-:Y:S08]  /*61e0*/  HMMA.16816.F32 R36, R64, R48.reuse, RZ ;  /* 0x000000304024723c */ /* 0x082ff000000018ff */
[C---:B--2---:R-:W-:Y:S07]  /*61f0*/  HMMA.16816.F32 R40, R60.reuse, R48, RZ ;  /* 0x000000303c28723c */ /* 0x044fee00000018ff */
[----:B------:R-:W-:Y:S05]  /*6200*/  IADD3 R48, P2, R2, R58, RZ ;  /* 0x0000003a02307210 */ /* 0x000fea0007f5e0ff */
[----:B------:R-:W-:Y:S01]  /*6210*/  IMAD.X R49, R0, 0x1, R57, P2 ;  /* 0x0000000100317824 */ /* 0x000fe200010e0639 */
[----:B------:R-:W-:Y:S01]  /*6220*/  IADD3 R2, P2, R2, R56, RZ ;  /* 0x0000003802027210 */ /* 0x000fe20007f5e0ff */
[-C--:B----4-:R-:W-:Y:S03]  /*6230*/  HMMA.16816.F32 R44, R60, R50.reuse, RZ ;  /* 0x000000323c2c723c */ /* 0x090fe600000018ff */
[----:B------:R1:W-:Y:S01]  /*6240*/  LDGSTS.E.BYPASS.LTC128B.128 [R54+0x1800], [R48.64], !P4 ;  /* 0x0180000030367fae */ /* 0x0003e2000e101d4c */
[----:B------:R-:W-:Y:S01]  /*6250*/  IMAD.X R3, R0, 0x1, R55, P2 ;  /* 0x0000000100037824 */ /* 0x000fe200010e0637 */
[----:B------:R-:W-:Y:S04]  /*6260*/  PLOP3.LUT P2, PT, PT, PT, UP0, 0x80, 0x0 ;  /* 0x000000000000781c */ /* 0x000fe80003f4f008 */
[----:B------:R3:W-:Y:S06]  /*6270*/  LDGSTS.E.BYPASS.LTC128B.128 [R54+0x3800], [R2.64], !P3 ;  /* 0x0380000002367fae */ /* 0x0007ec000d901d4c */
[----:B------:R-:W0:Y:S01]  /*6280*/  LDGDEPBAR ;  /* 0x00000000000079af */ /* 0x000e220000000000 */
[C---:B-1----:R-:W-:Y:S08]  /*6290*/  HMMA.16816.F32 R48, R64.reuse, R50, RZ ;  /* 0x000000324030723c */ /* 0x042ff000000018ff */
[-C--:B---3--:R-:W-:Y:S08]  /*62a0*/  HMMA.16816.F32 R52, R64, R204.reuse, RZ ;  /* 0x000000cc4034723c */ /* 0x088ff000000018ff */
[C---:B------:R-:W-:Y:S08]  /*62b0*/  HMMA.16816.F32 R56, R60.reuse, R204, RZ ;  /* 0x000000cc3c38723c */ /* 0x040ff000000018ff */
[-C--:B------:R-:W-:Y:S08]  /*62c0*/  HMMA.16816.F32 R60, R60, R206.reuse, RZ ;  /* 0x000000ce3c3c723c */ /* 0x080ff000000018ff */
[----:B------:R-:W-:Y:S01]  /*62d0*/  HMMA.16816.F32 R64, R64, R206, RZ ;  /* 0x000000ce4040723c */ /* 0x000fe200000018ff */
[----:B------:R-:W-:Y:S07]  /*62e0*/  LDSM.16.M88.4 R204, [R244+0x8100] ;  /* 0x00810000f4cc783b */ /* 0x000fee0000000200 */
[-C--:B------:R-:W-:Y:S08]  /*62f0*/  HMMA.16816.F32 R4, R208, R212.reuse, R4 ;  /* 0x000000d4d004723c */ /* 0x080ff00000001804 */
[C---:B------:R-:W-:Y:S08]  /*6300*/  HMMA.16816.F32 R8, R216.reuse, R212, R8 ;  /* 0x000000d4d808723c */ /* 0x040ff00000001808 */
[-C--:B------:R-:W-:Y:S08]  /*6310*/  HMMA.16816.F32 R12, R216, R214.reuse, R12 ;  /* 0x000000d6d80c723c */ /* 0x080ff0000000180c */
[C---:B------:R-:W-:Y:S01]  /*6320*/  HMMA.16816.F32 R16, R208.reuse, R214, R16 ;  /* 0x000000d6d010723c */ /* 0x040fe20000001810 */
[----:B------:R-:W1:Y:S07]  /*6330*/  LDSM.16.M88.4 R212, [R243+0x4100] ;  /* 0x00410000f3d4783b */ /* 0x000e6e0000000200 */
[-C--:B------:R-:W-:Y:S08]  /*6340*/  HMMA.16816.F32 R20, R208, R220.reuse, R20 ;  /* 0x000000dcd014723c */ /* 0x080ff00000001814 */
[C---:B------:R-:W-:Y:S08]  /*6350*/  HMMA.16816.F32 R24, R216.reuse, R220, R24 ;  /* 0x000000dcd818723c */ /* 0x040ff00000001818 */
[-C--:B------:R-:W-:Y:S08]  /*6360*/  HMMA.16816.F32 R28, R216, R222.reuse, R28 ;  /* 0x000000ded81c723c */ /* 0x080ff0000000181c */
[C---:B------:R-:W-:Y:S01]  /*6370*/  HMMA.16816.F32 R32, R208.reuse, R222, R32 ;  /* 0x000000ded020723c */ /* 0x040fe20000001820 */
[----:B------:R-:W2:Y:S07]  /*6380*/  LDSM.16.M88.4 R220, [R244+0xa100] ;  /* 0x00a10000f4dc783b */ /* 0x000eae0000000200 */
[-C--:B------:R-:W-:Y:S08]  /*6390*/  HMMA.16816.F32 R36, R208, R224.reuse, R36 ;  /* 0x000000e0d024723c */ /* 0x080ff00000001824 */
[C---:B------:R-:W-:Y:S08]  /*63a0*/  HMMA.16816.F32 R40, R216.reuse, R224, R40 ;  /* 0x000000e0d828723c */ /* 0x040ff00000001828 */
[-C--:B------:R-:W-:Y:S08]  /*63b0*/  HMMA.16816.F32 R44, R216, R226.reuse, R44 ;  /* 0x000000e2d82c723c */ /* 0x080ff0000000182c */
[C---:B------:R-:W-:Y:S01]  /*63c0*/  HMMA.16816.F32 R48, R208.reuse, R226, R48 ;  /* 0x000000e2d030723c */ /* 0x040fe20000001830 */
[----:B------:R-:W-:Y:S07]  /*63d0*/  LDSM.16.M88.4 R224, [R243+0x5900] ;  /* 0x00590000f3e0783b */ /* 0x000fee0000000200 */
[-C--:B------:R-:W-:Y:S08]  /*63e0*/  HMMA.16816.F32 R52, R208, R228.reuse, R52 ;  /* 0x000000e4d034723c */ /* 0x080ff00000001834 */
[C---:B------:R-:W-:Y:S08]  /*63f0*/  HMMA.16816.F32 R56, R216.reuse, R228, R56 ;  /* 0x000000e4d838723c */ /* 0x040ff00000001838 */
[-C--:B------:R-:W-:Y:S01]  /*6400*/  HMMA.16816.F32 R60, R216, R230.reuse, R60 ;  /* 0x000000e6d83c723c */ /* 0x080fe2000000183c */
[----:B------:R-:W-:Y:S07]  /*6410*/  LDSM.16.M88.4 R216, [R243+0x5100] ;  /* 0x00510000f3d8783b */ /* 0x000fee0000000200 */
[----:B------:R-:W-:Y:S01]  /*6420*/  HMMA.16816.F32 R64, R208, R230, R64 ;  /* 0x000000e6d040723c */ /* 0x000fe20000001840 */
[----:B------:R-:W3:Y:S07]  /*6430*/  LDSM.16.M88.4 R208, [R243+0x4900] ;  /* 0x00490000f3d0783b */ /* 0x000eee0000000200 */
[-C--:B-1----:R-:W-:Y:S08]  /*6440*/  HMMA.16816.F32 R4, R204, R212.reuse, R4 ;  /* 0x000000d4cc04723c */ /* 0x082ff00000001804 */
[C---:B--2---:R-:W-:Y:S08]  /*6450*/  HMMA.16816.F32 R8, R220.reuse, R212, R8 ;  /* 0x000000d4dc08723c */ /* 0x044ff00000001808 */
[-C--:B------:R-:W-:Y:S08]  /*6460*/  HMMA.16816.F32 R12, R220, R214.reuse, R12 ;  /* 0x000000d6dc0c723c */ /* 0x080ff0000000180c */
[C---:B------:R-:W-:Y:S01]  /*6470*/  HMMA.16816.F32 R16, R204.reuse, R214, R16 ;  /* 0x000000d6cc10723c */ /* 0x040fe20000001810 */
[----:B------:R-:W-:Y:S07]  /*6480*/  LDSM.16.M88.4 R212, [R234] ;  /* 0x00000000ead4783b */ /* 0x000fee0000000200 */
[-C--:B---3--:R-:W-:Y:S08]  /*6490*/  HMMA.16816.F32 R20, R204, R208.reuse, R20 ;  /* 0x000000d0cc14723c */ /* 0x088ff00000001814 */
        /* <DEDUP_REMOVED lines=11> */
[-C--:B------:R-:W-:Y:S01]  /*6550*/  HMMA.16816.F32 R60, R220, R226.reuse, R60 ;  /* 0x000000e2dc3c723c */ /* 0x080fe2000000183c */
[----:B------:R-:W-:Y:S07]  /*6560*/  LDSM.16.M88.4 R220, [R234+0x1000] ;  /* 0x00100000eadc783b */ /* 0x000fee0000000200 */
[----:B------:R-:W-:Y:S01]  /*6570*/  HMMA.16816.F32 R64, R204, R226, R64 ;  /* 0x000000e2cc40723c */ /* 0x000fe20000001840 */
[----:B------:R-:W3:Y:S06]  /*6580*/  LDSM.16.M88.4 R204, [R234+0x800] ;  /* 0x00080000eacc783b */ /* 0x000eec0000000200 */
[----:B------:R-:W4:Y:S01]  /*6590*/  LDSM.16.M88.4 R224, [R234+0x1800] ;  /* 0x00180000eae0783b */ /* 0x000f220000000200 */
[-C--:B-1----:R-:W-:Y:S08]  /*65a0*/  HMMA.16816.F32 R4, R208, R212.reuse, R4 ;  /* 0x000000d4d004723c */ /* 0x082ff00000001804 */
[C---:B--2---:R-:W-:Y:S08]  /*65b0*/  HMMA.16816.F32 R8, R216.reuse, R212, R8 ;  /* 0x000000d4d808723c */ /* 0x044ff00000001808 */
[-C--:B------:R-:W-:Y:S08]  /*65c0*/  HMMA.16816.F32 R12, R216, R214.reuse, R12 ;  /* 0x000000d6d80c723c */ /* 0x080ff0000000180c */
[C---:B------:R-:W-:Y:S01]  /*65d0*/  HMMA.16816.F32 R16, R208.reuse, R214, R16 ;  /* 0x000000d6d010723c */ /* 0x040fe20000001810 */
[----:B------:R-:W-:Y:S07]  /*65e0*/  LDSM.16.M88.4 R212, [R248+0x6100] ;  /* 0x00610000f8d4783b */ /* 0x000fee0000000200 */
        /* <DEDUP_REMOVED lines=10> */
[-C--:B----4-:R-:W-:Y:S08]  /*6690*/  HMMA.16816.F32 R52, R208, R224.reuse, R52 ;  /* 0x000000e0d034723c */ /* 0x090ff00000001834 */
        /* <DEDUP_REMOVED lines=24> */
[----:B------:R-:W-:Y:S07]  /*6820*/  LDSM.16.M88.4 R220, [R203] ;  /* 0x00000000cbdc783b */ /* 0x000fee0000000200 */
[----:B------:R-:W-:Y:S01]  /*6830*/  HMMA.16816.F32 R64, R204, R226, R64 ;  /* 0x000000e2cc40723c */ /* 0x000fe20000001840 */
[----:B------:R-:W3:Y:S06]  /*6840*/  LDSM.16.M88.4 R204, [R232] ;  /* 0x00000000e8cc783b */ /* 0x000eec0000000200 */
[----:B------:R-:W4:Y:S01]  /*6850*/  LDSM.16.M88.4 R224, [R202] ;  /* 0x00000000cae0783b */ /* 0x000f220000000200 */
        /* <DEDUP_REMOVED lines=44> */
[-C--:B-1----:R-:W-:Y:S01]  /*6b20*/  HMMA.16816.F32 R4, R208, R212.reuse, R4 ;  /* 0x000000d4d004723c */ /* 0x082fe20000001804 */
[----:B------:R-:W-:Y:S04]  /*6b30*/  DEPBAR.LE SB0, 0x0 ;  /* 0x000080000000791a */ /* 0x000fe80000000000 */
[----:B------:R-:W-:Y:S03]  /*6b40*/  BAR.SYNC.DEFER_BLOCKING 0x0 ;  /* 0x0000000000007b1d */ /* 0x000fe60000010000 */
[C---:B--2---:R-:W-:Y:S08]  /*6b50*/  HMMA.16816.F32 R8, R216.reuse, R212, R8 ;  /* 0x000000d4d808723c */ /* 0x044ff00000001808 */
[-C--:B------:R-:W-:Y:S08]  /*6b60*/  HMMA.16816.F32 R12, R216, R214.reuse, R12 ;  /* 0x000000d6d80c723c */ /* 0x080ff0000000180c */
[C---:B------:R-:W-:Y:S08]  /*6b70*/  HMMA.16816.F32 R16, R208.reuse, R214, R16 ;  /* 0x000000d6d010723c */ /* 0x040ff00000001810 */
[-C--:B---3--:R-:W-:Y:S08]  /*6b80*/  HMMA.16816.F32 R20, R208, R204.reuse, R20 ;  /* 0x000000ccd014723c */ /* 0x088ff00000001814 */
[C---:B------:R-:W-:Y:S08]  /*6b90*/  HMMA.16816.F32 R24, R216.reuse, R204, R24 ;  /* 0x000000ccd818723c */ /* 0x040ff00000001818 */
[-C--:B------:R-:W-:Y:S08]  /*6ba0*/  HMMA.16816.F32 R28, R216, R206.reuse, R28 ;  /* 0x000000ced81c723c */ /* 0x080ff0000000181c */
[C---:B------:R-:W-:Y:S08]  /*6bb0*/  HMMA.16816.F32 R32, R208.reuse, R206, R32 ;  /* 0x000000ced020723c */ /* 0x040ff00000001820 */
[-C--:B------:R-:W-:Y:S08]  /*6bc0*/  HMMA.16816.F32 R36, R208, R220.reuse, R36 ;  /* 0x000000dcd024723c */ /* 0x080ff00000001824 */
[C---:B------:R-:W-:Y:S08]  /*6bd0*/  HMMA.16816.F32 R40, R216.reuse, R220, R40 ;  /* 0x000000dcd828723c */ /* 0x040ff00000001828 */
[-C--:B------:R-:W-:Y:S08]  /*6be0*/  HMMA.16816.F32 R44, R216, R222.reuse, R44 ;  /* 0x000000ded82c723c */ /* 0x080ff0000000182c */
[C---:B------:R-:W-:Y:S08]  /*6bf0*/  HMMA.16816.F32 R48, R208.reuse, R222, R48 ;  /* 0x000000ded030723c */ /* 0x040ff00000001830 */
[-C--:B----4-:R-:W-:Y:S08]  /*6c00*/  HMMA.16816.F32 R52, R208, R224.reuse, R52 ;  /* 0x000000e0d034723c */ /* 0x090ff00000001834 */
[C---:B------:R-:W-:Y:S08]  /*6c10*/  HMMA.16816.F32 R56, R216.reuse, R224, R56 ;  /* 0x000000e0d838723c */ /* 0x040ff00000001838 */
[-C--:B------:R-:W-:Y:S08]  /*6c20*/  HMMA.16816.F32 R60, R216, R226.reuse, R60 ;  /* 0x000000e2d83c723c */ /* 0x080ff0000000183c */
[----:B------:R-:W-:Y:S01]  /*6c30*/  HMMA.16816.F32 R64, R208, R226, R64 ;  /* 0x000000e2d040723c */ /* 0x000fe20000001840 */
[----:B------:R-:W-:-:S07]  /*6c40*/  @P2 BRA `(.L_x_155) ;  /* 0xffffed5000002947 */ /* 0x000fce000383ffff */
.L_x_154:
[----:B------:R-:W-:Y:S01]  /*6c50*/  FMNMX.FTZ R201, R8, R198, !PT ;  /* 0x000000c608c97209 */ /* 0x000fe20007810000 */
[----:B------:R-:W0:Y:S01]  /*6c60*/  LDGDEPBAR ;  /* 0x00000000000079af */ /* 0x000e220000000000 */
[----:B--2---:R-:W-:Y:S01]  /*6c70*/  FMNMX.FTZ R205, R4, R199, !PT ;  /* 0x000000c704cd7209 */ /* 0x004fe20007810000 */
[----:B------:R-:W-:Y:S01]  /*6c80*/  UISETP.GT.AND UP0, UPT, UR6, UR7, UPT ;  /* 0x000000070600728c */ /* 0x000fe2000bf04270 */
[----:B------:R-:W-:Y:S01]  /*6c90*/  FMNMX.FTZ R201, R9, R201, !PT ;  /* 0x000000c909c97209 */ /* 0x000fe20007810000 */
[----:B------:R-:W-:Y:S01]  /*6ca0*/  UIADD3 UR6, UR6, -0x1, URZ ;  /* 0xffffffff06067890 */ /* 0x000fe2000fffe03f */
        /* <DEDUP_REMOVED lines=30> */
[----:B------:R-:W1:Y:S01]  /*6e90*/  SHFL.BFLY PT, R2, R201, 0x2, 0x1f ;  /* 0x0c401f00c9027f89 */ /* 0x000e6200000e0000 */
        /* <DEDUP_REMOVED lines=16> */
[----:B-1----:R-:W-:Y:S02]  /*6fa0*/  FMNMX.FTZ R201, R201, R2, !PT ;  /* 0x00000002c9c97209 */ /* 0x002fe40007810000 */
        /* <DEDUP_REMOVED lines=14> */
[----:B------:R-:W2:Y:S01]  /*7090*/  SHFL.BFLY PT, R196, R205, 0x2, 0x1f ;  /* 0x0c401f00cdc47f89 */ /* 0x000ea200000e0000 */
[----:B------:R-:W-:Y:S02]  /*70a0*/  PLOP3.LUT P2, PT, PT, PT, UP0, 0x80, 0x0 ;  /* 0x000000000000781c */ /* 0x000fe40003f4f008 */
[----:B------:R-:W-:Y:S02]  /*70b0*/  FMNMX.FTZ R0, R62, R0, !PT ;  /* 0x000000003e007209 */ /* 0x000fe40007810000 */
[----:B-1----:R-:W-:Y:S02]  /*70c0*/  FMNMX.FTZ R2, R201, R2, !PT ;  /* 0x00000002c9027209 */ /* 0x002fe40007810000 */
[----:B------:R-:W-:Y:S01]  /*70d0*/  FMNMX.FTZ R0, R63, R0, !PT ;  /* 0x000000003f007209 */ /* 0x000fe20007810000 */
[----:B------:R-:W1:Y:S02]  /*70e0*/  SHFL.BFLY PT, R3, R204, 0x2, 0x1f ;  /* 0x0c401f00cc037f89 */ /* 0x000e6400000e0000 */
[C---:B------:R-:W-:Y:S02]  /*70f0*/  FMUL.FTZ R206, R2.reuse, c[0x0][0x2d0] ;  /* 0x0000b40002ce7a20 */ /* 0x040fe40000410000 */
[----:B------:R-:W-:Y:S02]  /*7100*/  FADD.FTZ R198, -R2, R198 ;  /* 0x000000c602c67221 */ /* 0x000fe40000010100 */
[--C-:B------:R-:W-:Y:S02]  /*7110*/  FFMA.FTZ R229, R8, c[0x0][0x2d0], -R206.reuse ;  /* 0x0000b40008e57a23 */ /* 0x100fe400000108ce */
[----:B------:R-:W3:Y:S01]  /*7120*/  SHFL.BFLY PT, R201, R0, 0x2, 0x1f ;  /* 0x0c401f0000c97f89 */ /* 0x000ee200000e0000 */
[--C-:B------:R-:W-:Y:S02]  /*7130*/  FFMA.FTZ R226, R9, c[0x0][0x2d0], -R206.reuse ;  /* 0x0000b40009e27a23 */ /* 0x100fe400000108ce */
[--C-:B------:R-:W-:Y:S01]  /*7140*/  FFMA.FTZ R212, R12, c[0x0][0x2d0], -R206.reuse ;  /* 0x0000b4000cd47a23 */ /* 0x100fe200000108ce */
[----:B------:R-:W-:Y:S01]  /*7150*/  MUFU.EX2 R229, R229 ;  /* 0x000000e500e57308 */ /* 0x000fe20000000800 */
[----:B------:R-:W-:Y:S02]  /*7160*/  FFMA.FTZ R213, R13, c[0x0][0x2d0], -R206 ;  /* 0x0000b4000dd57a23 */ /* 0x000fe400000108ce */
[----:B------:R-:W-:Y:S01]  /*7170*/  FMUL.FTZ R198, R198, c[0x0][0x2d0] ;  /* 0x0000b400c6c67a20 */ /* 0x000fe20000410000 */
[----:B--2---:R-:W-:Y:S05]  /*7180*/  FMNMX.FTZ R205, R205, R196, !PT ;  /* 0x000000c4cdcd7209 */ /* 0x004fea0007810000 */
[----:B------:R-:W2:Y:S01]  /*7190*/  SHFL.BFLY PT, R196, R205, 0x1, 0x1f ;  /* 0x0c201f00cdc47f89 */ /* 0x000ea200000e0000 */
[----:B------:R-:W4:Y:S01]  /*71a0*/  MUFU.EX2 R198, R198 ;  /* 0x000000c600c67308 */ /* 0x000f220000000800 */
[----:B-1----:R-:W-:Y:S06]  /*71b0*/  FMNMX.FTZ R204, R204, R3, !PT ;  /* 0x00000003cccc7209 */ /* 0x002fec0007810000 */
[----:B------:R-:W1:Y:S01]  /*71c0*/  SHFL.BFLY PT, R3, R204, 0x1, 0x1f ;  /* 0x0c201f00cc037f89 */ /* 0x000e6200000e0000 */
[----:B---3--:R-:W-:Y:S02]  /*71d0*/  FMNMX.FTZ R201, R0, R201, !PT ;  /* 0x000000c900c97209 */ /* 0x008fe40007810000 */
[----:B------:R-:W3:Y:S05]  /*71e0*/  MUFU.EX2 R226, R226 ;  /* 0x000000e200e27308 */ /* 0x000eea0000000800 */
[----:B------:R-:W5:Y:S05]  /*71f0*/  SHFL.BFLY PT, R0, R201, 0x1, 0x1f ;  /* 0x0c201f00c9007f89 */ /* 0x000f6a00000e0000 */
[----:B------:R-:W-:Y:S01]  /*7200*/  MUFU.EX2 R212, R212 ;  /* 0x000000d400d47308 */ /* 0x000fe20000000800 */
[----:B--2---:R-:W-:Y:S01]  /*7210*/  FMNMX.FTZ R196, R205, R196, !PT ;  /* 0x000000c4cdc47209 */ /* 0x004fe20007810000 */
[C---:B----4-:R-:W-:Y:S02]  /*7220*/  FMUL.FTZ R8, R198.reuse, R188 ;  /* 0x000000bcc6087220 */ /* 0x050fe40000410000 */
[----:B------:R-:W-:Y:S02]  /*7230*/  FMUL.FTZ R9, R198, R189 ;  /* 0x000000bdc6097220 */ /* 0x000fe40000410000 */
[C---:B------:R-:W-:Y:S02]  /*7240*/  FADD.FTZ R199, -R196.reuse, R199 ;  /* 0x000000c7c4c77221 */ /* 0x040fe40000010100 */
[----:B------:R-:W-:Y:S01]  /*7250*/  FMUL.FTZ R216, R196, c[0x0][0x2d0] ;  /* 0x0000b400c4d87a20 */ /* 0x000fe20000410000 */
[----:B-1----:R-:W-:Y:S01]  /*7260*/  FMNMX.FTZ R3, R204, R3, !PT ;  /* 0x00000003cc037209 */ /* 0x002fe20007810000 */
[----:B------:R-:W-:Y:S01]  /*7270*/  FMUL.FTZ R199, R199, c[0x0][0x2d0] ;  /* 0x0000b400c7c77a20 */ /* 0x000fe20000410000 */
[----:B------:R-:W1:Y:S01]  /*7280*/  LDSM.16.MT88.4 R204, [R246+0x100] ;  /* 0x00010000f6cc783b */ /* 0x000e620000004200 */
[----:B------:R-:W-:Y:S01]  /*7290*/  FFMA.FTZ R208, R16, c[0x0][0x2d0], -R216 ;  /* 0x0000b40010d07a23 */ /* 0x000fe200000108d8 */
[----:B------:R-:W-:Y:S01]  /*72a0*/  MUFU.EX2 R213, R213 ;  /* 0x000000d500d57308 */ /* 0x000fe20000000800 */
[C---:B------:R-:W-:Y:S01]  /*72b0*/  FADD.FTZ R200, -R3.reuse, R200 ;  /* 0x000000c803c87221 */ /* 0x040fe20000010100 */
[----:B---3--:R-:W-:Y:S01]  /*72c0*/  F2FP.PACK_AB R188, R226, R229 ;  /* 0x000000e5e2bc723e */ /* 0x008fe200000000ff */
[----:B------:R-:W-:Y:S01]  /*72d0*/  FMUL.FTZ R218, R3, c[0x0][0x2d0] ;  /* 0x0000b40003da7a20 */ /* 0x000fe20000410000 */
[----:B-----5:R-:W-:Y:S01]  /*72e0*/  FMNMX.FTZ R0, R0, R201, !PT ;  /* 0x000000c900007209 */ /* 0x020fe20007810000 */
[----:B------:R-:W-:Y:S02]  /*72f0*/  FMUL.FTZ R200, R200, c[0x0][0x2d0] ;  /* 0x0000b400c8c87a20 */ /* 0x000fe40000410000 */
[----:B------:R-:W-:Y:S02]  /*7300*/  FFMA.FTZ R209, R17, c[0x0][0x2d0], -R216 ;  /* 0x0000b40011d17a23 */ /* 0x000fe400000108d8 */
[--C-:B------:R-:W-:Y:S01]  /*7310*/  FFMA.FTZ R210, R18, c[0x0][0x2d0], -R218.reuse ;  /* 0x0000b40012d27a23 */ /* 0x100fe200000108da */
[----:B------:R-:W2:Y:S01]  /*7320*/  MUFU.EX2 R199, R199 ;  /* 0x000000c700c77308 */ /* 0x000ea20000000800 */
[----:B------:R-:W-:Y:S02]  /*7330*/  FFMA.FTZ R211, R19, c[0x0][0x2d0], -R218 ;  /* 0x0000b40013d37a23 */ /* 0x000fe400000108da */
[--C-:B------:R-:W-:Y:S02]  /*7340*/  FFMA.FTZ R224, R4, c[0x0][0x2d0], -R216.reuse ;  /* 0x0000b40004e07a23 */ /* 0x100fe400000108d8 */
[----:B------:R-:W-:Y:S02]  /*7350*/  FFMA.FTZ R225, R5, c[0x0][0x2d0], -R216 ;  /* 0x0000b40005e17a23 */ /* 0x000fe400000108d8 */
[--C-:B------:R-:W-:Y:S02]  /*7360*/  FFMA.FTZ R227, R6, c[0x0][0x2d0], -R218.reuse ;  /* 0x0000b40006e37a23 */ /* 0x100fe400000108da */
[----:B------:R-:W-:Y:S01]  /*7370*/  FFMA.FTZ R223, R7, c[0x0][0x2d0], -R218 ;  /* 0x0000b40007df7a23 */ /* 0x000fe200000108da */
[----:B------:R-:W3:Y:S01]  /*7380*/  MUFU.EX2 R200, R200 ;  /* 0x000000c800c87308 */ /* 0x000ee20000000800 */
[C---:B------:R-:W-:Y:S02]  /*7390*/  FMUL.FTZ R231, R0.reuse, c[0x0][0x2d0] ;  /* 0x0000b40000e77a20 */ /* 0x040fe40000410000 */
[----:B------:R-:W-:Y:S02]  /*73a0*/  FADD.FTZ R197, -R0, R197 ;  /* 0x000000c500c57221 */ /* 0x000fe40000010100 */
[--C-:B------:R-:W-:Y:S02]  /*73b0*/  FFMA.FTZ R230, R10, c[0x0][0x2d0], -R231.reuse ;  /* 0x0000b4000ae67a23 */ /* 0x100fe400000108e7 */
[----:B------:R-:W-:Y:S02]  /*73c0*/  FMUL.FTZ R197, R197, c[0x0][0x2d0] ;  /* 0x0000b400c5c57a20 */ /* 0x000fe40000410000 */
[--C-:B------:R-:W-:Y:S01]  /*73d0*/  FFMA.FTZ R228, R11, c[0x0][0x2d0], -R231.reuse ;  /* 0x0000b4000be47a23 */ /* 0x100fe200000108e7 */
[----:B------:R-:W-:Y:S01]  /*73e0*/  MUFU.EX2 R225, R225 ;  /* 0x000000e100e17308 */ /* 0x000fe20000000800 */
[--C-:B------:R-:W-:Y:S02]  /*73f0*/  FFMA.FTZ R214, R14, c[0x0][0x2d0], -R231.reuse ;  /* 0x0000b4000ed67a23 */ /* 0x100fe400000108e7 */
[--C-:B------:R-:W-:Y:S02]  /*7400*/  FFMA.FTZ R201, R15, c[0x0][0x2d0], -R231.reuse ;  /* 0x0000b4000fc97a23 */ /* 0x100fe400000108e7 */
[C---:B--2---:R-:W-:Y:S02]  /*7410*/  FMUL.FTZ R16, R199.reuse, R180 ;  /* 0x000000b4c7107220 */ /* 0x044fe40000410000 */
[C---:B------:R-:W-:Y:S02]  /*7420*/  FMUL.FTZ R17, R199.reuse, R181 ;  /* 0x000000b5c7117220 */ /* 0x040fe40000410000 */
[C---:B------:R-:W-:Y:S01]  /*7430*/  FMUL.FTZ R4, R199.reuse, R192 ;  /* 0x000000c0c7047220 */ /* 0x040fe20000410000 */
[----:B------:R-:W-:Y:S01]  /*7440*/  MUFU.EX2 R223, R223 ;  /* 0x000000df00df7308 */ /* 0x000fe20000000800 */
[C---:B------:R-:W-:Y:S02]  /*7450*/  FMUL.FTZ R5, R199.reuse, R193 ;  /* 0x000000c1c7057220 */ /* 0x040fe40000410000 */
[----:B------:R-:W-:Y:S02]  /*7460*/  FMUL.FTZ R12, R198, R184 ;  /* 0x000000b8c60c7220 */ /* 0x000fe40000410000 */
[C---:B---3--:R-:W-:Y:S02]  /*7470*/  FMUL.FTZ R18, R200.reuse, R182 ;  /* 0x000000b6c8127220 */ /* 0x048fe40000410000 */
[C---:B------:R-:W-:Y:S02]  /*7480*/  FMUL.FTZ R19, R200.reuse, R183 ;  /* 0x000000b7c8137220 */ /* 0x040fe40000410000 */
[----:B------:R-:W2:Y:S01]  /*7490*/  LDSM.16.MT88.4 R180, [R240+0x100] ;  /* 0x00010000f0b4783b */ /* 0x000ea20000004200 */
[----:B------:R-:W3:Y:S01]  /*74a0*/  MUFU.EX2 R224, R224 ;  /* 0x000000e000e07308 */ /* 0x000ee20000000800 */
[C---:B------:R-:W-:Y:S02]  /*74b0*/  FMUL.FTZ R6, R200.reuse, R194 ;  /* 0x000000c2c8067220 */ /* 0x040fe40000410000 */
[----:B------:R-:W-:Y:S02]  /*74c0*/  FMUL.FTZ R7, R200, R195 ;  /* 0x000000c3c8077220 */ /* 0x000fe40000410000 */
[----:B------:R-:W-:Y:S02]  /*74d0*/  FMUL.FTZ R13, R198, R185 ;  /* 0x000000b9c60d7220 */ /* 0x000fe40000410000 */
[C---:B------:R-:W-:Y:S02]  /*74e0*/  FMUL.FTZ R68, R199.reuse, R68 ;  /* 0x00000044c7447220 */ /* 0x040fe40000410000 */
[C---:B------:R-:W-:Y:S01]  /*74f0*/  FMUL.FTZ R69, R199.reuse, R69 ;  /* 0x00000045c7457220 */ /* 0x040fe20000410000 */
[----:B------:R-:W-:Y:S01]  /*7500*/  MUFU.EX2 R208, R208 ;  /* 0x000000d000d07308 */ /* 0x000fe20000000800 */
[C---:B------:R-:W-:Y:S02]  /*7510*/  FMUL.FTZ R70, R200.reuse, R70 ;  /* 0x00000046c8467220 */ /* 0x040fe40000410000 */
[----:B------:R-:W-:Y:S02]  /*7520*/  FMUL.FTZ R71, R200, R71 ;  /* 0x00000047c8477220 */ /* 0x000fe40000410000 */
[C---:B------:R-:W-:Y:S02]  /*7530*/  FMUL.FTZ R72, R198.reuse, R72 ;  /* 0x00000048c6487220 */ /* 0x040fe40000410000 */
[C---:B------:R-:W-:Y:S02]  /*7540*/  FMUL.FTZ R73, R198.reuse, R73 ;  /* 0x00000049c6497220 */ /* 0x040fe40000410000 */
[C---:B------:R-:W-:Y:S01]  /*7550*/  FMUL.FTZ R76, R198.reuse, R76 ;  /* 0x0000004cc64c7220 */ /* 0x040fe20000410000 */
[----:B------:R-:W4:Y:S01]  /*7560*/  MUFU.EX2 R209, R209 ;  /* 0x000000d100d17308 */ /* 0x000f220000000800 */
[----:B------:R-:W-:Y:S02]  /*7570*/  FMUL.FTZ R77, R198, R77 ;  /* 0x0000004dc64d7220 */ /* 0x000fe40000410000 */
[----:B------:R-:W-:Y:S01]  /*7580*/  FMUL.FTZ R80, R199, R80 ;  /* 0x00000050c7507220 */ /* 0x000fe20000410000 */
[----:B---3--:R-:W-:Y:S01]  /*7590*/  F2FP.PACK_AB R192, R225, R224 ;  /* 0x000000e0e1c0723e */ /* 0x008fe200000000ff */
[C---:B------:R-:W-:Y:S02]  /*75a0*/  FMUL.FTZ R81, R199.reuse, R81 ;  /* 0x00000051c7517220 */ /* 0x040fe40000410000 */
[C---:B------:R-:W-:Y:S02]  /*75b0*/  FMUL.FTZ R82, R200.reuse, R82 ;  /* 0x00000052c8527220 */ /* 0x040fe40000410000 */
[C---:B------:R-:W-:Y:S01]  /*75c0*/  FMUL.FTZ R83, R200.reuse, R83 ;  /* 0x00000053c8537220 */ /* 0x040fe20000410000 */
[----:B------:R-:W3:Y:S01]  /*75d0*/  MUFU.EX2 R227, R227 ;  /* 0x000000e300e37308 */ /* 0x000ee20000000800 */
[C---:B------:R-:W-:Y:S02]  /*75e0*/  FMUL.FTZ R84, R199.reuse, R84 ;  /* 0x00000054c7547220 */ /* 0x040fe40000410000 */
[----:B------:R-:W-:Y:S02]  /*75f0*/  FMUL.FTZ R85, R199, R85 ;  /* 0x00000055c7557220 */ /* 0x000fe40000410000 */
[C---:B------:R-:W-:Y:S02]  /*7600*/  FMUL.FTZ R86, R200.reuse, R86 ;  /* 0x00000056c8567220 */ /* 0x040fe40000410000 */
[----:B------:R-:W-:Y:S02]  /*7610*/  FMUL.FTZ R87, R200, R87 ;  /* 0x00000057c8577220 */ /* 0x000fe40000410000 */
[C---:B------:R-:W-:Y:S01]  /*7620*/  FMUL.FTZ R88, R198.reuse, R88 ;  /* 0x00000058c6587220 */ /* 0x040fe20000410000 */
[----:B------:R-:W-:Y:S01]  /*7630*/  MUFU.EX2 R210, R210 ;  /* 0x000000d200d27308 */ /* 0x000fe20000000800 */
[C---:B------:R-:W-:Y:S02]  /*7640*/  FMUL.FTZ R89, R198.reuse, R89 ;  /* 0x00000059c6597220 */ /* 0x040fe40000410000 */
[C---:B------:R-:W-:Y:S01]  /*7650*/  FMUL.FTZ R92, R198.reuse, R92 ;  /* 0x0000005cc65c7220 */ /* 0x040fe20000410000 */
[----:B----4-:R-:W-:Y:S01]  /*7660*/  F2FP.PACK_AB R194, R209, R208 ;  /* 0x000000d0d1c2723e */ /* 0x010fe200000000ff */
[----:B------:R-:W-:Y:S02]  /*7670*/  FMUL.FTZ R93, R198, R93 ;  /* 0x0000005dc65d7220 */ /* 0x000fe40000410000 */
[C---:B------:R-:W-:Y:S02]  /*7680*/  FMUL.FTZ R96, R199.reuse, R96 ;  /* 0x00000060c7607220 */ /* 0x040fe40000410000 */
[----:B------:R-:W-:Y:S01]  /*7690*/  FMUL.FTZ R97, R199, R97 ;  /* 0x00000061c7617220 */ /* 0x000fe20000410000 */
[----:B------:R-:W4:Y:S01]  /*76a0*/  MUFU.EX2 R211, R211 ;  /* 0x000000d300d37308 */ /* 0x000f220000000800 */
[C---:B------:R-:W-:Y:S02]  /*76b0*/  FMUL.FTZ R98, R200.reuse, R98 ;  /* 0x00000062c8627220 */ /* 0x040fe40000410000 */
[C---:B------:R-:W-:Y:S01]  /*76c0*/  FMUL.FTZ R99, R200.reuse, R99 ;  /* 0x00000063c8637220 */ /* 0x040fe20000410000 */
[----:B---3--:R-:W-:Y:S01]  /*76d0*/  F2FP.PACK_AB R193, R223, R227 ;  /* 0x000000e3dfc1723e */ /* 0x008fe200000000ff */
[C---:B------:R-:W-:Y:S02]  /*76e0*/  FMUL.FTZ R100, R199.reuse, R100 ;  /* 0x00000064c7647220 */ /* 0x040fe40000410000 */
[C---:B------:R-:W-:Y:S02]  /*76f0*/  FMUL.FTZ R101, R199.reuse, R101 ;  /* 0x00000065c7657220 */ /* 0x040fe40000410000 */
[C---:B------:R-:W-:Y:S01]  /*7700*/  FMUL.FTZ R102, R200.reuse, R102 ;  /* 0x00000066c8667220 */ /* 0x040fe20000410000 */
[----:B------:R-:W3:Y:S01]  /*7710*/  MUFU.EX2 R197, R197 ;  /* 0x000000c500c57308 */ /* 0x000ee20000000800 */
[----:B------:R-:W-:Y:S02]  /*7720*/  FMUL.FTZ R103, R200, R103 ;  /* 0x00000067c8677220 */ /* 0x000fe40000410000 */
[C---:B------:R-:W-:Y:S02]  /*7730*/  FMUL.FTZ R104, R198.reuse, R104 ;  /* 0x00000068c6687220 */ /* 0x040fe40000410000 */
[C---:B------:R-:W-:Y:S02]  /*7740*/  FMUL.FTZ R105, R198.reuse, R105 ;  /* 0x00000069c6697220 */ /* 0x040fe40000410000 */
[C---:B------:R-:W-:Y:S02]  /*7750*/  FMUL.FTZ R108, R198.reuse, R108 ;  /* 0x0000006cc66c7220 */ /* 0x040fe40000410000 */
[----:B------:R-:W-:Y:S01]  /*7760*/  FMUL.FTZ R109, R198, R109 ;  /* 0x0000006dc66d7220 */ /* 0x000fe20000410000 */
[----:B------:R-:W-:Y:S01]  /*7770*/  MUFU.EX2 R230, R230 ;  /* 0x000000e600e67308 */ /* 0x000fe20000000800 */
[C---:B------:R-:W-:Y:S02]  /*7780*/  FMUL.FTZ R112, R199.reuse, R112 ;  /* 0x00000070c7707220 */ /* 0x040fe40000410000 */
[----:B------:R-:W-:Y:S01]  /*7790*/  FMUL.FTZ R113, R199, R113 ;  /* 0x00000071c7717220 */ /* 0x000fe20000410000 */
[----:B----4-:R-:W-:Y:S01]  /*77a0*/  F2FP.PACK_AB R195, R211, R210 ;  /* 0x000000d2d3c3723e */ /* 0x010fe200000000ff */
[C---:B------:R-:W-:Y:S02]  /*77b0*/  FMUL.FTZ R114, R200.reuse, R114 ;  /* 0x00000072c8727220 */ /* 0x040fe40000410000 */
[----:B------:R-:W-:Y:S02]  /*77c0*/  FMUL.FTZ R115, R200, R115 ;  /* 0x00000073c8737220 */ /* 0x000fe40000410000 */
[----:B------:R-:W-:Y:S01]  /*77d0*/  FMUL.FTZ R116, R199, R116 ;  /* 0x00000074c7747220 */ /* 0x000fe20000410000 */
[----:B------:R-:W4:Y:S01]  /*77e0*/  MUFU.EX2 R228, R228 ;  /* 0x000000e400e47308 */ /* 0x000f220000000800 */
[-C--:B-1----:R-:W-:Y:S05]  /*77f0*/  HMMA.16816.F32 R4, R192, R204.reuse, R4 ;  /* 0x000000ccc004723c */ /* 0x082fea0000001804 */
[----:B---3--:R-:W-:Y:S01]  /*7800*/  FMUL.FTZ R10, R197, R190 ;  /* 0x000000bec50a7220 */ /* 0x008fe20000410000 */
[----:B------:R-:W-:Y:S01]  /*7810*/  F2FP.PACK_AB R190, R213, R212 ;  /* 0x000000d4d5be723e */ /* 0x000fe200000000ff */
[C---:B------:R-:W-:Y:S02]  /*7820*/  FMUL.FTZ R11, R197.reuse, R191 ;  /* 0x000000bfc50b7220 */ /* 0x040fe40000410000 */
[----:B------:R-:W-:Y:S03]  /*7830*/  MUFU.EX2 R214, R214 ;  /* 0x000000d600d67308 */ /* 0x000fe60000000800 */
[C---:B------:R-:W-:Y:S02]  /*7840*/  FMUL.FTZ R14, R197.reuse, R186 ;  /* 0x000000bac50e7220 */ /* 0x040fe40000410000 */
[C---:B------:R-:W-:Y:S02]  /*7850*/  FMUL.FTZ R15, R197.reuse, R187 ;  /* 0x000000bbc50f7220 */ /* 0x040fe40000410000 */
[C---:B------:R-:W-:Y:S02]  /*7860*/  FMUL.FTZ R74, R197.reuse, R74 ;  /* 0x0000004ac54a7220 */ /* 0x040fe40000410000 */
[C---:B------:R-:W-:Y:S01]  /*7870*/  FMUL.FTZ R75, R197.reuse, R75 ;  /* 0x0000004bc54b7220 */ /* 0x040fe20000410000 */
[----:B------:R-:W1:Y:S01]  /*7880*/  MUFU.EX2 R201, R201 ;  /* 0x000000c900c97308 */ /* 0x000e620000000800 */
[C---:B------:R-:W-:Y:S02]  /*7890*/  FMUL.FTZ R78, R197.reuse, R78 ;  /* 0x0000004ec54e7220 */ /* 0x040fe40000410000 */
[C---:B------:R-:W-:Y:S01]  /*78a0*/  FMUL.FTZ R79, R197.reuse, R79 ;  /* 0x0000004fc54f7220 */ /* 0x040fe20000410000 */
[----:B----4-:R-:W-:Y:S01]  /*78b0*/  F2FP.PACK_AB R189, R228, R230 ;  /* 0x000000e6e4bd723e */ /* 0x010fe200000000ff */
[C---:B------:R-:W-:Y:S02]  /*78c0*/  FMUL.FTZ R90, R197.reuse, R90 ;  /* 0x0000005ac55a7220 */ /* 0x040fe40000410000 */
[C---:B------:R-:W-:Y:S02]  /*78d0*/  FMUL.FTZ R91, R197.reuse, R91 ;  /* 0x0000005bc55b7220 */ /* 0x040fe40000410000 */
[C---:B------:R-:W-:Y:S02]  /*78e0*/  FMUL.FTZ R94, R197.reuse, R94 ;  /* 0x0000005ec55e7220 */ /* 0x040fe40000410000 */
[C---:B------:R-:W-:Y:S02]  /*78f0*/  FMUL.FTZ R95, R197.reuse, R95 ;  /* 0x0000005fc55f7220 */ /* 0x040fe40000410000 */
[C---:B------:R-:W-:Y:S02]  /*7900*/  FMUL.FTZ R106, R197.reuse, R106 ;  /* 0x0000006ac56a7220 */ /* 0x040fe40000410000 */
[C---:B------:R-:W-:Y:S02]  /*7910*/  FMUL.FTZ R107, R197.reuse, R107 ;  /* 0x0000006bc56b7220 */ /* 0x040fe40000410000 */
[C---:B------:R-:W-:Y:S02]  /*7920*/  FMUL.FTZ R110, R197.reuse, R110 ;  /* 0x0000006ec56e7220 */ /* 0x040fe40000410000 */
[----:B------:R-:W-:Y:S02]  /*7930*/  FMUL.FTZ R111, R197, R111 ;  /* 0x0000006fc56f7220 */ /* 0x000fe40000410000 */
[----:B------:R-:W-:Y:S02]  /*7940*/  FMUL.FTZ R117, R199, R117 ;  /* 0x00000075c7757220 */ /* 0x000fe40000410000 */
[C---:B------:R-:W-:Y:S01]  /*7950*/  FMUL.FTZ R118, R200.reuse, R118 ;  /* 0x00000076c8767220 */ /* 0x040fe20000410000 */
[----:B-1----:R-:W-:Y:S01]  /*7960*/  F2FP.PACK_AB R191, R201, R214 ;  /* 0x000000d6c9bf723e */ /* 0x002fe200000000ff */
[----:B------:R-:W-:Y:S02]  /*7970*/  FMUL.FTZ R119, R200, R119 ;  /* 0x00000077c8777220 */ /* 0x000fe40000410000 */
[C---:B------:R-:W-:Y:S02]  /*7980*/  FMUL.FTZ R120, R198.reuse, R120 ;  /* 0x00000078c6787220 */ /* 0x040fe40000410000 */
[C---:B------:R-:W-:Y:S02]  /*7990*/  FMUL.FTZ R121, R198.reuse, R121 ;  /* 0x00000079c6797220 */ /* 0x040fe40000410000 */
[C---:B------:R-:W-:Y:S04]  /*79a0*/  HMMA.16816.F32 R8, R188.reuse, R204, R8 ;  /* 0x000000ccbc08723c */ /* 0x040fe80000001808 */
[C---:B------:R-:W-:Y:S02]  /*79b0*/  FMUL.FTZ R122, R197.reuse, R122 ;  /* 0x0000007ac57a7220 */ /* 0x040fe40000410000 */
[C---:B------:R-:W-:Y:S02]  /*79c0*/  FMUL.FTZ R123, R197.reuse, R123 ;  /* 0x0000007bc57b7220 */ /* 0x040fe40000410000 */
[-C--:B------:R-:W-:Y:S04]  /*79d0*/  HMMA.16816.F32 R12, R188, R206.reuse, R12 ;  /* 0x000000cebc0c723c */ /* 0x080fe8000000180c */
[C---:B------:R-:W-:Y:S02]  /*79e0*/  FMUL.FTZ R124, R198.reuse, R124 ;  /* 0x0000007cc67c7220 */ /* 0x040fe40000410000 */
[----:B------:R-:W-:Y:S02]  /*79f0*/  FMUL.FTZ R125, R198, R125 ;  /* 0x0000007dc67d7220 */ /* 0x000fe40000410000 */
[C---:B------:R-:W-:Y:S04]  /*7a00*/  HMMA.16816.F32 R16, R192.reuse, R206, R16 ;  /* 0x000000cec010723c */ /* 0x040fe80000001810 */
[C---:B------:R-:W-:Y:S02]  /*7a10*/  FMUL.FTZ R126, R197.reuse, R126 ;  /* 0x0000007ec57e7220 */ /* 0x040fe40000410000 */
[----:B------:R-:W-:Y:S02]  /*7a20*/  FMUL.FTZ R127, R197, R127 ;  /* 0x0000007fc57f7220 */ /* 0x000fe40000410000 */
[-C--:B--2---:R-:W-:Y:S04]  /*7a30*/  HMMA.16816.F32 R68, R192, R180.reuse, R68 ;  /* 0x000000b4c044723c */ /* 0x084fe80000001844 */
        /* <DEDUP_REMOVED lines=8> */
[C---:B------:R-:W-:Y:S01]  /*7ac0*/  HMMA.16816.F32 R80, R192.reuse, R182, R80 ;  /* 0x000000b6c050723c */ /* 0x040fe20000001850 */
[----:B------:R-:W1:Y:S03]  /*7ad0*/  LDSM.16.MT88.4 R180, [R239+0x100] ;  /* 0x00010000efb4783b */ /* 0x000e660000004200 */
[C---:B------:R-:W-:Y:S02]  /*7ae0*/  FMUL.FTZ R134, R200.reuse, R134 ;  /* 0x00000086c8867220 */ /* 0x040fe40000410000 */
[----:B------:R-:W-:Y:S02]  /*7af0*/  FMUL.FTZ R135, R200, R135 ;  /* 0x00000087c8877220 */ /* 0x000fe40000410000 */
[C---:B------:R-:W-:Y:S04]  /*7b00*/  FMUL.FTZ R136, R198.reuse, R136 ;  /* 0x00000088c6887220 */ /* 0x040fe80000410000 */
[C---:B------:R-:W-:Y:S02]  /*7b10*/  FMUL.FTZ R137, R198.reuse, R137 ;  /* 0x00000089c6897220 */ /* 0x040fe40000410000 */
[C---:B------:R-:W-:Y:S02]  /*7b20*/  FMUL.FTZ R138, R197.reuse, R138 ;  /* 0x0000008ac58a7220 */ /* 0x040fe40000410000 */
[C---:B------:R-:W-:Y:S02]  /*7b30*/  FMUL.FTZ R139, R197.reuse, R139 ;  /* 0x0000008bc58b7220 */ /* 0x040fe40000410000 */
[C---:B------:R-:W-:Y:S02]  /*7b40*/  FMUL.FTZ R140, R198.reuse, R140 ;  /* 0x0000008cc68c7220 */ /* 0x040fe40000410000 */
[----:B------:R-:W-:Y:S02]  /*7b50*/  FMUL.FTZ R141, R198, R141 ;  /* 0x0000008dc68d7220 */ /* 0x000fe40000410000 */
[C---:B------:R-:W-:Y:S02]  /*7b60*/  FMUL.FTZ R142, R197.reuse, R142 ;  /* 0x0000008ec58e7220 */ /* 0x040fe40000410000 */
[----:B------:R-:W-:Y:S02]  /*7b70*/  FMUL.FTZ R143, R197, R143 ;  /* 0x0000008fc58f7220 */ /* 0x000fe40000410000 */
[C---:B------:R-:W-:Y:S02]  /*7b80*/  FMUL.FTZ R144, R199.reuse, R144 ;  /* 0x00000090c7907220 */ /* 0x040fe40000410000 */
[C---:B------:R-:W-:Y:S02]  /*7b90*/  FMUL.FTZ R145, R199.reuse, R145 ;  /* 0x00000091c7917220 */ /* 0x040fe40000410000 */
[C---:B------:R-:W-:Y:S02]  /*7ba0*/  FMUL.FTZ R146, R200.reuse, R146 ;  /* 0x00000092c8927220 */ /* 0x040fe40000410000 */
[----:B------:R-:W-:Y:S02]  /*7bb0*/  FMUL.FTZ R147, R200, R147 ;  /* 0x00000093c8937220 */ /* 0x000fe40000410000 */
[--C-:B------:R-:W-:Y:S02]  /*7bc0*/  FFMA.FTZ R204, R20, c[0x0][0x2d0], -R216.reuse ;  /* 0x0000b40014cc7a23 */ /* 0x100fe400000108d8 */
[----:B------:R-:W-:Y:S02]  /*7bd0*/  FMUL.FTZ R20, R199, R176 ;  /* 0x000000b0c7147220 */ /* 0x000fe40000410000 */
[----:B------:R-:W-:Y:S02]  /*7be0*/  FFMA.FTZ R205, R21, c[0x0][0x2d0], -R216 ;  /* 0x0000b40015cd7a23 */ /* 0x000fe400000108d8 */
[----:B------:R-:W-:Y:S01]  /*7bf0*/  FMUL.FTZ R21, R199, R177 ;  /* 0x000000b1c7157220 */ /* 0x000fe20000410000 */
[-C--:B-1----:R-:W-:Y:S01]  /*7c00*/  HMMA.16816.F32 R84, R192, R180.reuse, R84 ;  /* 0x000000b4c054723c */ /* 0x082fe20000001854 */
[----:B------:R-:W-:Y:S02]  /*7c10*/  MUFU.EX2 R204, R204 ;  /* 0x000000cc00cc7308 */ /* 0x000fe40000000800 */
[--C-:B------:R-:W-:Y:S02]  /*7c20*/  FFMA.FTZ R206, R22, c[0x0][0x2d0], -R218.reuse ;  /* 0x0000b40016ce7a23 */ /* 0x100fe400000108da */
[C---:B------:R-:W-:Y:S02]  /*7c30*/  FMUL.FTZ R22, R200.reuse, R178 ;  /* 0x000000b2c8167220 */ /* 0x040fe40000410000 */
[----:B------:R-:W-:Y:S01]  /*7c40*/  FFMA.FTZ R207, R23, c[0x0][0x2d0], -R218 ;  /* 0x0000b40017cf7a23 */ /* 0x000fe200000108da */
[C---:B------:R-:W-:Y:S03]  /*7c50*/  HMMA.16816.F32 R88, R188.reuse, R180, R88 ;  /* 0x000000b4bc58723c */ /* 0x040fe60000001858 */
[----:B------:R-:W1:Y:S01]  /*7c60*/  MUFU.EX2 R205, R205 ;  /* 0x000000cd00cd7308 */ /* 0x000e620000000800 */
[C---:B------:R-:W-:Y:S02]  /*7c70*/  FMUL.FTZ R23, R200.reuse, R179 ;  /* 0x000000b3c8177220 */ /* 0x040fe40000410000 */
[----:B------:R-:W-:Y:S01]  /*7c80*/  LDSM.16.MT88.4 R176, [R238+0x2100] ;  /* 0x00210000eeb0783b */ /* 0x000fe20000004200 */
[C---:B------:R-:W-:Y:S01]  /*7c90*/  FMUL.FTZ R156, R199.reuse, R156 ;  /* 0x0000009cc79c7220 */ /* 0x040fe20000410000 */
[-C--:B------:R-:W-:Y:S04]  /*7ca0*/  HMMA.16816.F32 R92, R188, R182.reuse, R92 ;  /* 0x000000b6bc5c723c */ /* 0x080fe8000000185c */
[----:B------:R-:W-:Y:S01]  /*7cb0*/  FMUL.FTZ R157, R199, R157 ;  /* 0x0000009dc79d7220 */ /* 0x000fe20000410000 */
[----:B------:R-:W-:Y:S01]  /*7cc0*/  MUFU.EX2 R206, R206 ;  /* 0x000000ce00ce7308 */ /* 0x000fe20000000800 */
[C---:B------:R-:W-:Y:S02]  /*7cd0*/  FMUL.FTZ R158, R200.reuse, R158 ;  /* 0x0000009ec89e7220 */ /* 0x040fe40000410000 */
[C---:B------:R-:W-:Y:S01]  /*7ce0*/  HMMA.16816.F32 R96, R192.reuse, R182, R96 ;  /* 0x000000b6c060723c */ /* 0x040fe20000001860 */
[----:B------:R-:W2:Y:S03]  /*7cf0*/  LDSM.16.MT88.4 R180, [R238+0x100] ;  /* 0x00010000eeb4783b */ /* 0x000ea60000004200 */
[----:B------:R-:W-:Y:S02]  /*7d00*/  FMUL.FTZ R159, R200, R159 ;  /* 0x0000009fc89f7220 */ /* 0x000fe40000410000 */
[C---:B------:R-:W-:Y:S01]  /*7d10*/  FMUL.FTZ R148, R198.reuse, R148 ;  /* 0x00000094c6947220 */ /* 0x040fe20000410000 */
[----:B------:R-:W-:Y:S01]  /*7d20*/  MUFU.EX2 R207, R207 ;  /* 0x000000cf00cf7308 */ /* 0x000fe20000000800 */
[C---:B------:R-:W-:Y:S04]  /*7d30*/  FMUL.FTZ R149, R198.reuse, R149 ;  /* 0x00000095c6957220 */ /* 0x040fe80000410000 */
[C---:B------:R-:W-:Y:S02]  /*7d40*/  FMUL.FTZ R150, R197.reuse, R150 ;  /* 0x00000096c5967220 */ /* 0x040fe40000410000 */
[C---:B------:R-:W-:Y:S02]  /*7d50*/  FMUL.FTZ R151, R197.reuse, R151 ;  /* 0x00000097c5977220 */ /* 0x040fe40000410000 */
[C---:B------:R-:W-:Y:S02]  /*7d60*/  FMUL.FTZ R152, R198.reuse, R152 ;  /* 0x00000098c6987220 */ /* 0x040fe40000410000 */
[----:B------:R-:W-:Y:S02]  /*7d70*/  FMUL.FTZ R153, R198, R153 ;  /* 0x00000099c6997220 */ /* 0x000fe40000410000 */
[C---:B------:R-:W-:Y:S02]  /*7d80*/  FMUL.FTZ R154, R197.reuse, R154 ;  /* 0x0000009ac59a7220 */ /* 0x040fe40000410000 */
[----:B------:R-:W-:Y:S02]  /*7d90*/  FMUL.FTZ R155, R197, R155 ;  /* 0x0000009bc59b7220 */ /* 0x000fe40000410000 */
[--C-:B------:R-:W-:Y:S02]  /*7da0*/  FFMA.FTZ R215, R32, c[0x0][0x2d0], -R216.reuse ;  /* 0x0000b40020d77a23 */ /* 0x100fe400000108d8 */
[----:B------:R-:W-:Y:S02]  /*7db0*/  FFMA.FTZ R216, R33, c[0x0][0x2d0], -R216 ;  /* 0x0000b40021d87a23 */ /* 0x000fe400000108d8 */
[--C-:B------:R-:W-:Y:S02]  /*7dc0*/  FFMA.FTZ R221, R26, c[0x0][0x2d0], -R231.reuse ;  /* 0x0000b4001add7a23 */ /* 0x100fe400000108e7 */
[C---:B------:R-:W-:Y:S01]  /*7dd0*/  FMUL.FTZ R26, R200.reuse, R174 ;  /* 0x000000aec81a7220 */ /* 0x040fe20000410000 */
[----:B------:R-:W-:Y:S01]  /*7de0*/  MUFU.EX2 R215, R215 ;  /* 0x000000d700d77308 */ /* 0x000fe20000000800 */
[--C-:B------:R-:W-:Y:S02]  /*7df0*/  FFMA.FTZ R222, R27, c[0x0][0x2d0], -R231.reuse ;  /* 0x0000b4001bde7a23 */ /* 0x100fe400000108e7 */
[----:B------:R-:W-:Y:S02]  /*7e00*/  FMUL.FTZ R27, R200, R175 ;  /* 0x000000afc81b7220 */ /* 0x000fe40000410000 */
[--C-:B------:R-:W-:Y:S02]  /*7e10*/  FFMA.FTZ R217, R34, c[0x0][0x2d0], -R218.reuse ;  /* 0x0000b40022d97a23 */ /* 0x100fe400000108da */
[----:B------:R-:W-:Y:S02]  /*7e20*/  FFMA.FTZ R218, R35, c[0x0][0x2d0], -R218 ;  /* 0x0000b40023da7a23 */ /* 0x000fe400000108da */
[C---:B------:R-:W-:Y:S01]  /*7e30*/  FMUL.FTZ R35, R197.reuse, R171 ;  /* 0x000000abc5237220 */ /* 0x040fe20000410000 */
[-C--:B--2---:R-:W-:Y:S01]  /*7e40*/  HMMA.16816.F32 R100, R192, R180.reuse, R100 ;  /* 0x000000b4c064723c */ /* 0x084fe20000001864 */
[----:B------:R-:W-:Y:S02]  /*7e50*/  MUFU.EX2 R216, R216 ;  /* 0x000000d800d87308 */ /* 0x000fe40000000800 */
[----:B------:R-:W-:Y:S02]  /*7e60*/  FMUL.FTZ R34, R197, R170 ;  /* 0x000000aac5227220 */ /* 0x000fe40000410000 */
[--C-:B------:R-:W-:Y:S02]  /*7e70*/  FFMA.FTZ R170, R31, c[0x0][0x2d0], -R231.reuse ;  /* 0x0000b4001faa7a23 */ /* 0x100fe400000108e7 */
[----:B------:R-:W-:Y:S01]  /*7e80*/  FMUL.FTZ R31, R200, R163 ;  /* 0x000000a3c81f7220 */ /* 0x000fe20000410000 */
[C---:B------:R-:W-:Y:S03]  /*7e90*/  HMMA.16816.F32 R104, R188.reuse, R180, R104 ;  /* 0x000000b4bc68723c */ /* 0x040fe60000001868 */
[----:B------:R-:W-:Y:S05]  /*7ea0*/  MUFU.EX2 R217, R217 ;  /* 0x000000d900d97308 */ /* 0x000fea0000000800 */
[-C--:B------:R-:W-:Y:S05]  /*7eb0*/  HMMA.16816.F32 R108, R188, R182.reuse, R108 ;  /* 0x000000b6bc6c723c */ /* 0x080fea000000186c */
[----:B------:R-:W2:Y:S03]  /*7ec0*/  MUFU.EX2 R218, R218 ;  /* 0x000000da00da7308 */ /* 0x000ea60000000800 */
[C---:B------:R-:W-:Y:S01]  /*7ed0*/  HMMA.16816.F32 R112, R192.reuse, R182, R112 ;  /* 0x000000b6c070723c */ /* 0x040fe20000001870 */
[----:B------:R-:W3:Y:S06]  /*7ee0*/  LDSM.16.MT88.4 R180, [R246+0x2100] ;  /* 0x00210000f6b4783b */ /* 0x000eec0000004200 */
[----:B------:R-:W-:Y:S10]  /*7ef0*/  MUFU.EX2 R221, R221 ;  /* 0x000000dd00dd7308 */ /* 0x000ff40000000800 */
[----:B------:R-:W-:Y:S10]  /*7f00*/  MUFU.EX2 R222, R222 ;  /* 0x000000de00de7308 */ /* 0x000ff40000000800 */
[----:B------:R-:W-:Y:S01]  /*7f10*/  MUFU.EX2 R170, R170 ;  /* 0x000000aa00aa7308 */ /* 0x000fe20000000800 */
[-C--:B---3--:R-:W-:Y:S08]  /*7f20*/  HMMA.16816.F32 R116, R192, R180.reuse, R116 ;  /* 0x000000b4c074723c */ /* 0x088ff00000001874 */
[C---:B------:R-:W-:Y:S08]  /*7f30*/  HMMA.16816.F32 R120, R188.reuse, R180, R120 ;  /* 0x000000b4bc78723c */ /* 0x040ff00000001878 */
[-C--:B------:R-:W-:Y:S08]  /*7f40*/  HMMA.16816.F32 R124, R188, R182.reuse, R124 ;  /* 0x000000b6bc7c723c */ /* 0x080ff0000000187c */
[C---:B------:R-:W-:Y:S01]  /*7f50*/  HMMA.16816.F32 R128, R192.reuse, R182, R128 ;  /* 0x000000b6c080723c */ /* 0x040fe20000001880 */
[----:B------:R-:W3:Y:S07]  /*7f60*/  LDSM.16.MT88.4 R180, [R240+0x2100] ;  /* 0x00210000f0b4783b */ /* 0x000eee0000004200 */
[-C--:B---3--:R-:W-:Y:S08]  /*7f70*/  HMMA.16816.F32 R132, R192, R180.reuse, R132 ;  /* 0x000000b4c084723c */ /* 0x088ff00000001884 */
[C---:B------:R-:W-:Y:S08]  /*7f80*/  HMMA.16816.F32 R136, R188.reuse, R180, R136 ;  /* 0x000000b4bc88723c */ /* 0x040ff00000001888 */
[-C--:B------:R-:W-:Y:S08]  /*7f90*/  HMMA.16816.F32 R140, R188, R182.reuse, R140 ;  /* 0x000000b6bc8c723c */ /* 0x080ff0000000188c */
[C---:B------:R-:W-:Y:S01]  /*7fa0*/  HMMA.16816.F32 R144, R192.reuse, R182, R144 ;  /* 0x000000b6c090723c */ /* 0x040fe20000001890 */
[----:B------:R-:W3:Y:S07]  /*7fb0*/  LDSM.16.MT88.4 R180, [R239+0x2100] ;  /* 0x00210000efb4783b */ /* 0x000eee0000004200 */
[-C--:B---3--:R-:W-:Y:S08]  /*7fc0*/  HMMA.16816.F32 R20, R192, R180.reuse, R20 ;  /* 0x000000b4c014723c */ /* 0x088ff00000001814 */
[C---:B------:R-:W-:Y:S07]  /*7fd0*/  HMMA.16816.F32 R148, R188.reuse, R180, R148 ;  /* 0x000000b4bc94723c */ /* 0x040fee0000001894 */
[----:B------:R-:W-:Y:S01]  /*7fe0*/  FMUL.FTZ R180, R196, c[0x0][0x2d0] ;  /* 0x0000b400c4b47a20 */ /* 0x000fe20000410000 */
[-C--:B------:R-:W-:Y:S04]  /*7ff0*/  HMMA.16816.F32 R152, R188, R182.reuse, R152 ;  /* 0x000000b6bc98723c */ /* 0x080fe80000001898 */
[--C-:B------:R-:W-:Y:S02]  /*8000*/  FFMA.FTZ R187, R48, c[0x0][0x2d0], -R180.reuse ;  /* 0x0000b40030bb7a23 */ /* 0x100fe400000108b4 */
[--C-:B------:R-:W-:Y:S02]  /*8010*/  FFMA.FTZ R186, R49, c[0x0][0x2d0], -R180.reuse ;  /* 0x0000b40031ba7a23 */ /* 0x100fe400000108b4 */
[C---:B------:R-:W-:Y:S02]  /*8020*/  HMMA.16816.F32 R156, R192.reuse, R182, R156 ;  /* 0x000000b6c09c723c */ /* 0x040fe4000000189c */
[----:B------:R-:W-:Y:S02]  /*8030*/  MUFU.EX2 R187, R187 ;  /* 0x000000bb00bb7308 */ /* 0x000fe40000000800 */
[----:B------:R-:W-:Y:S02]  /*8040*/  FFMA.FTZ R33, R36, c[0x0][0x2d0], -R180 ;  /* 0x0000b40024217a23 */ /* 0x000fe400000108b4 */
[----:B------:R-:W-:Y:S02]  /*8050*/  FMUL.FTZ R36, R3, c[0x0][0x2d0] ;  /* 0x0000b40003247a20 */ /* 0x000fe40000410000 */
[----:B------:R-:W-:Y:S01]  /*8060*/  FMUL.FTZ R182, R2, c[0x0][0x2d0] ;  /* 0x0000b40002b67a20 */ /* 0x000fe20000410000 */
[----:B------:R-:W-:Y:S03]  /*8070*/  MOV R174, R33 ;  /* 0x0000002100ae7202 */ /* 0x000fe60000000f00 */
[----:B------:R-:W-:Y:S02]  /*8080*/  FFMA.FTZ R28, R28, c[0x0][0x2d0], -R182 ;  /* 0x0000b4001c1c7a23 */ /* 0x000fe400000108b6 */
[----:B------:R-:W-:Y:S01]  /*8090*/  FFMA.FTZ R171, R51, c[0x0][0x2d0], -R36 ;  /* 0x0000b40033ab7a23 */ /* 0x000fe20000010824 */
[----:B------:R-:W-:Y:S01]  /*80a0*/  MUFU.EX2 R174, R174 ;  /* 0x000000ae00ae7308 */ /* 0x000fe20000000800 */
[----:B------:R-:W-:Y:S02]  /*80b0*/  FFMA.FTZ R185, R52, c[0x0][0x2d0], -R180 ;  /* 0x0000b40034b97a23 */ /* 0x000fe400000108b4 */
[----:B------:R-:W-:Y:S02]  /*80c0*/  FFMA.FTZ R52, R50, c[0x0][0x2d0], -R36 ;  /* 0x0000b40032347a23 */ /* 0x000fe40000010824 */
[--C-:B------:R-:W-:Y:S01]  /*80d0*/  FFMA.FTZ R220, R24, c[0x0][0x2d0], -R182.reuse ;  /* 0x0000b40018dc7a23 */ /* 0x100fe200000108b6 */
[----:B------:R-:W3:Y:S01]  /*80e0*/  LDSM.16.MT88.4 R48, [R246+0x900] ;  /* 0x00090000f630783b */ /* 0x000ee20000004200 */
[----:B------:R-:W-:Y:S02]  /*80f0*/  FFMA.FTZ R219, R25, c[0x0][0x2d0], -R182 ;  /* 0x0000b40019db7a23 */ /* 0x000fe400000108b6 */
[C---:B------:R-:W-:Y:S02]  /*8100*/  FMUL.FTZ R24, R199.reuse, R172 ;  /* 0x000000acc7187220 */ /* 0x040fe40000410000 */
[----:B------:R-:W-:Y:S01]  /*8110*/  FMUL.FTZ R25, R199, R173 ;  /* 0x000000adc7197220 */ /* 0x000fe20000410000 */
[----:B------:R4:W-:Y:S01]  /*8120*/  MUFU.EX2 R172, R28 ;  /* 0x0000001c00ac7308 */ /* 0x0009e20000000800 */
[--C-:B------:R-:W-:Y:S02]  /*8130*/  FFMA.FTZ R32, R37, c[0x0][0x2d0], -R180.reuse ;  /* 0x0000b40025207a23 */ /* 0x100fe400000108b4 */
[--C-:B------:R-:W-:Y:S02]  /*8140*/  FFMA.FTZ R184, R53, c[0x0][0x2d0], -R180.reuse ;  /* 0x0000b40035b87a23 */ /* 0x100fe400000108b4 */
[--C-:B------:R-:W-:Y:S01]  /*8150*/  FFMA.FTZ R181, R64, c[0x0][0x2d0], -R180.reuse ;  /* 0x0000b40040b57a23 */ /* 0x100fe200000108b4 */
[-C--:B------:R-:W-:Y:S03]  /*8160*/  HMMA.16816.F32 R24, R192, R176.reuse, R24 ;  /* 0x000000b0c018723c */ /* 0x080fe60000001818 */
[----:B------:R-:W-:Y:S01]  /*8170*/  MOV R173, R32 ;  /* 0x0000002000ad7202 */ /* 0x000fe20000000f00 */
[C---:B------:R-:W-:Y:S01]  /*8180*/  FMUL.FTZ R32, R198.reuse, R168 ;  /* 0x000000a8c6207220 */ /* 0x040fe20000410000 */
[----:B------:R-:W-:Y:S01]  /*8190*/  MUFU.EX2 R220, R220 ;  /* 0x000000dc00dc7308 */ /* 0x000fe20000000800 */
[----:B------:R-:W-:Y:S02]  /*81a0*/  FMUL.FTZ R33, R198, R169 ;  /* 0x000000a9c6217220 */ /* 0x000fe40000410000 */
[----:B------:R-:W-:Y:S04]  /*81b0*/  FFMA.FTZ R180, R65, c[0x0][0x2d0], -R180 ;  /* 0x0000b40041b47a23 */ /* 0x000fe800000108b4 */
[--C-:B------:R-:W-:Y:S01]  /*81c0*/  FFMA.FTZ R65, R38, c[0x0][0x2d0], -R36.reuse ;  /* 0x0000b40026417a23 */ /* 0x100fe20000010824 */
[C---:B------:R-:W-:Y:S02]  /*81d0*/  HMMA.16816.F32 R32, R188.reuse, R176, R32 ;  /* 0x000000b0bc20723c */ /* 0x040fe40000001820 */
[----:B------:R-:W5:Y:S02]  /*81e0*/  MUFU.EX2 R219, R219 ;  /* 0x000000db00db7308 */ /* 0x000f640000000800 */
[----:B------:R-:W-:Y:S02]  /*81f0*/  FFMA.FTZ R38, R39, c[0x0][0x2d0], -R36 ;  /* 0x0000b40027267a23 */ /* 0x000fe40000010824 */
[----:B------:R-:W-:Y:S02]  /*8200*/  FFMA.FTZ R168, R29, c[0x0][0x2d0], -R182 ;  /* 0x0000b4001da87a23 */ /* 0x000fe400000108b6 */
[--C-:B------:R-:W-:Y:S04]  /*8210*/  FFMA.FTZ R169, R30, c[0x0][0x2d0], -R231.reuse ;  /* 0x0000b4001ea97a23 */ /* 0x100fe800000108e7 */
[--C-:B------:R-:W-:Y:S01]  /*8220*/  FFMA.FTZ R64, R54, c[0x0][0x2d0], -R36.reuse ;  /* 0x0000b40036407a23 */ /* 0x100fe20000010824 */
[----:B------:R-:W1:Y:S01]  /*8230*/  MUFU.EX2 R168, R168 ;  /* 0x000000a800a87308 */ /* 0x000e620000000800 */
[--C-:B------:R-:W-:Y:S02]  /*8240*/  FFMA.FTZ R183, R55, c[0x0][0x2d0], -R36.reuse ;  /* 0x0000b40037b77a23 */ /* 0x100fe40000010824 */
[--C-:B------:R-:W-:Y:S02]  /*8250*/  FFMA.FTZ R182, R66, c[0x0][0x2d0], -R36.reuse ;  /* 0x0000b40042b67a23 */ /* 0x100fe40000010824 */
[----:B------:R-:W-:Y:S02]  /*8260*/  FFMA.FTZ R175, R67, c[0x0][0x2d0], -R36 ;  /* 0x0000b40043af7a23 */ /* 0x000fe40000010824 */
[C---:B------:R-:W-:Y:S02]  /*8270*/  FMUL.FTZ R36, R198.reuse, R164 ;  /* 0x000000a4c6247220 */ /* 0x040fe40000410000 */
[----:B------:R-:W-:Y:S01]  /*8280*/  FMUL.FTZ R37, R198, R165 ;  /* 0x000000a5c6257220 */ /* 0x000fe20000410000 */
[----:B------:R-:W-:Y:S01]  /*8290*/  MOV R165, R38 ;  /* 0x0000002600a57202 */ /* 0x000fe20000000f00 */
[C---:B------:R-:W-:Y:S01]  /*82a0*/  FMUL.FTZ R38, R197.reuse, R166 ;  /* 0x000000a6c5267220 */ /* 0x040fe20000410000 */
[----:B------:R-:W2:Y:S01]  /*82b0*/  MUFU.EX2 R169, R169 ;  /* 0x000000a900a97308 */ /* 0x000ea20000000800 */
[----:B------:R-:W-:Y:S01]  /*82c0*/  FMUL.FTZ R39, R197, R167 ;  /* 0x000000a7c5277220 */ /* 0x000fe20000410000 */
[----:B------:R-:W-:Y:S01]  /*82d0*/  MOV R167, R52 ;  /* 0x0000003400a77202 */ /* 0x000fe20000000f00 */
[C---:B----4-:R-:W-:Y:S01]  /*82e0*/  FMUL.FTZ R28, R199.reuse, R160 ;  /* 0x000000a0c71c7220 */ /* 0x050fe20000410000 */
[----:B------:R-:W3:Y:S01]  /*82f0*/  LDSM.16.MT88.4 R52, [R240+0x900] ;  /* 0x00090000f034783b */ /* 0x000ee20000004200 */
[----:B------:R-:W-:Y:S02]  /*8300*/  FMUL.FTZ R29, R199, R161 ;  /* 0x000000a1c71d7220 */ /* 0x000fe40000410000 */
[----:B------:R-:W-:Y:S01]  /*8310*/  FMUL.FTZ R30, R200, R162 ;  /* 0x000000a2c81e7220 */ /* 0x000fe20000410000 */
[-C--:B------:R-:W-:Y:S02]  /*8320*/  HMMA.16816.F32 R36, R188, R178.reuse, R36 ;  /* 0x000000b2bc24723c */ /* 0x080fe40000001824 */
[----:B------:R-:W-:Y:S01]  /*8330*/  MUFU.EX2 R189, R173 ;  /* 0x000000ad00bd7308 */ /* 0x000fe20000000800 */
[--C-:B------:R-:W-:Y:S02]  /*8340*/  FFMA.FTZ R162, R62, c[0x0][0x2d0], -R231.reuse ;  /* 0x0000b4003ea27a23 */ /* 0x100fe400000108e7 */
[----:B------:R-:W-:Y:S02]  /*8350*/  FFMA.FTZ R160, R63, c[0x0][0x2d0], -R231 ;  /* 0x0000b4003fa07a23 */ /* 0x000fe400000108e7 */
[----:B------:R-:W-:Y:S01]  /*8360*/  FMUL.FTZ R191, R2, c[0x0][0x2d0] ;  /* 0x0000b40002bf7a20 */ /* 0x000fe20000410000 */
[----:B------:R-:W-:Y:S01]  /*8370*/  HMMA.16816.F32 R28, R192, R178, R28 ;  /* 0x000000b2c01c723c */ /* 0x000fe2000000181c */
[----:B------:R-:W4:Y:S03]  /*8380*/  LDL.LU R179, [R1+0x1c] ;  /* 0x00001c0001b37983 */ /* 0x000f260000300800 */
[--C-:B------:R-:W-:Y:S01]  /*8390*/  FFMA.FTZ R177, R40, c[0x0][0x2d0], -R191.reuse ;  /* 0x0000b40028b17a23 */ /* 0x100fe200000108bf */
[----:B-1----:R-:W-:Y:S01]  /*83a0*/  F2FP.PACK_AB R40, R205, R204 ;  /* 0x000000cccd28723e */ /* 0x002fe200000000ff */
[----:B------:R-:W-:Y:S01]  /*83b0*/  FFMA.FTZ R164, R57, c[0x0][0x2d0], -R191 ;  /* 0x0000b40039a47a23 */ /* 0x000fe200000108bf */
[----:B------:R1:W-:Y:S01]  /*83c0*/  MUFU.EX2 R173, R65 ;  /* 0x0000004100ad7308 */ /* 0x0003e20000000800 */
[----:B------:R-:W-:Y:S01]  /*83d0*/  FFMA.FTZ R57, R43, c[0x0][0x2d0], -R231 ;  /* 0x0000b4002b397a23 */ /* 0x000fe200000108e7 */
[----:B--2---:R-:W-:Y:S01]  /*83e0*/  F2FP.PACK_AB R43, R218, R217 ;  /* 0x000000d9da2b723e */ /* 0x004fe200000000ff */
[----:B------:R-:W2:Y:S02]  /*83f0*/  LDL.LU R178, [R1+0x18] ;  /* 0x0000180001b27983 */ /* 0x000ea40000300800 */
[----:B------:R-:W-:Y:S01]  /*8400*/  FFMA.FTZ R161, R61, c[0x0][0x2d0], -R191 ;  /* 0x0000b4003da17a23 */ /* 0x000fe200000108bf */
[----:B------:R-:W-:Y:S01]  /*8410*/  MOV R190, R165 ;  /* 0x000000a500be7202 */ /* 0x000fe20000000f00 */
[----:B------:R-:W-:Y:S01]  /*8420*/  FFMA.FTZ R61, R42, c[0x0][0x2d0], -R231 ;  /* 0x0000b4002a3d7a23 */ /* 0x000fe200000108e7 */
[----:B------:R-:W-:Y:S01]  /*8430*/  F2FP.PACK_AB R42, R216, R215 ;  /* 0x000000d7d82a723e */ /* 0x000fe200000000ff */
[--C-:B------:R-:W-:Y:S01]  /*8440*/  FFMA.FTZ R176, R41, c[0x0][0x2d0], -R191.reuse ;  /* 0x0000b40029b07a23 */ /* 0x100fe200000108bf */
[----:B------:R-:W-:Y:S01]  /*8450*/  F2FP.PACK_AB R41, R207, R206 ;  /* 0x000000cecf29723e */ /* 0x000fe200000000ff */
[--C-:B------:R-:W-:Y:S01]  /*8460*/  FFMA.FTZ R67, R44, c[0x0][0x2d0], -R191.reuse ;  /* 0x0000b4002c437a23 */ /* 0x100fe200000108bf */
[----:B------:R1:W-:Y:S01]  /*8470*/  MUFU.EX2 R193, R177 ;  /* 0x000000b100c17308 */ /* 0x0003e20000000800 */
[----:B------:R-:W-:Y:S01]  /*8480*/  FFMA.FTZ R66, R45, c[0x0][0x2d0], -R191 ;  /* 0x0000b4002d427a23 */ /* 0x000fe200000108bf */
[----:B-----5:R-:W-:Y:S01]  /*8490*/  F2FP.PACK_AB R44, R219, R220 ;  /* 0x000000dcdb2c723e */ /* 0x020fe200000000ff */
[----:B------:R-:W-:Y:S01]  /*84a0*/  FFMA.FTZ R165, R59, c[0x0][0x2d0], -R231 ;  /* 0x0000b4003ba57a23 */ /* 0x000fe200000108e7 */
[----:B------:R-:W-:Y:S01]  /*84b0*/  F2FP.PACK_AB R45, R222, R221 ;  /* 0x000000ddde2d723e */ /* 0x000fe200000000ff */
[-C--:B---3--:R-:W-:Y:S05]  /*84c0*/  HMMA.16816.F32 R4, R40, R48.reuse, R4 ;  /* 0x000000302804723c */ /* 0x088fea0000001804 */
[----:B------:R-:W-:Y:S01]  /*84d0*/  FFMA.FTZ R166, R56, c[0x0][0x2d0], -R191 ;  /* 0x0000b40038a67a23 */ /* 0x000fe200000108bf */
[----:B------:R-:W-:Y:S01]  /*84e0*/  MUFU.EX2 R63, R67 ;  /* 0x00000043003f7308 */ /* 0x000fe20000000800 */
[----:B------:R-:W-:Y:S01]  /*84f0*/  FFMA.FTZ R56, R46, c[0x0][0x2d0], -R231 ;  /* 0x0000b4002e387a23 */ /* 0x000fe200000108e7 */
[----:B------:R-:W-:Y:S01]  /*8500*/  F2FP.PACK_AB R46, R168, R172 ;  /* 0x000000aca82e723e */ /* 0x000fe200000000ff */
[----:B------:R-:W-:Y:S01]  /*8510*/  FFMA.FTZ R163, R60, c[0x0][0x2d0], -R191 ;  /* 0x0000b4003ca37a23 */ /* 0x000fe200000108bf */
[----:B-1----:R-:W3:Y:S02]  /*8520*/  LDL.LU R65, [R1+0x14] ;  /* 0x0000140001417983 */ /* 0x002ee40000300800 */
[--C-:B------:R-:W-:Y:S01]  /*8530*/  FFMA.FTZ R60, R47, c[0x0][0x2d0], -R231.reuse ;  /* 0x0000b4002f3c7a23 */ /* 0x100fe200000108e7 */
[----:B------:R-:W-:Y:S02]  /*8540*/  F2FP.PACK_AB R47, R170, R169 ;  /* 0x000000a9aa2f723e */ /* 0x000fe400000000ff */
[----:B------:R-:W-:Y:S01]  /*8550*/  MOV R191, R167 ;  /* 0x000000a700bf7202 */ /* 0x000fe20000000f00 */
[----:B------:R-:W-:Y:S01]  /*8560*/  FFMA.FTZ R167, R58, c[0x0][0x2d0], -R231 ;  /* 0x0000b4003aa77a23 */ /* 0x000fe200000108e7 */
[----:B------:R-:W-:Y:S01]  /*8570*/  MUFU.EX2 R194, R66 ;  /* 0x0000004200c27308 */ /* 0x000fe20000000800 */
[----:B------:R-:W5:Y:S02]  /*8580*/  LDL.LU R177, [R1+0x20] ;  /* 0x0000200001b17983 */ /* 0x000f640000300800 */
[C---:B------:R-:W-:Y:S07]  /*8590*/  HMMA.16816.F32 R8, R44.reuse, R48, R8 ;  /* 0x000000302c08723c */ /* 0x040fee0000001808 */
[----:B------:R-:W-:Y:S01]  /*85a0*/  MUFU.EX2 R62, R191 ;  /* 0x000000bf003e7308 */ /* 0x000fe20000000800 */
[-C--:B------:R-:W-:Y:S08]  /*85b0*/  HMMA.16816.F32 R12, R44, R50.reuse, R12 ;  /* 0x000000322c0c723c */ /* 0x080ff0000000180c */
[C---:B------:R-:W-:Y:S01]  /*85c0*/  HMMA.16816.F32 R16, R40.reuse, R50, R16 ;  /* 0x000000322810723c */ /* 0x040fe20000001810 */
[----:B------:R-:W1:Y:S01]  /*85d0*/  LDSM.16.MT88.4 R48, [R239+0x900] ;  /* 0x00090000ef30783b */ /* 0x000e620000004200 */
[----:B------:R-:W-:Y:S06]  /*85e0*/  MUFU.EX2 R191, R56 ;  /* 0x0000003800bf7308 */ /* 0x000fec0000000800 */
[-C--:B------:R-:W-:Y:S04]  /*85f0*/  HMMA.16816.F32 R68, R40, R52.reuse, R68 ;  /* 0x000000342844723c */ /* 0x080fe80000001844 */
[----:B------:R-:W-:Y:S04]  /*8600*/  MUFU.EX2 R195, R60 ;  /* 0x0000003c00c37308 */ /* 0x000fe80000000800 */
[C---:B------:R-:W-:Y:S06]  /*8610*/  HMMA.16816.F32 R72, R44.reuse, R52, R72 ;  /* 0x000000342c48723c */ /* 0x040fec0000001848 */
[----:B------:R-:W-:Y:S02]  /*8620*/  MUFU.EX2 R231, R171 ;  /* 0x000000ab00e77308 */ /* 0x000fe40000000800 */
[-C--:B------:R-:W-:Y:S08]  /*8630*/  HMMA.16816.F32 R76, R44, R54.reuse, R76 ;  /* 0x000000362c4c723c */ /* 0x080ff0000000184c */
[C---:B------:R-:W-:Y:S01]  /*8640*/  HMMA.16816.F32 R80, R40.reuse, R54, R80 ;  /* 0x000000362850723c */ /* 0x040fe20000001850 */
[----:B------:R-:W1:Y:S01]  /*8650*/  LDSM.16.MT88.4 R52, [R238+0x900] ;  /* 0x00090000ee34783b */ /* 0x000e620000004200 */
[----:B------:R1:W-:Y:S06]  /*8660*/  MUFU.EX2 R171, R57 ;  /* 0x0000003900ab7308 */ /* 0x0003ec0000000800 */
[-C--:B-1----:R-:W-:Y:S04]  /*8670*/  HMMA.16816.F32 R84, R40, R48.reuse, R84 ;  /* 0x000000302854723c */ /* 0x082fe80000001854 */
[----:B------:R-:W-:Y:S04]  /*8680*/  MUFU.EX2 R188, R190 ;  /* 0x000000be00bc7308 */ /* 0x000fe80000000800 */
[C---:B------:R-:W-:Y:S06]  /*8690*/  HMMA.16816.F32 R88, R44.reuse, R48, R88 ;  /* 0x000000302c58723c */ /* 0x040fec0000001858 */
[----:B------:R-:W-:Y:S02]  /*86a0*/  MUFU.EX2 R190, R61 ;  /* 0x0000003d00be7308 */ /* 0x000fe40000000800 */
[-C--:B------:R-:W-:Y:S01]  /*86b0*/  HMMA.16816.F32 R92, R44, R50.reuse, R92 ;  /* 0x000000322c5c723c */ /* 0x080fe2000000185c */
[----:B------:R-:W-:Y:S07]  /*86c0*/  LDSM.16.MT88.4 R56, [R240+0x1100] ;  /* 0x00110000f038783b */ /* 0x000fee0000004200 */
[----:B------:R-:W-:Y:S01]  /*86d0*/  MUFU.EX2 R192, R186 ;  /* 0x000000ba00c07308 */ /* 0x000fe20000000800 */
[C---:B------:R-:W-:Y:S01]  /*86e0*/  HMMA.16816.F32 R96, R40.reuse, R50, R96 ;  /* 0x000000322860723c */ /* 0x040fe20000001860 */
[----:B------:R-:W1:Y:S07]  /*86f0*/  LDSM.16.MT88.4 R48, [R246+0x2900] ;  /* 0x00290000f630783b */ /* 0x000e6e0000004200 */
[-C--:B------:R-:W-:Y:S01]  /*8700*/  HMMA.16816.F32 R100, R40, R52.reuse, R100 ;  /* 0x000000342864723c */ /* 0x080fe20000001864 */
[----:B------:R-:W1:Y:S07]  /*8710*/  MUFU.EX2 R186, R176 ;  /* 0x000000b000ba7308 */ /* 0x000e6e0000000800 */
[C---:B------:R-:W-:Y:S03]  /*8720*/  HMMA.16816.F32 R104, R44.reuse, R52, R104 ;  /* 0x000000342c68723c */ /* 0x040fe60000001868 */
[----:B------:R-:W-:Y:S05]  /*8730*/  MUFU.EX2 R163, R163 ;  /* 0x000000a300a37308 */ /* 0x000fea0000000800 */
[-C--:B------:R-:W-:Y:S08]  /*8740*/  HMMA.16816.F32 R108, R44, R54.reuse, R108 ;  /* 0x000000362c6c723c */ /* 0x080ff0000000186c */
[C---:B------:R-:W-:Y:S01]  /*8750*/  HMMA.16816.F32 R112, R40.reuse, R54, R112 ;  /* 0x000000362870723c */ /* 0x040fe20000001870 */
[----:B------:R-:W1:Y:S07]  /*8760*/  LDSM.16.MT88.4 R52, [R240+0x2900] ;  /* 0x00290000f034783b */ /* 0x000e6e0000004200 */
[-C--:B-1----:R-:W-:Y:S08]  /*8770*/  HMMA.16816.F32 R116, R40, R48.reuse, R116 ;  /* 0x000000302874723c */ /* 0x082ff00000001874 */
[C---:B------:R-:W-:Y:S08]  /*8780*/  HMMA.16816.F32 R120, R44.reuse, R48, R120 ;  /* 0x000000302c78723c */ /* 0x040ff00000001878 */
[-C--:B------:R-:W-:Y:S08]  /*8790*/  HMMA.16816.F32 R124, R44, R50.reuse, R124 ;  /* 0x000000322c7c723c */ /* 0x080ff0000000187c */
[C---:B------:R-:W-:Y:S01]  /*87a0*/  HMMA.16816.F32 R128, R40.reuse, R50, R128 ;  /* 0x000000322880723c */ /* 0x040fe20000001880 */
[----:B------:R-:W1:Y:S07]  /*87b0*/  LDSM.16.MT88.4 R48, [R239+0x2900] ;  /* 0x00290000ef30783b */ /* 0x000e6e0000004200 */
[-C--:B------:R-:W-:Y:S08]  /*87c0*/  HMMA.16816.F32 R132, R40, R52.reuse, R132 ;  /* 0x000000342884723c */ /* 0x080ff00000001884 */
[C---:B------:R-:W-:Y:S08]  /*87d0*/  HMMA.16816.F32 R136, R44.reuse, R52, R136 ;  /* 0x000000342c88723c */ /* 0x040ff00000001888 */
        /* <DEDUP_REMOVED lines=10> */
[-C--:B------:R-:W-:Y:S07]  /*8880*/  HMMA.16816.F32 R36, R44, R54.reuse, R36 ;  /* 0x000000362c24723c */ /* 0x080fee0000001824 */
[----:B------:R-:W-:Y:S01]  /*8890*/  F2FP.PACK_AB R44, R186, R193 ;  /* 0x000000c1ba2c723e */ /* 0x000fe200000000ff */
[----:B------:R-:W-:Y:S01]  /*88a0*/  HMMA.16816.F32 R28, R40, R54, R28 ;  /* 0x00000036281c723c */ /* 0x000fe2000000181c */
[----:B------:R-:W3:Y:S03]  /*88b0*/  LDSM.16.MT88.4 R52, [R239+0x1100] ;  /* 0x00110000ef34783b */ /* 0x000ee60000004200 */
[----:B------:R-:W-:Y:S02]  /*88c0*/  F2FP.PACK_AB R45, R171, R190 ;  /* 0x000000beab2d723e */ /* 0x000fe400000000ff */
[----:B------:R-:W-:Y:S02]  /*88d0*/  F2FP.PACK_AB R46, R194, R63 ;  /* 0x0000003fc22e723e */ /* 0x000fe400000000ff */
[----:B------:R-:W-:Y:S04]  /*88e0*/  F2FP.PACK_AB R40, R189, R174 ;  /* 0x000000aebd28723e */ /* 0x000fe800000000ff */
[----:B------:R-:W-:Y:S02]  /*88f0*/  F2FP.PACK_AB R41, R188, R173 ;  /* 0x000000adbc29723e */ /* 0x000fe400000000ff */
[----:B------:R-:W-:Y:S01]  /*8900*/  F2FP.PACK_AB R42, R192, R187 ;  /* 0x000000bbc02a723e */ /* 0x000fe200000000ff */
[----:B----4-:R-:W-:Y:S01]  /*8910*/  FFMA.FTZ R227, R200, R179, R227 ;  /* 0x000000b3c8e37223 */ /* 0x010fe200000100e3 */
[----:B------:R-:W-:Y:S01]  /*8920*/  F2FP.PACK_AB R43, R231, R62 ;  /* 0x0000003ee72b723e */ /* 0x000fe200000000ff */
[----:B------:R-:W-:Y:S01]  /*8930*/  MUFU.EX2 R200, R183 ;  /* 0x000000b700c87308 */ /* 0x000fe20000000800 */
[----:B------:R-:W-:Y:S05]  /*8940*/  F2FP.PACK_AB R47, R195, R191 ;  /* 0x000000bfc32f723e */ /* 0x000fea00000000ff */
[-C--:B-1----:R-:W-:Y:S03]  /*8950*/  HMMA.16816.F32 R4, R40, R48.reuse, R4 ;  /* 0x000000302804723c */ /* 0x082fe60000001804 */
[----:B--2---:R-:W-:Y:S02]  /*8960*/  FFMA.FTZ R229, R198, R178, R229 ;  /* 0x000000b2c6e57223 */ /* 0x004fe400000100e5 */
[----:B------:R1:W-:Y:S02]  /*8970*/  MUFU.EX2 R198, R184 ;  /* 0x000000b800c67308 */ /* 0x0003e40000000800 */
[----:B------:R-:W-:Y:S01]  /*8980*/  FADD.FTZ R178, R226, R229 ;  /* 0x000000e5e2b27221 */ /* 0x000fe20000010000 */
[C---:B------:R-:W-:Y:S04]  /*8990*/  HMMA.16816.F32 R8, R44.reuse, R48, R8 ;  /* 0x000000302c08723c */ /* 0x040fe80000001808 */
[----:B------:R-:W-:Y:S01]  /*89a0*/  FADD.FTZ R178, R212, R178 ;  /* 0x000000b2d4b27221 */ /* 0x000fe20000010000 */
[----:B------:R-:W-:Y:S02]  /*89b0*/  MOV R212, R192 ;  /* 0x000000c000d47202 */ /* 0x000fe40000000f00 */
[----:B------:R2:W-:Y:S01]  /*89c0*/  MUFU.EX2 R226, R175 ;  /* 0x000000af00e27308 */ /* 0x0005e20000000800 */
[-C--:B------:R-:W-:Y:S04]  /*89d0*/  HMMA.16816.F32 R12, R44, R50.reuse, R12 ;  /* 0x000000322c0c723c */ /* 0x080fe8000000180c */
[----:B------:R-:W-:Y:S01]  /*89e0*/  FADD.FTZ R213, R213, R178 ;  /* 0x000000b2d5d57221 */ /* 0x000fe20000010000 */
[----:B------:R-:W-:Y:S03]  /*89f0*/  MOV R178, R188 ;  /* 0x000000bc00b27202 */ /* 0x000fe60000000f00 */
[C---:B------:R-:W-:Y:S01]  /*8a00*/  HMMA.16816.F32 R16, R40.reuse, R50, R16 ;  /* 0x000000322810723c */ /* 0x040fe20000001810 */
[----:B------:R-:W4:Y:S01]  /*8a10*/  LDSM.16.MT88.4 R48, [R238+0x1100] ;  /* 0x00110000ee30783b */ /* 0x000f220000004200 */
[----:B------:R-:W-:Y:S02]  /*8a20*/  MUFU.EX2 R229, R167 ;  /* 0x000000a700e57308 */ /* 0x000fe40000000800 */
[----:B---3--:R-:W-:Y:S01]  /*8a30*/  FFMA.FTZ R230, R197, R65, R230 ;  /* 0x00000041c5e67223 */ /* 0x008fe200000100e6 */
[----:B-1----:R-:W-:Y:S01]  /*8a40*/  MOV R184, R63 ;  /* 0x0000003f00b87202 */ /* 0x002fe20000000f00 */
[----:B------:R-:W-:Y:S02]  /*8a50*/  FADD.FTZ R213, R220, R213 ;  /* 0x000000d5dcd57221 */ /* 0x000fe40000010000 */
[-C--:B------:R-:W-:Y:S04]  /*8a60*/  HMMA.16816.F32 R68, R40, R56.reuse, R68 ;  /* 0x000000382844723c */ /* 0x080fe80000001844 */
[----:B------:R1:W-:Y:S01]  /*8a70*/  MUFU.EX2 R197, R185 ;  /* 0x000000b900c57308 */ /* 0x0003e20000000800 */
[----:B-----5:R-:W-:Y:S02]  /*8a80*/  FFMA.FTZ R224, R199, R177, R224 ;  /* 0x000000b1c7e07223 */ /* 0x020fe400000100e0 */
[----:B------:R-:W-:Y:S01]  /*8a90*/  FADD.FTZ R177, R223, R227 ;  /* 0x000000e3dfb17221 */ /* 0x000fe20000010000 */
[C---:B------:R-:W-:Y:S04]  /*8aa0*/  HMMA.16816.F32 R72, R44.reuse, R56, R72 ;  /* 0x000000382c48723c */ /* 0x040fe80000001848 */
[----:B------:R-:W-:Y:S01]  /*8ab0*/  FADD.FTZ R176, R225, R224 ;  /* 0x000000e0e1b07221 */ /* 0x000fe20000010000 */
[----:B--2---:R-:W-:Y:S01]  /*8ac0*/  MOV R175, R193 ;  /* 0x000000c100af7202 */ /* 0x004fe20000000f00 */
[----:B------:R2:W-:Y:S01]  /*8ad0*/  MUFU.EX2 R199, R64 ;  /* 0x0000004000c77308 */ /* 0x0005e20000000800 */
[----:B------:R-:W-:Y:S01]  /*8ae0*/  FADD.FTZ R177, R210, R177 ;  /* 0x000000b1d2b17221 */ /* 0x000fe20000010000 */
[-C--:B------:R-:W-:Y:S04]  /*8af0*/  HMMA.16816.F32 R76, R44, R58.reuse, R76 ;  /* 0x0000003a2c4c723c */ /* 0x080fe8000000184c */
[----:B------:R-:W-:Y:S01]  /*8b00*/  MOV R210, R194 ;  /* 0x000000c200d27202 */ /* 0x000fe20000000f00 */
[----:B------:R-:W-:Y:S01]  /*8b10*/  FADD.FTZ R176, R208, R176 ;  /* 0x000000b0d0b07221 */ /* 0x000fe20000010000 */
[----:B------:R-:W-:Y:S01]  /*8b20*/  MOV R208, R195 ;  /* 0x000000c300d07202 */ /* 0x000fe20000000f00 */
[----:B------:R-:W-:Y:S01]  /*8b30*/  FADD.FTZ R213, R219, R213 ;  /* 0x000000d5dbd57221 */ /* 0x000fe20000010000 */
[C---:B------:R-:W-:Y:S01]  /*8b40*/  HMMA.16816.F32 R80, R40.reuse, R58, R80 ;  /* 0x0000003a2850723c */ /* 0x040fe20000001850 */
[----:B------:R-:W-:Y:S01]  /*8b50*/  LDSM.16.MT88.4 R56, [R240+0x3100] ;  /* 0x00310000f038783b */ /* 0x000fe20000004200 */
[----:B------:R-:W-:Y:S02]  /*8b60*/  MUFU.EX2 R223, R181 ;  /* 0x000000b500df7308 */ /* 0x000fe40000000800 */
[----:B-1----:R-:W-:Y:S01]  /*8b70*/  MOV R185, R62 ;  /* 0x0000003e00b97202 */ /* 0x002fe20000000f00 */
[----:B------:R-:W-:Y:S02]  /*8b80*/  FADD.FTZ R213, R172, R213 ;  /* 0x000000d5acd57221 */ /* 0x000fe40000010000 */
[----:B------:R-:W-:Y:S01]  /*8b90*/  FADD.FTZ R179, R228, R230 ;  /* 0x000000e6e4b37221 */ /* 0x000fe20000010000 */
[-C--:B------:R-:W-:Y:S01]  /*8ba0*/  HMMA.16816.F32 R84, R40, R52.reuse, R84 ;  /* 0x000000342854723c */ /* 0x080fe20000001854 */
[----:B------:R-:W1:Y:S03]  /*8bb0*/  LDSM.16.MT88.4 R60, [R246+0x3100] ;  /* 0x00310000f63c783b */ /* 0x000e660000004200 */
[----:B------:R-:W-:Y:S01]  /*8bc0*/  MUFU.EX2 R224, R180 ;  /* 0x000000b400e07308 */ /* 0x000fe20000000800 */
[----:B------:R-:W-:Y:S02]  /*8bd0*/  FADD.FTZ R213, R168, R213 ;  /* 0x000000d5a8d57221 */ /* 0x000fe40000010000 */
[----:B------:R-:W-:Y:S01]  /*8be0*/  FADD.FTZ R179, R214, R179 ;  /* 0x000000b3d6b37221 */ /* 0x000fe20000010000 */
[C---:B------:R-:W-:Y:S01]  /*8bf0*/  HMMA.16816.F32 R88, R44.reuse, R52, R88 ;  /* 0x000000342c58723c */ /* 0x040fe20000001858 */
[----:B--2---:R-:W2:Y:S03]  /*8c00*/  LDSM.16.MT88.4 R64, [R239+0x3100] ;  /* 0x00310000ef40783b */ /* 0x004ea60000004200 */
[----:B------:R-:W-:Y:S01]  /*8c10*/  MOV R214, R191 ;  /* 0x000000bf00d67202 */ /* 0x000fe20000000f00 */
[----:B------:R-:W-:Y:S01]  /*8c20*/  FADD.FTZ R201, R201, R179 ;  /* 0x000000b3c9c97221 */ /* 0x000fe20000010000 */
        /* <DEDUP_REMOVED lines=8> */
[----:B------:R-:W5:Y:S01]  /*8cb0*/  LDSM.16.MT88.4 R52, [R238+0x3100] ;  /* 0x00310000ee34783b */ /* 0x000f620000004200 */
[----:B------:R-:W-:Y:S02]  /*8cc0*/  MUFU.EX2 R227, R166 ;  /* 0x000000a600e37308 */ /* 0x000fe40000000800 */
[----:B------:R-:W-:Y:S02]  /*8cd0*/  FADD.FTZ R201, R222, R201 ;  /* 0x000000c9dec97221 */ /* 0x000fe40000010000 */
[----:B------:R-:W-:Y:S02]  /*8ce0*/  FADD.FTZ R209, R204, R209 ;  /* 0x000000d1ccd17221 */ /* 0x000fe40000010000 */
[-C--:B----4-:R-:W-:Y:S04]  /*8cf0*/  HMMA.16816.F32 R100, R40, R48.reuse, R100 ;  /* 0x000000302864723c */ /* 0x090fe80000001864 */
[----:B------:R-:W-:Y:S01]  /*8d00*/  FADD.FTZ R201, R169, R201 ;  /* 0x000000c9a9c97221 */ /* 0x000fe20000010000 */
[----:B------:R-:W4:Y:S01]  /*8d10*/  MUFU.EX2 R228, R164 ;  /* 0x000000a400e47308 */ /* 0x000f220000000800 */
[----:B---3--:R-:W3:Y:S01]  /*8d20*/  LDSM.16.MT88.4 R180, [R246+0x1900] ;  /* 0x00190000f6b4783b */ /* 0x008ee20000004200 */
[----:B------:R-:W-:Y:S01]  /*8d30*/  FADD.FTZ R209, R205, R209 ;  /* 0x000000d1cdd17221 */ /* 0x000fe20000010000 */
[C---:B------:R-:W-:Y:S04]  /*8d40*/  HMMA.16816.F32 R104, R44.reuse, R48, R104 ;  /* 0x000000302c68723c */ /* 0x040fe80000001868 */
[----:B------:R-:W-:Y:S02]  /*8d50*/  FADD.FTZ R201, R170, R201 ;  /* 0x000000c9aac97221 */ /* 0x000fe40000010000 */
[----:B------:R-:W-:Y:S01]  /*8d60*/  FADD.FTZ R209, R215, R209 ;  /* 0x000000d1d7d17221 */ /* 0x000fe20000010000 */
[----:B------:R-:W2:Y:S01]  /*8d70*/  MUFU.EX2 R230, R165 ;  /* 0x000000a500e67308 */ /* 0x000ea20000000800 */
[-C--:B------:R-:W-:Y:S04]  /*8d80*/  HMMA.16816.F32 R108, R44, R50.reuse, R108 ;  /* 0x000000322c6c723c */ /* 0x080fe8000000186c */
[----:B------:R-:W-:Y:S02]  /*8d90*/  FADD.FTZ R209, R216, R209 ;  /* 0x000000d1d8d17221 */ /* 0x000fe40000010000 */
[----:B------:R-:W-:Y:S02]  /*8da0*/  FADD.FTZ R211, R206, R211 ;  /* 0x000000d3ced37221 */ /* 0x000fe40000010000 */
[C---:B------:R-:W-:Y:S01]  /*8db0*/  HMMA.16816.F32 R112, R40.reuse, R50, R112 ;  /* 0x000000322870723c */ /* 0x040fe20000001870 */
[----:B------:R-:W3:Y:S03]  /*8dc0*/  LDSM.16.MT88.4 R48, [R240+0x1900] ;  /* 0x00190000f030783b */ /* 0x000ee60000004200 */
[----:B------:R-:W-:Y:S01]  /*8dd0*/  FADD.FTZ R209, R174, R209 ;  /* 0x000000d1aed17221 */ /* 0x000fe20000010000 */
[----:B----4-:R-:W-:Y:S01]  /*8de0*/  F2FP.PACK_AB R164, R228, R227 ;  /* 0x000000e3e4a4723e */ /* 0x010fe200000000ff */
[----:B------:R-:W-:Y:S02]  /*8df0*/  FADD.FTZ R211, R207, R211 ;  /* 0x000000d3cfd37221 */ /* 0x000fe40000010000 */
[-C--:B-1----:R-:W-:Y:S04]  /*8e00*/  HMMA.16816.F32 R116, R40, R60.reuse, R116 ;  /* 0x0000003c2874723c */ /* 0x082fe80000001874 */
[----:B------:R-:W-:Y:S01]  /*8e10*/  FADD.FTZ R211, R217, R211 ;  /* 0x000000d3d9d37221 */ /* 0x000fe20000010000 */
[----:B--2---:R-:W-:Y:S03]  /*8e20*/  F2FP.PACK_AB R165, R230, R229 ;  /* 0x000000e5e6a5723e */ /* 0x004fe600000000ff */
[C---:B------:R-:W-:Y:S04]  /*8e30*/  HMMA.16816.F32 R120, R44.reuse, R60, R120 ;  /* 0x0000003c2c78723c */ /* 0x040fe80000001878 */
[----:B------:R-:W-:Y:S04]  /*8e40*/  FADD.FTZ R211, R218, R211 ;  /* 0x000000d3dad37221 */ /* 0x000fe80000010000 */
[-C--:B------:R-:W-:Y:S04]  /*8e50*/  HMMA.16816.F32 R124, R44, R62.reuse, R124 ;  /* 0x0000003e2c7c723c */ /* 0x080fe8000000187c */
[----:B------:R-:W-:Y:S04]  /*8e60*/  FADD.FTZ R211, R173, R211 ;  /* 0x000000d3add37221 */ /* 0x000fe80000010000 */
[C---:B------:R-:W-:Y:S01]  /*8e70*/  HMMA.16816.F32 R128, R40.reuse, R62, R128 ;  /* 0x0000003e2880723c */ /* 0x040fe20000001880 */
[----:B------:R-:W-:Y:S07]  /*8e80*/  LDSM.16.MT88.4 R60, [R238+0x1900] ;  /* 0x00190000ee3c783b */ /* 0x000fee0000004200 */
[-C--:B------:R-:W-:Y:S08]  /*8e90*/  HMMA.16816.F32 R132, R40, R56.reuse, R132 ;  /* 0x000000382884723c */ /* 0x080ff00000001884 */
[C---:B------:R-:W-:Y:S08]  /*8ea0*/  HMMA.16816.F32 R136, R44.reuse, R56, R136 ;  /* 0x000000382c88723c */ /* 0x040ff00000001888 */
[-C--:B------:R-:W-:Y:S08]  /*8eb0*/  HMMA.16816.F32 R140, R44, R58.reuse, R140 ;  /* 0x0000003a2c8c723c */ /* 0x080ff0000000188c */
[C---:B------:R-:W-:Y:S01]  /*8ec0*/  HMMA.16816.F32 R144, R40.reuse, R58, R144 ;  /* 0x0000003a2890723c */ /* 0x040fe20000001890 */
[----:B------:R-:W1:Y:S07]  /*8ed0*/  LDSM.16.MT88.4 R56, [R239+0x1900] ;  /* 0x00190000ef38783b */ /* 0x000e6e0000004200 */
[-C--:B------:R-:W-:Y:S08]  /*8ee0*/  HMMA.16816.F32 R20, R40, R64.reuse, R20 ;  /* 0x000000402814723c */ /* 0x080ff00000001814 */
[C---:B------:R-:W-:Y:S01]  /*8ef0*/  HMMA.16816.F32 R148, R44.reuse, R64, R148 ;  /* 0x000000402c94723c */ /* 0x040fe20000001894 */
[----:B------:R2:W4:Y:S07]  /*8f00*/  MUFU.EX2 R64, R161 ;  /* 0x000000a100407308 */ /* 0x00052e0000000800 */
[-C--:B------:R-:W-:Y:S03]  /*8f10*/  HMMA.16816.F32 R152, R44, R66.reuse, R152 ;  /* 0x000000422c98723c */ /* 0x080fe60000001898 */
[----:B------:R1:W-:Y:S05]  /*8f20*/  MUFU.EX2 R65, R162 ;  /* 0x000000a200417308 */ /* 0x0003ea0000000800 */
[C---:B------:R-:W-:Y:S05]  /*8f30*/  HMMA.16816.F32 R156, R40.reuse, R66, R156 ;  /* 0x00000042289c723c */ /* 0x040fea000000189c */
[----:B------:R3:W3:Y:S02]  /*8f40*/  MUFU.EX2 R66, R160 ;  /* 0x000000a000427308 */ /* 0x0006e40000000800 */
[----:B------:R-:W-:Y:S01]  /*8f50*/  MOV R67, R163 ;  /* 0x000000a300437202 */ /* 0x000fe20000000f00 */
[-C--:B-----5:R-:W-:Y:S04]  /*8f60*/  HMMA.16816.F32 R24, R40, R52.reuse, R24 ;  /* 0x000000342818723c */ /* 0x0a0fe80000001818 */
[----:B--2---:R-:W-:Y:S02]  /*8f70*/  F2FP.PACK_AB R161, R200, R199 ;  /* 0x000000c7c8a1723e */ /* 0x004fe400000000ff */
[----:B------:R-:W-:Y:S02]  /*8f80*/  F2FP.PACK_AB R163, R226, R225 ;  /* 0x000000e1e2a3723e */ /* 0x000fe400000000ff */
[C---:B------:R-:W-:Y:S04]  /*8f90*/  HMMA.16816.F32 R32, R44.reuse, R52, R32 ;  /* 0x000000342c20723c */ /* 0x040fe80000001820 */
[----:B-1----:R-:W-:Y:S02]  /*8fa0*/  F2FP.PACK_AB R162, R224, R223 ;  /* 0x000000dfe0a2723e */ /* 0x002fe400000000ff */
[----:B----4-:R-:W-:Y:S02]  /*8fb0*/  F2FP.PACK_AB R166, R64, R67 ;  /* 0x0000004340a6723e */ /* 0x010fe400000000ff */
[-C--:B------:R-:W-:Y:S01]  /*8fc0*/  HMMA.16816.F32 R36, R44, R54.reuse, R36 ;  /* 0x000000362c24723c */ /* 0x080fe20000001824 */
[----:B------:R-:W-:Y:S03]  /*8fd0*/  LDSM.16.MT88.4 R44, [R240+0x3900] ;  /* 0x00390000f02c783b */ /* 0x000fe60000004200 */
[----:B---3--:R-:W-:Y:S02]  /*8fe0*/  F2FP.PACK_AB R160, R198, R197 ;  /* 0x000000c5c6a0723e */ /* 0x008fe400000000ff */
[----:B------:R-:W-:Y:S02]  /*8ff0*/  F2FP.PACK_AB R167, R66, R65 ;  /* 0x0000004142a7723e */ /* 0x000fe400000000ff */
[----:B------:R-:W-:Y:S01]  /*9000*/  HMMA.16816.F32 R28, R40, R54, R28 ;  /* 0x00000036281c723c */ /* 0x000fe2000000181c */
[----:B------:R-:W1:Y:S07]  /*9010*/  LDSM.16.MT88.4 R40, [R246+0x3900] ;  /* 0x00390000f628783b */ /* 0x000e6e0000004200 */
[-C--:B------:R-:W-:Y:S01]  /*9020*/  HMMA.16816.F32 R192, R160, R180.reuse, R4 ;  /* 0x000000b4a0c0723c */ /* 0x080fe20000001804 */
[----:B------:R-:W2:Y:S07]  /*9030*/  LDSM.16.MT88.4 R52, [R239+0x3900] ;  /* 0x00390000ef34783b */ /* 0x000eae0000004200 */
[C---:B------:R-:W-:Y:S01]  /*9040*/  HMMA.16816.F32 R188, R164.reuse, R180, R8 ;  /* 0x000000b4a4bc723c */ /* 0x040fe20000001808 */
[----:B------:R-:W3:Y:S06]  /*9050*/  LDSM.16.MT88.4 R4, [R238+0x3900] ;  /* 0x00390000ee04783b */ /* 0x000eec0000004200 */
[----:B------:R-:W-:Y:S02]  /*9060*/  MOV R11, R184 ;  /* 0x000000b8000b7202 */ /* 0x000fe40000000f00 */
[----:B------:R-:W-:Y:S03]  /*9070*/  MOV R10, R185 ;  /* 0x000000b9000a7202 */ /* 0x000fe60000000f00 */
[----:B------:R-:W-:Y:S02]  /*9080*/  MOV R9, R187 ;  /* 0x000000bb00097202 */ /* 0x000fe40000000f00 */
[----:B------:R-:W-:Y:S02]  /*9090*/  MOV R8, R186 ;  /* 0x000000ba00087202 */ /* 0x000fe40000000f00 */
[-C--:B------:R-:W-:Y:S07]  /*90a0*/  HMMA.16816.F32 R184, R164, R182.reuse, R12 ;  /* 0x000000b6a4b8723c */ /* 0x080fee000000180c */
[----:B------:R-:W-:Y:S01]  /*90b0*/  MOV R12, R175 ;  /* 0x000000af000c7202 */ /* 0x000fe20000000f00 */
[C---:B------:R-:W-:Y:S04]  /*90c0*/  HMMA.16816.F32 R180, R160.reuse, R182, R16 ;  /* 0x000000b6a0b4723c */ /* 0x040fe80000001810 */
[----:B------:R-:W-:Y:S01]  /*90d0*/  MOV R15, R178 ;  /* 0x000000b2000f7202 */ /* 0x000fe20000000f00 */
[----:B------:R-:W-:Y:S01]  /*90e0*/  FADD.FTZ R213, R12, R213 ;  /* 0x000000d50cd57221 */ /* 0x000fe20000010000 */
[----:B------:R-:W-:Y:S02]  /*90f0*/  MOV R14, R177 ;  /* 0x000000b1000e7202 */ /* 0x000fe40000000f00 */
[-C--:B------:R-:W-:Y:S04]  /*9100*/  HMMA.16816.F32 R68, R160, R48.reuse, R68 ;  /* 0x00000030a044723c */ /* 0x080fe80000001844 */
[----:B------:R-:W-:Y:S01]  /*9110*/  MOV R13, R176 ;  /* 0x000000b0000d7202 */ /* 0x000fe20000000f00 */
[----:B------:R-:W-:Y:S02]  /*9120*/  FADD.FTZ R209, R14, R209 ;  /* 0x000000d10ed17221 */ /* 0x000fe40000010000 */
[----:B------:R-:W-:Y:S01]  /*9130*/  FADD.FTZ R211, R15, R211 ;  /* 0x000000d30fd37221 */ /* 0x000fe20000010000 */
[C---:B------:R-:W-:Y:S04]  /*9140*/  HMMA.16816.F32 R72, R164.reuse, R48, R72 ;  /* 0x00000030a448723c */ /* 0x040fe80000001848 */
[----:B------:R-:W-:Y:S02]  /*9150*/  FADD.FTZ R201, R13, R201 ;  /* 0x000000c90dc97221 */ /* 0x000fe40000010000 */
[----:B------:R-:W-:Y:S02]  /*9160*/  FADD.FTZ R209, R9, R209 ;  /* 0x000000d109d17221 */ /* 0x000fe40000010000 */
[-C--:B------:R-:W-:Y:S04]  /*9170*/  HMMA.16816.F32 R76, R164, R50.reuse, R76 ;  /* 0x00000032a44c723c */ /* 0x080fe8000000184c */
[----:B------:R-:W-:Y:S02]  /*9180*/  FADD.FTZ R201, R171, R201 ;  /* 0x000000c9abc97221 */ /* 0x000fe40000010000 */
[----:B------:R-:W-:Y:S02]  /*9190*/  FADD.FTZ R209, R212, R209 ;  /* 0x000000d1d4d17221 */ /* 0x000fe40000010000 */
[C---:B------:R-:W-:Y:S04]  /*91a0*/  HMMA.16816.F32 R80, R160.reuse, R50, R80 ;  /* 0x00000032a050723c */ /* 0x040fe80000001850 */
[----:B------:R-:W-:Y:S01]  /*91b0*/  FADD.FTZ R209, R197, R209 ;  /* 0x000000d1c5d17221 */ /* 0x000fe20000010000 */
[----:B------:R-:W-:Y:S01]  /*91c0*/  MOV R197, R0 ;  /* 0x0000000000c57202 */ /* 0x000fe20000000f00 */
[----:B------:R-:W-:Y:S02]  /*91d0*/  FADD.FTZ R211, R10, R211 ;  /* 0x000000d30ad37221 */ /* 0x000fe40000010000 */
[-C--:B------:R-:W-:Y:S04]  /*91e0*/  HMMA.16816.F32 R84, R160, R56.reuse, R84 ;  /* 0x00000038a054723c */ /* 0x080fe80000001854 */
[----:B------:R-:W-:Y:S01]  /*91f0*/  FADD.FTZ R209, R198, R209 ;  /* 0x000000d1c6d17221 */ /* 0x000fe20000010000 */
[----:B------:R-:W-:Y:S01]  /*9200*/  MOV R198, R2 ;  /* 0x0000000200c67202 */ /* 0x000fe20000000f00 */
[----:B------:R-:W-:Y:S02]  /*9210*/  FADD.FTZ R211, R231, R211 ;  /* 0x000000d3e7d37221 */ /* 0x000fe40000010000 */
[C---:B------:R-:W-:Y:S04]  /*9220*/  HMMA.16816.F32 R88, R164.reuse, R56, R88 ;  /* 0x00000038a458723c */ /* 0x040fe80000001858 */
[----:B------:R-:W-:Y:S02]  /*9230*/  FADD.FTZ R209, R223, R209 ;  /* 0x000000d1dfd17221 */ /* 0x000fe40000010000 */
[----:B------:R-:W-:Y:S01]  /*9240*/  FADD.FTZ R211, R199, R211 ;  /* 0x000000d3c7d37221 */ /* 0x000fe20000010000 */
[----:B------:R-:W-:Y:S01]  /*9250*/  MOV R199, R196 ;  /* 0x000000c400c77202 */ /* 0x000fe20000000f00 */
[-C--:B------:R-:W-:Y:S04]  /*9260*/  HMMA.16816.F32 R92, R164, R58.reuse, R92 ;  /* 0x0000003aa45c723c */ /* 0x080fe8000000185c */
[----:B------:R-:W-:Y:S01]  /*9270*/  FADD.FTZ R211, R200, R211 ;  /* 0x000000d3c8d37221 */ /* 0x000fe20000010000 */
[----:B------:R-:W-:Y:S01]  /*9280*/  MOV R200, R3 ;  /* 0x0000000300c87202 */ /* 0x000fe20000000f00 */
[----:B------:R-:W-:Y:S02]  /*9290*/  FADD.FTZ R201, R214, R201 ;  /* 0x000000c9d6c97221 */ /* 0x000fe40000010000 */
[C---:B------:R-:W-:Y:S04]  /*92a0*/  HMMA.16816.F32 R96, R160.reuse, R58, R96 ;  /* 0x0000003aa060723c */ /* 0x040fe80000001860 */
[----:B------:R-:W-:Y:S02]  /*92b0*/  FADD.FTZ R211, R225, R211 ;  /* 0x000000d3e1d37221 */ /* 0x000fe40000010000 */
[----:B------:R-:W-:Y:S02]  /*92c0*/  FADD.FTZ R201, R208, R201 ;  /* 0x000000c9d0c97221 */ /* 0x000fe40000010000 */
[-C--:B------:R-:W-:Y:S04]  /*92d0*/  HMMA.16816.F32 R100, R160, R60.reuse, R100 ;  /* 0x0000003ca064723c */ /* 0x080fe80000001864 */
[----:B------:R-:W-:Y:S02]  /*92e0*/  FADD.FTZ R201, R229, R201 ;  /* 0x000000c9e5c97221 */ /* 0x000fe40000010000 */
        /* <DEDUP_REMOVED lines=8> */
[----:B------:R-:W-:Y:S04]  /*9370*/  FADD.FTZ R213, R227, R213 ;  /* 0x000000d5e3d57221 */ /* 0x000fe80000010000 */
[-C--:B-1----:R-:W-:Y:S04]  /*9380*/  HMMA.16816.F32 R116, R160, R40.reuse, R116 ;  /* 0x00000028a074723c */ /* 0x082fe80000001874 */
[----:B------:R-:W-:Y:S04]  /*9390*/  FADD.FTZ R213, R228, R213 ;  /* 0x000000d5e4d57221 */ /* 0x000fe80000010000 */
[C---:B------:R-:W-:Y:S04]  /*93a0*/  HMMA.16816.F32 R120, R164.reuse, R40, R120 ;  /* 0x00000028a478723c */ /* 0x040fe80000001878 */
[----:B------:R-:W-:Y:S04]  /*93b0*/  FADD.FTZ R213, R67, R213 ;  /* 0x000000d543d57221 */ /* 0x000fe80000010000 */
[-C--:B------:R-:W-:Y:S08]  /*93c0*/  HMMA.16816.F32 R124, R164, R42.reuse, R124 ;  /* 0x0000002aa47c723c */ /* 0x080ff0000000187c */
[C---:B------:R-:W-:Y:S08]  /*93d0*/  HMMA.16816.F32 R128, R160.reuse, R42, R128 ;  /* 0x0000002aa080723c */ /* 0x040ff00000001880 */
[-C--:B------:R-:W-:Y:S08]  /*93e0*/  HMMA.16816.F32 R132, R160, R44.reuse, R132 ;  /* 0x0000002ca084723c */ /* 0x080ff00000001884 */
[C---:B------:R-:W-:Y:S08]  /*93f0*/  HMMA.16816.F32 R136, R164.reuse, R44, R136 ;  /* 0x0000002ca488723c */ /* 0x040ff00000001888 */
[-C--:B------:R-:W-:Y:S08]  /*9400*/  HMMA.16816.F32 R140, R164, R46.reuse, R140 ;  /* 0x0000002ea48c723c */ /* 0x080ff0000000188c */
[C---:B------:R-:W-:Y:S08]  /*9410*/  HMMA.16816.F32 R144, R160.reuse, R46, R144 ;  /* 0x0000002ea090723c */ /* 0x040ff00000001890 */
[-C--:B--2---:R-:W-:Y:S08]  /*9420*/  HMMA.16816.F32 R176, R160, R52.reuse, R20 ;  /* 0x00000034a0b0723c */ /* 0x084ff00000001814 */
[C---:B------:R-:W-:Y:S08]  /*9430*/  HMMA.16816.F32 R148, R164.reuse, R52, R148 ;  /* 0x00000034a494723c */ /* 0x040ff00000001894 */
[-C--:B------:R-:W-:Y:S08]  /*9440*/  HMMA.16816.F32 R152, R164, R54.reuse, R152 ;  /* 0x00000036a498723c */ /* 0x080ff00000001898 */
[C---:B------:R-:W-:Y:S08]  /*9450*/  HMMA.16816.F32 R156, R160.reuse, R54, R156 ;  /* 0x00000036a09c723c */ /* 0x040ff0000000189c */
[-C--:B---3--:R-:W-:Y:S08]  /*9460*/  HMMA.16816.F32 R172, R160, R4.reuse, R24 ;  /* 0x00000004a0ac723c */ /* 0x088ff00000001818 */
[C---:B------:R-:W-:Y:S07]  /*9470*/  HMMA.16816.F32 R168, R164.reuse, R4, R32 ;  /* 0x00000004a4a8723c */ /* 0x040fee0000001820 */
[----:B------:R-:W-:Y:S01]  /*9480*/  FADD.FTZ R4, R224, R209 ;  /* 0x000000d1e0047221 */ /* 0x000fe20000010000 */
[-C--:B------:R-:W-:Y:S04]  /*9490*/  HMMA.16816.F32 R164, R164, R6.reuse, R36 ;  /* 0x00000006a4a4723c */ /* 0x080fe80000001824 */
[----:B------:R1:W-:Y:S01]  /*94a0*/  STL [R1+0x20], R4 ;  /* 0x0000200401007387 */ /* 0x0003e20000100800 */
[----:B------:R-:W-:Y:S03]  /*94b0*/  FADD.FTZ R5, R64, R213 ;  /* 0x000000d540057221 */ /* 0x000fe60000010000 */
[----:B------:R-:W-:Y:S07]  /*94c0*/  HMMA.16816.F32 R160, R160, R6, R28 ;  /* 0x00000006a0a0723c */ /* 0x000fee000000181c */
[----:B------:R-:W-:Y:S05]  /*94d0*/  FADD.FTZ R6, R226, R211 ;  /* 0x000000d3e2067221 */ /* 0x000fea0000010000 */
[----:B------:R2:W-:Y:S04]  /*94e0*/  STL [R1+0x1c], R6 ;  /* 0x00001c0601007387 */ /* 0x0005e80000100800 */
[----:B------:R2:W-:Y:S01]  /*94f0*/  STL [R1+0x18], R5 ;  /* 0x0000180501007387 */ /* 0x0005e20000100800 */
[----:B-1----:R-:W-:Y:S05]  /*9500*/  FADD.FTZ R4, R66, R201 ;  /* 0x000000c942047221 */ /* 0x002fea0000010000 */
[----:B------:R2:W-:Y:S02]  /*9510*/  STL [R1+0x14], R4 ;  /* 0x0000140401007387 */ /* 0x0005e40000100800 */
[----:B--2---:R-:W-:-:S05]  /*9520*/  @P2 BRA `(.L_x_153) ;  /* 0xffffc88000002947 */ /* 0x004fca000383ffff */
.L_x_152:
[----:B--2---:R-:W2:Y:S04]  /*9530*/  LDL.LU R4, [R1+0x20] ;  /* 0x0000200001047983 */ /* 0x004ea80000300800 */
[----:B------:R-:W3:Y:S04]  /*9540*/  LDL.LU R6, [R1+0x1c] ;  /* 0x00001c0001067983 */ /* 0x000ee80000300800 */
[----:B------:R-:W4:Y:S04]  /*9550*/  LDL.LU R11, [R1+0x18] ;  /* 0x00001800010b7983 */ /* 0x000f280000300800 */
[----:B------:R-:W5:Y:S01]  /*9560*/  LDL.LU R8, [R1+0x14] ;  /* 0x0000140001087983 */ /* 0x000f620000300800 */
[----:B------:R-:W-:-:S03]  /*9570*/  PLOP3.LUT P4, PT, PT, PT, PT, 0x8, 0x0 ;  /* 0x000000000000781c */ /* 0x000fc60003f8e170 */
[----:B--2---:R-:W1:Y:S04]  /*9580*/  SHFL.BFLY PT, R7, R4, 0x2, 0x1f ;  /* 0x0c401f0004077f89 */ /* 0x004e6800000e0000 */
[----:B---3--:R-:W2:Y:S04]  /*9590*/  SHFL.BFLY PT, R9, R6, 0x2, 0x1f ;  /* 0x0c401f0006097f89 */ /* 0x008ea800000e0000 */
[----:B----4-:R-:W3:Y:S04]  /*95a0*/  SHFL.BFLY PT, R5, R11, 0x2, 0x1f ;  /* 0x0c401f000b057f89 */ /* 0x010ee800000e0000 */
[----:B-----5:R-:W4:Y:S01]  /*95b0*/  SHFL.BFLY PT, R10, R8, 0x2, 0x1f ;  /* 0x0c401f00080a7f89 */ /* 0x020f2200000e0000 */
[----:B-1----:R-:W-:-:S02]  /*95c0*/  FADD.FTZ R7, R7, R4 ;  /* 0x0000000407077221 */ /* 0x002fc40000010000 */
[----:B--2---:R-:W-:-:S03]  /*95d0*/  FADD.FTZ R9, R9, R6 ;  /* 0x0000000609097221 */ /* 0x004fc60000010000 */
[----:B------:R-:W1:Y:S01]  /*95e0*/  SHFL.BFLY PT, R4, R7, 0x1, 0x1f ;  /* 0x0c201f0007047f89 */ /* 0x000e6200000e0000 */
[----:B---3--:R-:W-:-:S03]  /*95f0*/  FADD.FTZ R5, R5, R11 ;  /* 0x0000000b05057221 */ /* 0x008fc60000010000 */
[----:B------:R-:W2:Y:S01]  /*9600*/  SHFL.BFLY PT, R6, R9, 0x1, 0x1f ;  /* 0x0c201f0009067f89 */ /* 0x000ea200000e0000 */
[----:B----4-:R-:W-:-:S03]  /*9610*/  FADD.FTZ R10, R10, R8 ;  /* 0x000000080a0a7221 */ /* 0x010fc60000010000 */
[----:B------:R-:W3:Y:S01]  /*9620*/  SHFL.BFLY PT, R11, R5, 0x1, 0x1f ;  /* 0x0c201f00050b7f89 */ /* 0x000ee200000e0000 */
[----:B------:R-:W-:Y:S01]  /*9630*/  MOV R8, RZ ;  /* 0x000000ff00087202 */ /* 0x000fe20000000f00 */
[----:B-1----:R-:W-:Y:S02]  /*9640*/  FADD.FTZ R7, R7, R4 ;  /* 0x0000000407077221 */ /* 0x002fe40000010000 */
[----:B------:R-:W1:Y:S01]  /*9650*/  SHFL.BFLY PT, R4, R10, 0x1, 0x1f ;  /* 0x0c201f000a047f89 */ /* 0x000e6200000e0000 */
[----:B--2---:R-:W-:Y:S02]  /*9660*/  FADD.FTZ R6, R9, R6 ;  /* 0x0000000609067221 */ /* 0x004fe40000010000 */
[----:B------:R-:W-:Y:S02]  /*9670*/  FSETP.NE.FTZ.AND P3, PT, R7, RZ, PT ;  /* 0x000000ff0700720b */ /* 0x000fe40003f75000 */
[----:B------:R-:W-:Y:S01]  /*9680*/  MOV R9, RZ ;  /* 0x000000ff00097202 */ /* 0x000fe20000000f00 */
[----:B---3--:R-:W-:Y:S01]  /*9690*/  FADD.FTZ R5, R5, R11 ;  /* 0x0000000b05057221 */ /* 0x008fe20000010000 */
[----:B------:R-:W-:-:S04]  /*96a0*/  FSETP.NE.FTZ.AND P2, PT, R6, RZ, PT ;  /* 0x000000ff0600720b */ /* 0x000fc80003f55000 */
[----:B------:R-:W-:-:S05]  /*96b0*/  FSETP.NE.FTZ.AND P1, PT, R5, RZ, PT ;  /* 0x000000ff0500720b */ /* 0x000fca0003f35000 */
[----:B------:R-:W2:Y:S01]  /*96c0*/  @P3 MUFU.RCP R8, R7 ;  /* 0x0000000700083308 */ /* 0x000ea20000001000 */
[----:B------:R-:W-:-:S03]  /*96d0*/  @P3 MOV R14, 0x3f317218 ;  /* 0x3f317218000e3802 */ /* 0x000fc60000000f00 */
[----:B------:R-:W-:Y:S02]  /*96e0*/  @P2 MOV R13, 0x3f317218 ;  /* 0x3f317218000d2802 */ /* 0x000fe40000000f00 */
[----:B------:R-:W-:Y:S02]  /*96f0*/  @P3 FMUL.FTZ R14, R14, c[0x0][0x2d0] ;  /* 0x0000b4000e0e3a20 */ /* 0x000fe40000410000 */
[----:B-1----:R-:W-:Y:S01]  /*9700*/  FADD.FTZ R4, R4, R10 ;  /* 0x0000000a04047221 */ /* 0x002fe20000010000 */
[----:B------:R-:W-:Y:S01]  /*9710*/  MOV R10, RZ ;  /* 0x000000ff000a7202 */ /* 0x000fe20000000f00 */
[----:B------:R-:W-:Y:S01]  /*9720*/  @P2 MUFU.RCP R9, R6 ;  /* 0x0000000600092308 */ /* 0x000fe20000001000 */
[----:B------:R-:W-:Y:S01]  /*9730*/  @P1 MOV R12, 0x3f317218 ;  /* 0x3f317218000c1802 */ /* 0x000fe20000000f00 */
[----:B------:R-:W-:Y:S01]  /*9740*/  @P2 FMUL.FTZ R13, R13, c[0x0][0x2d0] ;  /* 0x0000b4000d0d2a20 */ /* 0x000fe20000410000 */
[----:B------:R-:W-:Y:S01]  /*9750*/  FSETP.NE.FTZ.AND P0, PT, R4, RZ, PT ;  /* 0x000000ff0400720b */ /* 0x000fe20003f15000 */
[----:B--2---:R-:W-:-:S04]  /*9760*/  FMUL.FTZ R192, R8, R192 ;  /* 0x000000c008c07220 */ /* 0x004fc80000410000 */
[----:B------:R-:W1:Y:S01]  /*9770*/  @P1 MUFU.RCP R10, R5 ;  /* 0x00000005000a1308 */ /* 0x000e620000001000 */
[C---:B------:R-:W-:Y:S02]  /*9780*/  FMUL.FTZ R193, R8.reuse, R193 ;  /* 0x000000c108c17220 */ /* 0x040fe40000410000 */
[C---:B------:R-:W-:Y:S02]  /*9790*/  FMUL.FTZ R180, R8.reuse, R180 ;  /* 0x000000b408b47220 */ /* 0x040fe40000410000 */
[C---:B------:R-:W-:Y:S02]  /*97a0*/  FMUL.FTZ R181, R8.reuse, R181 ;  /* 0x000000b508b57220 */ /* 0x040fe40000410000 */
[C---:B------:R-:W-:Y:S01]  /*97b0*/  FMUL.FTZ R68, R8.reuse, R68 ;  /* 0x0000004408447220 */ /* 0x040fe20000410000 */
[----:B------:R-:W2:Y:S01]  /*97c0*/  @P3 MUFU.LG2 R7, R7 ;  /* 0x0000000700073308 */ /* 0x000ea20000000c00 */
[C---:B------:R-:W-:Y:S01]  /*97d0*/  FMUL.FTZ R69, R8.reuse, R69 ;  /* 0x0000004508457220 */ /* 0x040fe20000410000 */
[----:B------:R-:W-:Y:S01]  /*97e0*/  @P0 MOV R11, 0x3f317218 ;  /* 0x3f317218000b0802 */ /* 0x000fe20000000f00 */
[----:B------:R-:W-:-:S02]  /*97f0*/  FMUL.FTZ R80, R8, R80 ;  /* 0x0000005008507220 */ /* 0x000fc40000410000 */
[C---:B------:R-:W-:Y:S02]  /*9800*/  FMUL.FTZ R81, R8.reuse, R81 ;  /* 0x0000005108517220 */ /* 0x040fe40000410000 */
[C---:B------:R-:W-:Y:S01]  /*9810*/  FMUL.FTZ R84, R8.reuse, R84 ;  /* 0x0000005408547220 */ /* 0x040fe20000410000 */
[----:B------:R-:W3:Y:S01]  /*9820*/  @P2 MUFU.LG2 R6, R6 ;  /* 0x0000000600062308 */ /* 0x000ee20000000c00 */
[C---:B------:R-:W-:Y:S02]  /*9830*/  FMUL.FTZ R85, R8.reuse, R85 ;  /* 0x0000005508557220 */ /* 0x040fe40000410000 */
[C---:B------:R-:W-:Y:S02]  /*9840*/  FMUL.FTZ R96, R8.reuse, R96 ;  /* 0x0000006008607220 */ /* 0x040fe40000410000 */
[C---:B------:R-:W-:Y:S02]  /*9850*/  FMUL.FTZ R97, R8.reuse, R97 ;  /* 0x0000006108617220 */ /* 0x040fe40000410000 */
[C---:B------:R-:W-:Y:S01]  /*9860*/  FMUL.FTZ R100, R8.reuse, R100 ;  /* 0x0000006408647220 */ /* 0x040fe20000410000 */
[----:B------:R-:W4:Y:S01]  /*9870*/  @P0 MUFU.LG2 R15, R4 ;  /* 0x00000004000f0308 */ /* 0x000f220000000c00 */
        /* <DEDUP_REMOVED lines=18> */
[----:B------:R-:W-:Y:S01]  /*99a0*/  FMUL.FTZ R161, R8, R161 ;  /* 0x000000a108a17220 */ /* 0x000fe20000410000 */
[----:B------:R-:W-:Y:S01]  /*99b0*/  MOV R8, RZ ;  /* 0x000000ff00087202 */ /* 0x000fe20000000f00 */
[----:B-1----:R-:W-:-:S02]  /*99c0*/  FMUL.FTZ R188, R10, R188 ;  /* 0x000000bc0abc7220 */ /* 0x002fc40000410000 */
[C---:B------:R-:W-:Y:S02]  /*99d0*/  FMUL.FTZ R189, R10.reuse, R189 ;  /* 0x000000bd0abd7220 */ /* 0x040fe40000410000 */
[C---:B------:R-:W-:Y:S01]  /*99e0*/  FMUL.FTZ R184, R10.reuse, R184 ;  /* 0x000000b80ab87220 */ /* 0x040fe20000410000 */
[----:B------:R1:W-:Y:S01]  /*99f0*/  @P0 MUFU.RCP R8, R4 ;  /* 0x0000000400080308 */ /* 0x0003e20000001000 */
[C---:B------:R-:W-:Y:S02]  /*9a00*/  FMUL.FTZ R185, R10.reuse, R185 ;  /* 0x000000b90ab97220 */ /* 0x040fe40000410000 */
[C---:B------:R-:W-:Y:S02]  /*9a10*/  FMUL.FTZ R72, R10.reuse, R72 ;  /* 0x000000480a487220 */ /* 0x040fe40000410000 */
[C---:B------:R-:W-:Y:S02]  /*9a20*/  FMUL.FTZ R73, R10.reuse, R73 ;  /* 0x000000490a497220 */ /* 0x040fe40000410000 */
[----:B------:R-:W-:-:S02]  /*9a30*/  FMUL.FTZ R76, R10, R76 ;  /* 0x0000004c0a4c7220 */ /* 0x000fc40000410000 */
[C---:B------:R-:W-:Y:S02]  /*9a40*/  FMUL.FTZ R77, R10.reuse, R77 ;  /* 0x0000004d0a4d7220 */ /* 0x040fe40000410000 */
[C---:B------:R-:W-:Y:S02]  /*9a50*/  FMUL.FTZ R88, R10.reuse, R88 ;  /* 0x000000580a587220 */ /* 0x040fe40000410000 */
[C---:B------:R-:W-:Y:S02]  /*9a60*/  FMUL.FTZ R89, R10.reuse, R89 ;  /* 0x000000590a597220 */ /* 0x040fe40000410000 */
[C---:B------:R-:W-:Y:S01]  /*9a70*/  FMUL.FTZ R92, R10.reuse, R92 ;  /* 0x0000005c0a5c7220 */ /* 0x040fe20000410000 */
[----:B-1----:R-:W-:Y:S01]  /*9a80*/  MOV R4, 0xff800000 ;  /* 0xff80000000047802 */ /* 0x002fe20000000f00 */
        /* <DEDUP_REMOVED lines=21> */
[----:B------:R1:W5:Y:S01]  /*9be0*/  @P1 MUFU.LG2 R10, R5 ;  /* 0x00000005000a1308 */ /* 0x0003620000000c00 */
[----:B--2---:R-:W-:Y:S02]  /*9bf0*/  @P3 FMUL.FTZ R7, R7, 0.69314718246459960938 ;  /* 0x3f31721807073820 */ /* 0x004fe40000410000 */
[----:B---3--:R-:W-:Y:S02]  /*9c00*/  @P2 FMUL.FTZ R6, R6, 0.69314718246459960938 ;  /* 0x3f31721806062820 */ /* 0x008fe40000410000 */
[----:B------:R-:W-:Y:S02]  /*9c10*/  @P1 FMUL.FTZ R12, R12, c[0x0][0x2d0] ;  /* 0x0000b4000c0c1a20 */ /* 0x000fe40000410000 */
[----:B----4-:R-:W-:Y:S02]  /*9c20*/  @P0 FMUL.FTZ R15, R15, 0.69314718246459960938 ;  /* 0x3f3172180f0f0820 */ /* 0x010fe40000410000 */
[----:B------:R-:W-:-:S02]  /*9c30*/  @P0 FMUL.FTZ R11, R11, c[0x0][0x2d0] ;  /* 0x0000b4000b0b0a20 */ /* 0x000fc40000410000 */
[C---:B------:R-:W-:Y:S02]  /*9c40*/  FMUL.FTZ R194, R9.reuse, R194 ;  /* 0x000000c209c27220 */ /* 0x040fe40000410000 */
[C---:B------:R-:W-:Y:S02]  /*9c50*/  FMUL.FTZ R195, R9.reuse, R195 ;  /* 0x000000c309c37220 */ /* 0x040fe40000410000 */
[C---:B------:R-:W-:Y:S01]  /*9c60*/  FMUL.FTZ R182, R9.reuse, R182 ;  /* 0x000000b609b67220 */ /* 0x040fe20000410000 */
[----:B-1----:R-:W-:Y:S01]  /*9c70*/  MOV R5, 0xff800000 ;  /* 0xff80000000057802 */ /* 0x002fe20000000f00 */
[----:B-----5:R-:W-:Y:S02]  /*9c80*/  @P1 FMUL.FTZ R10, R10, 0.69314718246459960938 ;  /* 0x3f3172180a0a1820 */ /* 0x020fe40000410000 */
        /* <DEDUP_REMOVED lines=28> */
[----:B------:R-:W-:Y:S01]  /*9e50*/  FMUL.FTZ R163, R9, R163 ;  /* 0x000000a309a37220 */ /* 0x000fe20000410000 */
[----:B------:R-:W-:Y:S01]  /*9e60*/  MOV R9, 0xff800000 ;  /* 0xff80000000097802 */ /* 0x000fe20000000f00 */
        /* <DEDUP_REMOVED lines=31> */
[----:B------:R-:W-:Y:S01]  /*a060*/  FMUL.FTZ R167, R8, R167 ;  /* 0x000000a708a77220 */ /* 0x000fe20000410000 */
[----:B------:R-:W-:Y:S01]  /*a070*/  MOV R8, 0xff800000 ;  /* 0xff80000000087802 */ /* 0x000fe20000000f00 */
[----:B------:R-:W-:-:S02]  /*a080*/  @P3 FFMA.FTZ R4, R14, R196, R7 ;  /* 0x000000c40e043223 */ /* 0x000fc40000010007 */
[----:B------:R-:W-:Y:S02]  /*a090*/  @P2 FFMA.FTZ R5, R13, R3, R6 ;  /* 0x000000030d052223 */ /* 0x000fe40000010006 */
[----:B------:R-:W-:Y:S02]  /*a0a0*/  @P1 FFMA.FTZ R8, R12, R2, R10 ;  /* 0x000000020c081223 */ /* 0x000fe4000001000a */
[----:B------:R-:W-:Y:S02]  /*a0b0*/  @P0 FFMA.FTZ R9, R11, R0, R15 ;  /* 0x000000000b090223 */ /* 0x000fe4000001000f */
.L_x_136:
[----:B------:R-:W-:Y:S05]  /*a0c0*/  @P4 BRA `(.L_x_156) ;  /* 0x0000209000004947 */ /* 0x000fea0003800000 */
[----:B------:R-:W1:Y:S01]  /*a0d0*/  S2R R7, SR_TID.X ;  /* 0x0000000000077919 */ /* 0x000e620000002100 */
[----:B------:R-:W-:Y:S01]  /*a0e0*/  IMAD R16, RZ, RZ, -UR10 ;  /* 0x8000000aff107e24 */ /* 0x000fe2000f8e02ff */
[----:B------:R-:W-:Y:S01]  /*a0f0*/  USHF.R.S32.HI UR6, URZ, 0x1f, UR10 ;  /* 0x0000001f3f067899 */ /* 0x000fe2000801140a */
[----:B------:R-:W-:Y:S01]  /*a100*/  IMAD.MOV.U32 R13, RZ, RZ, c[0x0][0x4e8] ;  /* 0x00013a00ff0d7624 */ /* 0x000fe200078e00ff */
[----:B------:R-:W3:Y:S01]  /*a110*/  S2R R0, SR_CTAID.Y ;  /* 0x0000000000007919 */ /* 0x000ee20000002600 */
[----:B------:R-:W-:Y:S01]  /*a120*/  ULDC.64 UR4, c[0x0][0x4d0] ;  /* 0x0001340000047ab9 */ /* 0x000fe20000000a00 */
[----:B------:R-:W-:Y:S01]  /*a130*/  BSSY B0, `(.L_x_157) ;  /* 0x00000dc000007945 */ /* 0x000fe20003800000 */
[----:B------:R-:W-:Y:S01]  /*a140*/  UIMAD UR7, UR6, UR4, URZ ;  /* 0x00000004060772a4 */ /* 0x000fe2000f8e023f */
[----:B------:R-:W4:Y:S01]  /*a150*/  S2R R20, SR_CTAID.Z ;  /* 0x0000000000147919 */ /* 0x000f220000002700 */
[----:B--2---:R-:W-:-:S03]  /*a160*/  UIMAD.WIDE.U32 UR8, UR10, UR4, URZ ;  /* 0x000000040a0872a5 */ /* 0x004fc6000f8e003f */
[----:B------:R-:W-:Y:S01]  /*a170*/  BAR.SYNC.DEFER_BLOCKING 0x1, 0x80 ;  /* 0x0042000000007b1d */ /* 0x000fe20000010000 */
[----:B------:R-:W-:Y:S01]  /*a180*/  UIMAD UR5, UR10, UR5, UR7 ;  /* 0x000000050a0572a4 */ /* 0x000fe2000f8e0207 */
[C---:B------:R-:W-:Y:S01]  /*a190*/  ISETP.NE.AND P0, PT, R13.reuse, 0x1, PT ;  /* 0x000000010d00780c */ /* 0x040fe20003f05270 */
[----:B------:R-:W-:Y:S02]  /*a1a0*/  IMAD.U32 R23, RZ, RZ, UR9 ;  /* 0x00000009ff177e24 */ /* 0x000fe4000f8e00ff */
[----:B------:R-:W-:Y:S01]  /*a1b0*/  UIADD3 UR5, UR9, UR5, URZ ;  /* 0x0000000509057290 */ /* 0x000fe2000fffe03f */
[----:B------:R-:W2:Y:S01]  /*a1c0*/  S2R R12, SR_CTAID.X ;  /* 0x00000000000c7919 */ /* 0x000ea20000002500 */
[----:B------:R-:W-:Y:S02]  /*a1d0*/  IMAD.U32 R22, RZ, RZ, UR8 ;  /* 0x00000008ff167e24 */ /* 0x000fe4000f8e00ff */
[----:B------:R-:W-:Y:S02]  /*a1e0*/  IMAD R13, R13, c[0x0][0x388], RZ ;  /* 0x0000e2000d0d7a24 */ /* 0x000fe400078e02ff */
[----:B------:R-:W-:Y:S01]  /*a1f0*/  IMAD.U32 R23, RZ, RZ, UR5 ;  /* 0x00000005ff177e24 */ /* 0x000fe2000f8e00ff */
[----:B-1----:R-:W-:Y:S01]  /*a200*/  SHF.R.S32.HI R3, RZ, 0x1f, R7 ;  /* 0x0000001fff037819 */ /* 0x002fe20000011407 */
[----:B------:R-:W-:-:S02]  /*a210*/  ULDC.64 UR4, c[0x0][0x438] ;  /* 0x00010e0000047ab9 */ /* 0x000fc40000000a00 */
[----:B------:R-:W-:Y:S01]  /*a220*/  UIMAD UR6, UR6, UR4, URZ ;  /* 0x00000004060672a4 */ /* 0x000fe2000f8e023f */
[CC--:B------:R-:W-:Y:S01]  /*a230*/  LEA.HI R6, R3.reuse, R7.reuse, RZ, 0x2 ;  /* 0x0000000703067211 */ /* 0x0c0fe200078f10ff */
[----:B---3--:R-:W-:Y:S01]  /*a240*/  IMAD R16, R16, c[0x0][0x550], R0 ;  /* 0x0001540010107a24 */ /* 0x008fe200078e0200 */
[-C--:B------:R-:W-:Y:S01]  /*a250*/  LEA.HI R3, R3, R7.reuse, RZ, 0x5 ;  /* 0x0000000703037211 */ /* 0x080fe200078f28ff */
[----:B------:R-:W-:Y:S01]  /*a260*/  UIMAD.WIDE.U32 UR8, UR10, UR4, URZ ;  /* 0x000000040a0872a5 */ /* 0x000fe2000f8e003f */
[----:B------:R-:W-:Y:S01]  /*a270*/  LOP3.LUT R6, R6, 0xfffffffc, RZ, 0xc0, !PT ;  /* 0xfffffffc06067812 */ /* 0x000fe200078ec0ff */
[----:B------:R-:W-:Y:S01]  /*a280*/  UIMAD UR4, UR10, UR5, UR6 ;  /* 0x000000050a0472a4 */ /* 0x000fe2000f8e0206 */
[----:B------:R-:W-:Y:S01]  /*a290*/  LOP3.LUT R2, R3, 0xffffffe0, RZ, 0xc0, !PT ;  /* 0xffffffe003027812 */ /* 0x000fe200078ec0ff */
[----:B----4-:R-:W-:Y:S01]  /*a2a0*/  IMAD.WIDE.U32 R22, R20, c[0x0][0x4d8], R22 ;  /* 0x0001360014167a25 */ /* 0x010fe200078e0016 */
[----:B------:R-:W-:Y:S01]  /*a2b0*/  IADD3 R6, -R6, R7, RZ ;  /* 0x0000000706067210 */ /* 0x000fe20007ffe1ff */
[----:B------:R-:W-:Y:S01]  /*a2c0*/  UIADD3 UR4, UR9, UR4, URZ ;  /* 0x0000000409047290 */ /* 0x000fe2000fffe03f */
[----:B------:R-:W-:Y:S01]  /*a2d0*/  MOV R18, UR8 ;  /* 0x0000000800127c02 */ /* 0x000fe20008000f00 */
[----:B------:R-:W-:Y:S01]  /*a2e0*/  IMAD.IADD R2, R7, 0x1, -R2 ;  /* 0x0000000107027824 */ /* 0x000fe200078e0a02 */
[----:B------:R-:W-:Y:S01]  /*a2f0*/  LEA.HI R0, R6, R6, RZ, 0x1 ;  /* 0x0000000606007211 */ /* 0x000fe200078f08ff */
[----:B------:R-:W-:Y:S01]  /*a300*/  IMAD.U32 R19, RZ, RZ, UR9 ;  /* 0x00000009ff137e24 */ /* 0x000fe2000f8e00ff */
[----:B------:R-:W-:Y:S01]  /*a310*/  SHF.R.S32.HI R7, RZ, 0x5, R3 ;  /* 0x00000005ff077819 */ /* 0x000fe20000011403 */
[----:B------:R-:W-:Y:S01]  /*a320*/  IMAD.U32 R11, RZ, RZ, UR4 ;  /* 0x00000004ff0b7e24 */ /* 0x000fe2000f8e00ff */
[----:B------:R-:W-:-:S02]  /*a330*/  LOP3.LUT R10, R0, 0x1ffffffe, RZ, 0xc0, !PT ;  /* 0x1ffffffe000a7812 */ /* 0x000fc400078ec0ff */
[----:B------:R-:W-:Y:S02]  /*a340*/  SHF.R.S32.HI R3, RZ, 0x1f, R3 ;  /* 0x0000001fff037819 */ /* 0x000fe40000011403 */
[----:B------:R-:W-:Y:S01]  /*a350*/  SHF.L.U32 R15, R0, 0x5, RZ ;  /* 0x00000005000f7819 */ /* 0x000fe200000006ff */
[----:B------:R-:W-:Y:S01]  /*a360*/  IMAD.IADD R6, R6, 0x1, -R10 ;  /* 0x0000000106067824 */ /* 0x000fe200078e0a0a */
[----:B------:R-:W-:Y:S02]  /*a370*/  LEA.HI R10, R3, R7, RZ, 0x2 ;  /* 0x00000007030a7211 */ /* 0x000fe400078f10ff */
[----:B------:R-:W-:Y:S02]  /*a380*/  SHF.R.S32.HI R0, RZ, 0x1f, R2 ;  /* 0x0000001fff007819 */ /* 0x000fe40000011402 */
[----:B------:R-:W-:Y:S02]  /*a390*/  LOP3.LUT R10, R10, 0xffffffc, RZ, 0xc0, !PT ;  /* 0x0ffffffc0a0a7812 */ /* 0x000fe400078ec0ff */
[----:B------:R-:W-:-:S02]  /*a3a0*/  LOP3.LUT R15, R15, 0xffffffc0, RZ, 0xc0, !PT ;  /* 0xffffffc00f0f7812 */ /* 0x000fc400078ec0ff */
[----:B------:R-:W-:Y:S01]  /*a3b0*/  LEA.HI R0, R0, R2, RZ, 0x2 ;  /* 0x0000000200007211 */ /* 0x000fe200078f10ff */
[----:B------:R-:W-:Y:S01]  /*a3c0*/  IMAD.IADD R10, R7, 0x1, -R10 ;  /* 0x00000001070a7824 */ /* 0x000fe200078e0a0a */
[----:B------:R-:W-:Y:S01]  /*a3d0*/  SHF.R.S32.HI R3, RZ, 0x1f, R20 ;  /* 0x0000001fff037819 */ /* 0x000fe20000011414 */
[----:B------:R-:W-:Y:S01]  /*a3e0*/  IMAD R15, R6, 0x8, R15 ;  /* 0x00000008060f7824 */ /* 0x000fe200078e020f */
[----:B------:R-:W-:Y:S02]  /*a3f0*/  SHF.R.S32.HI R6, RZ, 0x2, R0 ;  /* 0x00000002ff067819 */ /* 0x000fe40000011400 */
[----:B------:R-:W-:Y:S01]  /*a400*/  SHF.R.S32.HI R14, RZ, 0x1f, R16 ;  /* 0x0000001fff0e7819 */ /* 0x000fe20000011410 */
[C---:B------:R-:W-:Y:S01]  /*a410*/  IMAD R7, R3.reuse, c[0x0][0x4d8], RZ ;  /* 0x0001360003077a24 */ /* 0x040fe200078e02ff */
[----:B------:R-:W-:Y:S01]  /*a420*/  LEA R6, R10, R6, 0x4 ;  /* 0x000000060a067211 */ /* 0x000fe200078e20ff */
[----:B------:R-:W-:Y:S01]  /*a430*/  IMAD R3, R3, c[0x0][0x440], RZ ;  /* 0x0001100003037a24 */ /* 0x000fe200078e02ff */
[----:B------:R-:W-:Y:S01]  /*a440*/  LOP3.LUT P1, RZ, R2, 0x3, RZ, 0xc0, !PT ;  /* 0x0000000302ff7812 */ /* 0x000fe2000782c0ff */
[----:B------:R-:W-:Y:S01]  /*a450*/  IMAD.MOV.U32 R10, RZ, RZ, R18 ;  /* 0x000000ffff0a7224 */ /* 0x000fe200078e0012 */
[----:B------:R-:W-:Y:S01]  /*a460*/  IADD3 R15, R6, R15, RZ ;  /* 0x0000000f060f7210 */ /* 0x000fe20007ffe0ff */
[----:B------:R-:W-:Y:S01]  /*a470*/  IMAD R7, R20, c[0x0][0x4dc], R7 ;  /* 0x0001370014077a24 */ /* 0x000fe200078e0207 */
[----:B------:R-:W-:Y:S01]  /*a480*/  LOP3.LUT R0, R0, 0x7ffffffc, RZ, 0xc0, !PT ;  /* 0x7ffffffc00007812 */ /* 0x000fe200078ec0ff */
[----:B------:R-:W-:-:S02]  /*a490*/  IMAD R3, R20, c[0x0][0x444], R3 ;  /* 0x0001110014037a24 */ /* 0x000fc400078e0203 */
[----:B--2---:R-:W-:Y:S01]  /*a4a0*/  IMAD R15, R12, 0x80, R15 ;  /* 0x000000800c0f7824 */ /* 0x004fe200078e020f */
[----:B------:R-:W-:Y:S01]  /*a4b0*/  IADD3 R0, R2, -R0, RZ ;  /* 0x8000000002007210 */ /* 0x000fe20007ffe0ff */
[----:B------:R-:W-:-:S04]  /*a4c0*/  IMAD.WIDE.U32 R20, R20, c[0x0][0x440], R10 ;  /* 0x0001100014147a25 */ /* 0x000fc800078e000a */
[----:B------:R-:W-:-:S04]  /*a4d0*/  @P0 IMAD.HI.U32 R17, R15, c[0x0][0x4ec], RZ ;  /* 0x00013b000f110a27 */ /* 0x000fc800078e00ff */
[----:B------:R-:W-:-:S04]  /*a4e0*/  @P0 IMAD.HI.U32 R10, R15, c[0x0][0x4ec], RZ ;  /* 0x00013b000f0a0a27 */ /* 0x000fc800078e00ff */
[----:B------:R-:W-:Y:S01]  /*a4f0*/  IMAD.IADD R21, R21, 0x1, R3 ;  /* 0x0000000115157824 */ /* 0x000fe200078e0203 */
[----:B------:R-:W-:Y:S01]  /*a500*/  MOV R3, R15 ;  /* 0x0000000f00037202 */ /* 0x000fe20000000f00 */
[----:B------:R-:W-:Y:S01]  /*a510*/  IMAD.IADD R23, R23, 0x1, R7 ;  /* 0x0000000117177824 */ /* 0x000fe200078e0207 */
[----:B------:R-:W-:Y:S01]  /*a520*/  @P0 SHF.R.U32.HI R3, RZ, c[0x0][0x4f0], R17 ;  /* 0x00013c00ff030a19 */ /* 0x000fe20000011611 */
[----:B------:R-:W-:Y:S01]  /*a530*/  IMAD.MOV.U32 R7, RZ, RZ, R15 ;  /* 0x000000ffff077224 */ /* 0x000fe200078e000f */
[----:B------:R-:W-:Y:S01]  /*a540*/  @P0 SHF.R.U32.HI R7, RZ, c[0x0][0x4f0], R10 ;  /* 0x00013c00ff070a19 */ /* 0x000fe2000001160a */
[C---:B------:R-:W-:Y:S02]  /*a550*/  IMAD R11, R14.reuse, c[0x0][0x448], RZ ;  /* 0x000112000e0b7a24 */ /* 0x040fe400078e02ff */
[----:B------:R-:W-:Y:S01]  /*a560*/  IMAD R10, R14, c[0x0][0x4e0], RZ ;  /* 0x000138000e0a7a24 */ /* 0x000fe200078e02ff */
[----:B------:R-:W-:Y:S01]  /*a570*/  SHF.R.S32.HI R14, RZ, 0x1f, R7 ;  /* 0x0000001fff0e7819 */ /* 0x000fe20000011407 */
[----:B------:R-:W-:-:S02]  /*a580*/  IMAD.MOV R18, RZ, RZ, -R3 ;  /* 0x000000ffff127224 */ /* 0x000fc400078e0a03 */
[C---:B------:R-:W-:Y:S02]  /*a590*/  IMAD R11, R16.reuse, c[0x0][0x44c], R11 ;  /* 0x00011300100b7a24 */ /* 0x040fe400078e020b */
[----:B------:R-:W-:-:S04]  /*a5a0*/  IMAD.WIDE.U32 R20, R16, c[0x0][0x448], R20 ;  /* 0x0001120010147a25 */ /* 0x000fc800078e0014 */
[C---:B------:R-:W-:Y:S01]  /*a5b0*/  IMAD R10, R16.reuse, c[0x0][0x4e4], R10 ;  /* 0x00013900100a7a24 */ /* 0x040fe200078e020a */
[----:B------:R-:W-:Y:S01]  /*a5c0*/  IADD3 R21, R21, R11, RZ ;  /* 0x0000000b15157210 */ /* 0x000fe20007ffe0ff */
[----:B------:R-:W-:Y:S01]  /*a5d0*/  IMAD.WIDE.U32 R16, R16, c[0x0][0x4e0], R22 ;  /* 0x0001380010107a25 */ /* 0x000fe200078e0016 */
[----:B------:R-:W-:-:S03]  /*a5e0*/  SHF.R.S32.HI R11, RZ, 0x1f, R3 ;  /* 0x0000001fff0b7819 */ /* 0x000fc60000011403 */
[----:B------:R-:W-:Y:S01]  /*a5f0*/  IMAD R18, R18, c[0x0][0x4e8], R15 ;  /* 0x00013a0012127a24 */ /* 0x000fe200078e020f */
[----:B------:R-:W-:Y:S01]  /*a600*/  IADD3 R16, P0, R3, R16, RZ ;  /* 0x0000001003107210 */ /* 0x000fe20007f1e0ff */
[----:B------:R-:W-:Y:S02]  /*a610*/  IMAD R14, R14, c[0x0][0x430], RZ ;  /* 0x00010c000e0e7a24 */ /* 0x000fe400078e02ff */
[----:B------:R-:W-:Y:S01]  /*a620*/  IMAD R12, R12, 0x80, R6 ;  /* 0x000000800c0c7824 */ /* 0x000fe200078e0206 */
[----:B------:R-:W-:Y:S01]  /*a630*/  SHF.R.S32.HI R3, RZ, 0x1f, R18 ;  /* 0x0000001fff037819 */ /* 0x000fe20000011412 */
[----:B------:R-:W-:Y:S01]  /*a640*/  IMAD R14, R7, c[0x0][0x434], R14 ;  /* 0x00010d00070e7a24 */ /* 0x000fe200078e020e */
[----:B------:R-:W-:Y:S01]  /*a650*/  IADD3.X R17, R11, R17, R10, P0, !PT ;  /* 0x000000110b117210 */ /* 0x000fe200007fe40a */
[----:B------:R-:W-:Y:S01]  /*a660*/  IMAD.WIDE.U32 R10, R7, c[0x0][0x430], R20 ;  /* 0x00010c00070a7a25 */ /* 0x000fe200078e0014 */
[----:B------:R-:W-:-:S03]  /*a670*/  ISETP.GE.OR P4, PT, R12, R13, P1 ;  /* 0x0000000d0c00720c */ /* 0x000fc60000f86670 */
[----:B------:R-:W-:Y:S02]  /*a680*/  IMAD R3, R3, c[0x0][0x4c8], RZ ;  /* 0x0001320003037a24 */ /* 0x000fe400078e02ff */
[----:B------:R-:W-:Y:S02]  /*a690*/  IMAD.MOV R7, RZ, RZ, -R7 ;  /* 0x000000ffff077224 */ /* 0x000fe400078e0a07 */
[----:B------:R-:W-:-:S04]  /*a6a0*/  IMAD.WIDE.U32 R16, R18, c[0x0][0x4c8], R16 ;  /* 0x0001320012107a25 */ /* 0x000fc800078e0010 */
[----:B------:R-:W-:Y:S02]  /*a6b0*/  IMAD R3, R18, c[0x0][0x4cc], R3 ;  /* 0x0001330012037a24 */ /* 0x000fe400078e0203 */
[----:B------:R-:W-:Y:S02]  /*a6c0*/  IMAD R7, R7, c[0x0][0x4e8], R15 ;  /* 0x00013a0007077a24 */ /* 0x000fe400078e020f */
[----:B------:R-:W-:Y:S01]  /*a6d0*/  IMAD.IADD R11, R11, 0x1, R14 ;  /* 0x000000010b0b7824 */ /* 0x000fe200078e020e */
[C---:B------:R-:W-:Y:S02]  /*a6e0*/  LEA R14, P0, R16.reuse, c[0x0][0x4a8], 0x2 ;  /* 0x00012a00100e7a11 */ /* 0x040fe400078010ff */
[----:B------:R-:W-:Y:S01]  /*a6f0*/  IADD3 R15, R17, R3, RZ ;  /* 0x00000003110f7210 */ /* 0x000fe20007ffe0ff */
[----:B------:R-:W-:Y:S01]  /*a700*/  IMAD.WIDE.U32 R22, R7, c[0x0][0x428], R10 ;  /* 0x00010a0007167a25 */ /* 0x000fe200078e000a */
[----:B------:R-:W-:Y:S01]  /*a710*/  SHF.R.S32.HI R3, RZ, 0x1f, R7 ;  /* 0x0000001fff037819 */ /* 0x000fe20000011407 */
[----:B------:R-:W-:Y:S01]  /*a720*/  SHFL.IDX PT, R20, R14, RZ, 0x1c1f ;  /* 0x001c1fff0e147589 */ /* 0x000fe200000e0000 */
[----:B------:R-:W-:-:S02]  /*a730*/  LEA.HI.X R6, R16, c[0x0][0x4ac], R15, 0x2, P0 ;  /* 0x00012b0010067a11 */ /* 0x000fc400000f140f */
[C---:B------:R-:W-:Y:S01]  /*a740*/  IADD3 R11, R12.reuse, 0x8, RZ ;  /* 0x000000080c0b7810 */ /* 0x040fe20007ffe0ff */
[----:B------:R-:W-:Y:S01]  /*a750*/  SHFL.IDX PT, R18, R14, 0x1, 0x1c1f ;  /* 0x003c1f000e127f89 */ /* 0x000fe200000e0000 */
[----:B------:R-:W-:Y:S01]  /*a760*/  IMAD R3, R3, c[0x0][0x428], RZ ;  /* 0x00010a0003037a24 */ /* 0x000fe200078e02ff */
[C---:B------:R-:W-:Y:S02]  /*a770*/  IADD3 R10, R12.reuse, 0x40, RZ ;  /* 0x000000400c0a7810 */ /* 0x040fe40007ffe0ff */
[----:B------:R-:W1:Y:S01]  /*a780*/  SHFL.IDX PT, R21, R6, RZ, 0x1c1f ;  /* 0x001c1fff06157589 */ /* 0x000e6200000e0000 */
[----:B------:R-:W-:Y:S01]  /*a790*/  IMAD R3, R7, c[0x0][0x42c], R3 ;  /* 0x00010b0007037a24 */ /* 0x000fe200078e0203 */
[----:B------:R-:W-:Y:S02]  /*a7a0*/  IADD3 R7, R12, 0x48, RZ ;  /* 0x000000480c077810 */ /* 0x000fe40007ffe0ff */
[----:B------:R-:W2:Y:S01]  /*a7b0*/  SHFL.IDX PT, R19, R6, 0x1, 0x1c1f ;  /* 0x003c1f0006137f89 */ /* 0x000ea200000e0000 */
[-C--:B------:R-:W-:Y:S01]  /*a7c0*/  ISETP.GE.OR P3, PT, R11, R13.reuse, P1 ;  /* 0x0000000d0b00720c */ /* 0x080fe20000f66670 */
[----:B------:R-:W-:Y:S01]  /*a7d0*/  IMAD.IADD R3, R23, 0x1, R3 ;  /* 0x0000000117037824 */ /* 0x000fe200078e0203 */
[-C--:B------:R-:W-:Y:S01]  /*a7e0*/  ISETP.GE.OR P2, PT, R10, R13.reuse, P1 ;  /* 0x0000000d0a00720c */ /* 0x080fe20000f46670 */
[----:B------:R-:W-:Y:S01]  /*a7f0*/  SHFL.IDX PT, R16, R14, 0x2, 0x1c1f ;  /* 0x005c1f000e107f89 */ /* 0x000fe200000e0000 */
[----:B------:R-:W-:-:S02]  /*a800*/  ISETP.GE.OR P1, PT, R7, R13, P1 ;  /* 0x0000000d0700720c */ /* 0x000fc40000f26670 */
[-C--:B------:R-:W-:Y:S01]  /*a810*/  ISETP.GE.AND P5, PT, R10, R13.reuse, PT ;  /* 0x0000000d0a00720c */ /* 0x080fe20003fa6270 */
[----:B------:R-:W3:Y:S01]  /*a820*/  SHFL.IDX PT, R17, R6, 0x2, 0x1c1f ;  /* 0x005c1f0006117f89 */ /* 0x000ee200000e0000 */
[----:B------:R-:W-:-:S03]  /*a830*/  ISETP.GE.AND P6, PT, R7, R13, PT ;  /* 0x0000000d0700720c */ /* 0x000fc60003fc6270 */
[----:B------:R-:W-:Y:S04]  /*a840*/  SHFL.IDX PT, R14, R14, 0x3, 0x1c1f ;  /* 0x007c1f000e0e7f89 */ /* 0x000fe800000e0000 */
[----:B------:R4:W5:Y:S04]  /*a850*/  SHFL.IDX PT, R15, R6, 0x3, 0x1c1f ;  /* 0x007c1f00060f7f89 */ /* 0x00096800000e0000 */
[----:B-1----:R-:W-:Y:S04]  /*a860*/  @!P4 ST.E [R20.64], R4 ;  /* 0x000000041400c985 */ /* 0x002fe8000c10190c */
[----:B--2---:R1:W-:Y:S04]  /*a870*/  @!P3 ST.E [R18.64], R5 ;  /* 0x000000051200b985 */ /* 0x0043e8000c10190c */
[----:B---3--:R2:W-:Y:S01]  /*a880*/  @!P2 ST.E [R16.64], R8 ;  /* 0x000000081000a985 */ /* 0x0085e2000c10190c */
[----:B----4-:R-:W-:-:S03]  /*a890*/  LEA R6, P0, R22, c[0x0][0x400], 0x2 ;  /* 0x0001000016067a11 */ /* 0x010fc600078010ff */
[----:B-----5:R2:W-:Y:S01]  /*a8a0*/  @!P1 ST.E [R14.64], R9 ;  /* 0x000000090e009985 */ /* 0x0205e2000c10190c */
[-C--:B------:R-:W-:Y:S02]  /*a8b0*/  ISETP.GE.AND P1, PT, R12, R13.reuse, PT ;  /* 0x0000000d0c00720c */ /* 0x080fe40003f26270 */
[----:B------:R-:W-:Y:S01]  /*a8c0*/  LEA.HI.X R3, R22, c[0x0][0x404], R3, 0x2, P0 ;  /* 0x0001010016037a11 */ /* 0x000fe200000f1403 */
[----:B------:R2:W3:Y:S01]  /*a8d0*/  SHFL.IDX PT, R20, R6, RZ, 0x1c1f ;  /* 0x001c1fff06147589 */ /* 0x0004e200000e0000 */
[----:B------:R-:W-:-:S03]  /*a8e0*/  ISETP.GE.AND P0, PT, R11, R13, PT ;  /* 0x0000000d0b00720c */ /* 0x000fc60003f06270 */
[----:B------:R2:W4:Y:S01]  /*a8f0*/  SHFL.IDX PT, R21, R3, RZ, 0x1c1f ;  /* 0x001c1fff03157589 */ /* 0x00052200000e0000 */
[----:B-1----:R-:W-:-:S05]  /*a900*/  IMAD.SHL.U32 R5, R0, 0x2, RZ ;  /* 0x0000000200057824 */ /* 0x002fca00078e00ff */
[----:B------:R-:W-:Y:S05]  /*a910*/  @P1 BRA `(.L_x_158) ;  /* 0x000005d000001947 */ /* 0x000fea0003800000 */
[C---:B------:R-:W-:Y:S02]  /*a920*/  IADD3 R4, R5.reuse, 0x8, RZ ;  /* 0x0000000805047810 */ /* 0x040fe40007ffe0ff */
[C---:B------:R-:W-:Y:S02]  /*a930*/  IADD3 R2, R5.reuse, 0x10, RZ ;  /* 0x0000001005027810 */ /* 0x040fe40007ffe0ff */
[----:B------:R-:W-:Y:S02]  /*a940*/  ISETP.GE.AND P3, PT, R4, c[0x0][0x3c8], PT ;  /* 0x0000f20004007a0c */ /* 0x000fe40003f66270 */
[----:B------:R-:W-:Y:S02]  /*a950*/  ISETP.GE.AND P2, PT, R2, c[0x0][0x3c8], PT ;  /* 0x0000f20002007a0c */ /* 0x000fe40003f46270 */
[C---:B------:R-:W-:Y:S02]  /*a960*/  IADD3 R0, R5.reuse, 0x18, RZ ;  /* 0x0000001805007810 */ /* 0x040fe40007ffe0ff */
[----:B------:R-:W-:-:S02]  /*a970*/  ISETP.GE.AND P4, PT, R5, c[0x0][0x3c8], PT ;  /* 0x0000f20005007a0c */ /* 0x000fc40003f86270 */
[----:B------:R-:W-:Y:S02]  /*a980*/  ISETP.GE.AND P1, PT, R0, c[0x0][0x3c8], PT ;  /* 0x0000f20000007a0c */ /* 0x000fe40003f26270 */
[----:B------:R-:W-:-:S03]  /*a990*/  IADD3 R7, R5, 0x28, RZ ;  /* 0x0000002805077810 */ /* 0x000fc60007ffe0ff */
[----:B------:R-:W-:Y:S02]  /*a9a0*/  @!P3 LEA.HI R4, R4, R4, RZ, 0x1 ;  /* 0x000000040404b211 */ /* 0x000fe400078f08ff */
[----:B------:R-:W-:Y:S02]  /*a9b0*/  @!P2 LEA.HI R2, R2, R2, RZ, 0x1 ;  /* 0x000000020202a211 */ /* 0x000fe400078f08ff */
[----:B------:R-:W-:Y:S02]  /*a9c0*/  @!P3 LOP3.LUT R4, R4, 0xfffffffe, RZ, 0xc0, !PT ;  /* 0xfffffffe0404b812 */ /* 0x000fe400078ec0ff */
[C-C-:B--234-:R-:W-:Y:S01]  /*a9d0*/  @!P4 IMAD.WIDE R8, R5.reuse, 0x4, R20.reuse ;  /* 0x000000040508c825 */ /* 0x15cfe200078e0214 */
[----:B------:R-:W-:Y:S02]  /*a9e0*/  @!P2 LOP3.LUT R2, R2, 0xfffffffe, RZ, 0xc0, !PT ;  /* 0xfffffffe0202a812 */ /* 0x000fe400078ec0ff */
[----:B------:R-:W-:Y:S01]  /*a9f0*/  @!P1 LEA.HI R0, R0, R0, RZ, 0x1 ;  /* 0x0000000000009211 */ /* 0x000fe200078f08ff */
[----:B------:R-:W-:Y:S01]  /*aa00*/  @!P3 IMAD.WIDE R10, R4, 0x4, R20 ;  /* 0x00000004040ab825 */ /* 0x000fe200078e0214 */
[----:B------:R1:W-:Y:S01]  /*aa10*/  @!P4 ST.E.64 [R8.64], R192 ;  /* 0x000000c00800c985 */ /* 0x0003e2000c101b0c */
[----:B------:R-:W-:-:S02]  /*aa20*/  IADD3 R4, R5, 0x20, RZ ;  /* 0x0000002005047810 */ /* 0x000fc40007ffe0ff */
[----:B------:R-:W-:Y:S01]  /*aa30*/  @!P1 LOP3.LUT R0, R0, 0xfffffffe, RZ, 0xc0, !PT ;  /* 0xfffffffe00009812 */ /* 0x000fe200078ec0ff */
[----:B------:R2:W-:Y:S01]  /*aa40*/  @!P3 ST.E.64 [R10.64], R180 ;  /* 0x000000b40a00b985 */ /* 0x0005e2000c101b0c */
[----:B------:R-:W-:Y:S02]  /*aa50*/  ISETP.GE.AND P4, PT, R4, c[0x0][0x3c8], PT ;  /* 0x0000f20004007a0c */ /* 0x000fe40003f86270 */
[----:B------:R-:W-:-:S11]  /*aa60*/  ISETP.GE.AND P3, PT, R7, c[0x0][0x3c8], PT ;  /* 0x0000f20007007a0c */ /* 0x000fd60003f66270 */
[----:B------:R-:W-:Y:S02]  /*aa70*/  @!P4 LEA.HI R4, R4, R4, RZ, 0x1 ;  /* 0x000000040404c211 */ /* 0x000fe400078f08ff */
[----:B------:R-:W-:Y:S02]  /*aa80*/  @!P3 LEA.HI R7, R7, R7, RZ, 0x1 ;  /* 0x000000070707b211 */ /* 0x000fe400078f08ff */
[----:B------:R-:W-:Y:S02]  /*aa90*/  @!P4 LOP3.LUT R4, R4, 0xfffffffe, RZ, 0xc0, !PT ;  /* 0xfffffffe0404c812 */ /* 0x000fe400078ec0ff */
[----:B------:R-:W-:Y:S01]  /*aaa0*/  @!P3 LOP3.LUT R7, R7, 0xfffffffe, RZ, 0xc0, !PT ;  /* 0xfffffffe0707b812 */ /* 0x000fe200078ec0ff */
[----:B-1----:R-:W-:Y:S01]  /*aab0*/  @!P2 IMAD.WIDE R8, R2, 0x4, R20 ;  /* 0x000000040208a825 */ /* 0x002fe200078e0214 */
[----:B------:R-:W-:-:S03]  /*aac0*/  IADD3 R2, R5, 0x30, RZ ;  /* 0x0000003005027810 */ /* 0x000fc60007ffe0ff */
[----:B--2---:R-:W-:Y:S01]  /*aad0*/  @!P3 IMAD.WIDE R10, R7, 0x4, R20 ;  /* 0x00000004070ab825 */ /* 0x004fe200078e0214 */
[----:B------:R1:W-:Y:S01]  /*aae0*/  @!P2 ST.E.64 [R8.64], R68 ;  /* 0x000000440800a985 */ /* 0x0003e2000c101b0c */
[----:B------:R-:W-:Y:S02]  /*aaf0*/  ISETP.GE.AND P2, PT, R2, c[0x0][0x3c8], PT ;  /* 0x0000f20002007a0c */ /* 0x000fe40003f46270 */
[----:B------:R-:W-:-:S11]  /*ab00*/  IADD3 R7, R5, 0x48, RZ ;  /* 0x0000004805077810 */ /* 0x000fd60007ffe0ff */
[----:B------:R-:W-:-:S04]  /*ab10*/  @!P2 LEA.HI R2, R2, R2, RZ, 0x1 ;  /* 0x000000020202a211 */ /* 0x000fc800078f08ff */
[----:B------:R-:W-:-:S05]  /*ab20*/  @!P2 LOP3.LUT R2, R2, 0xfffffffe, RZ, 0xc0, !PT ;  /* 0xfffffffe0202a812 */ /* 0x000fca00078ec0ff */
[----:B------:R-:W-:Y:S01]  /*ab30*/  @!P2 IMAD.WIDE R12, R2, 0x4, R20 ;  /* 0x00000004020ca825 */ /* 0x000fe200078e0214 */
[----:B------:R-:W-:-:S03]  /*ab40*/  IADD3 R2, R5, 0x40, RZ ;  /* 0x0000004005027810 */ /* 0x000fc60007ffe0ff */
        /* <DEDUP_REMOVED lines=10> */
[----:B------:R2:W-:Y:S01]  /*abf0*/  @!P3 ST.E.64 [R10.64], R96 ;  /* 0x000000600a00b985 */ /* 0x0005e2000c101b0c */
[----:B------:R-:W-:-:S03]  /*ac00*/  ISETP.GE.AND P3, PT, R7, c[0x0][0x3c8], PT ;  /* 0x0000f20007007a0c */ /* 0x000fc60003f66270 */
[----:B------:R3:W-:Y:S01]  /*ac10*/  @!P2 ST.E.64 [R12.64], R100 ;  /* 0x000000640c00a985 */ /* 0x0007e2000c101b0c */
[----:B------:R-:W-:-:S05]  /*ac20*/  ISETP.GE.AND P2, PT, R4, c[0x0][0x3c8], PT ;  /* 0x0000f20004007a0c */ /* 0x000fca0003f46270 */
[----:B------:R-:W-:-:S04]  /*ac30*/  @!P4 LEA.HI R2, R2, R2, RZ, 0x1 ;  /* 0x000000020202c211 */ /* 0x000fc800078f08ff */
[----:B------:R-:W-:Y:S02]  /*ac40*/  @!P4 LOP3.LUT R2, R2, 0xfffffffe, RZ, 0xc0, !PT ;  /* 0xfffffffe0202c812 */ /* 0x000fe400078ec0ff */
[----:B------:R-:W-:Y:S02]  /*ac50*/  @!P3 LEA.HI R7, R7, R7, RZ, 0x1 ;  /* 0x000000070707b211 */ /* 0x000fe400078f08ff */
[----:B------:R-:W-:Y:S02]  /*ac60*/  @!P2 LEA.HI R4, R4, R4, RZ, 0x1 ;  /* 0x000000040404a211 */ /* 0x000fe400078f08ff */
[----:B------:R-:W-:Y:S02]  /*ac70*/  @!P3 LOP3.LUT R7, R7, 0xfffffffe, RZ, 0xc0, !PT ;  /* 0xfffffffe0707b812 */ /* 0x000fe400078ec0ff */
[----:B------:R-:W-:Y:S01]  /*ac80*/  @!P2 LOP3.LUT R4, R4, 0xfffffffe, RZ, 0xc0, !PT ;  /* 0xfffffffe0404a812 */ /* 0x000fe200078ec0ff */
[----:B-1----:R-:W-:Y:S01]  /*ac90*/  @!P1 IMAD.WIDE R8, R0, 0x4, R20 ;  /* 0x0000000400089825 */ /* 0x002fe200078e0214 */
[----:B------:R-:W-:-:S03]  /*aca0*/  IADD3 R0, R5, 0x58, RZ ;  /* 0x0000005805007810 */ /* 0x000fc60007ffe0ff */
[--C-:B--2---:R-:W-:Y:S01]  /*acb0*/  @!P3 IMAD.WIDE R10, R7, 0x4, R20.reuse ;  /* 0x00000004070ab825 */ /* 0x104fe200078e0214 */
[----:B------:R1:W-:Y:S01]  /*acc0*/  @!P1 ST.E.64 [R8.64], R112 ;  /* 0x0000007008009985 */ /* 0x0003e2000c101b0c */
[----:B------:R-:W-:Y:S02]  /*acd0*/  ISETP.GE.AND P1, PT, R0, c[0x0][0x3c8], PT ;  /* 0x0000f20000007a0c */ /* 0x000fe40003f26270 */
[----:B---3--:R-:W-:Y:S01]  /*ace0*/  @!P2 IMAD.WIDE R12, R4, 0x4, R20 ;  /* 0x00000004040ca825 */ /* 0x008fe200078e0214 */
[C---:B------:R-:W-:Y:S02]  /*acf0*/  IADD3 R7, R5.reuse, 0x70, RZ ;  /* 0x0000007005077810 */ /* 0x040fe40007ffe0ff */
[----:B------:R-:W-:-:S08]  /*ad00*/  IADD3 R4, R5, 0x78, RZ ;  /* 0x0000007805047810 */ /* 0x000fd00007ffe0ff */
[----:B------:R-:W-:-:S04]  /*ad10*/  @!P1 LEA.HI R0, R0, R0, RZ, 0x1 ;  /* 0x0000000000009211 */ /* 0x000fc800078f08ff */
[----:B------:R-:W-:Y:S01]  /*ad20*/  @!P1 LOP3.LUT R0, R0, 0xfffffffe, RZ, 0xc0, !PT ;  /* 0xfffffffe00009812 */ /* 0x000fe200078ec0ff */
[----:B-1----:R-:W-:Y:S01]  /*ad30*/  @!P4 IMAD.WIDE R8, R2, 0x4, R20 ;  /* 0x000000040208c825 */ /* 0x002fe200078e0214 */
[----:B------:R-:W-:-:S04]  /*ad40*/  IADD3 R2, R5, 0x68, RZ ;  /* 0x0000006805027810 */ /* 0x000fc80007ffe0ff */
[----:B------:R1:W-:Y:S04]  /*ad50*/  @!P4 ST.E.64 [R8.64], R116 ;  /* 0x000000740800c985 */ /* 0x0003e8000c101b0c */
[----:B------:R2:W-:Y:S01]  /*ad60*/  @!P3 ST.E.64 [R10.64], R128 ;  /* 0x000000800a00b985 */ /* 0x0005e2000c101b0c */
[----:B------:R-:W-:-:S03]  /*ad70*/  ISETP.GE.AND P3, PT, R2, c[0x0][0x3c8], PT ;  /* 0x0000f20002007a0c */ /* 0x000fc60003f66270 */
[----:B------:R3:W-:Y:S01]  /*ad80*/  @!P2 ST.E.64 [R12.64], R132 ;  /* 0x000000840c00a985 */ /* 0x0007e2000c101b0c */
[----:B------:R-:W-:-:S09]  /*ad90*/  ISETP.GE.AND P2, PT, R7, c[0x0][0x3c8], PT ;  /* 0x0000f20007007a0c */ /* 0x000fd20003f46270 */
[----:B------:R-:W-:-:S04]  /*ada0*/  @!P3 LEA.HI R2, R2, R2, RZ, 0x1 ;  /* 0x000000020202b211 */ /* 0x000fc800078f08ff */
[----:B------:R-:W-:Y:S02]  /*adb0*/  @!P2 LEA.HI R7, R7, R7, RZ, 0x1 ;  /* 0x000000070707a211 */ /* 0x000fe400078f08ff */
[----:B------:R-:W-:Y:S02]  /*adc0*/  @!P3 LOP3.LUT R2, R2, 0xfffffffe, RZ, 0xc0, !PT ;  /* 0xfffffffe0202b812 */ /* 0x000fe400078ec0ff */
[----:B------:R-:W-:Y:S01]  /*add0*/  @!P2 LOP3.LUT R7, R7, 0xfffffffe, RZ, 0xc0, !PT ;  /* 0xfffffffe0707a812 */ /* 0x000fe200078ec0ff */
[----:B-1----:R-:W-:Y:S01]  /*ade0*/  @!P1 IMAD.WIDE R8, R0, 0x4, R20 ;  /* 0x0000000400089825 */ /* 0x002fe200078e0214 */
[----:B------:R-:W-:-:S03]  /*adf0*/  IADD3 R0, R5, 0x60, RZ ;  /* 0x0000006005007810 */ /* 0x000fc60007ffe0ff */
[--C-:B--2---:R-:W-:Y:S01]  /*ae00*/  @!P3 IMAD.WIDE R10, R2, 0x4, R20.reuse ;  /* 0x00000004020ab825 */ /* 0x104fe200078e0214 */
[----:B------:R-:W-:Y:S01]  /*ae10*/  ISETP.GE.AND P4, PT, R0, c[0x0][0x3c8], PT ;  /* 0x0000f20000007a0c */ /* 0x000fe20003f86270 */
[----:B------:R1:W-:Y:S01]  /*ae20*/  @!P1 ST.E.64 [R8.64], R144 ;  /* 0x0000009008009985 */ /* 0x0003e2000c101b0c */
[----:B------:R-:W-:Y:S01]  /*ae30*/  ISETP.GE.AND P1, PT, R4, c[0x0][0x3c8], PT ;  /* 0x0000f20004007a0c */ /* 0x000fe20003f26270 */
[----:B---3--:R-:W-:-:S10]  /*ae40*/  @!P2 IMAD.WIDE R12, R7, 0x4, R20 ;  /* 0x00000004070ca825 */ /* 0x008fd400078e0214 */
[----:B------:R-:W-:Y:S02]  /*ae50*/  @!P4 LEA.HI R0, R0, R0, RZ, 0x1 ;  /* 0x000000000000c211 */ /* 0x000fe400078f08ff */
[----:B------:R-:W-:Y:S02]  /*ae60*/  @!P1 LEA.HI R4, R4, R4, RZ, 0x1 ;  /* 0x0000000404049211 */ /* 0x000fe400078f08ff */
[----:B------:R-:W-:Y:S02]  /*ae70*/  @!P4 LOP3.LUT R0, R0, 0xfffffffe, RZ, 0xc0, !PT ;  /* 0xfffffffe0000c812 */ /* 0x000fe400078ec0ff */
[----:B------:R-:W-:-:S03]  /*ae80*/  @!P1 LOP3.LUT R4, R4, 0xfffffffe, RZ, 0xc0, !PT ;  /* 0xfffffffe04049812 */ /* 0x000fc600078ec0ff */
[----:B-1----:R-:W-:-:S04]  /*ae90*/  @!P4 IMAD.WIDE R8, R0, 0x4, R20 ;  /* 0x000000040008c825 */ /* 0x002fc800078e0214 */
[----:B------:R-:W-:Y:S01]  /*aea0*/  @!P1 IMAD.WIDE R20, R4, 0x4, R20 ;  /* 0x0000000404149825 */ /* 0x000fe200078e0214 */
[----:B------:R1:W-:Y:S04]  /*aeb0*/  @!P4 ST.E.64 [R8.64], R176 ;  /* 0x000000b00800c985 */ /* 0x0003e8000c101b0c */
[----:B------:R1:W-:Y:S04]  /*aec0*/  @!P3 ST.E.64 [R10.64], R156 ;  /* 0x0000009c0a00b985 */ /* 0x0003e8000c101b0c */
[----:B------:R1:W-:Y:S04]  /*aed0*/  @!P2 ST.E.64 [R12.64], R172 ;  /* 0x000000ac0c00a985 */ /* 0x0003e8000c101b0c */
[----:B------:R1:W-:Y:S02]  /*aee0*/  @!P1 ST.E.64 [R20.64], R160 ;  /* 0x000000a014009985 */ /* 0x0003e4000c101b0c */
.L_x_158:
[----:B------:R-:W-:Y:S05]  /*aef0*/  BSYNC B0 ;  /* 0x0000000000007941 */ /* 0x000fea0003800000 */
.L_x_157:
[----:B-12---:R1:W2:Y:S01]  /*af00*/  SHFL.IDX PT, R9, R3, 0x1, 0x1c1f ;  /* 0x003c1f0003097f89 */ /* 0x0062a200000e0000 */
[----:B------:R-:W-:Y:S03]  /*af10*/  BSSY B0, `(.L_x_159) ;  /* 0x0000060000007945 */ /* 0x000fe60003800000 */
[----:B------:R1:W4:Y:S01]  /*af20*/  SHFL.IDX PT, R8, R6, 0x1, 0x1c1f ;  /* 0x003c1f0006087f89 */ /* 0x00032200000e0000 */
[----:B------:R-:W-:Y:S05]  /*af30*/  @P0 BRA `(.L_x_160) ;  /* 0x000005d000000947 */ /* 0x000fea0003800000 */
[C---:B------:R-:W-:Y:S02]  /*af40*/  ISETP.GE.AND P0, PT, R5.reuse, c[0x0][0x3c8], PT ;  /* 0x0000f20005007a0c */ /* 0x040fe40003f06270 */
[----:B------:R-:W-:-:S02]  /*af50*/  IADD3 R4, R5, 0x8, RZ ;  /* 0x0000000805047810 */ /* 0x000fc40007ffe0ff */
[C---:B------:R-:W-:Y:S02]  /*af60*/  IADD3 R2, R5.reuse, 0x10, RZ ;  /* 0x0000001005027810 */ /* 0x040fe40007ffe0ff */
[----:B------:R-:W-:Y:S02]  /*af70*/  ISETP.GE.AND P4, PT, R4, c[0x0][0x3c8], PT ;  /* 0x0000f20004007a0c */ /* 0x000fe40003f86270 */
[C---:B------:R-:W-:Y:S02]  /*af80*/  IADD3 R0, R5.reuse, 0x18, RZ ;  /* 0x0000001805007810 */ /* 0x040fe40007ffe0ff */
[----:B------:R-:W-:Y:S02]  /*af90*/  ISETP.GE.AND P3, PT, R2, c[0x0][0x3c8], PT ;  /* 0x0000f20002007a0c */ /* 0x000fe40003f66270 */
[----:B------:R-:W-:Y:S01]  /*afa0*/  ISETP.GE.AND P2, PT, R0, c[0x0][0x3c8], PT ;  /* 0x0000f20000007a0c */ /* 0x000fe20003f46270 */
[C---:B--2-4-:R-:W-:Y:S01]  /*afb0*/  @!P0 IMAD.WIDE R10, R5.reuse, 0x4, R8 ;  /* 0x00000004050a8825 */ /* 0x054fe200078e0208 */
[----:B------:R-:W-:-:S04]  /*afc0*/  IADD3 R7, R5, 0x28, RZ ;  /* 0x0000002805077810 */ /* 0x000fc80007ffe0ff */
[----:B------:R2:W-:Y:S01]  /*afd0*/  @!P0 ST.E.64 [R10.64], R194 ;  /* 0x000000c20a008985 */ /* 0x0005e2000c101b0c */
[----:B------:R-:W-:Y:S02]  /*afe0*/  ISETP.GE.AND P0, PT, R7, c[0x0][0x3c8], PT ;  /* 0x0000f20007007a0c */ /* 0x000fe40003f06270 */
[----:B------:R-:W-:Y:S02]  /*aff0*/  @!P4 LEA.HI R4, R4, R4, RZ, 0x1 ;  /* 0x000000040404c211 */ /* 0x000fe400078f08ff */
[----:B------:R-:W-:Y:S02]  /*b000*/  @!P3 LEA.HI R2, R2, R2, RZ, 0x1 ;  /* 0x000000020202b211 */ /* 0x000fe400078f08ff */
[----:B------:R-:W-:Y:S02]  /*b010*/  @!P4 LOP3.LUT R4, R4, 0xfffffffe, RZ, 0xc0, !PT ;  /* 0xfffffffe0404c812 */ /* 0x000fe400078ec0ff */
[----:B------:R-:W-:Y:S02]  /*b020*/  @!P2 LEA.HI R0, R0, R0, RZ, 0x1 ;  /* 0x000000000000a211 */ /* 0x000fe400078f08ff */
[----:B------:R-:W-:Y:S01]  /*b030*/  @!P3 LOP3.LUT R2, R2, 0xfffffffe, RZ, 0xc0, !PT ;  /* 0xfffffffe0202b812 */ /* 0x000fe200078ec0ff */
[----:B------:R-:W-:Y:S01]  /*b040*/  @!P4 IMAD.WIDE R12, R4, 0x4, R8 ;  /* 0x00000004040cc825 */ /* 0x000fe200078e0208 */
[----:B------:R-:W-:-:S02]  /*b050*/  @!P2 LOP3.LUT R0, R0, 0xfffffffe, RZ, 0xc0, !PT ;  /* 0xfffffffe0000a812 */ /* 0x000fc400078ec0ff */
[C---:B------:R-:W-:Y:S01]  /*b060*/  IADD3 R4, R5.reuse, 0x50, RZ ;  /* 0x0000005005047810 */ /* 0x040fe20007ffe0ff */
[--C-:B------:R-:W-:Y:S01]  /*b070*/  @!P3 IMAD.WIDE R14, R2, 0x4, R8.reuse ;  /* 0x00000004020eb825 */ /* 0x100fe200078e0208 */
[----:B------:R4:W-:Y:S01]  /*b080*/  @!P4 ST.E.64 [R12.64], R182 ;  /* 0x000000b60c00c985 */ /* 0x0009e2000c101b0c */
[C---:B------:R-:W-:Y:S02]  /*b090*/  IADD3 R2, R5.reuse, 0x38, RZ ;  /* 0x0000003805027810 */ /* 0x040fe40007ffe0ff */
[----:B------:R-:W-:Y:S01]  /*b0a0*/  @!P2 IMAD.WIDE R16, R0, 0x4, R8 ;  /* 0x000000040010a825 */ /* 0x000fe200078e0208 */
[C---:B------:R-:W-:Y:S01]  /*b0b0*/  IADD3 R0, R5.reuse, 0x30, RZ ;  /* 0x0000003005007810 */ /* 0x040fe20007ffe0ff */
[----:B------:R5:W-:Y:S01]  /*b0c0*/  @!P3 ST.E.64 [R14.64], R70 ;  /* 0x000000460e00b985 */ /* 0x000be2000c101b0c */
[----:B------:R-:W-:Y:S02]  /*b0d0*/  ISETP.GE.AND P3, PT, R2, c[0x0][0x3c8], PT ;  /* 0x0000f20002007a0c */ /* 0x000fe40003f66270 */
[----:B------:R-:W-:Y:S01]  /*b0e0*/  ISETP.GE.AND P4, PT, R0, c[0x0][0x3c8], PT ;  /* 0x0000f20000007a0c */ /* 0x000fe20003f86270 */
[----:B------:R-:W-:Y:S01]  /*b0f0*/  @!P2 ST.E.64 [R16.64], R82 ;  /* 0x000000521000a985 */ /* 0x000fe2000c101b0c */
[----:B--2---:R-:W-:-:S02]  /*b100*/  IADD3 R10, R5, 0x20, RZ ;  /* 0x00000020050a7810 */ /* 0x004fc40007ffe0ff */
[----:B------:R-:W-:Y:S02]  /*b110*/  @!P0 LEA.HI R11, R7, R7, RZ, 0x1 ;  /* 0x00000007070b8211 */ /* 0x000fe400078f08ff */
[----:B------:R-:W-:Y:S02]  /*b120*/  ISETP.GE.AND P1, PT, R10, c[0x0][0x3c8], PT ;  /* 0x0000f2000a007a0c */ /* 0x000fe40003f26270 */
[----:B------:R-:W-:Y:S02]  /*b130*/  @!P0 LOP3.LUT R11, R11, 0xfffffffe, RZ, 0xc0, !PT ;  /* 0xfffffffe0b0b8812 */ /* 0x000fe400078ec0ff */
[----:B------:R-:W-:-:S03]  /*b140*/  IADD3 R7, R5, 0x48, RZ ;  /* 0x0000004805077810 */ /* 0x000fc60007ffe0ff */
[----:B------:R-:W-:Y:S02]  /*b150*/  @!P4 LEA.HI R0, R0, R0, RZ, 0x1 ;  /* 0x000000000000c211 */ /* 0x000fe400078f08ff */
[----:B------:R-:W-:Y:S02]  /*b160*/  @!P3 LEA.HI R2, R2, R2, RZ, 0x1 ;  /* 0x000000020202b211 */ /* 0x000fe400078f08ff */
[----:B------:R-:W-:Y:S02]  /*b170*/  @!P4 LOP3.LUT R0, R0, 0xfffffffe, RZ, 0xc0, !PT ;  /* 0xfffffffe0000c812 */ /* 0x000fe400078ec0ff */
[----:B------:R-:W-:Y:S02]  /*b180*/  @!P3 LOP3.LUT R2, R2, 0xfffffffe, RZ, 0xc0, !PT ;  /* 0xfffffffe0202b812 */ /* 0x000fe400078ec0ff */
[----:B------:R-:W-:-:S04]  /*b190*/  @!P1 LEA.HI R10, R10, R10, RZ, 0x1 ;  /* 0x0000000a0a0a9211 */ /* 0x000fc800078f08ff */
[----:B----4-:R-:W-:Y:S01]  /*b1a0*/  @!P1 LOP3.LUT R12, R10, 0xfffffffe, RZ, 0xc0, !PT ;  /* 0xfffffffe0a0c9812 */ /* 0x010fe200078ec0ff */
[----:B-----5:R-:W-:Y:S01]  /*b1b0*/  @!P0 IMAD.WIDE R14, R11, 0x4, R8 ;  /* 0x000000040b0e8825 */ /* 0x020fe200078e0208 */
[----:B------:R-:W-:-:S03]  /*b1c0*/  IADD3 R10, R5, 0x40, RZ ;  /* 0x00000040050a7810 */ /* 0x000fc60007ffe0ff */
[----:B------:R-:W-:Y:S01]  /*b1d0*/  @!P1 IMAD.WIDE R12, R12, 0x4, R8 ;  /* 0x000000040c0c9825 */ /* 0x000fe200078e0208 */
[----:B------:R-:W-:-:S04]  /*b1e0*/  ISETP.GE.AND P2, PT, R10, c[0x0][0x3c8], PT ;  /* 0x0000f2000a007a0c */ /* 0x000fc80003f46270 */
[----:B------:R2:W-:Y:S01]  /*b1f0*/  @!P1 ST.E.64 [R12.64], R86 ;  /* 0x000000560c009985 */ /* 0x0005e2000c101b0c */
[----:B------:R-:W-:-:S03]  /*b200*/  ISETP.GE.AND P1, PT, R7, c[0x0][0x3c8], PT ;  /* 0x0000f20007007a0c */ /* 0x000fc60003f26270 */
[----:B------:R4:W-:Y:S01]  /*b210*/  @!P0 ST.E.64 [R14.64], R98 ;  /* 0x000000620e008985 */ /* 0x0009e2000c101b0c */
[----:B------:R-:W-:-:S04]  /*b220*/  ISETP.GE.AND P0, PT, R4, c[0x0][0x3c8], PT ;  /* 0x0000f20004007a0c */ /* 0x000fc80003f06270 */
[----:B------:R-:W-:-:S04]  /*b230*/  @!P2 LEA.HI R10, R10, R10, RZ, 0x1 ;  /* 0x0000000a0a0aa211 */ /* 0x000fc800078f08ff */
[----:B------:R-:W-:Y:S02]  /*b240*/  @!P2 LOP3.LUT R10, R10, 0xfffffffe, RZ, 0xc0, !PT ;  /* 0xfffffffe0a0aa812 */ /* 0x000fe400078ec0ff */
[----:B------:R-:W-:-:S03]  /*b250*/  @!P1 LEA.HI R7, R7, R7, RZ, 0x1 ;  /* 0x0000000707079211 */ /* 0x000fc600078f08ff */
[----:B------:R-:W-:Y:S01]  /*b260*/  @!P0 LEA.HI R4, R4, R4, RZ, 0x1 ;  /* 0x0000000404048211 */ /* 0x000fe200078f08ff */
[--C-:B------:R-:W-:Y:S01]  /*b270*/  @!P2 IMAD.WIDE R10, R10, 0x4, R8.reuse ;  /* 0x000000040a0aa825 */ /* 0x100fe200078e0208 */
[----:B------:R-:W-:Y:S02]  /*b280*/  @!P1 LOP3.LUT R7, R7, 0xfffffffe, RZ, 0xc0, !PT ;  /* 0xfffffffe07079812 */ /* 0x000fe400078ec0ff */
[----:B------:R-:W-:Y:S01]  /*b290*/  @!P0 LOP3.LUT R4, R4, 0xfffffffe, RZ, 0xc0, !PT ;  /* 0xfffffffe04048812 */ /* 0x000fe200078ec0ff */
[----:B--2---:R-:W-:Y:S01]  /*b2a0*/  @!P4 IMAD.WIDE R12, R0, 0x4, R8 ;  /* 0x00000004000cc825 */ /* 0x004fe200078e0208 */
[----:B------:R-:W-:-:S03]  /*b2b0*/  IADD3 R0, R5, 0x58, RZ ;  /* 0x0000005805007810 */ /* 0x000fc60007ffe0ff */
[----:B----4-:R-:W-:Y:S01]  /*b2c0*/  @!P3 IMAD.WIDE R14, R2, 0x4, R8 ;  /* 0x00000004020eb825 */ /* 0x010fe200078e0208 */
[----:B------:R2:W-:Y:S01]  /*b2d0*/  @!P4 ST.E.64 [R12.64], R102 ;  /* 0x000000660c00c985 */ /* 0x0005e2000c101b0c */
[----:B------:R-:W-:Y:S02]  /*b2e0*/  IADD3 R2, R5, 0x60, RZ ;  /* 0x0000006005027810 */ /* 0x000fe40007ffe0ff */
[----:B------:R-:W-:Y:S01]  /*b2f0*/  ISETP.GE.AND P4, PT, R0, c[0x0][0x3c8], PT ;  /* 0x0000f20000007a0c */ /* 0x000fe20003f86270 */
[----:B------:R4:W-:Y:S01]  /*b300*/  @!P3 ST.E.64 [R14.64], R114 ;  /* 0x000000720e00b985 */ /* 0x0009e2000c101b0c */
[----:B------:R-:W-:-:S03]  /*b310*/  ISETP.GE.AND P3, PT, R2, c[0x0][0x3c8], PT ;  /* 0x0000f20002007a0c */ /* 0x000fc60003f66270 */
[----:B------:R5:W-:Y:S08]  /*b320*/  @!P2 ST.E.64 [R10.64], R118 ;  /* 0x000000760a00a985 */ /* 0x000bf0000c101b0c */
[----:B------:R-:W-:Y:S02]  /*b330*/  @!P4 LEA.HI R0, R0, R0, RZ, 0x1 ;  /* 0x000000000000c211 */ /* 0x000fe400078f08ff */
[----:B------:R-:W-:-:S02]  /*b340*/  @!P3 LEA.HI R2, R2, R2, RZ, 0x1 ;  /* 0x000000020202b211 */ /* 0x000fc400078f08ff */
[----:B------:R-:W-:Y:S02]  /*b350*/  @!P4 LOP3.LUT R0, R0, 0xfffffffe, RZ, 0xc0, !PT ;  /* 0xfffffffe0000c812 */ /* 0x000fe400078ec0ff */
[----:B------:R-:W-:Y:S01]  /*b360*/  @!P3 LOP3.LUT R2, R2, 0xfffffffe, RZ, 0xc0, !PT ;  /* 0xfffffffe0202b812 */ /* 0x000fe200078ec0ff */
[----:B--2---:R-:W-:Y:S01]  /*b370*/  @!P1 IMAD.WIDE R12, R7, 0x4, R8 ;  /* 0x00000004070c9825 */ /* 0x004fe200078e0208 */
[----:B------:R-:W-:-:S03]  /*b380*/  IADD3 R7, R5, 0x70, RZ ;  /* 0x0000007005077810 */ /* 0x000fc60007ffe0ff */
[----:B----4-:R-:W-:Y:S01]  /*b390*/  @!P0 IMAD.WIDE R14, R4, 0x4, R8 ;  /* 0x00000004040e8825 */ /* 0x010fe200078e0208 */
[----:B------:R-:W-:Y:S01]  /*b3a0*/  IADD3 R4, R5, 0x78, RZ ;  /* 0x0000007805047810 */ /* 0x000fe20007ffe0ff */
[----:B------:R2:W-:Y:S01]  /*b3b0*/  @!P1 ST.E.64 [R12.64], R130 ;  /* 0x000000820c009985 */ /* 0x0005e2000c101b0c */
[----:B------:R-:W-:Y:S02]  /*b3c0*/  ISETP.GE.AND P1, PT, R7, c[0x0][0x3c8], PT ;  /* 0x0000f20007007a0c */ /* 0x000fe40003f26270 */
[----:B-----5:R-:W-:Y:S01]  /*b3d0*/  IADD3 R10, R5, 0x68, RZ ;  /* 0x00000068050a7810 */ /* 0x020fe20007ffe0ff */
[----:B------:R4:W-:Y:S01]  /*b3e0*/  @!P0 ST.E.64 [R14.64], R134 ;  /* 0x000000860e008985 */ /* 0x0009e2000c101b0c */
[----:B------:R-:W-:Y:S02]  /*b3f0*/  ISETP.GE.AND P0, PT, R4, c[0x0][0x3c8], PT ;  /* 0x0000f20004007a0c */ /* 0x000fe40003f06270 */
[----:B------:R-:W-:-:S07]  /*b400*/  ISETP.GE.AND P2, PT, R10, c[0x0][0x3c8], PT ;  /* 0x0000f2000a007a0c */ /* 0x000fce0003f46270 */
[----:B------:R-:W-:-:S04]  /*b410*/  @!P1 LEA.HI R7, R7, R7, RZ, 0x1 ;  /* 0x0000000707079211 */ /* 0x000fc800078f08ff */
[----:B------:R-:W-:Y:S02]  /*b420*/  @!P0 LEA.HI R4, R4, R4, RZ, 0x1 ;  /* 0x0000000404048211 */ /* 0x000fe400078f08ff */
[----:B------:R-:W-:Y:S02]  /*b430*/  @!P2 LEA.HI R10, R10, R10, RZ, 0x1 ;  /* 0x0000000a0a0aa211 */ /* 0x000fe400078f08ff */
[----:B------:R-:W-:Y:S02]  /*b440*/  @!P1 LOP3.LUT R7, R7, 0xfffffffe, RZ, 0xc0, !PT ;  /* 0xfffffffe07079812 */ /* 0x000fe400078ec0ff */
[----:B------:R-:W-:Y:S02]  /*b450*/  @!P2 LOP3.LUT R10, R10, 0xfffffffe, RZ, 0xc0, !PT ;  /* 0xfffffffe0a0aa812 */ /* 0x000fe400078ec0ff */
[----:B------:R-:W-:Y:S01]  /*b460*/  @!P0 LOP3.LUT R4, R4, 0xfffffffe, RZ, 0xc0, !PT ;  /* 0xfffffffe04048812 */ /* 0x000fe200078ec0ff */
[----:B------:R-:W-:-:S04]  /*b470*/  @!P1 IMAD.WIDE R16, R7, 0x4, R8 ;  /* 0x0000000407109825 */ /* 0x000fc800078e0208 */
[----:B--2---:R-:W-:-:S04]  /*b480*/  @!P4 IMAD.WIDE R12, R0, 0x4, R8 ;  /* 0x00000004000cc825 */ /* 0x004fc800078e0208 */
[--C-:B----4-:R-:W-:Y:S01]  /*b490*/  @!P3 IMAD.WIDE R14, R2, 0x4, R8.reuse ;  /* 0x00000004020eb825 */ /* 0x110fe200078e0208 */
[----:B------:R2:W-:Y:S03]  /*b4a0*/  @!P4 ST.E.64 [R12.64], R146 ;  /* 0x000000920c00c985 */ /* 0x0005e6000c101b0c */
[--C-:B------:R-:W-:Y:S01]  /*b4b0*/  @!P2 IMAD.WIDE R10, R10, 0x4, R8.reuse ;  /* 0x000000040a0aa825 */ /* 0x100fe200078e0208 */
[----:B------:R2:W-:Y:S03]  /*b4c0*/  @!P3 ST.E.64 [R14.64], R178 ;  /* 0x000000b20e00b985 */ /* 0x0005e6000c101b0c */
[----:B------:R-:W-:Y:S01]  /*b4d0*/  @!P0 IMAD.WIDE R8, R4, 0x4, R8 ;  /* 0x0000000404088825 */ /* 0x000fe200078e0208 */
[----:B------:R2:W-:Y:S04]  /*b4e0*/  @!P2 ST.E.64 [R10.64], R158 ;  /* 0x0000009e0a00a985 */ /* 0x0005e8000c101b0c */
[----:B------:R2:W-:Y:S04]  /*b4f0*/  @!P1 ST.E.64 [R16.64], R174 ;  /* 0x000000ae10009985 */ /* 0x0005e8000c101b0c */
[----:B------:R2:W-:Y:S02]  /*b500*/  @!P0 ST.E.64 [R8.64], R162 ;  /* 0x000000a208008985 */ /* 0x0005e4000c101b0c */
.L_x_160:
[----:B------:R-:W-:Y:S05]  /*b510*/  BSYNC B0 ;  /* 0x0000000000007941 */ /* 0x000fea0003800000 */
.L_x_159:
[----:B--2---:R2:W1:Y:S01]  /*b520*/  SHFL.IDX PT, R9, R3, 0x2, 0x1c1f ;  /* 0x005c1f0003097f89 */ /* 0x00446200000e0000 */
[----:B------:R-:W-:Y:S03]  /*b530*/  BSSY B0, `(.L_x_161) ;  /* 0x0000060000007945 */ /* 0x000fe60003800000 */
[----:B----4-:R2:W4:Y:S01]  /*b540*/  SHFL.IDX PT, R8, R6, 0x2, 0x1c1f ;  /* 0x005c1f0006087f89 */ /* 0x01052200000e0000 */
[----:B------:R-:W-:Y:S05]  /*b550*/  @P5 BRA `(.L_x_162) ;  /* 0x000005d000005947 */ /* 0x000fea0003800000 */
[C---:B------:R-:W-:Y:S02]  /*b560*/  IADD3 R7, R5.reuse, 0x8, RZ ;  /* 0x0000000805077810 */ /* 0x040fe40007ffe0ff */
[----:B------:R-:W-:-:S02]  /*b570*/  IADD3 R4, R5, 0x10, RZ ;  /* 0x0000001005047810 */ /* 0x000fc40007ffe0ff */
[----:B------:R-:W-:Y:S02]  /*b580*/  ISETP.GE.AND P2, PT, R7, c[0x0][0x3c8], PT ;  /* 0x0000f20007007a0c */ /* 0x000fe40003f46270 */
[----:B------:R-:W-:Y:S02]  /*b590*/  ISETP.GE.AND P1, PT, R4, c[0x0][0x3c8], PT ;  /* 0x0000f20004007a0c */ /* 0x000fe40003f26270 */
[C---:B------:R-:W-:Y:S02]  /*b5a0*/  IADD3 R2, R5.reuse, 0x18, RZ ;  /* 0x0000001805027810 */ /* 0x040fe40007ffe0ff */
[C---:B------:R-:W-:Y:S02]  /*b5b0*/  ISETP.GE.AND P3, PT, R5.reuse, c[0x0][0x3c8], PT ;  /* 0x0000f20005007a0c */ /* 0x040fe40003f66270 */
[----:B------:R-:W-:Y:S02]  /*b5c0*/  ISETP.GE.AND P0, PT, R2, c[0x0][0x3c8], PT ;  /* 0x0000f20002007a0c */ /* 0x000fe40003f06270 */
[----:B------:R-:W-:-:S03]  /*b5d0*/  IADD3 R0, R5, 0x20, RZ ;  /* 0x0000002005007810 */ /* 0x000fc60007ffe0ff */
[----:B------:R-:W-:Y:S02]  /*b5e0*/  @!P2 LEA.HI R7, R7, R7, RZ, 0x1 ;  /* 0x000000070707a211 */ /* 0x000fe400078f08ff */
[----:B------:R-:W-:Y:S02]  /*b5f0*/  @!P1 LEA.HI R4, R4, R4, RZ, 0x1 ;  /* 0x0000000404049211 */ /* 0x000fe400078f08ff */
[----:B------:R-:W-:Y:S02]  /*b600*/  @!P2 LOP3.LUT R7, R7, 0xfffffffe, RZ, 0xc0, !PT ;  /* 0xfffffffe0707a812 */ /* 0x000fe400078ec0ff */
[--C-:B-1--4-:R-:W-:Y:S01]  /*b610*/  @!P3 IMAD.WIDE R10, R5, 0x4, R8.reuse ;  /* 0x00000004050ab825 */ /* 0x112fe200078e0208 */
[----:B------:R-:W-:Y:S02]  /*b620*/  @!P1 LOP3.LUT R4, R4, 0xfffffffe, RZ, 0xc0, !PT ;  /* 0xfffffffe04049812 */ /* 0x000fe400078ec0ff */
[----:B------:R-:W-:Y:S01]  /*b630*/  @!P0 LEA.HI R2, R2, R2, RZ, 0x1 ;  /* 0x0000000202028211 */ /* 0x000fe200078f08ff */
[--C-:B------:R-:W-:Y:S01]  /*b640*/  @!P2 IMAD.WIDE R12, R7, 0x4, R8.reuse ;  /* 0x00000004070ca825 */ /* 0x100fe200078e0208 */
[----:B------:R-:W-:Y:S01]  /*b650*/  ISETP.GE.AND P5, PT, R0, c[0x0][0x3c8], PT ;  /* 0x0000f20000007a0c */ /* 0x000fe20003fa6270 */
[----:B------:R1:W-:Y:S01]  /*b660*/  @!P3 ST.E.64 [R10.64], R188 ;  /* 0x000000bc0a00b985 */ /* 0x0003e2000c101b0c */
[C---:B------:R-:W-:Y:S01]  /*b670*/  IADD3 R7, R5.reuse, 0x30, RZ ;  /* 0x0000003005077810 */ /* 0x040fe20007ffe0ff */
[----:B------:R-:W-:Y:S01]  /*b680*/  @!P1 IMAD.WIDE R14, R4, 0x4, R8 ;  /* 0x00000004040e9825 */ /* 0x000fe200078e0208 */
[----:B------:R-:W-:Y:S01]  /*b690*/  IADD3 R4, R5, 0x38, RZ ;  /* 0x0000003805047810 */ /* 0x000fe20007ffe0ff */
[----:B------:R4:W-:Y:S01]  /*b6a0*/  @!P2 ST.E.64 [R12.64], R184 ;  /* 0x000000b80c00a985 */ /* 0x0009e2000c101b0c */
[----:B------:R-:W-:-:S02]  /*b6b0*/  ISETP.GE.AND P3, PT, R7, c[0x0][0x3c8], PT ;  /* 0x0000f20007007a0c */ /* 0x000fc40003f66270 */
[----:B------:R-:W-:Y:S01]  /*b6c0*/  ISETP.GE.AND P2, PT, R4, c[0x0][0x3c8], PT ;  /* 0x0000f20004007a0c */ /* 0x000fe20003f46270 */
[----:B------:R5:W-:Y:S04]  /*b6d0*/  @!P1 ST.E.64 [R14.64], R72 ;  /* 0x000000480e009985 */ /* 0x000be8000c101b0c */
[----:B------:R-:W-:-:S04]  /*b6e0*/  @!P5 LEA.HI R0, R0, R0, RZ, 0x1 ;  /* 0x000000000000d211 */ /* 0x000fc800078f08ff */
[----:B------:R-:W-:Y:S02]  /*b6f0*/  @!P5 LOP3.LUT R0, R0, 0xfffffffe, RZ, 0xc0, !PT ;  /* 0xfffffffe0000d812 */ /* 0x000fe400078ec0ff */
[----:B------:R-:W-:Y:S02]  /*b700*/  @!P3 LEA.HI R7, R7, R7, RZ, 0x1 ;  /* 0x000000070707b211 */ /* 0x000fe400078f08ff */
[----:B------:R-:W-:Y:S02]  /*b710*/  @!P2 LEA.HI R4, R4, R4, RZ, 0x1 ;  /* 0x000000040404a211 */ /* 0x000fe400078f08ff */
[----:B------:R-:W-:Y:S02]  /*b720*/  @!P3 LOP3.LUT R7, R7, 0xfffffffe, RZ, 0xc0, !PT ;  /* 0xfffffffe0707b812 */ /* 0x000fe400078ec0ff */
[----:B------:R-:W-:Y:S02]  /*b730*/  @!P2 LOP3.LUT R4, R4, 0xfffffffe, RZ, 0xc0, !PT ;  /* 0xfffffffe0404a812 */ /* 0x000fe400078ec0ff */
[----:B-1----:R-:W-:-:S03]  /*b740*/  IADD3 R10, R5, 0x28, RZ ;  /* 0x00000028050a7810 */ /* 0x002fc60007ffe0ff */
[--C-:B------:R-:W-:Y:S01]  /*b750*/  @!P2 IMAD.WIDE R16, R4, 0x4, R8.reuse ;  /* 0x000000040410a825 */ /* 0x100fe200078e0208 */
[C---:B------:R-:W-:Y:S02]  /*b760*/  IADD3 R11, R5.reuse, 0x40, RZ ;  /* 0x00000040050b7810 */ /* 0x040fe40007ffe0ff */
[----:B----4-:R-:W-:Y:S02]  /*b770*/  @!P0 LOP3.LUT R12, R2, 0xfffffffe, RZ, 0xc0, !PT ;  /* 0xfffffffe020c8812 */ /* 0x010fe400078ec0ff */
[----:B------:R-:W-:Y:S02]  /*b780*/  ISETP.GE.AND P4, PT, R10, c[0x0][0x3c8], PT ;  /* 0x0000f2000a007a0c */ /* 0x000fe40003f86270 */
[----:B------:R-:W-:Y:S01]  /*b790*/  IADD3 R2, R5, 0x48, RZ ;  /* 0x0000004805027810 */ /* 0x000fe20007ffe0ff */
[--C-:B------:R-:W-:Y:S01]  /*b7a0*/  @!P0 IMAD.WIDE R12, R12, 0x4, R8.reuse ;  /* 0x000000040c0c8825 */ /* 0x100fe200078e0208 */
[----:B------:R-:W-:Y:S02]  /*b7b0*/  ISETP.GE.AND P1, PT, R11, c[0x0][0x3c8], PT ;  /* 0x0000f2000b007a0c */ /* 0x000fe40003f26270 */
[----:B------:R-:W-:Y:S01]  /*b7c0*/  IADD3 R4, R5, 0x78, RZ ;  /* 0x0000007805047810 */ /* 0x000fe20007ffe0ff */
[----:B-----5:R-:W-:Y:S01]  /*b7d0*/  @!P3 IMAD.WIDE R14, R7, 0x4, R8 ;  /* 0x00000004070eb825 */ /* 0x020fe200078e0208 */
[----:B------:R1:W-:Y:S01]  /*b7e0*/  @!P0 ST.E.64 [R12.64], R76 ;  /* 0x0000004c0c008985 */ /* 0x0003e2000c101b0c */
[----:B------:R-:W-:-:S02]  /*b7f0*/  ISETP.GE.AND P0, PT, R2, c[0x0][0x3c8], PT ;  /* 0x0000f20002007a0c */ /* 0x000fc40003f06270 */
[----:B------:R-:W-:Y:S02]  /*b800*/  IADD3 R7, R5, 0x70, RZ ;  /* 0x0000007005077810 */ /* 0x000fe40007ffe0ff */
[----:B------:R-:W-:-:S04]  /*b810*/  @!P4 LEA.HI R10, R10, R10, RZ, 0x1 ;  /* 0x0000000a0a0ac211 */ /* 0x000fc800078f08ff */
[----:B------:R-:W-:Y:S02]  /*b820*/  @!P1 LEA.HI R11, R11, R11, RZ, 0x1 ;  /* 0x0000000b0b0b9211 */ /* 0x000fe400078f08ff */
[----:B------:R-:W-:Y:S02]  /*b830*/  @!P4 LOP3.LUT R10, R10, 0xfffffffe, RZ, 0xc0, !PT ;  /* 0xfffffffe0a0ac812 */ /* 0x000fe400078ec0ff */
[----:B------:R-:W-:Y:S02]  /*b840*/  @!P1 LOP3.LUT R11, R11, 0xfffffffe, RZ, 0xc0, !PT ;  /* 0xfffffffe0b0b9812 */ /* 0x000fe400078ec0ff */
[----:B------:R-:W-:-:S04]  /*b850*/  @!P0 LEA.HI R2, R2, R2, RZ, 0x1 ;  /* 0x0000000202028211 */ /* 0x000fc800078f08ff */
[----:B------:R-:W-:Y:S01]  /*b860*/  @!P0 LOP3.LUT R2, R2, 0xfffffffe, RZ, 0xc0, !PT ;  /* 0xfffffffe02028812 */ /* 0x000fe200078ec0ff */
[----:B-1----:R-:W-:Y:S01]  /*b870*/  @!P5 IMAD.WIDE R12, R0, 0x4, R8 ;  /* 0x00000004000cd825 */ /* 0x002fe200078e0208 */
[----:B------:R-:W-:-:S04]  /*b880*/  IADD3 R0, R5, 0x50, RZ ;  /* 0x0000005005007810 */ /* 0x000fc80007ffe0ff */
[----:B------:R1:W-:Y:S01]  /*b890*/  @!P5 ST.E.64 [R12.64], R88 ;  /* 0x000000580c00d985 */ /* 0x0003e2000c101b0c */
[----:B------:R-:W-:-:S13]  /*b8a0*/  ISETP.GE.AND P5, PT, R0, c[0x0][0x3c8], PT ;  /* 0x0000f20000007a0c */ /* 0x000fda0003fa6270 */
[----:B------:R-:W-:-:S04]  /*b8b0*/  @!P5 LEA.HI R0, R0, R0, RZ, 0x1 ;  /* 0x000000000000d211 */ /* 0x000fc800078f08ff */
[----:B------:R-:W-:Y:S01]  /*b8c0*/  @!P5 LOP3.LUT R0, R0, 0xfffffffe, RZ, 0xc0, !PT ;  /* 0xfffffffe0000d812 */ /* 0x000fe200078ec0ff */
[----:B-1----:R-:W-:-:S04]  /*b8d0*/  @!P4 IMAD.WIDE R12, R10, 0x4, R8 ;  /* 0x000000040a0cc825 */ /* 0x002fc800078e0208 */
[----:B------:R-:W-:Y:S01]  /*b8e0*/  @!P1 IMAD.WIDE R10, R11, 0x4, R8 ;  /* 0x000000040b0a9825 */ /* 0x000fe200078e0208 */
[----:B------:R1:W-:Y:S04]  /*b8f0*/  @!P4 ST.E.64 [R12.64], R92 ;  /* 0x0000005c0c00c985 */ /* 0x0003e8000c101b0c */
[----:B------:R-:W-:Y:S04]  /*b900*/  @!P3 ST.E.64 [R14.64], R104 ;  /* 0x000000680e00b985 */ /* 0x000fe8000c101b0c */
[----:B------:R-:W-:Y:S04]  /*b910*/  @!P2 ST.E.64 [R16.64], R108 ;  /* 0x0000006c1000a985 */ /* 0x000fe8000c101b0c */
[----:B------:R4:W-:Y:S01]  /*b920*/  @!P1 ST.E.64 [R10.64], R120 ;  /* 0x000000780a009985 */ /* 0x0009e2000c101b0c */
[----:B------:R-:W-:-:S13]  /*b930*/  ISETP.GE.AND P1, PT, R7, c[0x0][0x3c8], PT ;  /* 0x0000f20007007a0c */ /* 0x000fda0003f26270 */
[----:B------:R-:W-:Y:S01]  /*b940*/  @!P1 LEA.HI R7, R7, R7, RZ, 0x1 ;  /* 0x0000000707079211 */ /* 0x000fe200078f08ff */
[--C-:B-1----:R-:W-:Y:S01]  /*b950*/  @!P0 IMAD.WIDE R12, R2, 0x4, R8.reuse ;  /* 0x00000004020c8825 */ /* 0x102fe200078e0208 */
[----:B------:R-:W-:Y:S02]  /*b960*/  IADD3 R2, R5, 0x58, RZ ;  /* 0x0000005805027810 */ /* 0x000fe40007ffe0ff */
[----:B------:R-:W-:Y:S02]  /*b970*/  @!P1 LOP3.LUT R7, R7, 0xfffffffe, RZ, 0xc0, !PT ;  /* 0xfffffffe07079812 */ /* 0x000fe400078ec0ff */
[----:B------:R-:W-:Y:S01]  /*b980*/  ISETP.GE.AND P4, PT, R2, c[0x0][0x3c8], PT ;  /* 0x0000f20002007a0c */ /* 0x000fe20003f86270 */
[----:B------:R1:W-:Y:S01]  /*b990*/  @!P0 ST.E.64 [R12.64], R124 ;  /* 0x0000007c0c008985 */ /* 0x0003e2000c101b0c */
[----:B------:R-:W-:Y:S01]  /*b9a0*/  ISETP.GE.AND P0, PT, R4, c[0x0][0x3c8], PT ;  /* 0x0000f20004007a0c */ /* 0x000fe20003f06270 */
[----:B------:R-:W-:Y:S01]  /*b9b0*/  @!P1 IMAD.WIDE R18, R7, 0x4, R8 ;  /* 0x0000000407129825 */ /* 0x000fe200078e0208 */
[----:B----4-:R-:W-:-:S02]  /*b9c0*/  IADD3 R11, R5, 0x60, RZ ;  /* 0x00000060050b7810 */ /* 0x010fc40007ffe0ff */
[----:B------:R-:W-:Y:S02]  /*b9d0*/  IADD3 R10, R5, 0x68, RZ ;  /* 0x00000068050a7810 */ /* 0x000fe40007ffe0ff */
[----:B------:R-:W-:Y:S02]  /*b9e0*/  ISETP.GE.AND P3, PT, R11, c[0x0][0x3c8], PT ;  /* 0x0000f2000b007a0c */ /* 0x000fe40003f66270 */
[----:B------:R-:W-:-:S03]  /*b9f0*/  ISETP.GE.AND P2, PT, R10, c[0x0][0x3c8], PT ;  /* 0x0000f2000a007a0c */ /* 0x000fc60003f46270 */
[----:B------:R-:W-:Y:S02]  /*ba00*/  @!P4 LEA.HI R2, R2, R2, RZ, 0x1 ;  /* 0x000000020202c211 */ /* 0x000fe400078f08ff */
[----:B------:R-:W-:Y:S02]  /*ba10*/  @!P0 LEA.HI R4, R4, R4, RZ, 0x1 ;  /* 0x0000000404048211 */ /* 0x000fe400078f08ff */
[----:B------:R-:W-:Y:S02]  /*ba20*/  @!P4 LOP3.LUT R2, R2, 0xfffffffe, RZ, 0xc0, !PT ;  /* 0xfffffffe0202c812 */ /* 0x000fe400078ec0ff */
[----:B------:R-:W-:Y:S02]  /*ba30*/  @!P0 LOP3.LUT R4, R4, 0xfffffffe, RZ, 0xc0, !PT ;  /* 0xfffffffe04048812 */ /* 0x000fe400078ec0ff */
[----:B------:R-:W-:Y:S01]  /*ba40*/  @!P3 LEA.HI R11, R11, R11, RZ, 0x1 ;  /* 0x0000000b0b0bb211 */ /* 0x000fe200078f08ff */
[----:B------:R-:W-:Y:S01]  /*ba50*/  @!P4 IMAD.WIDE R14, R2, 0x4, R8 ;  /* 0x00000004020ec825 */ /* 0x000fe200078e0208 */
[----:B------:R-:W-:-:S02]  /*ba60*/  @!P2 LEA.HI R10, R10, R10, RZ, 0x1 ;  /* 0x0000000a0a0aa211 */ /* 0x000fc400078f08ff */
[----:B------:R-:W-:Y:S02]  /*ba70*/  @!P3 LOP3.LUT R11, R11, 0xfffffffe, RZ, 0xc0, !PT ;  /* 0xfffffffe0b0bb812 */ /* 0x000fe400078ec0ff */
[----:B------:R-:W-:Y:S01]  /*ba80*/  @!P2 LOP3.LUT R10, R10, 0xfffffffe, RZ, 0xc0, !PT ;  /* 0xfffffffe0a0aa812 */ /* 0x000fe200078ec0ff */
[----:B-1----:R-:W-:-:S04]  /*ba90*/  @!P5 IMAD.WIDE R12, R0, 0x4, R8 ;  /* 0x00000004000cd825 */ /* 0x002fc800078e0208 */
        /* <DEDUP_REMOVED lines=9> */
.L_x_162:
[----:B------:R-:W-:Y:S05]  /*bb30*/  BSYNC B0 ;  /* 0x0000000000007941 */ /* 0x000fea0003800000 */
.L_x_161:
[----:B------:R2:W4:Y:S04]  /*bb40*/  SHFL.IDX PT, R7, R3, 0x3, 0x1c1f ;  /* 0x007c1f0003077f89 */ /* 0x00052800000e0000 */
[----:B-12---:R-:W1:Y:S01]  /*bb50*/  SHFL.IDX PT, R6, R6, 0x3, 0x1c1f ;  /* 0x007c1f0006067f89 */ /* 0x006e6200000e0000 */
        /* <DEDUP_REMOVED lines=8> */
[C---:B-1--4-:R-:W-:Y:S01]  /*bbe0*/  @!P0 IMAD.WIDE R8, R5.reuse, 0x4, R6 ;  /* 0x0000000405088825 */ /* 0x052fe200078e0206 */
        /* <DEDUP_REMOVED lines=39> */
[----:B----4-:R-:W-:-:S02]  /*be60*/  IADD3 R10, R5, 0x50, RZ ;  /* 0x00000050050a7810 */ /* 0x010fc40007ffe0ff */
        /* <DEDUP_REMOVED lines=25> */
[----:B----4-:R-:W-:Y:S01]  /*c000*/  @!P5 IMAD.WIDE R14, R0, 0x4, R6 ;  /* 0x00000004000ed825 */ /* 0x010fe200078e0206 */
        /* <DEDUP_REMOVED lines=21> */
.L_x_156:
        /* <DEDUP_REMOVED lines=13> */
[----:B------:R-:W3:Y:S01]  /*c230*/  S2R R3, SR_CTAID.Y ;  /* 0x0000000000037919 */ /* 0x000ee20000002600 */
[----:B------:R-:W-:Y:S01]  /*c240*/  UIMAD UR6, UR6, UR4, URZ ;  /* 0x00000004060672a4 */ /* 0x000fe2000f8e023f */
[----:B------:R-:W-:Y:S01]  /*c250*/  IADD3 R2, RZ, -UR10, RZ ;  /* 0x8000000aff027c10 */ /* 0x000fe2000fffe0ff */
[----:B--2---:R-:W-:Y:S01]  /*c260*/  UIMAD.WIDE.U32 UR8, UR10, UR4, URZ ;  /* 0x000000040a0872a5 */ /* 0x004fe2000f8e003f */
        /* <DEDUP_REMOVED lines=11> */
[----:B---3--:R-:W-:Y:S02]  /*c320*/  IMAD R2, R2, c[0x0][0x550], R3 ;  /* 0x0001540002027a24 */ /* 0x008fe400078e0203 */
        /* <DEDUP_REMOVED lines=21> */
.L_x_163:
        /* <DEDUP_REMOVED lines=16> */
.L_x_1789:


//--------------------- .text._ZN7cutlass13device_kernelIN5flash19enable_sm80_to_sm89INS1_16FlashAttnFwdSm80INS1_25CollectiveMainloopFwdSm80ILi8ELi1ELb1EN4cute5tupleIJNS5_1CILi128EEENS7_ILi112EEES8_EEELi128ENS_6half_tEfNS_4arch4Sm80ELb0ELb0ELb0ELb1ELb1ELb0ELb1ELb1EEENS1_21CollectiveEpilogueFwdINS6_IJS8_S8_S9_EEENS6_IJNS7_ILi1EEESH_SH_EEESB_SD_Li256ELb1ELb1ELb1ELb0EEENS1_36VarlenDynamicPersistentTileSchedulerILi128ELi112ELi256ELi256ELb1ELb1ELb0ELb0ELb1ELb1EEEEEEEEEvNT_6ParamsE --------------------------
	.section	.text._ZN7cutlass13device_kernelIN5flash19enable_sm80_to_sm89INS1_16FlashAttnFwdSm80INS1_25CollectiveMainloopFwdSm80ILi8ELi1ELb1EN4cute5tupleIJNS5_1CILi128EEENS7_ILi112EEES8_EEELi128ENS_6half_tEfNS_4arch4Sm80ELb0ELb0ELb0ELb1ELb1ELb0ELb1ELb1EEENS1_21CollectiveEpilogueFwdINS6_IJS8_S8_S9_EEENS6_IJNS7_ILi1EEESH_SH_EEESB_SD_Li256ELb1ELb1ELb1ELb0EEENS1_36VarlenDynamicPersistentTileSchedulerILi128ELi112ELi256ELi256ELb1ELb1ELb0ELb0ELb1ELb1EEEEEEEEEvNT_6ParamsE,"ax",@progbits
	.sectioninfo	@"SHI_REGISTERS=255"
	.align	128
.text._ZN7cutlass13device_kernelIN5flash19enable_sm80_to_sm89INS1_16FlashAttnFwdSm80INS1_25CollectiveMainloopFwdSm80ILi8ELi1ELb1EN4cute5tupleIJNS5_1CILi128EEENS7_ILi112EEES8_EEELi128ENS_6half_tEfNS_4arch4Sm80ELb0ELb0ELb0ELb1ELb1ELb0ELb1ELb1EEENS1_21CollectiveEpilogueFwdINS6_IJS8_S8_S9_EEENS6_IJNS7_ILi1EEESH_SH_EEESB_SD_Li256ELb1ELb1ELb1ELb0EEENS1_36VarlenDynamicPersistentTileSchedulerILi128ELi112ELi256ELi256ELb1ELb1ELb0ELb0ELb1ELb1EEEEEEEEEvNT_6ParamsE:
        .type           _ZN7cutlass13device_kernelIN5flash19enable_sm80_to_sm89INS1_16FlashAttnFwdSm80INS1_25CollectiveMainloopFwdSm80ILi8ELi1ELb1EN4cute5tupleIJNS5_1CILi128EEENS7_ILi112EEES8_EEELi128ENS_6half_tEfNS_4arch4Sm80ELb0ELb0ELb0ELb1ELb1ELb0ELb1ELb1EEENS1_21CollectiveEpilogueFwdINS6_IJS8_S8_S9_EEENS6_IJNS7_ILi1EEESH_SH_EEESB_SD_Li256ELb1ELb1ELb1ELb0EEENS1_36VarlenDynamicPersistentTileSchedulerILi128ELi112ELi256ELi256ELb1ELb1ELb0ELb0ELb1ELb1EEEEEEEEEvNT_6ParamsE,@function
        .size           _ZN7cutlass13device_kernelIN5flash19enable_sm80_to_sm89INS1_16FlashAttnFwdSm80INS1_25CollectiveMainloopFwdSm80ILi8ELi1ELb1EN4cute5tupleIJNS5_1CILi128EEENS7_ILi112EEES8_EEELi128ENS_6half_tEfNS_4arch4Sm80ELb0ELb0ELb0ELb1ELb1ELb0ELb1ELb1EEENS1_21CollectiveEpilogueFwdINS6_IJS8_S8_S9_EEENS6_IJNS7_ILi1EEESH_SH_EEESB_SD_Li256ELb1ELb1ELb1ELb0EEENS1_36VarlenDynamicPersistentTileSchedulerILi128ELi112ELi256ELi256ELb1ELb1ELb0ELb0ELb1ELb1EEEEEEEEEvNT_6ParamsE,(.L_x_1790 - _ZN7cutlass13device_kernelIN5flash19enable_sm80_to_sm89INS1_16FlashAttnFwdSm80INS1_25CollectiveMainloopFwdSm80ILi8ELi1ELb1EN4cute5tupleIJNS5_1CILi128EEENS7_ILi112EEES8_EEELi128ENS_6half_tEfNS_4arch4Sm80ELb0ELb0ELb0ELb1ELb1ELb0ELb1ELb1EEENS1_21CollectiveEpilogueFwdINS6_IJS8_S8_S9_EEENS6_IJNS7_ILi1EEESH_SH_EEESB_SD_Li256ELb1ELb1ELb1ELb0EEENS1_36VarlenDynamicPersistentTileSchedulerILi128ELi112ELi256ELi256ELb1ELb1ELb0ELb0ELb1ELb1EEEEEEEEEvNT_6ParamsE)
        .other          _ZN7cutlass13device_kernelIN5flash19enable_sm80_to_sm89INS1_16FlashAttnFwdSm80INS1_25CollectiveMainloopFwdSm80ILi8ELi1ELb1EN4cute5tupleIJNS5_1CILi128EEENS7_ILi112EEES8_EEELi128ENS_6half_tEfNS_4arch4Sm80ELb0ELb0ELb0ELb1ELb1ELb0ELb1ELb1EEENS1_21CollectiveEpilogueFwdINS6_IJS8_S8_S9_EEENS6_IJNS7_ILi1EEESH_SH_EEESB_SD_Li256ELb1ELb1ELb1ELb0EEENS1_36VarlenDynamicPersistentTileSchedulerILi128ELi112ELi256ELi256ELb1ELb1ELb0ELb0ELb1ELb1EEEEEEEEEvNT_6ParamsE,@"STO_CUDA_ENTRY STV_DEFAULT"
_ZN7cutlass13device_kernelIN5flash19enable_sm80_to_sm89INS1_16FlashAttnFwdSm80INS1_25CollectiveMainloopFwdSm80ILi8ELi1ELb1EN4cute5tupleIJNS5_1CILi128EEENS7_ILi112EEES8_EEELi128ENS_6half_tEfNS_4arch4Sm80ELb0ELb0ELb0ELb1ELb1ELb0ELb1ELb1EEENS1_21CollectiveEpilogueFwdINS6_IJS8_S8_S9_EEENS6_IJNS7_ILi1EEESH_SH_EEESB_SD_Li256ELb1ELb1ELb1ELb0EEENS1_36VarlenDynamicPersistentTileSchedulerILi128ELi112ELi256ELi256ELb1ELb1ELb0ELb0ELb1ELb1EEEEEEEEEvNT_6ParamsE:
[----:B------:R-:W-:Y:S02]  /*0000*/  MOV R1, c[0x0][0x28] ;  /* 0x00000a0000017a02 */ /* 0x000fe40000000f00 */
[----:B------:R-:W1:Y:S01]  /*0010*/  S2R R2, SR_TID.X ;  /* 0x0000000000027919 */ /* 0x000e620000002100 */
[----:B------:R-:W-:Y:S01]  /*0020*/  ULDC.64 UR8, c[0x0][0x118] ;  /* 0x0000460000087ab9 */ /* 0x000fe20000000a00 */
[----:B------:R-:W-:Y:S02]  /*0030*/  IADD3 R1, R1, -0xc0, RZ ;  /* 0xffffff4001017810 */ /* 0x000fe40007ffe0ff */
[----:B-1----:R-:W-:-:S06]  /*0040*/  SHF.R.U32.HI R0, RZ, 0x5, R2 ;  /* 0x00000005ff007819 */ /* 0x002fcc0000011602 */
[----:B------:R-:W1:Y:S02]  /*0050*/  SHFL.IDX PT, R0, R0, RZ, 0x1f ;  /* 0x00001fff00007589 */ /* 0x000e6400000e0000 */
[----:B-1----:R-:W1:Y:S02]  /*0060*/  R2UR UR6, R0 ;  /* 0x00000000000673c2 */ /* 0x002e6400000e0000 */
[----:B-1----:R-:W-:-:S13]  /*0070*/  ISETP.NE.AND P0, PT, RZ, UR6, PT ;  /* 0x00000006ff007c0c */ /* 0x002fda000bf05270 */
[----:B------:R-:W-:Y:S06]  /*0080*/  @P0 BAR.SYNC.DEFER_BLOCKING 0x5, 0x100 ;  /* 0x0144000000000b1d */ /* 0x000fec0000010000 */
[----:B------:R-:W1:Y:S04]  /*0090*/  @P0 LDS.128 R248, [0xf100] ;  /* 0x00f10000fff80984 */ /* 0x000e680000000c00 */
[----:B------:R-:W-:Y:S06]  /*00a0*/  @P0 BAR.ARV 0x4, 0x100 ;  /* 0x0104000000000b1d */ /* 0x000fec0000002000 */
[----:B------:R-:W-:Y:S05]  /*00b0*/  @P0 BRA `(.L_x_164) ;  /* 0x00000a7000000947 */ /* 0x000fea0003800000 */
[----:B------:R-:W-:Y:S01]  /*00c0*/  LOP3.LUT R13, R2, 0x1f, RZ, 0xc0, !PT ;  /* 0x0000001f020d7812 */ /* 0x000fe200078ec0ff */
[----:B------:R-:W-:Y:S01]  /*00d0*/  CS2R R8, SRZ ;  /* 0x0000000000087805 */ /* 0x000fe2000001ff00 */
[----:B------:R-:W-:-:S02]  /*00e0*/  IMAD.MOV.U32 R7, RZ, RZ, RZ ;  /* 0x000000ffff077224 */ /* 0x000fc400078e00ff */
[----:B------:R-:W-:-:S04]  /*00f0*/  ISETP.NE.AND P6, PT, R13, 0x1f, PT ;  /* 0x0000001f0d00780c */ /* 0x000fc80003fc5270 */
[----:B------:R-:W-:-:S13]  /*0100*/  ISETP.GE.OR P0, PT, R13, c[0x0][0x53c], !P6 ;  /* 0x00014f000d007a0c */ /* 0x000fda0007706670 */
[----:B------:R-:W-:Y:S02]  /*0110*/  @!P0 IMAD.MOV.U32 R4, RZ, RZ, 0x4 ;  /* 0x00000004ff048424 */ /* 0x000fe400078e00ff */
[----:B------:R-:W-:Y:S02]  /*0120*/  @!P0 IMAD.MOV.U32 R2, RZ, RZ, 0x4 ;  /* 0x00000004ff028424 */ /* 0x000fe400078e00ff */
[----:B------:R-:W-:-:S04]  /*0130*/  @!P0 IMAD.WIDE.U32 R4, R13, R4, c[0x0][0x580] ;  /* 0x000160000d048625 */ /* 0x000fc800078e0004 */
[C---:B------:R-:W-:Y:S01]  /*0140*/  @!P0 IMAD.WIDE.U32 R2, R13.reuse, R2, c[0x0][0x578] ;  /* 0x00015e000d028625 */ /* 0x040fe200078e0002 */
[----:B------:R-:W2:Y:S04]  /*0150*/  @!P0 LDG.E R8, [R4.64] ;  /* 0x0000000804088981 */ /* 0x000ea8000c1e1900 */
[----:B------:R-:W2:Y:S01]  /*0160*/  @!P0 LDG.E R7, [R2.64] ;  /* 0x0000000802078981 */ /* 0x000ea2000c1e1900 */
[C---:B------:R-:W-:Y:S01]  /*0170*/  ISETP.NE.AND P5, PT, R13.reuse, RZ, PT ;  /* 0x000000ff0d00720c */ /* 0x040fe20003fa5270 */
[----:B------:R-:W3:Y:S01]  /*0180*/  S2UR UR4, SR_CTAID.X ;  /* 0x00000000000479c3 */ /* 0x000ee20000002500 */
[C---:B------:R-:W-:Y:S02]  /*0190*/  ISETP.GE.U32.AND P4, PT, R13.reuse, 0x2, PT ;  /* 0x000000020d00780c */ /* 0x040fe40003f86070 */
[----:B------:R-:W-:-:S02]  /*01a0*/  ISETP.GE.U32.AND P3, PT, R13, 0x4, PT ;  /* 0x000000040d00780c */ /* 0x000fc40003f66070 */
[C---:B------:R-:W-:Y:S02]  /*01b0*/  ISETP.GE.U32.AND P2, PT, R13.reuse, 0x8, PT ;  /* 0x000000080d00780c */ /* 0x040fe40003f46070 */
[----:B------:R-:W-:Y:S01]  /*01c0*/  ISETP.GE.U32.AND P1, PT, R13, 0x10, PT ;  /* 0x000000100d00780c */ /* 0x000fe20003f26070 */
[----:B--2---:R-:W-:-:S05]  /*01d0*/  IMAD R4, R8, R7, RZ ;  /* 0x0000000708047224 */ /* 0x004fca00078e02ff */
[----:B------:R-:W2:Y:S02]  /*01e0*/  SHFL.UP PT, R0, R4, 0x1, RZ ;  /* 0x0420000004007989 */ /* 0x000ea400000e00ff */
[----:B--2---:R-:W-:-:S05]  /*01f0*/  SEL R0, R0, RZ, P5 ;  /* 0x000000ff00007207 */ /* 0x004fca0002800000 */
[----:B------:R-:W-:-:S05]  /*0200*/  IMAD.IADD R4, R4, 0x1, R0 ;  /* 0x0000000104047824 */ /* 0x000fca00078e0200 */
        /* <DEDUP_REMOVED lines=12> */
[----:B------:R-:W2:Y:S02]  /*02d0*/  SHFL.IDX PT, R6, R4, 0x1f, 0x1f ;  /* 0x03e01f0004067f89 */ /* 0x000ea400000e0000 */
[----:B--2---:R-:W-:-:S04]  /*02e0*/  IMAD R6, R6, c[0x0][0x538], RZ ;  /* 0x00014e0006067a24 */ /* 0x004fc800078e02ff */
[----:B------:R-:W-:Y:S01]  /*02f0*/  IMAD.MOV.U32 R0, RZ, RZ, R6 ;  /* 0x000000ffff007224 */ /* 0x000fe200078e0006 */
[----:B---3--:R-:W-:-:S13]  /*0300*/  ISETP.GT.AND P0, PT, R6, UR4, PT ;  /* 0x0000000406007c0c */ /* 0x008fda000bf04270 */
[----:B------:R-:W-:Y:S05]  /*0310*/  @P0 BRA `(.L_x_165) ;  /* 0x0000027000000947 */ /* 0x000fea0003800000 */
[----:B------:R-:W-:Y:S02]  /*0320*/  MOV R6, R0 ;  /* 0x0000000000067202 */ /* 0x000fe40000000f00 */
[----:B------:R-:W-:-:S04]  /*0330*/  MOV R9, RZ ;  /* 0x000000ff00097202 */ /* 0x000fc80000000f00 */
.L_x_169:
[----:B------:R-:W-:-:S04]  /*0340*/  IADD3 R0, R9, 0x1f, RZ ;  /* 0x0000001f09007810 */ /* 0x000fc80007ffe0ff */
[----:B------:R-:W-:-:S13]  /*0350*/  ISETP.GE.AND P0, PT, R0, c[0x0][0x53c], PT ;  /* 0x00014f0000007a0c */ /* 0x000fda0003f06270 */
[----:B------:R-:W-:Y:S05]  /*0360*/  @P0 BRA `(.L_x_166) ;  /* 0x0000074000000947 */ /* 0x000fea0003800000 */
[----:B------:R-:W-:Y:S01]  /*0370*/  MOV R9, R0 ;  /* 0x0000000000097202 */ /* 0x000fe20000000f00 */
[----:B------:R-:W-:Y:S01]  /*0380*/  IMAD.MOV.U32 R7, RZ, RZ, RZ ;  /* 0x000000ffff077224 */ /* 0x000fe200078e00ff */
[----:B------:R-:W-:Y:S02]  /*0390*/  MOV R8, RZ ;  /* 0x000000ff00087202 */ /* 0x000fe40000000f00 */
[----:B------:R-:W-:-:S04]  /*03a0*/  IADD3 R0, R13, R9, RZ ;  /* 0x000000090d007210 */ /* 0x000fc80007ffe0ff */
[----:B------:R-:W-:-:S13]  /*03b0*/  ISETP.GE.OR P0, PT, R0, c[0x0][0x53c], !P6 ;  /* 0x00014f0000007a0c */ /* 0x000fda0007706670 */
[----:B------:R-:W-:Y:S01]  /*03c0*/  @!P0 MOV R2, 0x4 ;  /* 0x0000000400028802 */ /* 0x000fe20000000f00 */
[----:B------:R-:W-:-:S04]  /*03d0*/  @!P0 IMAD.MOV.U32 R3, RZ, RZ, 0x4 ;  /* 0x00000004ff038424 */ /* 0x000fc800078e00ff */
[----:B------:R-:W-:-:S04]  /*03e0*/  @!P0 IMAD.WIDE R4, R0, R2, c[0x0][0x580] ;  /* 0x0001600000048625 */ /* 0x000fc800078e0202 */
[----:B------:R-:W-:Y:S01]  /*03f0*/  @!P0 IMAD.WIDE R2, R0, R3, c[0x0][0x578] ;  /* 0x00015e0000028625 */ /* 0x000fe200078e0203 */
[----:B------:R-:W2:Y:S04]  /*0400*/  @!P0 LDG.E R8, [R4.64] ;  /* 0x0000000804088981 */ /* 0x000ea8000c1e1900 */
[----:B------:R-:W2:Y:S02]  /*0410*/  @!P0 LDG.E R7, [R2.64] ;  /* 0x0000000802078981 */ /* 0x000ea4000c1e1900 */
[----:B--2---:R-:W-:Y:S01]  /*0420*/  IMAD R5, R8, R7, RZ ;  /* 0x0000000708057224 */ /* 0x004fe200078e02ff */
[----:B------:R-:W-:Y:S05]  /*0430*/  BRA.DIV ~URZ, `(.L_x_167) ;  /* 0x0000d5027f007947 */ /* 0x000fea000b800000 */
[----:B------:R2:W3:Y:S02]  /*0440*/  SHFL.UP PT, R0, R5, 0x1, RZ ;  /* 0x0420000005007989 */ /* 0x0004e400000e00ff */
.L_x_276:
[----:B---3--:R-:W-:-:S04]  /*0450*/  SEL R0, R0, RZ, P5 ;  /* 0x000000ff00007207 */ /* 0x008fc80002800000 */
[----:B--2---:R-:W-:Y:S01]  /*0460*/  IADD3 R5, R5, R0, RZ ;  /* 0x0000000005057210 */ /* 0x004fe20007ffe0ff */
[----:B------:R-:W-:Y:S05]  /*0470*/  BRA.DIV ~URZ, `(.L_x_168) ;  /* 0x0000d5227f007947 */ /* 0x000fea000b800000 */
        /* <DEDUP_REMOVED lines=12> */
[----:B------:R2:W3:Y:S02]  /*0540*/  SHFL.IDX PT, R0, R4, 0x1f, 0x1f ;  /* 0x03e01f0004007f89 */ /* 0x0004e400000e0000 */
.L_x_277:
[----:B---3--:R-:W-:-:S05]  /*0550*/  IMAD R0, R0, c[0x0][0x538], RZ ;  /* 0x00014e0000007a24 */ /* 0x008fca00078e02ff */
[----:B------:R-:W-:-:S04]  /*0560*/  IADD3 R6, R0, R6, RZ ;  /* 0x0000000600067210 */ /* 0x000fc80007ffe0ff */
[----:B------:R-:W-:-:S13]  /*0570*/  ISETP.GT.AND P0, PT, R6, UR4, PT ;  /* 0x0000000406007c0c */ /* 0x000fda000bf04270 */
[----:B-12---:R-:W-:Y:S05]  /*0580*/  @!P0 BRA `(.L_x_169) ;  /* 0xfffffdb000008947 */ /* 0x006fea000383ffff */
.L_x_165:
[----:B------:R-:W-:-:S05]  /*0590*/  IADD3 R12, -R0, R6, RZ ;  /* 0x00000006000c7210 */ /* 0x000fca0007ffe1ff */
[----:B------:R-:W-:-:S05]  /*05a0*/  IMAD R0, R4, c[0x0][0x538], R12 ;  /* 0x00014e0004007a24 */ /* 0x000fca00078e020c */
[----:B------:R-:W-:Y:S01]  /*05b0*/  ISETP.GT.AND P0, PT, R0, UR4, PT ;  /* 0x0000000400007c0c */ /* 0x000fe2000bf04270 */
[----:B------:R-:W-:-:S12]  /*05c0*/  BRA.DIV ~URZ, `(.L_x_170) ;  /* 0x0000d5927f007947 */ /* 0x000fd8000b800000 */
[----:B------:R-:W-:-:S04]  /*05d0*/  VOTE.ANY R0, PT, !P0 ;  /* 0x0000000000007806 */ /* 0x000fc800040e0100 */
.L_x_278:
[----:B-1----:R1:W2:Y:S01]  /*05e0*/  POPC R251, R0 ;  /* 0x0000000000fb7309 */ /* 0x0022a20000000000 */
[----:B------:R-:W-:Y:S05]  /*05f0*/  BRA.DIV ~URZ, `(.L_x_171) ;  /* 0x0000d5a27f007947 */ /* 0x000fea000b800000 */
[----:B--2---:R2:W3:Y:S01]  /*0600*/  SHFL.IDX PT, R11, R8, R251, 0x1f ;  /* 0x00001ffb080b7589 */ /* 0x0044e200000e0000 */
[----:B------:R-:W-:-:S03]  /*0610*/  MOV R6, RZ ;  /* 0x000000ff00067202 */ /* 0x000fc60000000f00 */
[----:B------:R2:W4:Y:S04]  /*0620*/  SHFL.IDX PT, R10, R7, R251, 0x1f ;  /* 0x00001ffb070a7589 */ /* 0x00052800000e0000 */
.L_x_279:
[----:B------:R-:W-:Y:S01]  /*0630*/  ISETP.NE.AND P0, PT, R0, RZ, PT ;  /* 0x000000ff0000720c */ /* 0x000fe20003f05270 */
[----:B------:R-:W-:-:S12]  /*0640*/  BSSY B0, `(.L_x_172) ;  /* 0x0000005000007945 */ /* 0x000fd80003800000 */
[----:B------:R-:W-:Y:S05]  /*0650*/  @!P0 BRA `(.L_x_173) ;  /* 0x0000003000008947 */ /* 0x000fea0003800000 */
[----:B------:R-:W-:Y:S01]  /*0660*/  IADD3 R206, R251, -0x1, RZ ;  /* 0xfffffffffbce7810 */ /* 0x000fe20007ffe0ff */
[----:B------:R-:W-:Y:S05]  /*0670*/  BRA.DIV ~URZ, `(.L_x_174) ;  /* 0x0000d6027f007947 */ /* 0x000fea000b800000 */
[----:B------:R1:W2:Y:S02]  /*0680*/  SHFL.IDX PT, R6, R4, R206, 0x1f ;  /* 0x00001fce04067589 */ /* 0x0002a400000e0000 */
.L_x_173:
[----:B------:R-:W-:Y:S05]  /*0690*/  BSYNC B0 ;  /* 0x0000000000007941 */ /* 0x000fea0003800000 */
.L_x_172:
[----:B-1-3--:R-:W-:Y:S01]  /*06a0*/  IABS R0, R11 ;  /* 0x0000000b00007213 */ /* 0x00afe20000000000 */
[----:B--2---:R-:W-:Y:S02]  /*06b0*/  IMAD R248, R6, c[0x0][0x538], R12 ;  /* 0x00014e0006f87a24 */ /* 0x004fe400078e020c */
[----:B------:R-:W-:Y:S02]  /*06c0*/  IMAD.IADD R251, R251, 0x1, R9 ;  /* 0x00000001fbfb7824 */ /* 0x000fe400078e0209 */
[----:B------:R-:W-:Y:S01]  /*06d0*/  IMAD.MOV.U32 R5, RZ, RZ, R0 ;  /* 0x000000ffff057224 */ /* 0x000fe200078e0000 */
[----:B----4-:R-:W-:Y:S02]  /*06e0*/  IABS R0, R10 ;  /* 0x0000000a00007213 */ /* 0x010fe40000000000 */
[----:B------:R-:W-:Y:S01]  /*06f0*/  IADD3 R249, -R248, UR4, RZ ;  /* 0x00000004f8f97c10 */ /* 0x000fe2000fffe1ff */
[----:B------:R-:W1:Y:S02]  /*0700*/  I2F.RP R2, R5 ;  /* 0x0000000500027306 */ /* 0x000e640000209400 */
[----:B------:R-:W-:Y:S01]  /*0710*/  IMAD.MOV.U32 R7, RZ, RZ, R0 ;  /* 0x000000ffff077224 */ /* 0x000fe200078e0000 */
[----:B------:R-:W-:-:S02]  /*0720*/  IABS R6, R249 ;  /* 0x000000f900067213 */ /* 0x000fc40000000000 */
[----:B------:R-:W-:-:S03]  /*0730*/  IABS R0, R11 ;  /* 0x0000000b00007213 */ /* 0x000fc60000000000 */
[----:B------:R-:W-:Y:S01]  /*0740*/  I2F.RP R8, R7 ;  /* 0x0000000700087306 */ /* 0x000fe20000209400 */
[----:B------:R-:W-:-:S07]  /*0750*/  IADD3 R0, RZ, -R0, RZ ;  /* 0x80000000ff007210 */ /* 0x000fce0007ffe0ff */
[----:B-1----:R-:W1:Y:S02]  /*0760*/  MUFU.RCP R2, R2 ;  /* 0x0000000200027308 */ /* 0x002e640000001000 */
[----:B-1----:R-:W-:-:S06]  /*0770*/  IADD3 R2, R2, 0xffffffe, RZ ;  /* 0x0ffffffe02027810 */ /* 0x002fcc0007ffe0ff */
[----:B------:R-:W1:Y:S02]  /*0780*/  F2I.FTZ.U32.TRUNC.NTZ R3, R2 ;  /* 0x0000000200037305 */ /* 0x000e64000021f000 */
[----:B-1----:R-:W-:-:S04]  /*0790*/  IMAD.MOV R2, RZ, RZ, -R3 ;  /* 0x000000ffff027224 */ /* 0x002fc800078e0a03 */
[----:B------:R-:W-:Y:S02]  /*07a0*/  IMAD R4, R2, R5, RZ ;  /* 0x0000000502047224 */ /* 0x000fe400078e02ff */
[----:B------:R-:W-:-:S04]  /*07b0*/  IMAD.MOV.U32 R2, RZ, RZ, RZ ;  /* 0x000000ffff027224 */ /* 0x000fc800078e00ff */
[----:B------:R-:W-:-:S04]  /*07c0*/  IMAD.HI.U32 R2, R3, R4, R2 ;  /* 0x0000000403027227 */ /* 0x000fc800078e0002 */
[----:B------:R-:W-:-:S04]  /*07d0*/  IMAD.MOV.U32 R3, RZ, RZ, R6 ;  /* 0x000000ffff037224 */ /* 0x000fc800078e0006 */
[----:B------:R-:W-:-:S04]  /*07e0*/  IMAD.HI.U32 R2, R2, R3, RZ ;  /* 0x0000000302027227 */ /* 0x000fc800078e00ff */
[----:B------:R-:W-:Y:S02]  /*07f0*/  IMAD R0, R2, R0, R3 ;  /* 0x0000000002007224 */ /* 0x000fe400078e0203 */
[----:B------:R-:W1:Y:S03]  /*0800*/  MUFU.RCP R3, R8 ;  /* 0x0000000800037308 */ /* 0x000e660000001000 */
[----:B------:R-:W-:Y:S02]  /*0810*/  ISETP.GT.U32.AND P1, PT, R5, R0, PT ;  /* 0x000000000500720c */ /* 0x000fe40003f24070 */
[----:B-1----:R-:W-:-:S11]  /*0820*/  IADD3 R3, R3, 0xffffffe, RZ ;  /* 0x0ffffffe03037810 */ /* 0x002fd60007ffe0ff */
[----:B------:R-:W-:Y:S01]  /*0830*/  @!P1 IMAD.IADD R0, R0, 0x1, -R5 ;  /* 0x0000000100009824 */ /* 0x000fe200078e0a05 */
[----:B------:R-:W-:Y:S02]  /*0840*/  @!P1 IADD3 R2, R2, 0x1, RZ ;  /* 0x0000000102029810 */ /* 0x000fe40007ffe0ff */
[----:B------:R-:W-:Y:S01]  /*0850*/  ISETP.NE.AND P1, PT, R11, RZ, PT ;  /* 0x000000ff0b00720c */ /* 0x000fe20003f25270 */
[----:B------:R-:W1:Y:S01]  /*0860*/  F2I.FTZ.U32.TRUNC.NTZ R3, R3 ;  /* 0x0000000300037305 */ /* 0x000e62000021f000 */
[----:B------:R-:W-:Y:S02]  /*0870*/  ISETP.GE.U32.AND P2, PT, R0, R5, PT ;  /* 0x000000050000720c */ /* 0x000fe40003f46070 */
[----:B------:R-:W-:-:S04]  /*0880*/  LOP3.LUT R0, R249, R11, RZ, 0x3c, !PT ;  /* 0x0000000bf9007212 */ /* 0x000fc800078e3cff */
[----:B------:R-:W-:-:S07]  /*0890*/  ISETP.GE.AND P0, PT, R0, RZ, PT ;  /* 0x000000ff0000720c */ /* 0x000fce0003f06270 */
[----:B------:R-:W-:Y:S02]  /*08a0*/  @P2 IADD3 R2, R2, 0x1, RZ ;  /* 0x0000000102022810 */ /* 0x000fe40007ffe0ff */
[----:B-1----:R-:W-:-:S03]  /*08b0*/  IADD3 R0, RZ, -R3, RZ ;  /* 0x80000003ff007210 */ /* 0x002fc60007ffe0ff */
[----:B------:R-:W-:Y:S02]  /*08c0*/  IMAD.MOV.U32 R4, RZ, RZ, R2 ;  /* 0x000000ffff047224 */ /* 0x000fe400078e0002 */
[----:B------:R-:W-:Y:S01]  /*08d0*/  IMAD.MOV.U32 R2, RZ, RZ, R0 ;  /* 0x000000ffff027224 */ /* 0x000fe200078e0000 */
[----:B------:R-:W-:Y:S01]  /*08e0*/  IABS R0, R10 ;  /* 0x0000000a00007213 */ /* 0x000fe20000000000 */
[----:B------:R-:W-:Y:S01]  /*08f0*/  @!P0 IMAD.MOV R4, RZ, RZ, -R4 ;  /* 0x000000ffff048224 */ /* 0x000fe200078e0a04 */
[----:B------:R-:W-:Y:S01]  /*0900*/  @!P1 LOP3.LUT R4, RZ, R11, RZ, 0x33, !PT ;  /* 0x0000000bff049212 */ /* 0x000fe200078e33ff */
[----:B------:R-:W-:Y:S01]  /*0910*/  IMAD R5, R2, R7, RZ ;  /* 0x0000000702057224 */ /* 0x000fe200078e02ff */
[----:B------:R-:W-:Y:S01]  /*0920*/  MOV R2, RZ ;  /* 0x000000ff00027202 */ /* 0x000fe20000000f00 */
[----:B------:R-:W-:Y:S01]  /*0930*/  IMAD.MOV R6, RZ, RZ, -R0 ;  /* 0x000000ffff067224 */ /* 0x000fe200078e0a00 */
[----:B------:R-:W-:-:S03]  /*0940*/  IABS R8, R4 ;  /* 0x0000000400087213 */ /* 0x000fc60000000000 */
[----:B------:R-:W-:-:S04]  /*0950*/  IMAD.HI.U32 R0, R3, R5, R2 ;  /* 0x0000000503007227 */ /* 0x000fc800078e0002 */
[----:B------:R-:W-:Y:S02]  /*0960*/  IMAD.MOV.U32 R2, RZ, RZ, R8 ;  /* 0x000000ffff027224 */ /* 0x000fe400078e0008 */
[----:B------:R-:W-:Y:S02]  /*0970*/  IMAD.MOV.U32 R3, RZ, RZ, R6 ;  /* 0x000000ffff037224 */ /* 0x000fe400078e0006 */
[----:B------:R-:W-:-:S04]  /*0980*/  IMAD.HI.U32 R0, R0, R2, RZ ;  /* 0x0000000200007227 */ /* 0x000fc800078e00ff */
[----:B------:R-:W-:Y:S02]  /*0990*/  IMAD R2, R0, R3, R2 ;  /* 0x0000000300027224 */ /* 0x000fe400078e0202 */
[----:B------:R-:W-:-:S03]  /*09a0*/  IMAD R3, R4, R11, RZ ;  /* 0x0000000b04037224 */ /* 0x000fc600078e02ff */
[----:B------:R-:W-:Y:S02]  /*09b0*/  ISETP.GT.U32.AND P1, PT, R7, R2, PT ;  /* 0x000000020700720c */ /* 0x000fe40003f24070 */
[----:B------:R-:W-:-:S11]  /*09c0*/  IADD3 R249, R249, -R3, RZ ;  /* 0x80000003f9f97210 */ /* 0x000fd60007ffe0ff */
[----:B------:R-:W-:Y:S01]  /*09d0*/  @!P1 IMAD.IADD R2, R2, 0x1, -R7 ;  /* 0x0000000102029824 */ /* 0x000fe200078e0a07 */
[----:B------:R-:W-:Y:S02]  /*09e0*/  @!P1 IADD3 R0, R0, 0x1, RZ ;  /* 0x0000000100009810 */ /* 0x000fe40007ffe0ff */
[----:B------:R-:W-:Y:S02]  /*09f0*/  ISETP.NE.AND P1, PT, R10, RZ, PT ;  /* 0x000000ff0a00720c */ /* 0x000fe40003f25270 */
[----:B------:R-:W-:Y:S02]  /*0a00*/  ISETP.GE.U32.AND P2, PT, R2, R7, PT ;  /* 0x000000070200720c */ /* 0x000fe40003f46070 */
[----:B------:R-:W-:-:S04]  /*0a10*/  LOP3.LUT R2, R4, R10, RZ, 0x3c, !PT ;  /* 0x0000000a04027212 */ /* 0x000fc800078e3cff */
[----:B------:R-:W-:-:S07]  /*0a20*/  ISETP.GE.AND P0, PT, R2, RZ, PT ;  /* 0x000000ff0200720c */ /* 0x000fce0003f06270 */
[----:B------:R-:W-:-:S06]  /*0a30*/  @P2 IADD3 R0, R0, 0x1, RZ ;  /* 0x0000000100002810 */ /* 0x000fcc0007ffe0ff */
[----:B------:R-:W-:Y:S02]  /*0a40*/  @!P0 IADD3 R0, -R0, RZ, RZ ;  /* 0x000000ff00008210 */ /* 0x000fe40007ffe1ff */
[----:B------:R-:W-:-:S05]  /*0a50*/  @!P1 LOP3.LUT R0, RZ, R10, RZ, 0x33, !PT ;  /* 0x0000000aff009212 */ /* 0x000fca00078e33ff */
[--C-:B------:R-:W-:Y:S02]  /*0a60*/  IMAD.MOV R2, RZ, RZ, -R0.reuse ;  /* 0x000000ffff027224 */ /* 0x100fe400078e0a00 */
[C---:B------:R-:W-:Y:S02]  /*0a70*/  IMAD R0, R10.reuse, 0x1000000, R0 ;  /* 0x010000000a007824 */ /* 0x040fe400078e0200 */
[----:B------:R-:W-:-:S04]  /*0a80*/  IMAD R2, R10, R2, R4 ;  /* 0x000000020a027224 */ /* 0x000fc800078e0204 */
[----:B------:R-:W-:Y:S01]  /*0a90*/  IMAD R250, R2, 0x10000, R0 ;  /* 0x0001000002fa7824 */ /* 0x000fe200078e0200 */
[----:B------:R-:W-:Y:S05]  /*0aa0*/  BRA `(.L_x_175) ;  /* 0x0000004000007947 */ /* 0x000fea0003800000 */
.L_x_166:
[----:B-1----:R-:W-:Y:S01]  /*0ab0*/  IMAD.MOV.U32 R249, RZ, RZ, RZ ;  /* 0x000000fffff97224 */ /* 0x002fe200078e00ff */
[----:B------:R-:W-:Y:S01]  /*0ac0*/  MOV R250, RZ ;  /* 0x000000ff00fa7202 */ /* 0x000fe20000000f00 */
[----:B------:R-:W-:Y:S01]  /*0ad0*/  IMAD.U32 R248, RZ, RZ, UR4 ;  /* 0x00000004fff87e24 */ /* 0x000fe2000f8e00ff */
[----:B------:R-:W-:Y:S02]  /*0ae0*/  MOV R251, c[0x0][0x53c] ;  /* 0x00014f0000fb7a02 */ /* 0x000fe40000000f00 */
.L_x_175:
[----:B------:R-:W-:Y:S01]  /*0af0*/  ISETP.NE.AND P0, PT, R13, RZ, PT ;  /* 0x000000ff0d00720c */ /* 0x000fe20003f05270 */
[----:B------:R-:W-:-:S12]  /*0b00*/  WARPSYNC 0xffffffff ;  /* 0xffffffff00007948 */ /* 0x000fd80003800000 */
[----:B------:R1:W-:Y:S04]  /*0b10*/  @!P0 STS.128 [0xf100], R248 ;  /* 0x00f100f8ff008388 */ /* 0x0003e80000000c00 */
[----:B------:R-:W-:Y:S06]  /*0b20*/  BAR.ARV 0x5, 0x100 ;  /* 0x0144000000007b1d */ /* 0x000fec0000002000 */
.L_x_164:
[----:B-1----:R-:W-:-:S13]  /*0b30*/  ISETP.GE.AND P0, PT, R251, c[0x0][0x53c], PT ;  /* 0x00014f00fb007a0c */ /* 0x002fda0003f06270 */
[----:B------:R-:W-:Y:S05]  /*0b40*/  @P0 EXIT ;  /* 0x000000000000094d */ /* 0x000fea0003800000 */
[----:B------:R-:W1:Y:S01]  /*0b50*/  S2R R16, SR_TID.X ;  /* 0x0000000000107919 */ /* 0x000e620000002100 */
[----:B------:R-:W-:Y:S02]  /*0b60*/  ULDC UR5, c[0x0][0x2ac] ;  /* 0x0000ab0000057ab9 */ /* 0x000fe40000000800 */
[----:B------:R-:W-:Y:S02]  /*0b70*/  ULDC UR4, c[0x0][0x1d0] ;  /* 0x0000740000047ab9 */ /* 0x000fe40000000800 */
[----:B------:R-:W-:Y:S01]  /*0b80*/  UIMAD UR5, UR5, UR4, URZ ;  /* 0x00000004050572a4 */ /* 0x000fe2000f8e023f */
[----:B-1----:R-:W-:-:S04]  /*0b90*/  SHF.R.S32.HI R7, RZ, 0x1f, R16 ;  /* 0x0000001fff077819 */ /* 0x002fc80000011410 */
[CC--:B------:R-:W-:Y:S02]  /*0ba0*/  LEA.HI R2, R7.reuse, R16.reuse, RZ, 0x4 ;  /* 0x0000001007027211 */ /* 0x0c0fe400078f20ff */
[----:B------:R-:W-:Y:S02]  /*0bb0*/  LEA.HI R15, R7, R16, RZ, 0x2 ;  /* 0x00000010070f7211 */ /* 0x000fe400078f10ff */
[----:B------:R-:W-:Y:S02]  /*0bc0*/  SHF.R.S32.HI R3, RZ, 0x4, R2 ;  /* 0x00000004ff037819 */ /* 0x000fe40000011402 */
[--C-:B------:R-:W-:Y:S02]  /*0bd0*/  SHF.R.S32.HI R8, RZ, 0x2, R15.reuse ;  /* 0x00000002ff087819 */ /* 0x100fe4000001140f */
[----:B------:R-:W-:Y:S02]  /*0be0*/  LEA.HI R0, R2, R3, RZ, 0x1 ;  /* 0x0000000302007211 */ /* 0x000fe400078f08ff */
[----:B------:R-:W-:-:S02]  /*0bf0*/  SHF.R.S32.HI R4, RZ, 0x1f, R15 ;  /* 0x0000001fff047819 */ /* 0x000fc4000001140f */
[----:B------:R-:W-:Y:S02]  /*0c00*/  LOP3.LUT R0, R0, 0xfffffffe, RZ, 0xc0, !PT ;  /* 0xfffffffe00007812 */ /* 0x000fe400078ec0ff */
[CC--:B------:R-:W-:Y:S02]  /*0c10*/  LEA.HI R9, R7.reuse, R16.reuse, RZ, 0x3 ;  /* 0x0000001007097211 */ /* 0x0c0fe400078f18ff */
[----:B------:R-:W-:Y:S01]  /*0c20*/  LEA.HI R10, R7, R16, RZ, 0x5 ;  /* 0x00000010070a7211 */ /* 0x000fe200078f28ff */
[----:B------:R-:W-:Y:S01]  /*0c30*/  IMAD.IADD R13, R3, 0x1, -R0 ;  /* 0x00000001030d7824 */ /* 0x000fe200078e0a00 */
[----:B------:R-:W-:Y:S02]  /*0c40*/  LOP3.LUT R0, R2, 0xfffffff0, RZ, 0xc0, !PT ;  /* 0xfffffff002007812 */ /* 0x000fe400078ec0ff */
[----:B------:R-:W-:Y:S02]  /*0c50*/  LEA.HI R2, R4, R8, RZ, 0x3 ;  /* 0x0000000804027211 */ /* 0x000fe400078f18ff */
[----:B------:R-:W-:Y:S01]  /*0c60*/  LOP3.LUT R4, R9, 0xfffffff8, RZ, 0xc0, !PT ;  /* 0xfffffff809047812 */ /* 0x000fe200078ec0ff */
[----:B------:R-:W-:Y:S01]  /*0c70*/  IMAD.IADD R0, R16, 0x1, -R0 ;  /* 0x0000000110007824 */ /* 0x000fe200078e0a00 */
[----:B------:R-:W-:-:S02]  /*0c80*/  SHF.R.S32.HI R235, RZ, 0x3, R9 ;  /* 0x00000003ffeb7819 */ /* 0x000fc40000011409 */
[----:B------:R-:W-:Y:S01]  /*0c90*/  LOP3.LUT R2, R2, 0xfffffff8, RZ, 0xc0, !PT ;  /* 0xfffffff802027812 */ /* 0x000fe200078ec0ff */
[----:B------:R-:W-:Y:S01]  /*0ca0*/  IMAD.IADD R234, R16, 0x1, -R4 ;  /* 0x0000000110ea7824 */ /* 0x000fe200078e0a04 */
[----:B------:R-:W-:Y:S01]  /*0cb0*/  SHF.R.S32.HI R4, RZ, 0x1f, R0 ;  /* 0x0000001fff047819 */ /* 0x000fe20000011400 */
[----:B------:R-:W-:Y:S01]  /*0cc0*/  IMAD.SHL.U32 R3, R235, 0x40, RZ ;  /* 0x00000040eb037824 */ /* 0x000fe200078e00ff */
[----:B------:R-:W-:Y:S01]  /*0cd0*/  LEA.HI R7, R7, R16, RZ, 0x6 ;  /* 0x0000001007077211 */ /* 0x000fe200078f30ff */
[----:B------:R-:W-:Y:S01]  /*0ce0*/  IMAD.IADD R8, R8, 0x1, -R2 ;  /* 0x0000000108087824 */ /* 0x000fe200078e0a02 */
[----:B------:R-:W-:Y:S01]  /*0cf0*/  LEA.HI R14, R4, R0, RZ, 0x3 ;  /* 0x00000000040e7211 */ /* 0x000fe200078f18ff */
[C---:B------:R-:W-:Y:S01]  /*0d00*/  IMAD.SHL.U32 R231, R234.reuse, 0x8, RZ ;  /* 0x00000008eae77824 */ /* 0x040fe200078e00ff */
[----:B------:R-:W-:Y:S01]  /*0d10*/  LOP3.LUT R2, R3, 0x1c0, RZ, 0xc0, !PT ;  /* 0x000001c003027812 */ /* 0x000fe200078ec0ff */
[----:B------:R-:W-:Y:S01]  /*0d20*/  IMAD.SHL.U32 R5, R234, 0x40, RZ ;  /* 0x00000040ea057824 */ /* 0x000fe200078e00ff */
[----:B------:R-:W-:Y:S01]  /*0d30*/  LOP3.LUT R4, R14, 0xfffffff8, RZ, 0xc0, !PT ;  /* 0xfffffff80e047812 */ /* 0x000fe200078ec0ff */
[----:B------:R-:W-:Y:S01]  /*0d40*/  IMAD.SHL.U32 R7, R7, 0x8, RZ ;  /* 0x0000000807077824 */ /* 0x000fe200078e00ff */
[----:B------:R-:W-:-:S02]  /*0d50*/  SHF.R.U32.HI R6, RZ, 0x3, R2 ;  /* 0x00000003ff067819 */ /* 0x000fc40000011602 */
[----:B------:R-:W-:Y:S01]  /*0d60*/  LOP3.LUT R3, R2, 0x38, R231, 0xf8, !PT ;  /* 0x0000003802037812 */ /* 0x000fe200078ef8e7 */
[----:B------:R-:W-:Y:S01]  /*0d70*/  IMAD.IADD R0, R0, 0x1, -R4 ;  /* 0x0000000100007824 */ /* 0x000fe200078e0a04 */
[----:B------:R-:W-:Y:S02]  /*0d80*/  LOP3.LUT R4, R10, 0xffffffe0, RZ, 0xc0, !PT ;  /* 0xffffffe00a047812 */ /* 0x000fe400078ec0ff */
[----:B------:R-:W-:Y:S02]  /*0d90*/  LOP3.LUT R2, R5, 0x1c0, RZ, 0xc0, !PT ;  /* 0x000001c005027812 */ /* 0x000fe400078ec0ff */
[----:B------:R-:W-:Y:S01]  /*0da0*/  LOP3.LUT R12, R3, R6, RZ, 0x3c, !PT ;  /* 0x00000006030c7212 */ /* 0x000fe200078e3cff */
[----:B------:R-:W-:Y:S01]  /*0db0*/  IMAD.IADD R18, R16, 0x1, -R4 ;  /* 0x0000000110127824 */ /* 0x000fe200078e0a04 */
[----:B------:R-:W-:Y:S02]  /*0dc0*/  LOP3.LUT R5, R2, 0x8, R9, 0xf8, !PT ;  /* 0x0000000802057812 */ /* 0x000fe400078ef809 */
[----:B------:R-:W-:-:S02]  /*0dd0*/  SHF.R.U32.HI R3, RZ, 0x3, R2 ;  /* 0x00000003ff037819 */ /* 0x000fc40000011602 */
[--C-:B------:R-:W-:Y:S02]  /*0de0*/  SHF.R.S32.HI R9, RZ, 0x5, R10.reuse ;  /* 0x00000005ff097819 */ /* 0x100fe4000001140a */
[----:B------:R-:W-:Y:S02]  /*0df0*/  SHF.R.S32.HI R2, RZ, 0x1f, R10 ;  /* 0x0000001fff027819 */ /* 0x000fe4000001140a */
[----:B------:R-:W-:Y:S02]  /*0e00*/  SHF.R.S32.HI R11, RZ, 0x1f, R18 ;  /* 0x0000001fff0b7819 */ /* 0x000fe40000011412 */
[----:B------:R-:W-:Y:S02]  /*0e10*/  LEA.HI R2, R2, R9, RZ, 0x3 ;  /* 0x0000000902027211 */ /* 0x000fe400078f18ff */
[----:B------:R-:W-:Y:S01]  /*0e20*/  LOP3.LUT R4, R15, 0xfffffffc, RZ, 0xc0, !PT ;  /* 0xfffffffc0f047812 */ /* 0x000fe200078ec0ff */
[----:B------:R-:W-:Y:S01]  /*0e30*/  IMAD.MOV.U32 R15, RZ, RZ, 0x20 ;  /* 0x00000020ff0f7424 */ /* 0x000fe200078e00ff */
[----:B------:R-:W-:-:S02]  /*0e40*/  LOP3.LUT R10, R5, R3, RZ, 0x3c, !PT ;  /* 0x00000003050a7212 */ /* 0x000fc400078e3cff */
[----:B------:R-:W-:Y:S01]  /*0e50*/  LOP3.LUT R3, R2, 0xffffff8, RZ, 0xc0, !PT ;  /* 0x0ffffff802037812 */ /* 0x000fe200078ec0ff */
[----:B------:R-:W-:Y:S01]  /*0e60*/  IMAD.IADD R2, R16, 0x1, -R4 ;  /* 0x0000000110027824 */ /* 0x000fe200078e0a04 */
[----:B------:R-:W-:Y:S01]  /*0e70*/  LEA.HI R11, R11, R18, RZ, 0x2 ;  /* 0x000000120b0b7211 */ /* 0x000fe200078f10ff */
[----:B------:R-:W-:Y:S01]  /*0e80*/  IMAD.MOV.U32 R16, RZ, RZ, 0x10 ;  /* 0x00000010ff107424 */ /* 0x000fe200078e00ff */
[----:B------:R-:W-:Y:S01]  /*0e90*/  LOP3.LUT R6, R8, 0x1, RZ, 0xc0, !PT ;  /* 0x0000000108067812 */ /* 0x000fe200078ec0ff */
[----:B------:R-:W-:Y:S01]  /*0ea0*/  IMAD.IADD R5, R9, 0x1, -R3 ;  /* 0x0000000109057824 */ /* 0x000fe200078e0a03 */
[----:B------:R-:W-:Y:S02]  /*0eb0*/  SHF.R.S32.HI R4, RZ, 0x2, R11 ;  /* 0x00000002ff047819 */ /* 0x000fe4000001140b */
[----:B------:R-:W-:Y:S02]  /*0ec0*/  LEA.HI R3, R2, R2, RZ, 0x1 ;  /* 0x0000000202037211 */ /* 0x000fe400078f08ff */
[----:B------:R-:W-:Y:S01]  /*0ed0*/  ISETP.NE.U32.AND P0, PT, R6, 0x1, PT ;  /* 0x000000010600780c */ /* 0x000fe20003f05070 */
[----:B------:R-:W-:Y:S01]  /*0ee0*/  IMAD R17, R5, 0x10, R4 ;  /* 0x0000001005117824 */ /* 0x000fe200078e0204 */
[----:B------:R-:W-:Y:S01]  /*0ef0*/  LOP3.LUT R5, R3, 0x1ffffffe, RZ, 0xc0, !PT ;  /* 0x1ffffffe03057812 */ /* 0x000fe200078ec0ff */
[----:B------:R-:W-:Y:S01]  /*0f00*/  IMAD.SHL.U32 R4, R8, 0x40, RZ ;  /* 0x0000004008047824 */ /* 0x000fe200078e00ff */
[----:B------:R-:W-:Y:S01]  /*0f10*/  LOP3.LUT R12, R12, 0x7ffffe00, R7, 0xf8, !PT ;  /* 0x7ffffe000c0c7812 */ /* 0x000fe200078ef807 */
[----:B------:R-:W-:Y:S01]  /*0f20*/  IMAD R7, R9, 0x200, R2 ;  /* 0x0000020009077824 */ /* 0x000fe200078e0202 */
[----:B------:R-:W-:Y:S01]  /*0f30*/  R2P PR, R8, 0x6 ;  /* 0x0000000608007804 */ /* 0x000fe20000000000 */
[----:B------:R-:W-:Y:S01]  /*0f40*/  IMAD.IADD R8, R2, 0x1, -R5 ;  /* 0x0000000102087824 */ /* 0x000fe200078e0a05 */
[----:B------:R-:W-:Y:S01]  /*0f50*/  LOP3.LUT R4, R4, 0x1c0, RZ, 0xc0, !PT ;  /* 0x000001c004047812 */ /* 0x000fe200078ec0ff */
[----:B------:R-:W-:Y:S01]  /*0f60*/  IMAD.SHL.U32 R3, R0, 0x40, RZ ;  /* 0x0000004000037824 */ /* 0x000fe200078e00ff */
[----:B------:R1:W-:Y:S01]  /*0f70*/  STL [R1+0xb8], R17 ;  /* 0x0000b81101007387 */ /* 0x0003e20000100800 */
[----:B------:R-:W-:Y:S01]  /*0f80*/  IMAD.SHL.U32 R6, R13, 0x8, RZ ;  /* 0x000000080d067824 */ /* 0x000fe200078e00ff */
[----:B------:R-:W-:Y:S01]  /*0f90*/  LEA.HI R2, R4, R4, RZ, 0x1d ;  /* 0x0000000404027211 */ /* 0x000fe200078fe8ff */
[----:B------:R-:W-:Y:S01]  /*0fa0*/  IMAD R8, R8, 0x8, R17 ;  /* 0x0000000808087824 */ /* 0x000fe200078e0211 */
[----:B------:R-:W-:Y:S01]  /*0fb0*/  LOP3.LUT R3, R3, 0x1c0, RZ, 0xc0, !PT ;  /* 0x000001c003037812 */ /* 0x000fe200078ec0ff */
[----:B------:R-:W-:Y:S01]  /*0fc0*/  IMAD.SHL.U32 R201, R12, 0x2, RZ ;  /* 0x000000020cc97824 */ /* 0x000fe200078e00ff */
[----:B------:R-:W-:Y:S01]  /*0fd0*/  LOP3.LUT P4, RZ, R0, 0x2, RZ, 0xc0, !PT ;  /* 0x0000000200ff7812 */ /* 0x000fe2000788c0ff */
[----:B------:R-:W-:Y:S01]  /*0fe0*/  IMAD.U32 R7, R7, 0x2, R2 ;  /* 0x0000000207077824 */ /* 0x000fe200078e0002 */
[----:B------:R-:W-:Y:S01]  /*0ff0*/  LOP3.LUT R2, R11, 0x7ffffffc, RZ, 0xc0, !PT ;  /* 0x7ffffffc0b027812 */ /* 0x000fe200078ec0ff */
[----:B------:R2:W-:Y:S01]  /*1000*/  STL [R1+0xbc], R8 ;  /* 0x0000bc0801007387 */ /* 0x0005e20000100800 */
[----:B------:R-:W-:-:S02]  /*1010*/  LOP3.LUT R6, R3, 0x8, R6, 0xf8, !PT ;  /* 0x0000000803067812 */ /* 0x000fc400078ef806 */
[----:B------:R-:W-:Y:S01]  /*1020*/  SHF.R.U32.HI R3, RZ, 0x3, R3 ;  /* 0x00000003ff037819 */ /* 0x000fe20000011603 */
[----:B------:R-:W-:Y:S01]  /*1030*/  IMAD.IADD R2, R18, 0x1, -R2 ;  /* 0x0000000112027824 */ /* 0x000fe200078e0a02 */
[----:B------:R-:W-:Y:S01]  /*1040*/  LOP3.LUT P3, RZ, R0, 0x4, RZ, 0xc0, !PT ;  /* 0x0000000400ff7812 */ /* 0x000fe2000786c0ff */
[----:B------:R-:W-:Y:S01]  /*1050*/  IMAD R0, R13, 0x200, R10 ;  /* 0x000002000d007824 */ /* 0x000fe200078e020a */
[----:B------:R-:W-:Y:S01]  /*1060*/  LOP3.LUT R3, R6, R3, RZ, 0x3c, !PT ;  /* 0x0000000306037212 */ /* 0x000fe200078e3cff */
[----:B------:R-:W-:Y:S01]  /*1070*/  IMAD.SHL.U32 R26, R2, 0x2, RZ ;  /* 0x00000002021a7824 */ /* 0x000fe200078e00ff */
[----:B------:R-:W-:Y:S01]  /*1080*/  IADD3 R238, R231, 0x40, RZ ;  /* 0x00000040e7ee7810 */ /* 0x000fe20007ffe0ff */
[----:B------:R-:W-:Y:S01]  /*1090*/  IMAD.SHL.U32 R6, R14, 0x40, RZ ;  /* 0x000000400e067824 */ /* 0x000fe200078e00ff */
[----:B------:R-:W-:Y:S01]  /*10a0*/  SEL R5, R16, 0xfffffff0, !P4 ;  /* 0xfffffff010057807 */ /* 0x000fe20006000000 */
[----:B------:R-:W-:Y:S01]  /*10b0*/  IMAD.MOV.U32 R10, RZ, RZ, 0x40 ;  /* 0x00000040ff0a7424 */ /* 0x000fe200078e00ff */
[C---:B------:R-:W-:Y:S01]  /*10c0*/  IADD3 R25, R26.reuse, 0x8, RZ ;  /* 0x000000081a197810 */ /* 0x040fe20007ffe0ff */
[----:B------:R-:W-:Y:S01]  /*10d0*/  STL [R1+0x58], R26 ;  /* 0x0000581a01007387 */ /* 0x000fe20000100800 */
[----:B------:R-:W-:-:S02]  /*10e0*/  IADD3 R24, R26, 0x10, RZ ;  /* 0x000000101a187810 */ /* 0x000fc40007ffe0ff */
[C---:B------:R-:W-:Y:S01]  /*10f0*/  IADD3 R23, R26.reuse, 0x18, RZ ;  /* 0x000000181a177810 */ /* 0x040fe20007ffe0ff */
[----:B------:R-:W-:Y:S01]  /*1100*/  STL [R1+0x54], R25 ;  /* 0x0000541901007387 */ /* 0x000fe20000100800 */
[C---:B------:R-:W-:Y:S02]  /*1110*/  IADD3 R22, R26.reuse, 0x20, RZ ;  /* 0x000000201a167810 */ /* 0x040fe40007ffe0ff */
[C---:B------:R-:W-:Y:S01]  /*1120*/  IADD3 R21, R26.reuse, 0x28, RZ ;  /* 0x000000281a157810 */ /* 0x040fe20007ffe0ff */
[----:B------:R-:W-:Y:S01]  /*1130*/  STL [R1+0x50], R24 ;  /* 0x0000501801007387 */ /* 0x000fe20000100800 */
[C---:B------:R-:W-:Y:S02]  /*1140*/  IADD3 R20, R26.reuse, 0x30, RZ ;  /* 0x000000301a147810 */ /* 0x040fe40007ffe0ff */
[C---:B------:R-:W-:Y:S01]  /*1150*/  IADD3 R19, R26.reuse, 0x38, RZ ;  /* 0x000000381a137810 */ /* 0x040fe20007ffe0ff */
[----:B------:R-:W-:Y:S01]  /*1160*/  STL [R1+0x4c], R23 ;  /* 0x00004c1701007387 */ /* 0x000fe20000100800 */
[----:B------:R-:W-:-:S02]  /*1170*/  IADD3 R18, R26, 0x40, RZ ;  /* 0x000000401a127810 */ /* 0x000fc40007ffe0ff */
[C---:B-1----:R-:W-:Y:S01]  /*1180*/  IADD3 R17, R26.reuse, 0x48, RZ ;  /* 0x000000481a117810 */ /* 0x042fe20007ffe0ff */
[----:B------:R-:W-:Y:S01]  /*1190*/  STL [R1+0x48], R22 ;  /* 0x0000481601007387 */ /* 0x000fe20000100800 */
[C---:B------:R-:W-:Y:S02]  /*11a0*/  IADD3 R16, R26.reuse, 0x50, RZ ;  /* 0x000000501a107810 */ /* 0x040fe40007ffe0ff */
[----:B------:R-:W-:Y:S01]  /*11b0*/  SEL R4, R15, 0xffffffe0, !P3 ;  /* 0xffffffe00f047807 */ /* 0x000fe20005800000 */
[----:B------:R-:W-:Y:S01]  /*11c0*/  STL [R1+0x44], R21 ;  /* 0x0000441501007387 */ /* 0x000fe20000100800 */
[----:B------:R-:W-:Y:S02]  /*11d0*/  LOP3.LUT R3, R3, 0x7ffffe00, R6, 0xf8, !PT ;  /* 0x7ffffe0003037812 */ /* 0x000fe400078ef806 */
[----:B------:R-:W-:Y:S01]  /*11e0*/  IADD3 R14, R26, 0x58, RZ ;  /* 0x000000581a0e7810 */ /* 0x000fe20007ffe0ff */
[----:B------:R1:W-:Y:S01]  /*11f0*/  STL [R1+0x40], R20 ;  /* 0x0000401401007387 */ /* 0x0003e20000100800 */
[----:B------:R-:W-:Y:S01]  /*1200*/  SHF.R.S32.HI R6, RZ, 0x1f, R238 ;  /* 0x0000001fff067819 */ /* 0x000fe200000114ee */
[----:B------:R-:W-:Y:S01]  /*1210*/  IMAD.IADD R4, R5, 0x1, R4 ;  /* 0x0000000105047824 */ /* 0x000fe200078e0204 */
[----:B------:R-:W-:Y:S01]  /*1220*/  LEA R188, R0, 0x8100, 0x1 ;  /* 0x0000810000bc7811 */ /* 0x000fe200078e08ff */
[----:B------:R-:W-:Y:S01]  /*1230*/  STL [R1+0x3c], R19 ;  /* 0x00003c1301007387 */ /* 0x000fe20000100800 */
[----:B------:R-:W-:-:S02]  /*1240*/  IADD3 R13, R26, 0x60, RZ ;  /* 0x000000601a0d7810 */ /* 0x000fc40007ffe0ff */
[C---:B------:R-:W-:Y:S01]  /*1250*/  SEL R6, R10.reuse, 0xffffffc0, !P2 ;  /* 0xffffffc00a067807 */ /* 0x040fe20005000000 */
[----:B------:R-:W-:Y:S01]  /*1260*/  STL [R1+0x38], R18 ;  /* 0x0000381201007387 */ /* 0x000fe20000100800 */
[----:B------:R-:W-:Y:S02]  /*1270*/  SEL R0, R10, 0xffffffc0, !P3 ;  /* 0xffffffc00a007807 */ /* 0x000fe40005800000 */
[C---:B------:R-:W-:Y:S01]  /*1280*/  IADD3 R12, R26.reuse, 0x68, RZ ;  /* 0x000000681a0c7810 */ /* 0x040fe20007ffe0ff */
[----:B------:R3:W-:Y:S01]  /*1290*/  STL [R1+0x34], R17 ;  /* 0x0000341101007387 */ /* 0x0007e20000100800 */
[----:B------:R-:W-:Y:S02]  /*12a0*/  IADD3 R11, R26, 0x70, RZ ;  /* 0x000000701a0b7810 */ /* 0x000fe40007ffe0ff */
[----:B------:R-:W-:Y:S01]  /*12b0*/  LEA R10, R7, 0x80, 0x1 ;  /* 0x00000080070a7811 */ /* 0x000fe200078e08ff */
[----:B------:R-:W-:Y:S01]  /*12c0*/  STL [R1+0x30], R16 ;  /* 0x0000301001007387 */ /* 0x000fe20000100800 */
[----:B------:R-:W-:-:S02]  /*12d0*/  SHF.R.S32.HI R7, RZ, 0x1f, R25 ;  /* 0x0000001fff077819 */ /* 0x000fc40000011419 */
[----:B------:R-:W-:Y:S01]  /*12e0*/  SHF.R.S32.HI R5, RZ, 0x1f, R231 ;  /* 0x0000001fff057819 */ /* 0x000fe200000114e7 */
[----:B------:R-:W-:Y:S01]  /*12f0*/  STL [R1+0x2c], R14 ;  /* 0x00002c0e01007387 */ /* 0x000fe20000100800 */
[C---:B------:R-:W-:Y:S02]  /*1300*/  SEL R5, R15.reuse, 0xffffffe0, !P1 ;  /* 0xffffffe00f057807 */ /* 0x040fe40004800000 */
[----:B------:R-:W-:Y:S01]  /*1310*/  SEL R2, R15, 0xffffffe0, !P4 ;  /* 0xffffffe00f027807 */ /* 0x000fe20006000000 */
[----:B------:R-:W-:Y:S01]  /*1320*/  STL [R1+0x28], R13 ;  /* 0x0000280d01007387 */ /* 0x000fe20000100800 */
[----:B--2---:R-:W-:Y:S02]  /*1330*/  IADD3 R8, R26, 0x78, RZ ;  /* 0x000000781a087810 */ /* 0x004fe40007ffe0ff */
[----:B------:R-:W-:Y:S01]  /*1340*/  SHF.R.S32.HI R15, RZ, 0x1f, R24 ;  /* 0x0000001fff0f7819 */ /* 0x000fe20000011418 */
[----:B------:R-:W-:Y:S01]  /*1350*/  STL [R1+0x24], R12 ;  /* 0x0000240c01007387 */ /* 0x000fe20000100800 */
[----:B-1----:R-:W-:-:S02]  /*1360*/  SHF.R.S32.HI R20, RZ, 0x1f, R20 ;  /* 0x0000001fff147819 */ /* 0x002fc40000011414 */
[----:B------:R-:W-:Y:S01]  /*1370*/  LEA R190, R3, 0x100, 0x1 ;  /* 0x0000010003be7811 */ /* 0x000fe200078e08ff */
[----:B------:R-:W-:Y:S03]  /*1380*/  STL [R1+0x20], R11 ;  /* 0x0000200b01007387 */ /* 0x000fe60000100800 */
[----:B------:R-:W-:Y:S01]  /*1390*/  IADD3 R193, R0, R190, R2 ;  /* 0x000000be00c17210 */ /* 0x000fe20007ffe002 */
[----:B------:R1:W-:Y:S01]  /*13a0*/  STL [R1+0xb4], R7 ;  /* 0x0000b40701007387 */ /* 0x0003e20000100800 */
[----:B---3--:R-:W-:Y:S01]  /*13b0*/  SHF.R.S32.HI R17, RZ, 0x1f, R17 ;  /* 0x0000001fff117819 */ /* 0x008fe20000011411 */
[----:B------:R-:W-:Y:S02]  /*13c0*/  IMAD R196, R9, 0x800, R190 ;  /* 0x0000080009c47824 */ /* 0x000fe400078e02be */
[----:B------:R-:W-:Y:S01]  /*13d0*/  STL [R1+0x1c], R8 ;  /* 0x00001c0801007387 */ /* 0x000fe20000100800 */
[----:B------:R-:W-:-:S02]  /*13e0*/  IMAD.IADD R192, R190, 0x1, R2 ;  /* 0x00000001bec07824 */ /* 0x000fc400078e0202 */
[----:B------:R-:W-:Y:S01]  /*13f0*/  IMAD.IADD R197, R2, 0x1, R196 ;  /* 0x0000000102c57824 */ /* 0x000fe200078e02c4 */
[----:B------:R2:W-:Y:S01]  /*1400*/  STL [R1+0xb0], R15 ;  /* 0x0000b00f01007387 */ /* 0x0005e20000100800 */
[----:B------:R-:W-:Y:S02]  /*1410*/  IMAD R195, R4, 0x2, R190 ;  /* 0x0000000204c37824 */ /* 0x000fe400078e02be */
[----:B------:R-:W-:Y:S01]  /*1420*/  IMAD.IADD R191, R190, 0x1, R0 ;  /* 0x00000001bebf7824 */ /* 0x000fe200078e0200 */
[----:B------:R-:W-:Y:S01]  /*1430*/  STL [R1+0x5c], R10 ;  /* 0x00005c0a01007387 */ /* 0x000fe20000100800 */
[C---:B------:R-:W-:Y:S02]  /*1440*/  IMAD.IADD R199, R0.reuse, 0x1, R196 ;  /* 0x0000000100c77824 */ /* 0x040fe400078e02c4 */
[----:B------:R-:W-:Y:S01]  /*1450*/  IMAD.IADD R198, R0, 0x1, R197 ;  /* 0x0000000100c67824 */ /* 0x000fe200078e02c5 */
[----:B-1----:R-:W-:-:S05]  /*1460*/  SHF.R.S32.HI R7, RZ, 0x1f, R23 ;  /* 0x0000001fff077819 */ /* 0x002fca0000011417 */
[----:B------:R1:W-:Y:S01]  /*1470*/  STL [R1+0xac], R7 ;  /* 0x0000ac0701007387 */ /* 0x0003e20000100800 */
[----:B--2---:R-:W-:-:S05]  /*1480*/  SHF.R.S32.HI R15, RZ, 0x1f, R22 ;  /* 0x0000001fff0f7819 */ /* 0x004fca0000011416 */
[----:B------:R2:W-:Y:S01]  /*1490*/  STL [R1+0xa8], R15 ;  /* 0x0000a80f01007387 */ /* 0x0005e20000100800 */
[----:B-1----:R-:W-:-:S05]  /*14a0*/  SHF.R.S32.HI R7, RZ, 0x1f, R21 ;  /* 0x0000001fff077819 */ /* 0x002fca0000011415 */
[----:B------:R1:W-:Y:S01]  /*14b0*/  STL [R1+0xa4], R7 ;  /* 0x0000a40701007387 */ /* 0x0003e20000100800 */
[----:B--2---:R-:W-:-:S03]  /*14c0*/  SHF.R.S32.HI R15, RZ, 0x1f, R19 ;  /* 0x0000001fff0f7819 */ /* 0x004fc60000011413 */
[----:B------:R-:W-:Y:S04]  /*14d0*/  STL [R1+0xa0], R20 ;  /* 0x0000a01401007387 */ /* 0x000fe80000100800 */
[----:B------:R2:W-:Y:S01]  /*14e0*/  STL [R1+0x9c], R15 ;  /* 0x00009c0f01007387 */ /* 0x0005e20000100800 */
[----:B-1----:R-:W-:-:S05]  /*14f0*/  SHF.R.S32.HI R7, RZ, 0x1f, R18 ;  /* 0x0000001fff077819 */ /* 0x002fca0000011412 */
[----:B------:R1:W-:Y:S01]  /*1500*/  STL [R1+0x98], R7 ;  /* 0x0000980701007387 */ /* 0x0003e20000100800 */
[----:B--2---:R-:W-:-:S03]  /*1510*/  SHF.R.S32.HI R15, RZ, 0x1f, R16 ;  /* 0x0000001fff0f7819 */ /* 0x004fc60000011410 */
[----:B------:R-:W-:Y:S04]  /*1520*/  STL [R1+0x94], R17 ;  /* 0x0000941101007387 */ /* 0x000fe80000100800 */
[----:B------:R-:W-:Y:S01]  /*1530*/  STL [R1+0x90], R15 ;  /* 0x0000900f01007387 */ /* 0x000fe20000100800 */
[----:B-1----:R-:W-:Y:S02]  /*1540*/  SHF.R.S32.HI R7, RZ, 0x1f, R14 ;  /* 0x0000001fff077819 */ /* 0x002fe4000001140e */
[----:B------:R-:W-:Y:S02]  /*1550*/  SHF.R.S32.HI R14, RZ, 0x1f, R13 ;  /* 0x0000001fff0e7819 */ /* 0x000fe4000001140d */
[----:B------:R-:W-:Y:S01]  /*1560*/  SHF.R.S32.HI R13, RZ, 0x1f, R12 ;  /* 0x0000001fff0d7819 */ /* 0x000fe2000001140c */
[----:B------:R1:W-:Y:S01]  /*1570*/  STL [R1+0x8c], R7 ;  /* 0x00008c0701007387 */ /* 0x0003e20000100800 */
[----:B------:R-:W-:-:S02]  /*1580*/  SHF.R.S32.HI R12, RZ, 0x1f, R11 ;  /* 0x0000001fff0c7819 */ /* 0x000fc4000001140b */
[----:B------:R-:W-:Y:S01]  /*1590*/  SHF.R.S32.HI R11, RZ, 0x1f, R8 ;  /* 0x0000001fff0b7819 */ /* 0x000fe20000011408 */
[C---:B------:R-:W-:Y:S01]  /*15a0*/  IMAD.IADD R8, R10.reuse, 0x1, R5 ;  /* 0x000000010a087824 */ /* 0x040fe200078e0205 */
[----:B------:R-:W-:Y:S04]  /*15b0*/  STL [R1+0x88], R14 ;  /* 0x0000880e01007387 */ /* 0x000fe80000100800 */
[----:B------:R-:W-:Y:S04]  /*15c0*/  STL [R1+0x84], R13 ;  /* 0x0000840d01007387 */ /* 0x000fe80000100800 */
[----:B------:R-:W-:Y:S04]  /*15d0*/  STL [R1+0x80], R12 ;  /* 0x0000800c01007387 */ /* 0x000fe80000100800 */
[----:B------:R-:W-:Y:S04]  /*15e0*/  STL [R1+0x7c], R11 ;  /* 0x00007c0b01007387 */ /* 0x000fe80000100800 */
[----:B------:R2:W-:Y:S01]  /*15f0*/  STL [R1+0x68], R8 ;  /* 0x0000680801007387 */ /* 0x0005e20000100800 */
[----:B-1----:R-:W-:-:S02]  /*1600*/  IADD3 R7, R10, -0x10, RZ ;  /* 0xfffffff00a077810 */ /* 0x002fc40007ffe0ff */
[C---:B------:R-:W-:Y:S01]  /*1610*/  @P0 IADD3 R7, R10.reuse, 0x10, RZ ;  /* 0x000000100a070810 */ /* 0x040fe20007ffe0ff */
[----:B------:R-:W-:-:S04]  /*1620*/  IMAD.IADD R10, R10, 0x1, R6 ;  /* 0x000000010a0a7824 */ /* 0x000fc800078e0206 */
[--C-:B------:R-:W-:Y:S01]  /*1630*/  IMAD.IADD R3, R5, 0x1, R7.reuse ;  /* 0x0000000105037824 */ /* 0x100fe200078e0207 */
[----:B------:R1:W-:Y:S01]  /*1640*/  STL [R1+0x78], R10 ;  /* 0x0000780a01007387 */ /* 0x0003e20000100800 */
[----:B------:R-:W-:Y:S02]  /*1650*/  IMAD.IADD R5, R6, 0x1, R7 ;  /* 0x0000000106057824 */ /* 0x000fe400078e0207 */
[--C-:B------:R-:W-:Y:S01]  /*1660*/  IMAD.IADD R2, R3, 0x1, R6.reuse ;  /* 0x0000000103027824 */ /* 0x100fe200078e0206 */
[----:B------:R1:W-:Y:S01]  /*1670*/  STL [R1+0x60], R7 ;  /* 0x0000600701007387 */ /* 0x0003e20000100800 */
[----:B--2---:R-:W-:-:S05]  /*1680*/  IMAD.IADD R8, R8, 0x1, R6 ;  /* 0x0000000108087824 */ /* 0x004fca00078e0206 */
[----:B------:R1:W-:Y:S04]  /*1690*/  STL [R1+0x74], R8 ;  /* 0x0000740801007387 */ /* 0x0003e80000100800 */
[----:B------:R1:W-:Y:S04]  /*16a0*/  STL [R1+0x70], R5 ;  /* 0x0000700501007387 */ /* 0x0003e80000100800 */
[----:B------:R1:W-:Y:S04]  /*16b0*/  STL [R1+0x64], R3 ;  /* 0x0000640301007387 */ /* 0x0003e80000100800 */
[----:B------:R1:W-:Y:S02]  /*16c0*/  STL [R1+0x6c], R2 ;  /* 0x00006c0201007387 */ /* 0x0003e40000100800 */
.L_x_275:
[----:B-1----:R-:W-:-:S04]  /*16d0*/  IMAD.MOV.U32 R8, RZ, RZ, 0x4 ;  /* 0x00000004ff087424 */ /* 0x002fc800078e00ff */
[----:B------:R-:W-:-:S05]  /*16e0*/  IMAD.WIDE R2, R251, R8, c[0x0][0x588] ;  /* 0x00016200fb027625 */ /* 0x000fca00078e0208 */
[----:B------:R-:W2:Y:S01]  /*16f0*/  LDG.E R13, [R2.64] ;  /* 0x00000008020d7981 */ /* 0x000ea2000c1e1900 */
[----:B------:R-:W-:Y:S01]  /*1700*/  ISETP.NE.U32.AND P4, PT, RZ, c[0x0][0x370], PT ;  /* 0x0000dc00ff007a0c */ /* 0x000fe20003f85070 */
[----:B------:R-:W-:Y:S01]  /*1710*/  IMAD.MOV.U32 R240, RZ, RZ, RZ ;  /* 0x000000fffff07224 */ /* 0x000fe200078e00ff */
[----:B------:R-:W-:Y:S01]  /*1720*/  ISETP.NE.U32.AND P2, PT, RZ, c[0x0][0x360], PT ;  /* 0x0000d800ff007a0c */ /* 0x000fe20003f45070 */
[----:B------:R-:W-:Y:S01]  /*1730*/  IMAD.MOV.U32 R11, RZ, RZ, RZ ;  /* 0x000000ffff0b7224 */ /* 0x000fe200078e00ff */
[----:B------:R-:W-:Y:S02]  /*1740*/  ISETP.NE.AND.EX P4, PT, RZ, c[0x0][0x374], PT, P4 ;  /* 0x0000dd00ff007a0c */ /* 0x000fe40003f85340 */
[----:B------:R-:W-:Y:S02]  /*1750*/  ISETP.NE.AND.EX P2, PT, RZ, c[0x0][0x364], PT, P2 ;  /* 0x0000d900ff007a0c */ /* 0x000fe40003f45320 */
[----:B------:R-:W-:-:S04]  /*1760*/  ISETP.NE.U32.AND P3, PT, RZ, c[0x0][0x348], PT ;  /* 0x0000d200ff007a0c */ /* 0x000fc80003f65070 */
[----:B------:R-:W-:Y:S02]  /*1770*/  ISETP.NE.AND.EX P3, PT, RZ, c[0x0][0x34c], PT, P3 ;  /* 0x0000d300ff007a0c */ /* 0x000fe40003f65330 */
[----:B--2---:R-:W-:Y:S01]  /*1780*/  SHF.R.S32.HI R14, RZ, 0x1f, R13 ;  /* 0x0000001fff0e7819 */ /* 0x004fe2000001140d */
[C---:B------:R-:W-:Y:S02]  /*1790*/  IMAD.SHL.U32 R16, R13.reuse, 0x4, RZ ;  /* 0x000000040d107824 */ /* 0x040fe400078e00ff */
[C---:B------:R-:W-:Y:S01]  /*17a0*/  @P4 LEA R6, P1, R13.reuse, c[0x0][0x370], 0x2 ;  /* 0x0000dc000d064a11 */ /* 0x040fe200078210ff */
[----:B------:R1:W-:Y:S01]  /*17b0*/  STL [R1+0x4], R13 ;  /* 0x0000040d01007387 */ /* 0x0003e20000100800 */
[C-C-:B------:R-:W-:Y:S02]  /*17c0*/  SHF.L.U64.HI R15, R13.reuse, 0x2, R14.reuse ;  /* 0x000000020d0f7819 */ /* 0x140fe4000001020e */
[----:B------:R-:W-:Y:S01]  /*17d0*/  @P4 LEA.HI.X R7, R13, c[0x0][0x374], R14, 0x2, P1 ;  /* 0x0000dd000d074a11 */ /* 0x000fe200008f140e */
[----:B------:R1:W-:Y:S01]  /*17e0*/  STL [R1+0x14], R14 ;  /* 0x0000140e01007387 */ /* 0x0003e20000100800 */
[----:B------:R-:W-:-:S02]  /*17f0*/  @P2 IADD3 R4, P0, R16, c[0x0][0x360], RZ ;  /* 0x0000d80010042a10 */ /* 0x000fc40007f1e0ff */
[----:B------:R-:W-:Y:S01]  /*1800*/  IADD3 R2, P1, R16, c[0x0][0x348], RZ ;  /* 0x0000d20010027a10 */ /* 0x000fe20007f3e0ff */
[----:B------:R1:W5:Y:S01]  /*1810*/  @P4 LDG.E R240, [R6.64] ;  /* 0x0000000806f04981 */ /* 0x000362000c1e1900 */
[C---:B------:R-:W-:Y:S02]  /*1820*/  @P2 IADD3.X R5, R15.reuse, c[0x0][0x364], RZ, P0, !PT ;  /* 0x0000d9000f052a10 */ /* 0x040fe400007fe4ff */
[----:B------:R-:W-:Y:S01]  /*1830*/  IADD3.X R3, R15, c[0x0][0x34c], RZ, P1, !PT ;  /* 0x0000d3000f037a10 */ /* 0x000fe20000ffe4ff */
[----:B------:R1:W-:Y:S04]  /*1840*/  STL [R1+0x8], R16 ;  /* 0x0000081001007387 */ /* 0x0003e80000100800 */
[----:B------:R1:W5:Y:S04]  /*1850*/  @P2 LDG.E R12, [R4.64] ;  /* 0x00000008040c2981 */ /* 0x000368000c1e1900 */
[----:B------:R1:W5:Y:S04]  /*1860*/  @P3 LDG.E R11, [R2.64] ;  /* 0x00000008020b3981 */ /* 0x000368000c1e1900 */
[----:B------:R1:W-:Y:S01]  /*1870*/  STL [R1+0xc], R15 ;  /* 0x00000c0f01007387 */ /* 0x0003e20000100800 */
[----:B------:R-:W-:Y:S01]  /*1880*/  YIELD ;  /* 0x0000000000007946 */ /* 0x000fe20003800000 */
[----:B------:R-:W-:Y:S05]  /*1890*/  @P2 BRA `(.L_x_176) ;  /* 0x0000005000002947 */ /* 0x000fea0003800000 */
[----:B-----5:R-:W-:Y:S01]  /*18a0*/  MOV R12, c[0x0][0x168] ;  /* 0x00005a00000c7a02 */ /* 0x020fe20000000f00 */
[----:B------:R-:W-:Y:S05]  /*18b0*/  @!P3 BRA `(.L_x_176) ;  /* 0x000000300000b947 */ /* 0x000fea0003800000 */
[----:B------:R2:W3:Y:S04]  /*18c0*/  LDG.E R0, [R2.64] ;  /* 0x0000000802007981 */ /* 0x0004e8000c1e1900 */
[----:B-12---:R-:W3:Y:S02]  /*18d0*/  LDG.E R2, [R2.64+0x4] ;  /* 0x0000040802027981 */ /* 0x006ee4000c1e1900 */
[----:B---3--:R-:W-:-:S02]  /*18e0*/  IADD3 R12, -R0, R2, RZ ;  /* 0x00000002000c7210 */ /* 0x008fc40007ffe1ff */
.L_x_176:
[----:B------:R-:W-:-:S04]  /*18f0*/  ISETP.NE.U32.AND P0, PT, RZ, c[0x0][0x368], PT ;  /* 0x0000da00ff007a0c */ /* 0x000fc80003f05070 */
[----:B------:R-:W-:-:S13]  /*1900*/  ISETP.NE.AND.EX P0, PT, RZ, c[0x0][0x36c], PT, P0 ;  /* 0x0000db00ff007a0c */ /* 0x000fda0003f05300 */
[----:B------:R-:W-:Y:S05]  /*1910*/  @!P0 BRA `(.L_x_177) ;  /* 0x0000004000008947 */ /* 0x000fea0003800000 */
[----:B-1----:R-:W-:-:S04]  /*1920*/  IADD3 R2, P0, R16, c[0x0][0x368], RZ ;  /* 0x0000da0010027a10 */ /* 0x002fc80007f1e0ff */
[----:B------:R-:W-:-:S05]  /*1930*/  IADD3.X R3, R15, c[0x0][0x36c], RZ, P0, !PT ;  /* 0x0000db000f037a10 */ /* 0x000fca00007fe4ff */
[----:B------:R1:W5:Y:S01]  /*1940*/  LDG.E R0, [R2.64] ;  /* 0x0000000802007981 */ /* 0x000362000c1e1900 */
[----:B------:R-:W-:Y:S05]  /*1950*/  BRA `(.L_x_178) ;  /* 0x0000008000007947 */ /* 0x000fea0003800000 */
.L_x_177:
[----:B------:R-:W-:Y:S01]  /*1960*/  ISETP.NE.U32.AND P0, PT, RZ, c[0x0][0x350], PT ;  /* 0x0000d400ff007a0c */ /* 0x000fe20003f05070 */
[----:B------:R-:W-:-:S03]  /*1970*/  IMAD.U32 R0, RZ, RZ, UR5 ;  /* 0x00000005ff007e24 */ /* 0x000fc6000f8e00ff */
[----:B------:R-:W-:-:S13]  /*1980*/  ISETP.NE.AND.EX P0, PT, RZ, c[0x0][0x354], PT, P0 ;  /* 0x0000d500ff007a0c */ /* 0x000fda0003f05300 */
[----:B------:R-:W-:Y:S05]  /*1990*/  @!P0 BRA `(.L_x_178) ;  /* 0x0000004000008947 */ /* 0x000fea0003800000 */
[----:B-1----:R-:W-:-:S05]  /*19a0*/  IMAD.WIDE R2, R13, R8, c[0x0][0x350] ;  /* 0x0000d4000d027625 */ /* 0x002fca00078e0208 */
[----:B------:R-:W2:Y:S04]  /*19b0*/  LDG.E R4, [R2.64] ;  /* 0x0000000802047981 */ /* 0x000ea8000c1e1900 */
[----:B------:R-:W2:Y:S02]  /*19c0*/  LDG.E R0, [R2.64+0x4] ;  /* 0x0000040802007981 */ /* 0x000ea4000c1e1900 */
[----:B--2---:R-:W-:-:S05]  /*19d0*/  IADD3 R0, -R4, R0, RZ ;  /* 0x0000000004007210 */ /* 0x004fca0007ffe1ff */
.L_x_178:
[----:B-----5:R-:W-:Y:S01]  /*19e0*/  IMAD.IADD R21, R0, 0x1, -R240 ;  /* 0x0000000100157824 */ /* 0x020fe200078e0af0 */
[C---:B------:R-:W-:Y:S01]  /*19f0*/  LOP3.LUT R0, R250.reuse, 0xff000000, RZ, 0xc0, !PT ;  /* 0xff000000fa007812 */ /* 0x040fe200078ec0ff */
[----:B-1----:R-:W-:Y:S01]  /*1a00*/  IMAD.MOV.U32 R2, RZ, RZ, RZ ;  /* 0x000000ffff027224 */ /* 0x002fe200078e00ff */
[----:B------:R-:W-:Y:S01]  /*1a10*/  LOP3.LUT R4, R250, 0xff0000, RZ, 0xc0, !PT ;  /* 0x00ff0000fa047812 */ /* 0x000fe200078ec0ff */
[----:B------:R-:W-:Y:S01]  /*1a20*/  BSSY B0, `(.L_x_179) ;  /* 0x000002c000007945 */ /* 0x000fe20003800000 */
[----:B------:R-:W-:-:S02]  /*1a30*/  SHF.R.U32.HI R0, RZ, 0x8, R0 ;  /* 0x00000008ff007819 */ /* 0x000fc40000011600 */
[C---:B------:R-:W-:Y:S02]  /*1a40*/  IADD3 R3, R21.reuse, 0x6f, RZ ;  /* 0x0000006f15037810 */ /* 0x040fe40007ffe0ff */
[----:B------:R-:W-:Y:S02]  /*1a50*/  LEA.HI R0, R4, R0, RZ, 0x10 ;  /* 0x0000000004007211 */ /* 0x000fe400078f80ff */
[----:B------:R-:W-:Y:S01]  /*1a60*/  ISETP.GE.AND P0, PT, R21, 0x1, PT ;  /* 0x000000011500780c */ /* 0x000fe20003f06270 */
[----:B------:R-:W-:Y:S01]  /*1a70*/  IMAD.HI R2, R3, -0x6db6db6d, R2 ;  /* 0x9249249303027827 */ /* 0x000fe200078e0202 */
[----:B------:R-:W-:Y:S02]  /*1a80*/  LOP3.LUT R17, R0, 0xff, RZ, 0xc0, !PT ;  /* 0x000000ff00117812 */ /* 0x000fe400078ec0ff */
[----:B------:R-:W-:Y:S02]  /*1a90*/  SHF.R.U32.HI R5, RZ, 0x10, R0 ;  /* 0x00000010ff057819 */ /* 0x000fe40000011600 */
[----:B------:R-:W-:Y:S01]  /*1aa0*/  SHF.R.U32.HI R3, RZ, 0x1f, R2 ;  /* 0x0000001fff037819 */ /* 0x000fe20000011602 */
[----:B------:R1:W-:Y:S03]  /*1ab0*/  STL [R1+0x18], R17 ;  /* 0x0000181101007387 */ /* 0x0003e60000100800 */
[----:B------:R-:W-:Y:S01]  /*1ac0*/  LEA.HI.SX32 R10, R2, R3, 0x1a ;  /* 0x00000003020a7211 */ /* 0x000fe200078fd2ff */
[----:B------:R1:W-:Y:S01]  /*1ad0*/  STL [R1+0x10], R5 ;  /* 0x0000100501007387 */ /* 0x0003e20000100800 */
[----:B------:R-:W-:Y:S01]  /*1ae0*/  IMAD.MOV.U32 R2, RZ, RZ, RZ ;  /* 0x000000ffff027224 */ /* 0x000fe200078e00ff */
[----:B------:R-:W-:Y:S05]  /*1af0*/  @!P0 BRA `(.L_x_180) ;  /* 0x000001e000008947 */ /* 0x000fea0003800000 */
[----:B------:R-:W-:Y:S01]  /*1b00*/  ISETP.NE.AND P0, PT, R5, RZ, PT ;  /* 0x000000ff0500720c */ /* 0x000fe20003f05270 */
[----:B------:R-:W-:-:S03]  /*1b10*/  IMAD.MOV.U32 R4, RZ, RZ, RZ ;  /* 0x000000ffff047224 */ /* 0x000fc600078e00ff */
[----:B------:R-:W-:-:S04]  /*1b20*/  SEL R0, R5, c[0x0][0x338], P0 ;  /* 0x0000ce0005007a07 */ /* 0x000fc80000000000 */
[----:B------:R-:W-:Y:S02]  /*1b30*/  IABS R3, R0 ;  /* 0x0000000000037213 */ /* 0x000fe40000000000 */
[----:B------:R-:W-:Y:S02]  /*1b40*/  IADD3 R6, R10, -0x1, R0 ;  /* 0xffffffff0a067810 */ /* 0x000fe40007ffe000 */
[----:B------:R-:W2:Y:S02]  /*1b50*/  I2F.RP R2, R3 ;  /* 0x0000000300027306 */ /* 0x000ea40000209400 */
[----:B------:R-:W-:-:S06]  /*1b60*/  IABS R9, R6 ;  /* 0x0000000600097213 */ /* 0x000fcc0000000000 */
[----:B--2---:R-:W2:Y:S02]  /*1b70*/  MUFU.RCP R2, R2 ;  /* 0x0000000200027308 */ /* 0x004ea40000001000 */
[----:B--2---:R-:W-:-:S06]  /*1b80*/  IADD3 R2, R2, 0xffffffe, RZ ;  /* 0x0ffffffe02027810 */ /* 0x004fcc0007ffe0ff */
[----:B-1----:R-:W1:Y:S02]  /*1b90*/  F2I.FTZ.U32.TRUNC.NTZ R5, R2 ;  /* 0x0000000200057305 */ /* 0x002e64000021f000 */
[----:B-1----:R-:W-:-:S04]  /*1ba0*/  IMAD.MOV R2, RZ, RZ, -R5 ;  /* 0x000000ffff027224 */ /* 0x002fc800078e0a05 */
        /* <DEDUP_REMOVED lines=13> */
[----:B------:R-:W-:Y:S02]  /*1c80*/  ISETP.GE.U32.AND P2, PT, R4, R3, PT ;  /* 0x000000030400720c */ /* 0x000fe40003f46070 */
[----:B------:R-:W-:-:S04]  /*1c90*/  LOP3.LUT R3, R6, R0, RZ, 0x3c, !PT ;  /* 0x0000000006037212 */ /* 0x000fc800078e3cff */
[----:B------:R-:W-:-:S07]  /*1ca0*/  ISETP.GE.AND P0, PT, R3, RZ, PT ;  /* 0x000000ff0300720c */ /* 0x000fce0003f06270 */
[----:B------:R-:W-:-:S06]  /*1cb0*/  @P2 IADD3 R2, R2, 0x1, RZ ;  /* 0x0000000102022810 */ /* 0x000fcc0007ffe0ff */
[----:B------:R-:W-:Y:S01]  /*1cc0*/  @!P0 IMAD.MOV R2, RZ, RZ, -R2 ;  /* 0x000000ffff028224 */ /* 0x000fe200078e0a02 */
[----:B------:R-:W-:Y:S02]  /*1cd0*/  @!P1 LOP3.LUT R2, RZ, R0, RZ, 0x33, !PT ;  /* 0x00000000ff029212 */ /* 0x000fe400078e33ff */
.L_x_180:
[----:B------:R-:W-:Y:S05]  /*1ce0*/  BSYNC B0 ;  /* 0x0000000000007941 */ /* 0x000fea0003800000 */
.L_x_179:
[----:B------:R-:W-:Y:S01]  /*1cf0*/  IMAD R239, R17, R2, RZ ;  /* 0x0000000211ef7224 */ /* 0x000fe200078e02ff */
[----:B------:R-:W-:Y:S01]  /*1d00*/  PRMT R0, RZ, 0x7610, R0 ;  /* 0x00007610ff007816 */ /* 0x000fe20000000000 */
[----:B------:R-:W-:Y:S01]  /*1d10*/  CS2R R22, SRZ ;  /* 0x0000000000167805 */ /* 0x000fe2000001ff00 */
[----:B------:R-:W-:Y:S01]  /*1d20*/  CS2R R26, SRZ ;  /* 0x00000000001a7805 */ /* 0x000fe2000001ff00 */
[----:B------:R-:W-:Y:S01]  /*1d30*/  IMAD.IADD R2, R239, 0x1, R2 ;  /* 0x00000001ef027824 */ /* 0x000fe200078e0202 */
[----:B------:R-:W-:Y:S01]  /*1d40*/  CS2R R24, SRZ ;  /* 0x0000000000187805 */ /* 0x000fe2000001ff00 */
        /* <DEDUP_REMOVED lines=33> */
[----:B------:R-:W-:-:S04]  /*1f60*/  ISETP.NE.U32.AND P1, PT, RZ, c[0x0][0x340], PT ;  /* 0x0000d000ff007a0c */ /* 0x000fc80003f25070 */
[----:B------:R-:W-:-:S13]  /*1f70*/  ISETP.NE.AND.EX P1, PT, RZ, c[0x0][0x344], PT, P1 ;  /* 0x0000d100ff007a0c */ /* 0x000fda0003f25310 */
[----:B------:R-:W-:-:S04]  /*1f80*/  @P1 IADD3 R2, P0, R16, c[0x0][0x340], RZ ;  /* 0x0000d00010021a10 */ /* 0x000fc80007f1e0ff */
[----:B------:R-:W-:-:S05]  /*1f90*/  @P1 IADD3.X R3, R15, c[0x0][0x344], RZ, P0, !PT ;  /* 0x0000d1000f031a10 */ /* 0x000fca00007fe4ff */
[----:B------:R2:W3:Y:S01]  /*1fa0*/  @P1 LDG.E R0, [R2.64] ;  /* 0x0000000802001981 */ /* 0x0004e2000c1e1900 */
[----:B------:R-:W-:Y:S01]  /*1fb0*/  IMAD.MOV.U32 R126, RZ, RZ, 0x70 ;  /* 0x00000070ff7e7424 */ /* 0x000fe200078e00ff */
[----:B------:R-:W-:Y:S01]  /*1fc0*/  WARPSYNC 0xffffffff ;  /* 0xffffffff00007948 */ /* 0x000fe20003800000 */
[----:B------:R-:W-:Y:S01]  /*1fd0*/  IMAD R28, R234, 0x20, R235 ;  /* 0x00000020ea1c7824 */ /* 0x000fe200078e02eb */
[----:B------:R-:W-:Y:S01]  /*1fe0*/  BAR.SYNC.DEFER_BLOCKING 0x0 ;  /* 0x0000000000007b1d */ /* 0x000fe20000010000 */
[----:B------:R-:W-:Y:S02]  /*1ff0*/  IMAD R126, R214, R126, -0x70 ;  /* 0xffffff90d67e7424 */ /* 0x000fe400078e027e */
[----:B------:R-:W-:Y:S02]  /*2000*/  IMAD.MOV.U32 R204, RZ, RZ, RZ ;  /* 0x000000ffffcc7224 */ /* 0x000fe400078e00ff */
[----:B--2---:R-:W-:-:S05]  /*2010*/  IMAD.MOV.U32 R2, RZ, RZ, c[0x0][0x2b8] ;  /* 0x0000ae00ff027624 */ /* 0x004fca00078e00ff */
[----:B------:R-:W-:Y:S01]  /*2020*/  ISETP.NE.AND P0, PT, R2, 0x1, PT ;  /* 0x000000010200780c */ /* 0x000fe20003f05270 */
[----:B------:R-:W-:-:S04]  /*2030*/  IMAD.IADD R2, R28, 0x1, R126 ;  /* 0x000000011c027824 */ /* 0x000fc800078e027e */
[C---:B------:R-:W-:Y:S01]  /*2040*/  IMAD.IADD R9, R2.reuse, 0x1, R240 ;  /* 0x0000000102097824 */ /* 0x040fe200078e02f0 */
[----:B------:R-:W-:-:S03]  /*2050*/  ISETP.GE.AND P2, PT, R2, R21, PT ;  /* 0x000000150200720c */ /* 0x000fc60003f46270 */
[----:B------:R-:W-:Y:S01]  /*2060*/  IMAD.MOV.U32 R8, RZ, RZ, R9 ;  /* 0x000000ffff087224 */ /* 0x000fe200078e0009 */
[----:B------:R-:W-:-:S03]  /*2070*/  ISETP.GT.OR P2, PT, R28, 0x6f, P2 ;  /* 0x0000006f1c00780c */ /* 0x000fc60001744670 */
[----:B------:R-:W-:-:S05]  /*2080*/  @P0 IMAD.HI.U32 R3, R9, c[0x0][0x2bc], RZ ;  /* 0x0000af0009030a27 */ /* 0x000fca00078e00ff */
[----:B------:R-:W-:Y:S01]  /*2090*/  @P0 SHF.R.U32.HI R8, RZ, c[0x0][0x2c0], R3 ;  /* 0x0000b000ff080a19 */ /* 0x000fe20000011603 */
[----:B------:R-:W-:Y:S01]  /*20a0*/  IMAD.MOV.U32 R4, RZ, RZ, c[0x0][0x2c4] ;  /* 0x0000b100ff047624 */ /* 0x000fe200078e00ff */
[----:B------:R-:W-:Y:S01]  /*20b0*/  LOP3.LUT R22, R250, 0xffff, RZ, 0xc0, !PT ;  /* 0x0000fffffa167812 */ /* 0x000fe200078ec0ff */
[----:B-1----:R-:W-:Y:S02]  /*20c0*/  IMAD R5, R249, 0x80, R28 ;  /* 0x00000080f9057824 */ /* 0x002fe400078e021c */
[----:B------:R-:W-:-:S04]  /*20d0*/  @!P1 IMAD.MOV.U32 R0, RZ, RZ, R13 ;  /* 0x000000ffff009224 */ /* 0x000fc800078e000d */
[----:B---3--:R-:W-:Y:S01]  /*20e0*/  IMAD.WIDE.U32 R244, R0, c[0x0][0x2b0], RZ ;  /* 0x0000ac0000f47a25 */ /* 0x008fe200078e00ff */
[----:B------:R-:W-:-:S05]  /*20f0*/  SHF.R.S32.HI R2, RZ, 0x1f, R0 ;  /* 0x0000001fff027819 */ /* 0x000fca0000011400 */
[----:B------:R-:W-:-:S04]  /*2100*/  IMAD R2, R2, c[0x0][0x2b0], RZ ;  /* 0x0000ac0002027a24 */ /* 0x000fc800078e02ff */
[----:B------:R-:W-:Y:S01]  /*2110*/  IMAD R2, R0, c[0x0][0x2b4], R2 ;  /* 0x0000ad0000027a24 */ /* 0x000fe200078e0202 */
[----:B------:R-:W-:-:S03]  /*2120*/  @!P2 IADD3 R0, P1, R8, R244, RZ ;  /* 0x000000f40800a210 */ /* 0x000fc60007f3e0ff */
[----:B------:R-:W-:Y:S01]  /*2130*/  IMAD.IADD R252, R245, 0x1, R2 ;  /* 0x00000001f5fc7824 */ /* 0x000fe200078e0202 */
[----:B------:R-:W-:-:S04]  /*2140*/  @!P2 LEA R2, P0, R0, c[0x0][0x2a0], 0x2 ;  /* 0x0000a8000002aa11 */ /* 0x000fc800078010ff */
[----:B------:R-:W-:-:S04]  /*2150*/  @!P2 LEA.HI.X.SX32 R3, R8, R252, 0x1, P1 ;  /* 0x000000fc0803a211 */ /* 0x000fc800008f0eff */
[----:B------:R-:W-:-:S05]  /*2160*/  @!P2 LEA.HI.X R3, R0, c[0x0][0x2a4], R3, 0x2, P0 ;  /* 0x0000a9000003aa11 */ /* 0x000fca00000f1403 */
[----:B------:R1:W2:Y:S01]  /*2170*/  @!P2 LDG.E R204, [R2.64] ;  /* 0x0000000802cca981 */ /* 0x0002a2000c1e1900 */
[----:B------:R-:W-:Y:S01]  /*2180*/  SHF.R.S32.HI R0, RZ, 0x1f, R11 ;  /* 0x0000001fff007819 */ /* 0x000fe2000001140b */
[----:B------:R-:W-:Y:S01]  /*2190*/  IMAD.WIDE.U32 R242, R22, c[0x0][0x1e8], RZ ;  /* 0x00007a0016f27a25 */ /* 0x000fe200078e00ff */
[----:B------:R-:W-:Y:S01]  /*21a0*/  ISETP.NE.AND P0, PT, R4, 0x1, PT ;  /* 0x000000010400780c */ /* 0x000fe20003f05270 */
[----:B------:R-:W-:Y:S01]  /*21b0*/  BSSY B0, `(.L_x_182) ;  /* 0x00000f1000007945 */ /* 0x000fe20003800000 */
[----:B------:R-:W-:Y:S01]  /*21c0*/  SEL R6, R14, RZ, !P3 ;  /* 0x000000ff0e067207 */ /* 0x000fe20005800000 */
[----:B------:R-:W-:Y:S01]  /*21d0*/  IMAD R0, R0, c[0x0][0x178], RZ ;  /* 0x00005e0000007a24 */ /* 0x000fe200078e02ff */
[----:B------:R-:W-:Y:S01]  /*21e0*/  SEL R4, R13, RZ, !P3 ;  /* 0x000000ff0d047207 */ /* 0x000fe20005800000 */
[----:B------:R-:W-:Y:S01]  /*21f0*/  IMAD R241, R22, c[0x0][0x1ec], R243 ;  /* 0x00007b0016f17a24 */ /* 0x000fe200078e02f3 */
[----:B------:R-:W-:Y:S01]  /*2200*/  SHF.R.S32.HI R24, RZ, 0x1f, R231 ;  /* 0x0000001fff187819 */ /* 0x000fe200000114e7 */
[----:B------:R-:W-:Y:S01]  /*2210*/  IMAD R0, R11, c[0x0][0x17c], R0 ;  /* 0x00005f000b007a24 */ /* 0x000fe200078e0200 */
[----:B------:R-:W-:Y:S01]  /*2220*/  SHF.R.S32.HI R23, RZ, 0x1f, R238 ;  /* 0x0000001fff177819 */ /* 0x000fe200000114ee */
[----:B------:R-:W-:Y:S01]  /*2230*/  IMAD R6, R6, c[0x0][0x1c0], RZ ;  /* 0x0000700006067a24 */ /* 0x000fe200078e02ff */
[----:B------:R-:W-:Y:S01]  /*2240*/  ISETP.GE.AND P3, PT, R231, c[0x0][0x198], PT ;  /* 0x00006600e7007a0c */ /* 0x000fe20003f66270 */
[----:B------:R-:W-:Y:S01]  /*2250*/  IMAD.WIDE.U32 R246, R22, c[0x0][0x210], RZ ;  /* 0x0000840016f67a25 */ /* 0x000fe200078e00ff */
[----:B------:R-:W-:-:S02]  /*2260*/  ISETP.GE.AND P2, PT, R238, c[0x0][0x198], PT ;  /* 0x00006600ee007a0c */ /* 0x000fc40003f46270 */
[----:B------:R-:W-:Y:S01]  /*2270*/  IADD3 R125, R214, -0x1, RZ ;  /* 0xffffffffd67d7810 */ /* 0x000fe20007ffe0ff */
[----:B------:R-:W-:Y:S01]  /*2280*/  @P0 IMAD.HI.U32 R7, R5, c[0x0][0x2c8], RZ ;  /* 0x0000b20005070a27 */ /* 0x000fe200078e00ff */
[----:B------:R-:W-:Y:S02]  /*2290*/  SHF.L.U64.HI R202, R231, 0x1, R24 ;  /* 0x00000001e7ca7819 */ /* 0x000fe40000010218 */
[----:B------:R-:W-:Y:S01]  /*22a0*/  SHF.L.U64.HI R203, R238, 0x1, R23 ;  /* 0x00000001eecb7819 */ /* 0x000fe20000010217 */
[----:B------:R-:W-:Y:S02]  /*22b0*/  IMAD R6, R4, c[0x0][0x1c4], R6 ;  /* 0x0000710004067a24 */ /* 0x000fe400078e0206 */
[----:B------:R-:W-:Y:S02]  /*22c0*/  IMAD R124, R125, -0x70, R21 ;  /* 0xffffff907d7c7824 */ /* 0x000fe400078e0215 */
[----:B-1----:R-:W-:-:S04]  /*22d0*/  IMAD.WIDE.U32 R2, R11, c[0x0][0x178], RZ ;  /* 0x00005e000b027a25 */ /* 0x002fc800078e00ff */
[----:B------:R-:W-:Y:S02]  /*22e0*/  IMAD.IADD R3, R3, 0x1, R0 ;  /* 0x0000000103037824 */ /* 0x000fe400078e0200 */
[----:B------:R-:W-:Y:S01]  /*22f0*/  IMAD.MOV.U32 R0, RZ, RZ, R5 ;  /* 0x000000ffff007224 */ /* 0x000fe200078e0005 */
[----:B------:R-:W-:Y:S01]  /*2300*/  @P0 SHF.R.U32.HI R0, RZ, c[0x0][0x2cc], R7 ;  /* 0x0000b300ff000a19 */ /* 0x000fe20000011607 */
[----:B------:R-:W-:-:S03]  /*2310*/  IMAD.WIDE.U32 R2, R22, c[0x0][0x1b8], R2 ;  /* 0x00006e0016027a25 */ /* 0x000fc600078e0002 */
[----:B------:R-:W-:Y:S01]  /*2320*/  SHF.R.S32.HI R7, RZ, 0x1f, R0 ;  /* 0x0000001fff077819 */ /* 0x000fe20000011400 */
[C---:B------:R-:W-:Y:S02]  /*2330*/  IMAD R3, R22.reuse, c[0x0][0x1bc], R3 ;  /* 0x00006f0016037a24 */ /* 0x040fe400078e0203 */
[----:B------:R-:W-:Y:S02]  /*2340*/  IMAD R25, R22, c[0x0][0x214], R247 ;  /* 0x0000850016197a24 */ /* 0x000fe400078e02f7 */
[----:B------:R-:W-:-:S03]  /*2350*/  IMAD.WIDE.U32 R2, R4, c[0x0][0x1c0], R2 ;  /* 0x0000700004027a25 */ /* 0x000fc600078e0002 */
[----:B------:R-:W-:Y:S01]  /*2360*/  STL [R1], R25 ;  /* 0x0000001901007387 */ /* 0x000fe20000100800 */
[----:B------:R-:W-:Y:S02]  /*2370*/  IMAD.MOV R4, RZ, RZ, -R0 ;  /* 0x000000ffff047224 */ /* 0x000fe400078e0a00 */
[----:B------:R-:W-:Y:S02]  /*2380*/  IMAD.IADD R3, R3, 0x1, R6 ;  /* 0x0000000103037824 */ /* 0x000fe400078e0206 */
[----:B------:R-:W-:Y:S02]  /*2390*/  IMAD R4, R4, c[0x0][0x2c4], R5 ;  /* 0x0000b10004047a24 */ /* 0x000fe400078e0205 */
[----:B------:R-:W-:Y:S02]  /*23a0*/  IMAD R5, R7, c[0x0][0x1b0], RZ ;  /* 0x00006c0007057a24 */ /* 0x000fe400078e02ff */
[----:B------:R-:W-:-:S04]  /*23b0*/  IMAD.WIDE.U32 R2, R0, c[0x0][0x1b0], R2 ;  /* 0x00006c0000027a25 */ /* 0x000fc800078e0002 */
[----:B------:R-:W-:Y:S01]  /*23c0*/  IMAD R6, R0, c[0x0][0x1b4], R5 ;  /* 0x00006d0000067a24 */ /* 0x000fe200078e0205 */
[----:B------:R-:W-:-:S03]  /*23d0*/  SHF.R.S32.HI R5, RZ, 0x1f, R4 ;  /* 0x0000001fff057819 */ /* 0x000fc60000011404 */
[----:B------:R-:W-:Y:S02]  /*23e0*/  IMAD.IADD R3, R3, 0x1, R6 ;  /* 0x0000000103037824 */ /* 0x000fe400078e0206 */
[----:B------:R-:W-:Y:S02]  /*23f0*/  IMAD R0, R5, c[0x0][0x1a8], RZ ;  /* 0x00006a0005007a24 */ /* 0x000fe400078e02ff */
[----:B------:R-:W-:-:S04]  /*2400*/  IMAD.WIDE.U32 R2, R4, c[0x0][0x1a8], R2 ;  /* 0x00006a0004027a25 */ /* 0x000fc800078e0002 */
[----:B------:R-:W-:Y:S01]  /*2410*/  IMAD R0, R4, c[0x0][0x1ac], R0 ;  /* 0x00006b0004007a24 */ /* 0x000fe200078e0200 */
[----:B------:R-:W-:-:S03]  /*2420*/  LEA R17, P0, R2, c[0x0][0x160], 0x1 ;  /* 0x0000580002117a11 */ /* 0x000fc600078008ff */
[----:B------:R-:W-:Y:S02]  /*2430*/  IMAD.IADD R0, R3, 0x1, R0 ;  /* 0x0000000103007824 */ /* 0x000fe400078e0200 */
[----:B------:R-:W-:Y:S02]  /*2440*/  IMAD.MOV R3, RZ, RZ, -R8 ;  /* 0x000000ffff037224 */ /* 0x000fe400078e0a08 */
[----:B------:R-:W1:Y:S01]  /*2450*/  SHFL.IDX PT, R8, R17, RZ, 0x181f ;  /* 0x00181fff11087589 */ /* 0x000e6200000e0000 */
[----:B------:R-:W-:Y:S01]  /*2460*/  LEA.HI.X R16, R2, c[0x0][0x164], R0, 0x1, P0 ;  /* 0x0000590002107a11 */ /* 0x000fe200000f0c00 */
[----:B------:R-:W-:Y:S02]  /*2470*/  IMAD R205, R3, c[0x0][0x2b8], R9 ;  /* 0x0000ae0003cd7a24 */ /* 0x000fe400078e0209 */
[----:B------:R-:W-:Y:S01]  /*2480*/  SHFL.IDX PT, R9, R17, 0x1, 0x181f ;  /* 0x00381f0011097f89 */ /* 0x000fe200000e0000 */
[----:B------:R-:W-:Y:S02]  /*2490*/  IMAD R2, R249, 0x80, R235 ;  /* 0x00000080f9027824 */ /* 0x000fe400078e02eb */
[----:B------:R-:W-:Y:S01]  /*24a0*/  IMAD R0, R12, c[0x0][0x2c4], RZ ;  /* 0x0000b1000c007a24 */ /* 0x000fe200078e02ff */
[----:B------:R-:W3:Y:S01]  /*24b0*/  SHFL.IDX PT, R11, R16, RZ, 0x181f ;  /* 0x00181fff100b7589 */ /* 0x000ee200000e0000 */
[----:B------:R-:W-:-:S02]  /*24c0*/  SHF.R.S32.HI R3, RZ, 0x1f, R205 ;  /* 0x0000001fff037819 */ /* 0x000fc400000114cd */
[C---:B------:R-:W-:Y:S01]  /*24d0*/  IADD3 R4, R2.reuse, 0x20, RZ ;  /* 0x0000002002047810 */ /* 0x040fe20007ffe0ff */
[----:B------:R-:W4:Y:S01]  /*24e0*/  SHFL.IDX PT, R18, R16, 0x1, 0x181f ;  /* 0x00381f0010127f89 */ /* 0x000f2200000e0000 */
[-C--:B------:R-:W-:Y:S01]  /*24f0*/  ISETP.GE.AND P4, PT, R2, R0.reuse, PT ;  /* 0x000000000200720c */ /* 0x080fe20003f86270 */
[C---:B------:R-:W-:Y:S01]  /*2500*/  IMAD R6, R3.reuse, c[0x0][0x1e0], RZ ;  /* 0x0000780003067a24 */ /* 0x040fe200078e02ff */
[----:B------:R-:W-:Y:S01]  /*2510*/  ISETP.GE.AND P0, PT, R4, R0, PT ;  /* 0x000000000400720c */ /* 0x000fe20003f06270 */
[----:B------:R-:W-:Y:S01]  /*2520*/  IMAD R10, R3, c[0x0][0x208], RZ ;  /* 0x00008200030a7a24 */ /* 0x000fe200078e02ff */
[----:B------:R-:W-:Y:S01]  /*2530*/  SHFL.IDX PT, R19, R16, 0x2, 0x181f ;  /* 0x00581f0010137f89 */ /* 0x000fe200000e0000 */
[C---:B------:R-:W-:Y:S01]  /*2540*/  IMAD R3, R205.reuse, c[0x0][0x1e4], R6 ;  /* 0x00007900cd037a24 */ /* 0x040fe200078e0206 */
[C---:B------:R-:W-:Y:S01]  /*2550*/  IADD3 R20, R2.reuse, 0x40, RZ ;  /* 0x0000004002147810 */ /* 0x040fe20007ffe0ff */
[----:B------:R-:W-:Y:S01]  /*2560*/  IMAD.WIDE.U32 R4, R205, c[0x0][0x1e0], RZ ;  /* 0x00007800cd047a25 */ /* 0x000fe200078e00ff */
[----:B------:R-:W-:-:S03]  /*2570*/  IADD3 R2, R2, 0x60, RZ ;  /* 0x0000006002027810 */ /* 0x000fc60007ffe0ff */
[----:B------:R-:W-:Y:S02]  /*2580*/  IMAD.WIDE.U32 R6, R205, c[0x0][0x208], RZ ;  /* 0x00008200cd067a25 */ /* 0x000fe400078e00ff */
[-C--:B-1----:R-:W-:Y:S02]  /*2590*/  @!P4 LEA R14, P5, R231, R8.reuse, 0x1 ;  /* 0x00000008e70ec211 */ /* 0x082fe400078a08ff */
[----:B------:R-:W-:Y:S01]  /*25a0*/  IMAD R10, R205, c[0x0][0x20c], R10 ;  /* 0x00008300cd0a7a24 */ /* 0x000fe200078e020a */
[----:B------:R-:W-:Y:S01]  /*25b0*/  @!P4 LEA R12, P1, R238, R8, 0x1 ;  /* 0x00000008ee0cc211 */ /* 0x000fe200078208ff */
[----:B------:R-:W-:Y:S02]  /*25c0*/  IMAD.IADD R3, R5, 0x1, R3 ;  /* 0x0000000105037824 */ /* 0x000fe400078e0203 */
[----:B------:R-:W-:Y:S01]  /*25d0*/  IMAD.IADD R5, R7, 0x1, R10 ;  /* 0x0000000107057824 */ /* 0x000fe200078e020a */
[C---:B---3--:R-:W-:Y:S01]  /*25e0*/  @!P4 LEA.HI.X R15, R231.reuse, R11, R24, 0x1, P5 ;  /* 0x0000000be70fc211 */ /* 0x048fe200028f0c18 */
[----:B------:R-:W1:Y:S01]  /*25f0*/  SHFL.IDX PT, R7, R17, 0x2, 0x181f ;  /* 0x00581f0011077f89 */ /* 0x000e6200000e0000 */
[----:B------:R-:W-:-:S02]  /*2600*/  @!P0 LEA R10, P5, R231, R9, 0x1 ;  /* 0x00000009e70a8211 */ /* 0x000fc400078a08ff */
[----:B------:R-:W-:Y:S01]  /*2610*/  @!P4 LEA.HI.X R13, R238, R11, R23, 0x1, P1 ;  /* 0x0000000bee0dc211 */ /* 0x000fe200008f0c17 */
[----:B------:R2:W-:Y:S01]  /*2620*/  @!P4 LDGSTS.E.BYPASS.LTC128B.128 [R201+0x100], [R14.64], !P3 ;  /* 0x001000000ec9cfae */ /* 0x0005e2000d901d48 */
[----:B----4-:R-:W-:Y:S02]  /*2630*/  @!P0 LEA.HI.X R11, R231, R18, R24, 0x1, P5 ;  /* 0x00000012e70b8211 */ /* 0x010fe400028f0c18 */
[----:B------:R-:W-:Y:S01]  /*2640*/  ISETP.GE.AND P5, PT, R20, R0, PT ;  /* 0x000000001400720c */ /* 0x000fe20003fa6270 */
[----:B------:R3:W-:Y:S01]  /*2650*/  @!P4 LDGSTS.E.BYPASS.LTC128B.128 [R201+0x4100], [R12.64], !P2 ;  /* 0x041000000cc9cfae */ /* 0x0007e2000d101d48 */
[----:B------:R-:W-:-:S03]  /*2660*/  @!P0 LEA R8, P1, R238, R9, 0x1 ;  /* 0x00000009ee088211 */ /* 0x000fc600078208ff */
[----:B------:R4:W-:Y:S01]  /*2670*/  @!P0 LDGSTS.E.BYPASS.LTC128B.128 [R201+0x1100], [R10.64], !P3 ;  /* 0x011000000ac98fae */ /* 0x0009e2000d901d48 */
[----:B------:R-:W-:Y:S02]  /*2680*/  @!P0 LEA.HI.X R9, R238, R18, R23, 0x1, P1 ;  /* 0x00000012ee098211 */ /* 0x000fe400008f0c17 */
[----:B------:R-:W-:Y:S01]  /*2690*/  ISETP.GE.AND P1, PT, R2, R0, PT ;  /* 0x000000000200720c */ /* 0x000fe20003f26270 */
[----:B------:R-:W-:Y:S02]  /*26a0*/  IMAD.MOV.U32 R2, RZ, RZ, R4 ;  /* 0x000000ffff027224 */ /* 0x000fe400078e0004 */
[----:B------:R-:W-:Y:S01]  /*26b0*/  IMAD.MOV.U32 R4, RZ, RZ, R6 ;  /* 0x000000ffff047224 */ /* 0x000fe200078e0006 */
[----:B------:R5:W-:Y:S01]  /*26c0*/  @!P0 LDGSTS.E.BYPASS.LTC128B.128 [R201+0x5100], [R8.64], !P2 ;  /* 0x0510000008c98fae */ /* 0x000be2000d101d48 */
[----:B-1----:R-:W-:-:S03]  /*26d0*/  @!P5 LEA R6, P0, R231, R7, 0x1 ;  /* 0x00000007e706d211 */ /* 0x002fc600078008ff */
[----:B---3--:R-:W-:Y:S04]  /*26e0*/  SHFL.IDX PT, R12, R16, 0x3, 0x181f ;  /* 0x00781f00100c7f89 */ /* 0x008fe800000e0000 */
[----:B----4-:R-:W1:Y:S01]  /*26f0*/  SHFL.IDX PT, R11, R17, 0x3, 0x181f ;  /* 0x00781f00110b7f89 */ /* 0x010e6200000e0000 */
[C---:B-----5:R-:W-:Y:S02]  /*2700*/  @!P5 LEA R8, P4, R238.reuse, R7, 0x1 ;  /* 0x00000007ee08d211 */ /* 0x060fe400078808ff */
[-C--:B------:R-:W-:Y:S02]  /*2710*/  @!P5 LEA.HI.X R7, R231, R19.reuse, R24, 0x1, P0 ;  /* 0x00000013e707d211 */ /* 0x080fe400000f0c18 */
[----:B------:R-:W-:-:S03]  /*2720*/  @!P5 LEA.HI.X R9, R238, R19, R23, 0x1, P4 ;  /* 0x00000013ee09d211 */ /* 0x000fc600020f0c17 */
[----:B------:R3:W-:Y:S04]  /*2730*/  @!P5 LDGSTS.E.BYPASS.LTC128B.128 [R201+0x2100], [R6.64], !P3 ;  /* 0x0210000006c9dfae */ /* 0x0007e8000d901d48 */
[----:B------:R4:W-:Y:S01]  /*2740*/  @!P5 LDGSTS.E.BYPASS.LTC128B.128 [R201+0x6100], [R8.64], !P2 ;  /* 0x0610000008c9dfae */ /* 0x0009e2000d101d48 */
[----:B--2---:R-:W-:Y:S01]  /*2750*/  SHF.R.S32.HI R15, RZ, 0x1f, R204 ;  /* 0x0000001fff0f7819 */ /* 0x004fe200000114cc */
[----:B------:R-:W-:-:S04]  /*2760*/  IMAD.WIDE.U32 R2, R204, c[0x0][0x1f0], R2 ;  /* 0x00007c00cc027a25 */ /* 0x000fc800078e0002 */
[C---:B------:R-:W-:Y:S01]  /*2770*/  IMAD R0, R15.reuse, c[0x0][0x1f0], RZ ;  /* 0x00007c000f007a24 */ /* 0x040fe200078e02ff */
[----:B------:R-:W-:Y:S01]  /*2780*/  IADD3 R2, P0, R2, R242, RZ ;  /* 0x000000f202027210 */ /* 0x000fe20007f1e0ff */
[----:B----4-:R-:W-:Y:S02]  /*2790*/  IMAD R9, R15, c[0x0][0x218], RZ ;  /* 0x000086000f097a24 */ /* 0x010fe400078e02ff */
[----:B------:R-:W-:-:S05]  /*27a0*/  IMAD R0, R204, c[0x0][0x1f4], R0 ;  /* 0x00007d00cc007a24 */ /* 0x000fca00078e0200 */
[----:B---3--:R-:W-:Y:S02]  /*27b0*/  IADD3.X R6, R241, R3, R0, P0, !PT ;  /* 0x00000003f1067210 */ /* 0x008fe400007fe400 */
[----:B------:R-:W-:Y:S02]  /*27c0*/  LEA R0, P0, R2, c[0x0][0x1c8], 0x1 ;  /* 0x0000720002007a11 */ /* 0x000fe400078008ff */
[----:B------:R-:W-:Y:S02]  /*27d0*/  IMNMX R3, R124, 0x70, PT ;  /* 0x000000707c037817 */ /* 0x000fe40003800200 */
[----:B------:R-:W-:Y:S01]  /*27e0*/  LEA.HI.X R18, R2, c[0x0][0x1cc], R6, 0x1, P0 ;  /* 0x0000730002127a11 */ /* 0x000fe200000f0c06 */
[----:B------:R-:W-:Y:S01]  /*27f0*/  SHFL.IDX PT, R10, R0, RZ, 0x181f ;  /* 0x00181fff000a7589 */ /* 0x000fe200000e0000 */
[-C--:B-1----:R-:W-:Y:S01]  /*2800*/  @!P1 LEA R6, P4, R231, R11.reuse, 0x1 ;  /* 0x0000000be7069211 */ /* 0x082fe200078808ff */
[----:B------:R-:W-:Y:S02]  /*2810*/  IMAD.IADD R8, R3, 0x1, -R235 ;  /* 0x0000000103087824 */ /* 0x000fe400078e0aeb */
[----:B------:R-:W-:Y:S01]  /*2820*/  SHFL.IDX PT, R16, R18, RZ, 0x181f ;  /* 0x00181fff12107589 */ /* 0x000fe200000e0000 */
[----:B------:R-:W-:Y:S01]  /*2830*/  IMAD.WIDE.U32 R2, R204, c[0x0][0x218], R4 ;  /* 0x00008600cc027a25 */ /* 0x000fe200078e0004 */
[----:B------:R-:W-:-:S02]  /*2840*/  @!P1 LEA R4, P0, R238, R11, 0x1 ;  /* 0x0000000bee049211 */ /* 0x000fc400078008ff */
[----:B------:R-:W1:Y:S01]  /*2850*/  SHFL.IDX PT, R13, R0, 0x1, 0x181f ;  /* 0x00381f00000d7f89 */ /* 0x000e6200000e0000 */
[C---:B------:R-:W-:Y:S02]  /*2860*/  ISETP.GE.AND P6, PT, R8.reuse, 0x1, PT ;  /* 0x000000010800780c */ /* 0x040fe40003fc6270 */
[----:B------:R-:W-:Y:S01]  /*2870*/  ISETP.GE.AND P5, PT, R8, 0x21, PT ;  /* 0x000000210800780c */ /* 0x000fe20003fa6270 */
[----:B------:R-:W2:Y:S01]  /*2880*/  SHFL.IDX PT, R14, R18, 0x1, 0x181f ;  /* 0x00381f00120e7f89 */ /* 0x000ea200000e0000 */
[CC--:B------:R-:W-:Y:S02]  /*2890*/  @!P1 LEA.HI.X R7, R231.reuse, R12.reuse, R24, 0x1, P4 ;  /* 0x0000000ce7079211 */ /* 0x0c0fe400020f0c18 */
[----:B------:R-:W-:Y:S02]  /*28a0*/  @!P1 LEA.HI.X R5, R238, R12, R23, 0x1, P0 ;  /* 0x0000000cee059211 */ /* 0x000fe400000f0c17 */
[----:B------:R-:W-:Y:S01]  /*28b0*/  IADD3 R15, P0, R2, R246, RZ ;  /* 0x000000f6020f7210 */ /* 0x000fe20007f1e0ff */
[----:B------:R-:W-:Y:S01]  /*28c0*/  IMAD R2, R204, c[0x0][0x21c], R9 ;  /* 0x00008700cc027a24 */ /* 0x000fe200078e0209 */
[----:B------:R3:W-:Y:S01]  /*28d0*/  @!P1 LDGSTS.E.BYPASS.LTC128B.128 [R201+0x3100], [R6.64], !P3 ;  /* 0x0310000006c99fae */ /* 0x0007e2000d901d48 */
[----:B------:R-:W-:-:S02]  /*28e0*/  ISETP.GE.AND P3, PT, R231, c[0x0][0x1d4], PT ;  /* 0x00007500e7007a0c */ /* 0x000fc40003f66270 */
[----:B------:R-:W-:Y:S01]  /*28f0*/  ISETP.GE.AND P4, PT, R8, 0x41, PT ;  /* 0x000000410800780c */ /* 0x000fe20003f86270 */
[----:B------:R-:W4:Y:S01]  /*2900*/  SHFL.IDX PT, R9, R0, 0x2, 0x181f ;  /* 0x00581f0000097f89 */ /* 0x000f2200000e0000 */
[----:B------:R-:W-:-:S03]  /*2910*/  IADD3.X R17, R25, R3, R2, P0, !PT ;  /* 0x0000000319117210 */ /* 0x000fc600007fe402 */
[----:B------:R5:W-:Y:S04]  /*2920*/  @!P1 LDGSTS.E.BYPASS.LTC128B.128 [R201+0x7100], [R4.64], !P2 ;  /* 0x0710000004c99fae */ /* 0x000be8000d101d48 */
[----:B------:R-:W-:Y:S01]  /*2930*/  SHFL.IDX PT, R12, R0, 0x3, 0x181f ;  /* 0x00781f00000c7f89 */ /* 0x000fe200000e0000 */
[----:B-1----:R-:W-:-:S03]  /*2940*/  @P5 LEA R2, P2, R231, R13, 0x1 ;  /* 0x0000000de7025211 */ /* 0x002fc600078408ff */
[----:B------:R-:W1:Y:S01]  /*2950*/  SHFL.IDX PT, R0, R18, 0x2, 0x181f ;  /* 0x00581f0012007f89 */ /* 0x000e6200000e0000 */
[C---:B--2---:R-:W-:Y:S02]  /*2960*/  @P5 LEA.HI.X R3, R231.reuse, R14, R24, 0x1, P2 ;  /* 0x0000000ee7035211 */ /* 0x044fe400010f0c18 */
[----:B------:R-:W-:Y:S01]  /*2970*/  ISETP.GE.AND P2, PT, R8, 0x61, PT ;  /* 0x000000610800780c */ /* 0x000fe20003f46270 */
[----:B------:R-:W0:Y:S01]  /*2980*/  LDGDEPBAR ;  /* 0x00000000000079af */ /* 0x000e220000000000 */
[----:B---3--:R-:W-:-:S04]  /*2990*/  @P6 LEA R6, P1, R231, R10, 0x1 ;  /* 0x0000000ae7066211 */ /* 0x008fc800078208ff */
[----:B------:R-:W-:Y:S02]  /*29a0*/  @P6 LEA.HI.X R7, R231, R16, R24, 0x1, P1 ;  /* 0x00000010e7076211 */ /* 0x000fe400008f0c18 */
[----:B-----5:R-:W-:-:S03]  /*29b0*/  @P6 LEA R4, P0, R238, R10, 0x1 ;  /* 0x0000000aee046211 */ /* 0x020fc600078008ff */
[----:B------:R2:W-:Y:S01]  /*29c0*/  @P6 LDGSTS.E.BYPASS.LTC128B.128 [R201+0x8100], [R6.64], !P3 ;  /* 0x0810000006c96fae */ /* 0x0005e2000d901d48 */
[C---:B------:R-:W-:Y:S02]  /*29d0*/  @P5 LEA R10, P1, R238.reuse, R13, 0x1 ;  /* 0x0000000dee0a5211 */ /* 0x040fe400078208ff */
[C-C-:B------:R-:W-:Y:S01]  /*29e0*/  @P6 LEA.HI.X R5, R238.reuse, R16, R23.reuse, 0x1, P0 ;  /* 0x00000010ee056211 */ /* 0x140fe200000f0c17 */
[----:B------:R-:W3:Y:S01]  /*29f0*/  SHFL.IDX PT, R13, R18, 0x3, 0x181f ;  /* 0x00781f00120d7f89 */ /* 0x000ee200000e0000 */
[C---:B------:R-:W-:Y:S02]  /*2a00*/  ISETP.GE.AND P0, PT, R238.reuse, c[0x0][0x1d4], PT ;  /* 0x00007500ee007a0c */ /* 0x040fe40003f06270 */
[----:B------:R-:W-:Y:S02]  /*2a10*/  @P5 LEA.HI.X R11, R238, R14, R23, 0x1, P1 ;  /* 0x0000000eee0b5211 */ /* 0x000fe400008f0c17 */
[----:B------:R-:W-:-:S04]  /*2a20*/  LEA R14, P1, R15, c[0x0][0x1f8], 0x1 ;  /* 0x00007e000f0e7a11 */ /* 0x000fc800078208ff */
[----:B------:R-:W-:Y:S02]  /*2a30*/  LEA.HI.X R15, R15, c[0x0][0x1fc], R17, 0x1, P1 ;  /* 0x00007f000f0f7a11 */ /* 0x000fe400008f0c11 */
[----:B----4-:R-:W-:-:S03]  /*2a40*/  @P4 LEA R8, P1, R231, R9, 0x1 ;  /* 0x00000009e7084211 */ /* 0x010fc600078208ff */
[----:B------:R4:W-:Y:S01]  /*2a50*/  @P6 LDGSTS.E.BYPASS.LTC128B.128 [R201+0xb900], [R4.64], !P0 ;  /* 0x0b90000004c96fae */ /* 0x0009e2000c101d48 */
[----:B------:R-:W-:-:S03]  /*2a60*/  ISETP.GE.AND P6, PT, R231, c[0x0][0x1d4], PT ;  /* 0x00007500e7007a0c */ /* 0x000fc60003fc6270 */
[----:B------:R5:W-:Y:S04]  /*2a70*/  @P5 LDGSTS.E.BYPASS.LTC128B.128 [R201+0x9100], [R2.64], !P3 ;  /* 0x0910000002c95fae */ /* 0x000be8000d901d48 */
[----:B------:R3:W-:Y:S01]  /*2a80*/  @P5 LDGSTS.E.BYPASS.LTC128B.128 [R201+0xc900], [R10.64], !P0 ;  /* 0x0c9000000ac95fae */ /* 0x0007e2000c101d48 */
[C---:B--2---:R-:W-:Y:S02]  /*2a90*/  @P4 LEA R6, P5, R238.reuse, R9, 0x1 ;  /* 0x00000009ee064211 */ /* 0x044fe400078a08ff */
[CC--:B-1----:R-:W-:Y:S02]  /*2aa0*/  @P4 LEA.HI.X R9, R231.reuse, R0.reuse, R24, 0x1, P1 ;  /* 0x00000000e7094211 */ /* 0x0c2fe400008f0c18 */
[----:B------:R-:W-:Y:S02]  /*2ab0*/  @P4 LEA.HI.X R7, R238, R0, R23, 0x1, P5 ;  /* 0x00000000ee074211 */ /* 0x000fe400028f0c17 */
[----:B------:R-:W-:Y:S01]  /*2ac0*/  IADD3 R0, R188, 0x20, RZ ;  /* 0x00000020bc007810 */ /* 0x000fe20007ffe0ff */
[----:B------:R1:W-:Y:S04]  /*2ad0*/  @P4 LDGSTS.E.BYPASS.LTC128B.128 [R201+0xa100], [R8.64], !P3 ;  /* 0x0a10000008c94fae */ /* 0x0003e8000d901d48 */
[----:B------:R2:W-:Y:S01]  /*2ae0*/  @P4 LDGSTS.E.BYPASS.LTC128B.128 [R201+0xd900], [R6.64], !P0 ;  /* 0x0d90000006c94fae */ /* 0x0005e2000c101d48 */
[----:B----4-:R-:W-:-:S02]  /*2af0*/  @P2 LEA R4, P1, R231, R12, 0x1 ;  /* 0x0000000ce7042211 */ /* 0x010fc400078208ff */
[C---:B-----5:R-:W-:Y:S01]  /*2b00*/  @P2 LEA R2, P5, R238.reuse, R12, 0x1 ;  /* 0x0000000cee022211 */ /* 0x060fe200078a08ff */
[C---:B------:R-:W-:Y:S01]  /*2b10*/  IMAD.SHL.U32 R12, R238.reuse, 0x2, RZ ;  /* 0x00000002ee0c7824 */ /* 0x040fe200078e00ff */
[CC--:B---3--:R-:W-:Y:S02]  /*2b20*/  @P2 LEA.HI.X R5, R231.reuse, R13.reuse, R24, 0x1, P1 ;  /* 0x0000000de7052211 */ /* 0x0c8fe400008f0c18 */
[----:B------:R-:W-:Y:S01]  /*2b30*/  @P2 LEA.HI.X R3, R238, R13, R23, 0x1, P5 ;  /* 0x0000000dee032211 */ /* 0x000fe200028f0c17 */
[----:B------:R-:W3:Y:S01]  /*2b40*/  SHFL.IDX PT, R10, R14, RZ, 0x181f ;  /* 0x00181fff0e0a7589 */ /* 0x000ee200000e0000 */
[----:B------:R-:W-:Y:S01]  /*2b50*/  LOP3.LUT P1, RZ, R234, 0x2, RZ, 0xc0, !PT ;  /* 0x00000002eaff7812 */ /* 0x000fe2000782c0ff */
[----:B------:R-:W-:Y:S01]  /*2b60*/  IMAD.SHL.U32 R13, R231, 0x2, RZ ;  /* 0x00000002e70d7824 */ /* 0x000fe200078e00ff */
[----:B------:R-:W-:Y:S01]  /*2b70*/  ISETP.GE.AND P5, PT, R238, c[0x0][0x1d4], PT ;  /* 0x00007500ee007a0c */ /* 0x000fe20003fa6270 */
[----:B------:R4:W-:Y:S04]  /*2b80*/  @P2 LDGSTS.E.BYPASS.LTC128B.128 [R201+0xb100], [R4.64], !P3 ;  /* 0x0b10000004c92fae */ /* 0x0009e8000d901d48 */
[----:B------:R3:W-:Y:S04]  /*2b90*/  @P2 LDGSTS.E.BYPASS.LTC128B.128 [R201+0xe900], [R2.64], !P0 ;  /* 0x0e90000002c92fae */ /* 0x0007e8000c101d48 */
[----:B------:R-:W0:Y:S02]  /*2ba0*/  LDGDEPBAR ;  /* 0x00000000000079af */ /* 0x000e240000000000 */
[----:B------:R-:W-:-:S02]  /*2bb0*/  @P1 IADD3 R0, R188, -0x20, RZ ;  /* 0xffffffe0bc001810 */ /* 0x000fc40007ffe0ff */
[----:B-1----:R-:W1:Y:S04]  /*2bc0*/  SHFL.IDX PT, R8, R15, RZ, 0x181f ;  /* 0x00181fff0f087589 */ /* 0x002e6800000e0000 */
[----:B------:R-:W-:Y:S04]  /*2bd0*/  SHFL.IDX PT, R9, R15, 0x1, 0x181f ;  /* 0x00381f000f097f89 */ /* 0x000fe800000e0000 */
[----:B------:R-:W-:Y:S04]  /*2be0*/  SHFL.IDX PT, R11, R15, 0x2, 0x181f ;  /* 0x00581f000f0b7f89 */ /* 0x000fe800000e0000 */
[----:B----4-:R-:W4:Y:S01]  /*2bf0*/  SHFL.IDX PT, R5, R14, 0x1, 0x181f ;  /* 0x00381f000e057f89 */ /* 0x010f2200000e0000 */
[----:B------:R-:W-:Y:S01]  /*2c00*/  IMAD.IADD R4, R124, 0x1, -R235 ;  /* 0x000000017c047824 */ /* 0x000fe200078e0aeb */
[----:B---3--:R-:W-:Y:S01]  /*2c10*/  IADD3 R2, P1, R10, R13, RZ ;  /* 0x0000000d0a027210 */ /* 0x008fe20007f3e0ff */
[----:B------:R-:W-:-:S04]  /*2c20*/  DEPBAR.LE SB0, 0x1 ;  /* 0x000080400000791a */ /* 0x000fc80000000000 */
[----:B------:R-:W-:Y:S01]  /*2c30*/  BAR.SYNC.DEFER_BLOCKING 0x0 ;  /* 0x0000000000007b1d */ /* 0x000fe20000010000 */
[----:B------:R-:W-:Y:S01]  /*2c40*/  ISETP.LT.OR P4, PT, R4, 0x1, P6 ;  /* 0x000000010400780c */ /* 0x000fe20003781670 */
[----:B-1----:R-:W-:Y:S01]  /*2c50*/  IMAD.X R3, R8, 0x1, R202, P1 ;  /* 0x0000000108037824 */ /* 0x002fe200008e06ca */
[----:B--2---:R-:W-:Y:S02]  /*2c60*/  IADD3 R6, P1, R10, R12, RZ ;  /* 0x0000000c0a067210 */ /* 0x004fe40007f3e0ff */
[----:B------:R-:W-:Y:S01]  /*2c70*/  ISETP.LT.OR P2, PT, R4, 0x1, P5 ;  /* 0x000000010400780c */ /* 0x000fe20002f41670 */
[----:B------:R-:W1:Y:S02]  /*2c80*/  SHFL.IDX PT, R10, R14, 0x2, 0x181f ;  /* 0x00581f000e0a7f89 */ /* 0x000e6400000e0000 */
[----:B------:R-:W-:Y:S02]  /*2c90*/  IMAD.X R7, R8, 0x1, R203, P1 ;  /* 0x0000000108077824 */ /* 0x000fe400008e06cb */
[----:B------:R2:W3:Y:S04]  /*2ca0*/  LDSM.16.M88.4 R128, [R196] ;  /* 0x00000000c480783b */ /* 0x0004e80000000200 */
[----:B------:R2:W1:Y:S04]  /*2cb0*/  LDSM.16.M88.4 R132, [R197] ;  /* 0x00000000c584783b */ /* 0x0004680000000200 */
[----:B------:R2:W1:Y:S04]  /*2cc0*/  LDSM.16.M88.4 R164, [R199] ;  /* 0x00000000c7a4783b */ /* 0x0004680000000200 */
[----:B------:R2:W1:Y:S04]  /*2cd0*/  LDSM.16.M88.4 R168, [R198] ;  /* 0x00000000c6a8783b */ /* 0x0004680000000200 */
[----:B------:R2:W1:Y:S04]  /*2ce0*/  LDSM.16.M88.4 R172, [R196+0x4000] ;  /* 0x00400000c4ac783b */ /* 0x0004680000000200 */
[----:B------:R2:W1:Y:S04]  /*2cf0*/  LDSM.16.M88.4 R176, [R197+0x4000] ;  /* 0x00400000c5b0783b */ /* 0x0004680000000200 */
[----:B------:R2:W1:Y:S04]  /*2d00*/  LDSM.16.M88.4 R180, [R199+0x4000] ;  /* 0x00400000c7b4783b */ /* 0x0004680000000200 */
[----:B------:R2:W1:Y:S04]  /*2d10*/  LDSM.16.M88.4 R184, [R198+0x4000] ;  /* 0x00400000c6b8783b */ /* 0x0004680000000200 */
[----:B------:R-:W-:Y:S06]  /*2d20*/  BAR.SYNC.DEFER_BLOCKING 0x0 ;  /* 0x0000000000007b1d */ /* 0x000fec0000010000 */
[----:B------:R-:W-:-:S04]  /*2d30*/  DEPBAR.LE SB0, 0x0 ;  /* 0x000080000000791a */ /* 0x000fc80000000000 */
[----:B------:R-:W-:Y:S06]  /*2d40*/  BAR.SYNC.DEFER_BLOCKING 0x0 ;  /* 0x0000000000007b1d */ /* 0x000fec0000010000 */
[----:B------:R2:W1:Y:S04]  /*2d50*/  LDSM.16.M88.4 R20, [R0] ;  /* 0x000000000014783b */ /* 0x0004680000000200 */
[----:B------:R2:W1:Y:S04]  /*2d60*/  LDSM.16.M88.4 R68, [R0+0x800] ;  /* 0x000800000044783b */ /* 0x0004680000000200 */
[----:B------:R2:W1:Y:S04]  /*2d70*/  LDSM.16.M88.4 R64, [R0+0x1000] ;  /* 0x001000000040783b */ /* 0x0004680000000200 */
[----:B------:R2:W1:Y:S04]  /*2d80*/  LDSM.16.M88.4 R52, [R0+0x1800] ;  /* 0x001800000034783b */ /* 0x0004680000000200 */
[----:B------:R2:W1:Y:S04]  /*2d90*/  LDSM.16.M88.4 R80, [R0+0x2000] ;  /* 0x002000000050783b */ /* 0x0004680000000200 */
[----:B------:R2:W1:Y:S04]  /*2da0*/  LDSM.16.M88.4 R92, [R0+0x2800] ;  /* 0x00280000005c783b */ /* 0x0004680000000200 */
[----:B------:R2:W1:Y:S04]  /*2db0*/  LDSM.16.M88.4 R96, [R0+0x3000] ;  /* 0x003000000060783b */ /* 0x0004680000000200 */
[----:B------:R2:W1:Y:S04]  /*2dc0*/  LDSM.16.M88.4 R16, [R188] ;  /* 0x00000000bc10783b */ /* 0x0004680000000200 */
[----:B------:R2:W1:Y:S04]  /*2dd0*/  LDSM.16.M88.4 R32, [R188+0x800] ;  /* 0x00080000bc20783b */ /* 0x0004680000000200 */
[----:B------:R2:W1:Y:S04]  /*2de0*/  LDSM.16.M88.4 R24, [R188+0x1000] ;  /* 0x00100000bc18783b */ /* 0x0004680000000200 */
[----:B------:R2:W1:Y:S04]  /*2df0*/  LDSM.16.M88.4 R36, [R188+0x1800] ;  /* 0x00180000bc24783b */ /* 0x0004680000000200 */
[----:B------:R2:W1:Y:S04]  /*2e00*/  LDSM.16.M88.4 R40, [R188+0x2000] ;  /* 0x00200000bc28783b */ /* 0x0004680000000200 */
[----:B------:R2:W1:Y:S04]  /*2e10*/  LDSM.16.M88.4 R44, [R188+0x2800] ;  /* 0x00280000bc2c783b */ /* 0x0004680000000200 */
[----:B------:R2:W1:Y:S04]  /*2e20*/  LDSM.16.M88.4 R48, [R188+0x3000] ;  /* 0x00300000bc30783b */ /* 0x0004680000000200 */
[----:B------:R-:W-:Y:S01]  /*2e30*/  @!PT LDS RZ, [RZ] ;  /* 0x00000000fffff984 */ /* 0x000fe20000000800 */
[----:B------:R-:W-:Y:S01]  /*2e40*/  @!PT LDS RZ, [RZ] ;  /* 0x00000000fffff984 */ /* 0x000fe20000000800 */
[----:B------:R-:W-:Y:S01]  /*2e50*/  @!PT LDS RZ, [RZ] ;  /* 0x00000000fffff984 */ /* 0x000fe20000000800 */
[----:B------:R4:W-:Y:S01]  /*2e60*/  LDGSTS.E.BYPASS.LTC128B.128 [R201+0x100], [R2.64], !P4 ;  /* 0x0010000002c97fae */ /* 0x0009e2000e101d48 */
[----:B------:R-:W-:-:S03]  /*2e70*/  ISETP.LT.OR P4, PT, R4, 0x21, P6 ;  /* 0x000000210400780c */ /* 0x000fc60003781670 */
[----:B------:R1:W-:Y:S01]  /*2e80*/  LDGSTS.E.BYPASS.LTC128B.128 [R201+0x3900], [R6.64], !P2 ;  /* 0x0390000006c97fae */ /* 0x0003e2000d101d48 */
[----:B------:R-:W-:Y:S02]  /*2e90*/  ISETP.LT.OR P2, PT, R4, 0x21, P5 ;  /* 0x000000210400780c */ /* 0x000fe40002f41670 */
[----:B----4-:R-:W-:-:S05]  /*2ea0*/  IADD3 R2, P1, R5, R13, RZ ;  /* 0x0000000d05027210 */ /* 0x010fca0007f3e0ff */
[----:B------:R-:W-:Y:S01]  /*2eb0*/  IMAD.X R3, R9, 0x1, R202, P1 ;  /* 0x0000000109037824 */ /* 0x000fe200008e06ca */
[----:B------:R-:W-:-:S04]  /*2ec0*/  IADD3 R8, P1, R5, R12, RZ ;  /* 0x0000000c05087210 */ /* 0x000fc80007f3e0ff */
[----:B------:R4:W-:Y:S01]  /*2ed0*/  LDGSTS.E.BYPASS.LTC128B.128 [R201+0x1100], [R2.64], !P4 ;  /* 0x0110000002c97fae */ /* 0x0009e2000e101d48 */
[----:B------:R-:W-:Y:S01]  /*2ee0*/  IMAD.X R9, R9, 0x1, R203, P1 ;  /* 0x0000000109097824 */ /* 0x000fe200008e06cb */
[----:B-1----:R-:W-:Y:S02]  /*2ef0*/  IADD3 R6, P1, R10, R13, RZ ;  /* 0x0000000d0a067210 */ /* 0x002fe40007f3e0ff */
[C---:B------:R-:W-:Y:S02]  /*2f00*/  ISETP.LT.OR P4, PT, R4.reuse, 0x41, P6 ;  /* 0x000000410400780c */ /* 0x040fe40003781670 */
[----:B------:R2:W-:Y:S01]  /*2f10*/  LDGSTS.E.BYPASS.LTC128B.128 [R201+0x4900], [R8.64], !P2 ;  /* 0x0490000008c97fae */ /* 0x0005e2000d101d48 */
[----:B------:R-:W-:Y:S01]  /*2f20*/  IMAD.X R7, R11, 0x1, R202, P1 ;  /* 0x000000010b077824 */ /* 0x000fe200008e06ca */
[----:B------:R-:W-:-:S09]  /*2f30*/  ISETP.LT.OR P2, PT, R4, 0x41, P5 ;  /* 0x000000410400780c */ /* 0x000fd20002f41670 */
[----:B------:R2:W-:Y:S01]  /*2f40*/  LDGSTS.E.BYPASS.LTC128B.128 [R201+0x2100], [R6.64], !P4 ;  /* 0x0210000006c97fae */ /* 0x0005e2000e101d48 */
[----:B------:R-:W-:Y:S02]  /*2f50*/  ISETP.GT.AND P4, PT, R28, 0x6f, PT ;  /* 0x0000006f1c00780c */ /* 0x000fe40003f84270 */
[----:B----4-:R-:W-:Y:S02]  /*2f60*/  IADD3 R2, P1, R10, R12, RZ ;  /* 0x0000000c0a027210 */ /* 0x010fe40007f3e0ff */
[----:B------:R-:W1:Y:S03]  /*2f70*/  S2R R12, SR_TID.X ;  /* 0x00000000000c7919 */ /* 0x000e660000002100 */
[----:B------:R-:W-:-:S05]  /*2f80*/  IMAD.X R3, R11, 0x1, R203, P1 ;  /* 0x000000010b037824 */ /* 0x000fca00008e06cb */
[----:B------:R2:W-:Y:S01]  /*2f90*/  LDGSTS.E.BYPASS.LTC128B.128 [R201+0x5900], [R2.64], !P2 ;  /* 0x0590000002c97fae */ /* 0x0005e2000d101d48 */
[----:B-1----:R-:W-:-:S13]  /*2fa0*/  ISETP.GT.AND P1, PT, R12, 0x7f, PT ;  /* 0x0000007f0c00780c */ /* 0x002fda0003f24270 */
[----:B------:R-:W-:Y:S05]  /*2fb0*/  @P1 BRA `(.L_x_183) ;  /* 0x0000010000001947 */ /* 0x000fea0003800000 */
[----:B--23--:R-:W-:Y:S05]  /*2fc0*/  BRA.DIV ~URZ, `(.L_x_184) ;  /* 0x0000ad127f007947 */ /* 0x00cfea000b800000 */
[----:B------:R1:W2:Y:S04]  /*2fd0*/  SHFL.IDX PT, R0, R15, 0x3, 0x181f ;  /* 0x00781f000f007f89 */ /* 0x0002a800000e0000 */
[----:B------:R1:W3:Y:S02]  /*2fe0*/  SHFL.IDX PT, R2, R14, 0x3, 0x181f ;  /* 0x00781f000e027f89 */ /* 0x0002e400000e0000 */
.L_x_280:
[----:B------:R-:W-:Y:S01]  /*2ff0*/  IMAD.SHL.U32 R5, R231, 0x2, RZ ;  /* 0x00000002e7057824 */ /* 0x000fe200078e00ff */
[----:B------:R-:W-:Y:S01]  /*3000*/  ISETP.LT.OR P6, PT, R4, 0x61, P6 ;  /* 0x000000610400780c */ /* 0x000fe200037c1670 */
[----:B------:R-:W-:Y:S01]  /*3010*/  IMAD.SHL.U32 R3, R238, 0x2, RZ ;  /* 0x00000002ee037824 */ /* 0x000fe200078e00ff */
[----:B------:R-:W-:Y:S02]  /*3020*/  ISETP.LT.OR P5, PT, R4, 0x61, P5 ;  /* 0x000000610400780c */ /* 0x000fe40002fa1670 */
[C---:B---3--:R-:W-:Y:S02]  /*3030*/  IADD3 R4, P2, R2.reuse, R5, RZ ;  /* 0x0000000502047210 */ /* 0x048fe40007f5e0ff */
[----:B------:R-:W-:-:S03]  /*3040*/  IADD3 R2, P1, R2, R3, RZ ;  /* 0x0000000302027210 */ /* 0x000fc60007f3e0ff */
[C---:B--2---:R-:W-:Y:S02]  /*3050*/  IMAD.X R5, R0.reuse, 0x1, R202, P2 ;  /* 0x0000000100057824 */ /* 0x044fe400010e06ca */
[----:B------:R-:W-:-:S03]  /*3060*/  IMAD.X R3, R0, 0x1, R203, P1 ;  /* 0x0000000100037824 */ /* 0x000fc600008e06cb */
[----:B------:R-:W-:Y:S01]  /*3070*/  @!PT LDS RZ, [RZ] ;  /* 0x00000000fffff984 */ /* 0x000fe20000000800 */
[----:B------:R-:W-:Y:S01]  /*3080*/  @!PT LDS RZ, [RZ] ;  /* 0x00000000fffff984 */ /* 0x000fe20000000800 */
[----:B------:R-:W-:Y:S01]  /*3090*/  @!PT LDS RZ, [RZ] ;  /* 0x00000000fffff984 */ /* 0x000fe20000000800 */
[----:B------:R2:W-:Y:S04]  /*30a0*/  LDGSTS.E.BYPASS.LTC128B.128 [R201+0x3100], [R4.64], !P6 ;  /* 0x0310000004c97fae */ /* 0x0005e8000f101d48 */
[----:B------:R2:W-:Y:S02]  /*30b0*/  LDGSTS.E.BYPASS.LTC128B.128 [R201+0x6900], [R2.64], !P5 ;  /* 0x0690000002c97fae */ /* 0x0005e4000e901d48 */
.L_x_183:
[----:B--23--:R-:W-:Y:S05]  /*30c0*/  BSYNC B0 ;  /* 0x0000000000007941 */ /* 0x00cfea0003800000 */
.L_x_182:
[----:B------:R-:W-:Y:S01]  /*30d0*/  R2P PR, R234, 0x6 ;  /* 0x00000006ea007804 */ /* 0x000fe20000000000 */
[----:B------:R-:W-:Y:S01]  /*30e0*/  IMAD.MOV.U32 R0, RZ, RZ, 0x40 ;  /* 0x00000040ff007424 */ /* 0x000fe200078e00ff */
[----:B-1----:R-:W-:Y:S01]  /*30f0*/  HMMA.16816.F32 R12, R128, R16, RZ ;  /* 0x00000010800c723c */ /* 0x002fe200000018ff */
[----:B------:R-:W-:Y:S01]  /*3100*/  IADD3 R194, R188, 0x20, RZ ;  /* 0x00000020bcc27810 */ /* 0x000fe20007ffe0ff */
[----:B------:R-:W0:Y:S01]  /*3110*/  LDGDEPBAR ;  /* 0x00000000000079af */ /* 0x000e220000000000 */
[----:B------:R-:W-:Y:S01]  /*3120*/  BSSY B1, `(.L_x_185) ;  /* 0x000010a000017945 */ /* 0x000fe20003800000 */
[----:B------:R-:W-:-:S04]  /*3130*/  SEL R0, R0, 0xffffffc0, !P2 ;  /* 0xffffffc000007807 */ /* 0x000fc80005000000 */
[C---:B------:R-:W-:Y:S01]  /*3140*/  HMMA.16816.F32 R8, R128.reuse, R18, RZ ;  /* 0x000000128008723c */ /* 0x040fe200000018ff */
[C---:B------:R-:W-:Y:S02]  /*3150*/  IMAD.IADD R2, R188.reuse, 0x1, R0 ;  /* 0x00000001bc027824 */ /* 0x040fe400078e0200 */
[----:B------:R-:W-:Y:S02]  /*3160*/  @P1 IADD3 R194, R188, -0x20, RZ ;  /* 0xffffffe0bcc21810 */ /* 0x000fe40007ffe0ff */
[----:B------:R-:W-:Y:S01]  /*3170*/  ISETP.GT.AND P1, PT, R125, R239, PT ;  /* 0x000000ef7d00720c */ /* 0x000fe20003f24270 */
[----:B------:R-:W1:Y:S02]  /*3180*/  LDSM.16.M88.4 R76, [R2+0x1000] ;  /* 0x00100000024c783b */ /* 0x000e640000000200 */
[C---:B------:R-:W-:Y:S01]  /*3190*/  HMMA.16816.F32 R28, R128.reuse, R24, RZ ;  /* 0x00000018801c723c */ /* 0x040fe200000018ff */
[----:B------:R-:W-:Y:S01]  /*31a0*/  IMAD.IADD R189, R0, 0x1, R194 ;  /* 0x0000000100bd7824 */ /* 0x000fe200078e02c2 */
[----:B------:R-:W2:Y:S04]  /*31b0*/  LDSM.16.M88.4 R72, [R2+0x800] ;  /* 0x000800000248783b */ /* 0x000ea80000000200 */
[----:B------:R-:W3:Y:S02]  /*31c0*/  LDSM.16.M88.4 R56, [R2] ;  /* 0x000000000238783b */ /* 0x000ee40000000200 */
[----:B------:R-:W-:Y:S02]  /*31d0*/  HMMA.16816.F32 R4, R128, R32, RZ ;  /* 0x000000208004723c */ /* 0x000fe400000018ff */
[----:B------:R-:W-:Y:S06]  /*31e0*/  LDSM.16.M88.4 R120, [R189+0x6000] ;  /* 0x00600000bd78783b */ /* 0x000fec0000000200 */
[C---:B------:R-:W-:Y:S08]  /*31f0*/  HMMA.16816.F32 R84, R132.reuse, R20, R12 ;  /* 0x000000148454723c */ /* 0x040ff0000000180c */
[----:B------:R-:W-:Y:S08]  /*3200*/  HMMA.16816.F32 R100, R132, R22, R8 ;  /* 0x000000168464723c */ /* 0x000ff00000001808 */
[C---:B------:R-:W-:Y:S08]  /*3210*/  HMMA.16816.F32 R24, R128.reuse, R26, RZ ;  /* 0x0000001a8018723c */ /* 0x040ff000000018ff */
[C---:B------:R-:W-:Y:S08]  /*3220*/  HMMA.16816.F32 R20, R128.reuse, R36, RZ ;  /* 0x000000248014723c */ /* 0x040ff000000018ff */
[----:B------:R-:W-:Y:S08]  /*3230*/  HMMA.16816.F32 R16, R128, R38, RZ ;  /* 0x000000268010723c */ /* 0x000ff000000018ff */
[C---:B------:R-:W-:Y:S08]  /*3240*/  HMMA.16816.F32 R28, R132.reuse, R64, R28 ;  /* 0x00000040841c723c */ /* 0x040ff0000000181c */
[----:B------:R-:W-:Y:S08]  /*3250*/  HMMA.16816.F32 R88, R132, R68, R4 ;  /* 0x000000448458723c */ /* 0x000ff00000001804 */
[C---:B------:R-:W-:Y:S08]  /*3260*/  HMMA.16816.F32 R12, R128.reuse, R40, RZ ;  /* 0x00000028800c723c */ /* 0x040ff000000018ff */
[C---:B------:R-:W-:Y:S08]  /*3270*/  HMMA.16816.F32 R4, R128.reuse, R44, RZ ;  /* 0x0000002c8004723c */ /* 0x040ff000000018ff */
[C---:B------:R-:W-:Y:S08]  /*3280*/  HMMA.16816.F32 R36, R128.reuse, R46, RZ ;  /* 0x0000002e8024723c */ /* 0x040ff000000018ff */
[C---:B------:R-:W-:Y:S08]  /*3290*/  HMMA.16816.F32 R44, R128.reuse, R48, RZ ;  /* 0x00000030802c723c */ /* 0x040ff000000018ff */
[C---:B------:R-:W-:Y:S08]  /*32a0*/  HMMA.16816.F32 R32, R128.reuse, R34, RZ ;  /* 0x000000228020723c */ /* 0x040ff000000018ff */
[----:B------:R-:W-:Y:S08]  /*32b0*/  HMMA.16816.F32 R8, R128, R42, RZ ;  /* 0x0000002a8008723c */ /* 0x000ff000000018ff */
[C---:B------:R-:W-:Y:S01]  /*32c0*/  HMMA.16816.F32 R64, R132.reuse, R66, R24 ;  /* 0x000000428440723c */ /* 0x040fe20000001818 */
[----:B------:R-:W4:Y:S07]  /*32d0*/  LDSM.16.M88.4 R24, [R2+0x1800] ;  /* 0x001800000218783b */ /* 0x000f2e0000000200 */
[C---:B------:R-:W-:Y:S01]  /*32e0*/  HMMA.16816.F32 R60, R132.reuse, R52, R20 ;  /* 0x00000034843c723c */ /* 0x040fe20000001814 */
[----:B------:R-:W-:Y:S07]  /*32f0*/  LDSM.16.M88.4 R20, [R2+0x2000] ;  /* 0x002000000214783b */ /* 0x000fee0000000200 */
[----:B------:R-:W-:Y:S01]  /*3300*/  HMMA.16816.F32 R52, R132, R54, R16 ;  /* 0x000000368434723c */ /* 0x000fe20000001810 */
[----:B------:R-:W5:Y:S07]  /*3310*/  LDSM.16.M88.4 R16, [R2+0x2800] ;  /* 0x002800000210783b */ /* 0x000f6e0000000200 */
[----:B-1----:R-:W-:Y:S01]  /*3320*/  HMMA.16816.F32 R104, R164, R76, R28 ;  /* 0x0000004ca468723c */ /* 0x002fe2000000181c */
[----:B------:R-:W1:Y:S07]  /*3330*/  LDSM.16.M88.4 R28, [R2+0x3000] ;  /* 0x00300000021c783b */ /* 0x000e6e0000000200 */
[C---:B------:R-:W-:Y:S08]  /*3340*/  HMMA.16816.F32 R40, R132.reuse, R80, R12 ;  /* 0x000000508428723c */ /* 0x040ff0000000180c */
[----:B------:R-:W-:Y:S08]  /*3350*/  HMMA.16816.F32 R12, R132, R92, R4 ;  /* 0x0000005c840c723c */ /* 0x000ff00000001804 */
[----:B------:R-:W-:Y:S08]  /*3360*/  HMMA.16816.F32 R48, R128, R50, RZ ;  /* 0x000000328030723c */ /* 0x000ff000000018ff */
[C---:B------:R-:W-:Y:S08]  /*3370*/  HMMA.16816.F32 R4, R132.reuse, R96, R44 ;  /* 0x000000608404723c */ /* 0x040ff0000000182c */
[C---:B------:R-:W-:Y:S08]  /*3380*/  HMMA.16816.F32 R68, R132.reuse, R70, R32 ;  /* 0x000000468444723c */ /* 0x040ff00000001820 */
[C---:B------:R-:W-:Y:S08]  /*3390*/  HMMA.16816.F32 R32, R132.reuse, R82, R8 ;  /* 0x000000528420723c */ /* 0x040ff00000001808 */
[----:B------:R-:W-:Y:S01]  /*33a0*/  HMMA.16816.F32 R8, R132, R94, R36 ;  /* 0x0000005e8408723c */ /* 0x000fe20000001824 */
[----:B------:R-:W1:Y:S07]  /*33b0*/  LDSM.16.M88.4 R36, [R189] ;  /* 0x00000000bd24783b */ /* 0x000e6e0000000200 */
[C---:B--2---:R-:W-:Y:S08]  /*33c0*/  HMMA.16816.F32 R92, R164.reuse, R72, R88 ;  /* 0x00000048a45c723c */ /* 0x044ff00000001858 */
[C---:B------:R-:W-:Y:S08]  /*33d0*/  HMMA.16816.F32 R88, R164.reuse, R78, R64 ;  /* 0x0000004ea458723c */ /* 0x040ff00000001840 */
[C---:B---3--:R-:W-:Y:S08]  /*33e0*/  HMMA.16816.F32 R84, R164.reuse, R56, R84 ;  /* 0x00000038a454723c */ /* 0x048ff00000001854 */
[C---:B------:R-:W-:Y:S01]  /*33f0*/  HMMA.16816.F32 R100, R164.reuse, R58, R100 ;  /* 0x0000003aa464723c */ /* 0x040fe20000001864 */
[----:B------:R-:W2:Y:S07]  /*3400*/  LDSM.16.M88.4 R56, [R189+0x800] ;  /* 0x00080000bd38783b */ /* 0x000eae0000000200 */
[----:B----4-:R-:W-:Y:S08]  /*3410*/  HMMA.16816.F32 R76, R164, R24, R60 ;  /* 0x00000018a44c723c */ /* 0x010ff0000000183c */
[----:B------:R-:W-:Y:S01]  /*3420*/  HMMA.16816.F32 R80, R132, R98, R48 ;  /* 0x000000628450723c */ /* 0x000fe20000001830 */
[----:B------:R-:W3:Y:S07]  /*3430*/  LDSM.16.M88.4 R48, [R189+0x1000] ;  /* 0x00100000bd30783b */ /* 0x000eee0000000200 */
[C---:B-----5:R-:W-:Y:S01]  /*3440*/  HMMA.16816.F32 R60, R164.reuse, R16, R12 ;  /* 0x00000010a43c723c */ /* 0x060fe2000000180c */
[----:B------:R-:W-:Y:S07]  /*3450*/  LDSM.16.M88.4 R12, [R189+0x2000] ;  /* 0x00200000bd0c783b */ /* 0x000fee0000000200 */
[C---:B-1----:R-:W-:Y:S01]  /*3460*/  HMMA.16816.F32 R44, R164.reuse, R28, R4 ;  /* 0x0000001ca42c723c */ /* 0x042fe20000001804 */
[----:B------:R-:W1:Y:S07]  /*3470*/  LDSM.16.M88.4 R4, [R189+0x1800] ;  /* 0x00180000bd04783b */ /* 0x000e6e0000000200 */
[C---:B------:R-:W-:Y:S08]  /*3480*/  HMMA.16816.F32 R96, R164.reuse, R74, R68 ;  /* 0x0000004aa460723c */ /* 0x040ff00000001844 */
[C---:B------:R-:W-:Y:S01]  /*3490*/  HMMA.16816.F32 R68, R164.reuse, R20, R40 ;  /* 0x00000014a444723c */ /* 0x040fe20000001828 */
[----:B------:R-:W4:Y:S07]  /*34a0*/  LDSM.16.M88.4 R40, [R189+0x2800] ;  /* 0x00280000bd28783b */ /* 0x000f2e0000000200 */
[C---:B------:R-:W-:Y:S08]  /*34b0*/  HMMA.16816.F32 R72, R164.reuse, R26, R52 ;  /* 0x0000001aa448723c */ /* 0x040ff00000001834 */
[C---:B------:R-:W-:Y:S08]  /*34c0*/  HMMA.16816.F32 R64, R164.reuse, R22, R32 ;  /* 0x00000016a440723c */ /* 0x040ff00000001820 */
[----:B------:R-:W-:Y:S01]  /*34d0*/  HMMA.16816.F32 R52, R164, R18, R8 ;  /* 0x00000012a434723c */ /* 0x000fe20000001808 */
[----:B------:R-:W-:Y:S07]  /*34e0*/  LDSM.16.M88.4 R8, [R188+0x4000] ;  /* 0x00400000bc08783b */ /* 0x000fee0000000200 */
[C---:B------:R-:W-:Y:S08]  /*34f0*/  HMMA.16816.F32 R24, R168.reuse, R36, R84 ;  /* 0x00000024a818723c */ /* 0x040ff00000001854 */
[----:B------:R-:W-:Y:S01]  /*3500*/  HMMA.16816.F32 R20, R168, R38, R100 ;  /* 0x00000026a814723c */ /* 0x000fe20000001864 */
[----:B------:R-:W5:Y:S07]  /*3510*/  LDSM.16.M88.4 R36, [R189+0x3000] ;  /* 0x00300000bd24783b */ /* 0x000f6e0000000200 */
[----:B------:R-:W-:Y:S01]  /*3520*/  HMMA.16816.F32 R32, R164, R30, R80 ;  /* 0x0000001ea420723c */ /* 0x000fe20000001850 */
[----:B------:R-:W4:Y:S07]  /*3530*/  LDSM.16.M88.4 R28, [R188+0x3800] ;  /* 0x00380000bc1c783b */ /* 0x000f2e0000000200 */
[C---:B--2---:R-:W-:Y:S08]  /*3540*/  HMMA.16816.F32 R80, R168.reuse, R58, R96 ;  /* 0x0000003aa850723c */ /* 0x044ff00000001860 */
[C---:B---3--:R-:W-:Y:S08]  /*3550*/  HMMA.16816.F32 R96, R168.reuse, R48, R104 ;  /* 0x00000030a860723c */ /* 0x048ff00000001868 */
[C---:B-1----:R-:W-:Y:S08]  /*3560*/  HMMA.16816.F32 R116, R168.reuse, R4, R76 ;  /* 0x00000004a874723c */ /* 0x042ff0000000184c */
[C---:B------:R-:W-:Y:S01]  /*3570*/  HMMA.16816.F32 R112, R168.reuse, R6, R72 ;  /* 0x00000006a870723c */ /* 0x040fe20000001848 */
[----:B------:R-:W1:Y:S04]  /*3580*/  LDSM.16.M88.4 R4, [R188+0x4800] ;  /* 0x00480000bc04783b */ /* 0x000e680000000200 */
[----:B------:R-:W-:Y:S03]  /*3590*/  LDSM.16.M88.4 R72, [R194+0x3800] ;  /* 0x00380000c248783b */ /* 0x000fe60000000200 */
[C---:B------:R-:W-:Y:S08]  /*35a0*/  HMMA.16816.F32 R108, R168.reuse, R12, R68 ;  /* 0x0000000ca86c723c */ /* 0x040ff00000001844 */
[C---:B------:R-:W-:Y:S01]  /*35b0*/  HMMA.16816.F32 R100, R168.reuse, R14, R64 ;  /* 0x0000000ea864723c */ /* 0x040fe20000001840 */
[----:B------:R-:W2:Y:S04]  /*35c0*/  LDSM.16.M88.4 R12, [R188+0x5000] ;  /* 0x00500000bc0c783b */ /* 0x000ea80000000200 */
[----:B------:R-:W-:Y:S03]  /*35d0*/  LDSM.16.M88.4 R64, [R188+0x6800] ;  /* 0x00680000bc40783b */ /* 0x000fe60000000200 */
[C---:B------:R-:W-:Y:S01]  /*35e0*/  HMMA.16816.F32 R16, R168.reuse, R56, R92 ;  /* 0x00000038a810723c */ /* 0x040fe2000000185c */
[----:B------:R-:W-:Y:S07]  /*35f0*/  LDSM.16.M88.4 R56, [R194+0x4000] ;  /* 0x00400000c238783b */ /* 0x000fee0000000200 */
[C---:B------:R-:W-:Y:S01]  /*3600*/  HMMA.16816.F32 R104, R168.reuse, R50, R88 ;  /* 0x00000032a868723c */ /* 0x040fe20000001858 */
[----:B------:R-:W-:Y:S07]  /*3610*/  LDSM.16.M88.4 R48, [R188+0x6000] ;  /* 0x00600000bc30783b */ /* 0x000fee0000000200 */
[C---:B----4-:R-:W-:Y:S08]  /*3620*/  HMMA.16816.F32 R92, R168.reuse, R40, R60 ;  /* 0x00000028a85c723c */ /* 0x050ff0000000183c */
[C---:B------:R-:W-:Y:S01]  /*3630*/  HMMA.16816.F32 R88, R168.reuse, R42, R52 ;  /* 0x0000002aa858723c */ /* 0x040fe20000001834 */
[----:B------:R-:W3:Y:S07]  /*3640*/  LDSM.16.M88.4 R40, [R188+0x5800] ;  /* 0x00580000bc28783b */ /* 0x000eee0000000200 */
[C---:B-----5:R-:W-:Y:S08]  /*3650*/  HMMA.16816.F32 R60, R168.reuse, R36, R44 ;  /* 0x00000024a83c723c */ /* 0x060ff0000000182c */
[----:B------:R-:W-:Y:S01]  /*3660*/  HMMA.16816.F32 R84, R168, R38, R32 ;  /* 0x00000026a854723c */ /* 0x000fe20000001820 */
[----:B------:R-:W4:Y:S07]  /*3670*/  LDSM.16.M88.4 R36, [R194+0x4800] ;  /* 0x00480000c224783b */ /* 0x000f2e0000000200 */
[C---:B------:R-:W-:Y:S01]  /*3680*/  HMMA.16816.F32 R76, R172.reuse, R28, R24 ;  /* 0x0000001cac4c723c */ /* 0x040fe20000001818 */
[----:B------:R-:W-:Y:S07]  /*3690*/  LDSM.16.M88.4 R24, [R194+0x5800] ;  /* 0x00580000c218783b */ /* 0x000fee0000000200 */
[C---:B------:R-:W-:Y:S01]  /*36a0*/  HMMA.16816.F32 R68, R172.reuse, R30, R20 ;  /* 0x0000001eac44723c */ /* 0x040fe20000001814 */
[----:B------:R-:W5:Y:S07]  /*36b0*/  LDSM.16.M88.4 R28, [R194+0x5000] ;  /* 0x00500000c21c783b */ /* 0x000f6e0000000200 */
[C---:B------:R-:W-:Y:S08]  /*36c0*/  HMMA.16816.F32 R52, R172.reuse, R8, R16 ;  /* 0x00000008ac34723c */ /* 0x040ff00000001810 */
[C---:B------:R-:W-:Y:S01]  /*36d0*/  HMMA.16816.F32 R44, R172.reuse, R10, R80 ;  /* 0x0000000aac2c723c */ /* 0x040fe20000001850 */
[----:B------:R-:W-:Y:S07]  /*36e0*/  LDSM.16.M88.4 R80, [R194+0x6000] ;  /* 0x00600000c250783b */ /* 0x000fee0000000200 */
[C---:B-1----:R-:W-:Y:S08]  /*36f0*/  HMMA.16816.F32 R20, R172.reuse, R6, R104 ;  /* 0x00000006ac14723c */ /* 0x042ff00000001868 */
[C---:B--2---:R-:W-:Y:S08]  /*3700*/  HMMA.16816.F32 R16, R172.reuse, R12, R116 ;  /* 0x0000000cac10723c */ /* 0x044ff00000001874 */
[C---:B------:R-:W-:Y:S01]  /*3710*/  HMMA.16816.F32 R32, R172.reuse, R4, R96 ;  /* 0x00000004ac20723c */ /* 0x040fe20000001860 */
[----:B------:R-:W1:Y:S07]  /*3720*/  LDSM.16.M88.4 R96, [R194+0x6800] ;  /* 0x00680000c260783b */ /* 0x000e6e0000000200 */
[C---:B------:R-:W-:Y:S01]  /*3730*/  HMMA.16816.F32 R12, R172.reuse, R14, R112 ;  /* 0x0000000eac0c723c */ /* 0x040fe20000001870 */
[----:B------:R-:W-:Y:S07]  /*3740*/  LDSM.16.M88.4 R112, [R2+0x4000] ;  /* 0x004000000270783b */ /* 0x000fee0000000200 */
[C---:B---3--:R-:W-:Y:S08]  /*3750*/  HMMA.16816.F32 R8, R172.reuse, R40, R108 ;  /* 0x00000028ac08723c */ /* 0x048ff0000000186c */
[C---:B------:R-:W-:Y:S08]  /*3760*/  HMMA.16816.F32 R60, R172.reuse, R64, R60 ;  /* 0x00000040ac3c723c */ /* 0x040ff0000000183c */
[C---:B------:R-:W-:Y:S01]  /*3770*/  HMMA.16816.F32 R84, R172.reuse, R66, R84 ;  /* 0x00000042ac54723c */ /* 0x040fe20000001854 */
[----:B------:R-:W2:Y:S07]  /*3780*/  LDSM.16.M88.4 R64, [R2+0x3800] ;  /* 0x003800000240783b */ /* 0x000eae0000000200 */
[C---:B------:R-:W-:Y:S01]  /*3790*/  HMMA.16816.F32 R4, R172.reuse, R42, R100 ;  /* 0x0000002aac04723c */ /* 0x040fe20000001864 */
[----:B------:R-:W-:Y:S07]  /*37a0*/  LDSM.16.M88.4 R100, [R189+0x3800] ;  /* 0x00380000bd64783b */ /* 0x000fee0000000200 */
[C---:B------:R-:W-:Y:S08]  /*37b0*/  HMMA.16816.F32 R40, R172.reuse, R48, R92 ;  /* 0x00000030ac28723c */ /* 0x040ff0000000185c */
[----:B------:R-:W-:Y:S01]  /*37c0*/  HMMA.16816.F32 R48, R172, R50, R88 ;  /* 0x00000032ac30723c */ /* 0x000fe20000001858 */
[----:B------:R-:W-:Y:S07]  /*37d0*/  LDSM.16.M88.4 R88, [R2+0x6800] ;  /* 0x006800000258783b */ /* 0x000fee0000000200 */
[C---:B------:R-:W-:Y:S08]  /*37e0*/  HMMA.16816.F32 R52, R176.reuse, R56, R52 ;  /* 0x00000038b034723c */ /* 0x040ff00000001834 */
[C---:B------:R-:W-:Y:S08]  /*37f0*/  HMMA.16816.F32 R116, R176.reuse, R58, R44 ;  /* 0x0000003ab074723c */ /* 0x040ff0000000182c */
[C---:B----4-:R-:W-:Y:S08]  /*3800*/  HMMA.16816.F32 R108, R176.reuse, R38, R20 ;  /* 0x00000026b06c723c */ /* 0x050ff00000001814 */
[C---:B------:R-:W-:Y:S08]  /*3810*/  HMMA.16816.F32 R56, R176.reuse, R36, R32 ;  /* 0x00000024b038723c */ /* 0x040ff00000001820 */
[C---:B-----5:R-:W-:Y:S01]  /*3820*/  HMMA.16816.F32 R20, R176.reuse, R30, R12 ;  /* 0x0000001eb014723c */ /* 0x060fe2000000180c */
[----:B------:R-:W3:Y:S07]  /*3830*/  LDSM.16.M88.4 R12, [R2+0x5000] ;  /* 0x00500000020c783b */ /* 0x000eee0000000200 */
[C---:B------:R-:W-:Y:S08]  /*3840*/  HMMA.16816.F32 R76, R176.reuse, R72, R76 ;  /* 0x00000048b04c723c */ /* 0x040ff0000000184c */
[C---:B------:R-:W-:Y:S01]  /*3850*/  HMMA.16816.F32 R68, R176.reuse, R74, R68 ;  /* 0x0000004ab044723c */ /* 0x040fe20000001844 */
[----:B------:R-:W-:Y:S07]  /*3860*/  LDSM.16.M88.4 R72, [R189+0x5800] ;  /* 0x00580000bd48783b */ /* 0x000fee0000000200 */
[C---:B------:R-:W-:Y:S01]  /*3870*/  HMMA.16816.F32 R104, R176.reuse, R28, R16 ;  /* 0x0000001cb068723c */ /* 0x040fe20000001810 */
[----:B------:R-:W4:Y:S04]  /*3880*/  LDSM.16.M88.4 R16, [R2+0x4800] ;  /* 0x004800000210783b */ /* 0x000f280000000200 */
[----:B------:R-:W-:Y:S03]  /*3890*/  LDSM.16.M88.4 R28, [R2+0x6000] ;  /* 0x00600000021c783b */ /* 0x000fe60000000200 */
[C---:B------:R-:W-:Y:S01]  /*38a0*/  HMMA.16816.F32 R36, R176.reuse, R24, R8 ;  /* 0x00000018b024723c */ /* 0x040fe20000001808 */
[----:B------:R-:W5:Y:S07]  /*38b0*/  LDSM.16.M88.4 R8, [R2+0x5800] ;  /* 0x005800000208783b */ /* 0x000f6e0000000200 */
[C---:B------:R-:W-:Y:S08]  /*38c0*/  HMMA.16816.F32 R4, R176.reuse, R26, R4 ;  /* 0x0000001ab004723c */ /* 0x040ff00000001804 */
[C---:B-1----:R-:W-:Y:S08]  /*38d0*/  HMMA.16816.F32 R44, R176.reuse, R96, R60 ;  /* 0x00000060b02c723c */ /* 0x042ff0000000183c */
[C---:B------:R-:W-:Y:S08]  /*38e0*/  HMMA.16816.F32 R24, R176.reuse, R80, R40 ;  /* 0x00000050b018723c */ /* 0x040ff00000001828 */
[C---:B------:R-:W-:Y:S01]  /*38f0*/  HMMA.16816.F32 R32, R176.reuse, R82, R48 ;  /* 0x00000052b020723c */ /* 0x040fe20000001830 */
[----:B------:R-:W-:Y:S07]  /*3900*/  LDSM.16.M88.4 R80, [R189+0x4800] ;  /* 0x00480000bd50783b */ /* 0x000fee0000000200 */
[----:B------:R-:W-:Y:S01]  /*3910*/  HMMA.16816.F32 R96, R176, R98, R84 ;  /* 0x00000062b060723c */ /* 0x000fe20000001854 */
[----:B------:R-:W-:Y:S07]  /*3920*/  LDSM.16.M88.4 R84, [R189+0x4000] ;  /* 0x00400000bd54783b */ /* 0x000fee0000000200 */
[C---:B--2---:R-:W-:Y:S01]  /*3930*/  HMMA.16816.F32 R92, R180.reuse, R64, R76 ;  /* 0x00000040b45c723c */ /* 0x044fe2000000184c */
[----:B------:R-:W1:Y:S07]  /*3940*/  LDSM.16.M88.4 R76, [R189+0x5000] ;  /* 0x00500000bd4c783b */ /* 0x000e6e0000000200 */
[C---:B------:R-:W-:Y:S08]  /*3950*/  HMMA.16816.F32 R68, R180.reuse, R66, R68 ;  /* 0x00000042b444723c */ /* 0x040ff00000001844 */
[C---:B------:R-:W-:Y:S08]  /*3960*/  HMMA.16816.F32 R64, R180.reuse, R112, R52 ;  /* 0x00000070b440723c */ /* 0x040ff00000001834 */
[----:B------:R-:W-:Y:S01]  /*3970*/  HMMA.16816.F32 R60, R180, R114, R116 ;  /* 0x00000072b43c723c */ /* 0x000fe20000001874 */
[----:B------:R-:W2:Y:S01]  /*3980*/  LDSM.16.M88.4 R112, [R189+0x6800] ;  /* 0x00680000bd70783b */ /* 0x000ea20000000200 */
[----:B------:R-:W-:-:S06]  /*3990*/  DEPBAR.LE SB0, 0x0 ;  /* 0x000080000000791a */ /* 0x000fcc0000000000 */
[C---:B---3--:R-:W-:Y:S08]  /*39a0*/  HMMA.16816.F32 R40, R180.reuse, R14, R20 ;  /* 0x0000000eb428723c */ /* 0x048ff00000001814 */
[C---:B----4-:R-:W-:Y:S08]  /*39b0*/  HMMA.16816.F32 R56, R180.reuse, R16, R56 ;  /* 0x00000010b438723c */ /* 0x050ff00000001838 */
[C---:B------:R-:W-:Y:S08]  /*39c0*/  HMMA.16816.F32 R52, R180.reuse, R18, R108 ;  /* 0x00000012b434723c */ /* 0x040ff0000000186c */
[C---:B------:R-:W-:Y:S08]  /*39d0*/  HMMA.16816.F32 R48, R180.reuse, R12, R104 ;  /* 0x0000000cb430723c */ /* 0x040ff00000001868 */
[C---:B-----5:R-:W-:Y:S08]  /*39e0*/  HMMA.16816.F32 R36, R180.reuse, R8, R36 ;  /* 0x00000008b424723c */ /* 0x060ff00000001824 */
        /* <DEDUP_REMOVED lines=17> */
[C---:B--2---:R-:W-:Y:S08]  /*3b00*/  HMMA.16816.F32 R44, R184.reuse, R112, R8 ;  /* 0x00000070b82c723c */ /* 0x044ff00000001808 */
[----:B------:R-:W-:Y:S01]  /*3b10*/  HMMA.16816.F32 R32, R184, R114, R4 ;  /* 0x00000072b820723c */ /* 0x000fe20000001804 */
[----:B------:R-:W-:Y:S06]  /*3b20*/  BAR.SYNC.DEFER_BLOCKING 0x0 ;  /* 0x0000000000007b1d */ /* 0x000fec0000010000 */
[----:B------:R-:W-:Y:S01]  /*3b30*/  @!UPT UIADD3 URZ, URZ, URZ, URZ ;  /* 0x0000003f3f3ff290 */ /* 0x000fe2000fffe03f */
[----:B------:R-:W-:Y:S11]  /*3b40*/  @!P1 BRA `(.L_x_186) ;  /* 0x0000067000009947 */ /* 0x000ff60003800000 */
[----:B------:R-:W-:Y:S02]  /*3b50*/  IMAD.MOV.U32 R0, RZ, RZ, c[0x0][0x2b8] ;  /* 0x0000ae00ff007624 */ /* 0x000fe400078e00ff */
[----:B------:R-:W-:-:S02]  /*3b60*/  IMAD R2, R234, 0x20, R235 ;  /* 0x00000020ea027824 */ /* 0x000fc400078e02eb */
[----:B------:R-:W-:Y:S01]  /*3b70*/  IMAD.MOV.U32 R204, RZ, RZ, RZ ;  /* 0x000000ffffcc7224 */ /* 0x000fe200078e00ff */
[----:B------:R-:W-:Y:S02]  /*3b80*/  ISETP.NE.AND P1, PT, R0, 0x1, PT ;  /* 0x000000010000780c */ /* 0x000fe40003f25270 */
[----:B------:R-:W-:-:S04]  /*3b90*/  IADD3 R2, R2, R126, R240 ;  /* 0x0000007e02027210 */ /* 0x000fc80007ffe0f0 */
[----:B------:R-:W-:-:S05]  /*3ba0*/  IADD3 R2, R2, -0x70, RZ ;  /* 0xffffff9002027810 */ /* 0x000fca0007ffe0ff */
[----:B------:R-:W-:Y:S02]  /*3bb0*/  IMAD.MOV.U32 R0, RZ, RZ, R2 ;  /* 0x000000ffff007224 */ /* 0x000fe400078e0002 */
[----:B------:R-:W-:-:S05]  /*3bc0*/  @P1 IMAD.HI.U32 R3, R2, c[0x0][0x2bc], RZ ;  /* 0x0000af0002031a27 */ /* 0x000fca00078e00ff */
[----:B------:R-:W-:-:S04]  /*3bd0*/  @P1 SHF.R.U32.HI R0, RZ, c[0x0][0x2c0], R3 ;  /* 0x0000b000ff001a19 */ /* 0x000fc80000011603 */
[----:B------:R-:W-:-:S04]  /*3be0*/  @!P4 IADD3 R3, P1, R0, R244, RZ ;  /* 0x000000f40003c210 */ /* 0x000fc80007f3e0ff */
[----:B------:R-:W-:Y:S02]  /*3bf0*/  @!P4 LEA.HI.X.SX32 R5, R0, R252, 0x1, P1 ;  /* 0x000000fc0005c211 */ /* 0x000fe400008f0eff */
[----:B------:R-:W-:-:S04]  /*3c00*/  @!P4 LEA R4, P1, R3, c[0x0][0x2a0], 0x2 ;  /* 0x0000a8000304ca11 */ /* 0x000fc800078210ff */
[----:B------:R-:W-:-:S05]  /*3c10*/  @!P4 LEA.HI.X R5, R3, c[0x0][0x2a4], R5, 0x2, P1 ;  /* 0x0000a9000305ca11 */ /* 0x000fca00008f1405 */
[----:B------:R-:W2:Y:S01]  /*3c20*/  @!P4 LDG.E R204, [R4.64] ;  /* 0x0000000804ccc981 */ /* 0x000ea2000c1e1900 */
[----:B------:R-:W-:Y:S01]  /*3c30*/  IMAD.MOV R0, RZ, RZ, -R0 ;  /* 0x000000ffff007224 */ /* 0x000fe200078e0a00 */
[----:B------:R-:W-:-:S03]  /*3c40*/  IADD3 R8, -R235, 0x70, RZ ;  /* 0x00000070eb087810 */ /* 0x000fc60007ffe1ff */
[----:B------:R-:W-:Y:S01]  /*3c50*/  IMAD R205, R0, c[0x0][0x2b8], R2 ;  /* 0x0000ae0000cd7a24 */ /* 0x000fe200078e0202 */
[----:B------:R-:W-:-:S03]  /*3c60*/  ISETP.GE.AND P5, PT, R8, 0x1, PT ;  /* 0x000000010800780c */ /* 0x000fc60003fa6270 */
        /* <DEDUP_REMOVED lines=15> */
.L_x_281:
[----:B------:R-:W-:Y:S05]  /*3d60*/  BRA.DIV ~URZ, `(.L_x_188) ;  /* 0x0000a0b27f007947 */ /* 0x000fea000b800000 */
[----:B------:R3:W4:Y:S02]  /*3d70*/  SHFL.IDX PT, R2, R4, RZ, 0x181f ;  /* 0x00181fff04027589 */ /* 0x00072400000e0000 */
.L_x_282:
[----:B------:R-:W-:Y:S01]  /*3d80*/  BSSY B0, `(.L_x_189) ;  /* 0x000000d000007945 */ /* 0x000fe20003800000 */
[----:B------:R-:W-:Y:S05]  /*3d90*/  @!P5 BRA `(.L_x_190) ;  /* 0x000000b00000d947 */ /* 0x000fea0003800000 */
[----:B------:R-:W-:Y:S02]  /*3da0*/  IMAD.SHL.U32 R6, R231, 0x2, RZ ;  /* 0x00000002e7067824 */ /* 0x000fe400078e00ff */
[----:B------:R-:W-:-:S03]  /*3db0*/  IMAD.SHL.U32 R3, R238, 0x2, RZ ;  /* 0x00000002ee037824 */ /* 0x000fc600078e00ff */
[C---:B----4-:R-:W-:Y:S02]  /*3dc0*/  IADD3 R6, P2, R2.reuse, R6, RZ ;  /* 0x0000000602067210 */ /* 0x050fe40007f5e0ff */
[----:B------:R-:W-:Y:S02]  /*3dd0*/  IADD3 R2, P1, R2, R3, RZ ;  /* 0x0000000302027210 */ /* 0x000fe40007f3e0ff */
[----:B--2---:R-:W-:-:S03]  /*3de0*/  IADD3.X R7, R5, R202, RZ, P2, !PT ;  /* 0x000000ca05077210 */ /* 0x004fc600017fe4ff */
[----:B------:R-:W-:Y:S02]  /*3df0*/  IMAD.X R3, R5, 0x1, R203, P1 ;  /* 0x0000000105037824 */ /* 0x000fe400008e06cb */
[----:B------:R-:W-:Y:S01]  /*3e00*/  @!PT LDS RZ, [RZ] ;  /* 0x00000000fffff984 */ /* 0x000fe20000000800 */
[----:B------:R-:W-:Y:S01]  /*3e10*/  @!PT LDS RZ, [RZ] ;  /* 0x00000000fffff984 */ /* 0x000fe20000000800 */
[----:B------:R-:W-:Y:S01]  /*3e20*/  @!PT LDS RZ, [RZ] ;  /* 0x00000000fffff984 */ /* 0x000fe20000000800 */
[----:B------:R2:W-:Y:S04]  /*3e30*/  LDGSTS.E.BYPASS.LTC128B.128 [R201+0x8100], [R6.64], !P3 ;  /* 0x0810000006c97fae */ /* 0x0005e8000d901d48 */
[----:B------:R2:W-:Y:S02]  /*3e40*/  LDGSTS.E.BYPASS.LTC128B.128 [R201+0xb900], [R2.64], !P0 ;  /* 0x0b90000002c97fae */ /* 0x0005e4000c101d48 */
.L_x_190:
[----:B------:R-:W-:Y:S05]  /*3e50*/  BSYNC B0 ;  /* 0x0000000000007941 */ /* 0x000fea0003800000 */
.L_x_189:
[----:B------:R-:W-:Y:S01]  /*3e60*/  ISETP.GE.AND P1, PT, R8, 0x21, PT ;  /* 0x000000210800780c */ /* 0x000fe20003f26270 */
[----:B------:R-:W-:Y:S06]  /*3e70*/  BRA.DIV ~URZ, `(.L_x_191) ;  /* 0x0000a0127f007947 */ /* 0x000fec000b800000 */
[----:B--2---:R2:W1:Y:S04]  /*3e80*/  SHFL.IDX PT, R5, R0, 0x1, 0x181f ;  /* 0x00381f0000057f89 */ /* 0x00446800000e0000 */
[----:B----4-:R2:W4:Y:S02]  /*3e90*/  SHFL.IDX PT, R2, R4, 0x1, 0x181f ;  /* 0x00381f0004027f89 */ /* 0x01052400000e0000 */
.L_x_283:
[----:B------:R-:W-:Y:S01]  /*3ea0*/  BSSY B0, `(.L_x_192) ;  /* 0x000000d000007945 */ /* 0x000fe20003800000 */
[----:B------:R-:W-:Y:S05]  /*3eb0*/  @!P1 BRA `(.L_x_193) ;  /* 0x000000b000009947 */ /* 0x000fea0003800000 */
[----:B------:R-:W-:Y:S02]  /*3ec0*/  IMAD.SHL.U32 R6, R231, 0x2, RZ ;  /* 0x00000002e7067824 */ /* 0x000fe400078e00ff */
[----:B------:R-:W-:-:S03]  /*3ed0*/  IMAD.SHL.U32 R3, R238, 0x2, RZ ;  /* 0x00000002ee037824 */ /* 0x000fc600078e00ff */
[C---:B----4-:R-:W-:Y:S02]  /*3ee0*/  IADD3 R6, P2, R2.reuse, R6, RZ ;  /* 0x0000000602067210 */ /* 0x050fe40007f5e0ff */
[----:B------:R-:W-:Y:S02]  /*3ef0*/  IADD3 R2, P1, R2, R3, RZ ;  /* 0x0000000302027210 */ /* 0x000fe40007f3e0ff */
[----:B-1----:R-:W-:-:S03]  /*3f00*/  IADD3.X R7, R5, R202, RZ, P2, !PT ;  /* 0x000000ca05077210 */ /* 0x002fc600017fe4ff */
[----:B------:R-:W-:Y:S02]  /*3f10*/  IMAD.X R3, R5, 0x1, R203, P1 ;  /* 0x0000000105037824 */ /* 0x000fe400008e06cb */
[----:B------:R-:W-:Y:S01]  /*3f20*/  @!PT LDS RZ, [RZ] ;  /* 0x00000000fffff984 */ /* 0x000fe20000000800 */
[----:B------:R-:W-:Y:S01]  /*3f30*/  @!PT LDS RZ, [RZ] ;  /* 0x00000000fffff984 */ /* 0x000fe20000000800 */
[----:B------:R-:W-:Y:S01]  /*3f40*/  @!PT LDS RZ, [RZ] ;  /* 0x00000000fffff984 */ /* 0x000fe20000000800 */
[----:B------:R1:W-:Y:S04]  /*3f50*/  LDGSTS.E.BYPASS.LTC128B.128 [R201+0x9100], [R6.64], !P3 ;  /* 0x0910000006c97fae */ /* 0x0003e8000d901d48 */
[----:B------:R1:W-:Y:S02]  /*3f60*/  LDGSTS.E.BYPASS.LTC128B.128 [R201+0xc900], [R2.64], !P0 ;  /* 0x0c90000002c97fae */ /* 0x0003e4000c101d48 */
.L_x_193:
[----:B------:R-:W-:Y:S05]  /*3f70*/  BSYNC B0 ;  /* 0x0000000000007941 */ /* 0x000fea0003800000 */
.L_x_192:
[----:B------:R-:W-:-:S04]  /*3f80*/  IADD3 R8, -R235, 0x70, RZ ;  /* 0x00000070eb087810 */ /* 0x000fc80007ffe1ff */
[----:B------:R-:W-:Y:S01]  /*3f90*/  ISETP.GE.AND P1, PT, R8, 0x41, PT ;  /* 0x000000410800780c */ /* 0x000fe20003f26270 */
[----:B------:R-:W-:Y:S10]  /*3fa0*/  BRA.DIV ~URZ, `(.L_x_194) ;  /* 0x00009fb27f007947 */ /* 0x000ff4000b800000 */
[----:B-1----:R1:W2:Y:S02]  /*3fb0*/  SHFL.IDX PT, R5, R0, 0x2, 0x181f ;  /* 0x00581f0000057f89 */ /* 0x0022a400000e0000 */
.L_x_284:
[----:B------:R-:W-:Y:S05]  /*3fc0*/  BRA.DIV ~URZ, `(.L_x_195) ;  /* 0x0000a0027f007947 */ /* 0x000fea000b800000 */
[----:B----4-:R4:W1:Y:S02]  /*3fd0*/  SHFL.IDX PT, R2, R4, 0x2, 0x181f ;  /* 0x00581f0004027f89 */ /* 0x01086400000e0000 */
.L_x_285:
[----:B------:R-:W-:Y:S01]  /*3fe0*/  BSSY B0, `(.L_x_196) ;  /* 0x000000d000007945 */ /* 0x000fe20003800000 */
[----:B------:R-:W-:Y:S05]  /*3ff0*/  @!P1 BRA `(.L_x_197) ;  /* 0x000000b000009947 */ /* 0x000fea0003800000 */
[----:B------:R-:W-:Y:S02]  /*4000*/  IMAD.SHL.U32 R6, R231, 0x2, RZ ;  /* 0x00000002e7067824 */ /* 0x000fe400078e00ff */
[----:B------:R-:W-:-:S03]  /*4010*/  IMAD.SHL.U32 R3, R238, 0x2, RZ ;  /* 0x00000002ee037824 */ /* 0x000fc600078e00ff */
[C---:B-1----:R-:W-:Y:S02]  /*4020*/  IADD3 R6, P2, R2.reuse, R6, RZ ;  /* 0x0000000602067210 */ /* 0x042fe40007f5e0ff */
        /* <DEDUP_REMOVED lines=8> */
.L_x_197:
[----:B------:R-:W-:Y:S05]  /*40b0*/  BSYNC B0 ;  /* 0x0000000000007941 */ /* 0x000fea0003800000 */
.L_x_196:
[----:B------:R-:W-:Y:S01]  /*40c0*/  ISETP.GE.AND P1, PT, R8, 0x61, PT ;  /* 0x000000610800780c */ /* 0x000fe20003f26270 */
[----:B------:R-:W-:Y:S06]  /*40d0*/  BRA.DIV ~URZ, `(.L_x_198) ;  /* 0x00009f627f007947 */ /* 0x000fec000b800000 */
[----:B-1----:R1:W3:Y:S04]  /*40e0*/  SHFL.IDX PT, R6, R0, 0x3, 0x181f ;  /* 0x00781f0000067f89 */ /* 0x0022e800000e0000 */
[----:B--2---:R1:W2:Y:S02]  /*40f0*/  SHFL.IDX PT, R0, R4, 0x3, 0x181f ;  /* 0x00781f0004007f89 */ /* 0x0042a400000e0000 */
.L_x_286:
[----:B------:R-:W-:Y:S05]  /*4100*/  @!P1 BRA `(.L_x_186) ;  /* 0x000000b000009947 */ /* 0x000fea0003800000 */
[----:B------:R-:W-:Y:S02]  /*4110*/  IMAD.SHL.U32 R3, R231, 0x2, RZ ;  /* 0x00000002e7037824 */ /* 0x000fe400078e00ff */
[----:B------:R-:W-:-:S03]  /*4120*/  IMAD.SHL.U32 R2, R238, 0x2, RZ ;  /* 0x00000002ee027824 */ /* 0x000fc600078e00ff */
[C---:B-1234-:R-:W-:Y:S02]  /*4130*/  IADD3 R4, P2, R0.reuse, R3, RZ ;  /* 0x0000000300047210 */ /* 0x05efe40007f5e0ff */
[----:B------:R-:W-:Y:S02]  /*4140*/  IADD3 R2, P1, R0, R2, RZ ;  /* 0x0000000200027210 */ /* 0x000fe40007f3e0ff */
[----:B------:R-:W-:-:S03]  /*4150*/  IADD3.X R5, R6, R202, RZ, P2, !PT ;  /* 0x000000ca06057210 */ /* 0x000fc600017fe4ff */
[----:B------:R-:W-:Y:S02]  /*4160*/  IMAD.X R3, R6, 0x1, R203, P1 ;  /* 0x0000000106037824 */ /* 0x000fe400008e06cb */
[----:B------:R-:W-:Y:S01]  /*4170*/  @!PT LDS RZ, [RZ] ;  /* 0x00000000fffff984 */ /* 0x000fe20000000800 */
[----:B------:R-:W-:Y:S01]  /*4180*/  @!PT LDS RZ, [RZ] ;  /* 0x00000000fffff984 */ /* 0x000fe20000000800 */
[----:B------:R-:W-:Y:S01]  /*4190*/  @!PT LDS RZ, [RZ] ;  /* 0x00000000fffff984 */ /* 0x000fe20000000800 */
[----:B------:R1:W-:Y:S04]  /*41a0*/  LDGSTS.E.BYPASS.LTC128B.128 [R201+0xb100], [R4.64], !P3 ;  /* 0x0b10000004c97fae */ /* 0x0003e8000d901d48 */
[----:B------:R1:W-:Y:S02]  /*41b0*/  LDGSTS.E.BYPASS.LTC128B.128 [R201+0xe900], [R2.64], !P0 ;  /* 0x0e90000002c97fae */ /* 0x0003e4000c101d48 */
.L_x_186:
[----:B------:R-:W-:Y:S05]  /*41c0*/  BSYNC B1 ;  /* 0x0000000000017941 */ /* 0x000fea0003800000 */
.L_x_185:
[----:B-12---:R-:W2:Y:S04]  /*41d0*/  LDL R0, [R1+0x58] ;  /* 0x0000580001007983 */ /* 0x006ea80000100800 */
[----:B------:R-:W0:Y:S01]  /*41e0*/  LDGDEPBAR ;  /* 0x00000000000079af */ /* 0x000e220000000000 */
[----:B--2---:R-:W-:-:S05]  /*41f0*/  IMAD.IADD R0, R124, 0x1, -R0 ;  /* 0x000000017c007824 */ /* 0x004fca00078e0a00 */
[C---:B------:R-:W-:Y:S02]  /*4200*/  ISETP.GT.AND P5, PT, R0.reuse, RZ, PT ;  /* 0x000000ff0000720c */ /* 0x040fe40003fa4270 */
[C---:B------:R-:W-:Y:S02]  /*4210*/  ISETP.GT.AND P2, PT, R0.reuse, 0x1, PT ;  /* 0x000000010000780c */ /* 0x040fe40003f44270 */
[----:B------:R-:W-:Y:S02]  /*4220*/  ISETP.GT.AND P1, PT, R0, 0x8, PT ;  /* 0x000000080000780c */ /* 0x000fe40003f24270 */
[----:B---3--:R-:W-:Y:S02]  /*4230*/  FSEL R6, R92, -INF , P5 ;  /* 0xff8000005c067808 */ /* 0x008fe40002800000 */
[----:B------:R-:W-:Y:S02]  /*4240*/  FSEL R7, R93, -INF , P2 ;  /* 0xff8000005d077808 */ /* 0x000fe40001000000 */
[----:B------:R-:W-:-:S02]  /*4250*/  FSEL R11, R94, -INF , P5 ;  /* 0xff8000005e0b7808 */ /* 0x000fc40002800000 */
[----:B------:R-:W-:Y:S02]  /*4260*/  FSEL R16, R95, -INF , P2 ;  /* 0xff8000005f107808 */ /* 0x000fe40001000000 */
[----:B------:R-:W-:Y:S02]  /*4270*/  ISETP.GT.AND P0, PT, R0, 0x9, PT ;  /* 0x000000090000780c */ /* 0x000fe40003f04270 */
[----:B------:R-:W-:Y:S02]  /*4280*/  FSEL R8, R68, -INF , P1 ;  /* 0xff80000044087808 */ /* 0x000fe40000800000 */
[----:B------:R-:W-:Y:S02]  /*4290*/  FMNMX.FTZ R2, R6, R7, !PT ;  /* 0x0000000706027209 */ /* 0x000fe40007810000 */
[----:B------:R-:W-:Y:S02]  /*42a0*/  FSEL R17, R70, -INF , P1 ;  /* 0xff80000046117808 */ /* 0x000fe40000800000 */
[----:B------:R-:W-:-:S02]  /*42b0*/  FMNMX.FTZ R3, R11, R16, !PT ;  /* 0x000000100b037209 */ /* 0x000fc40007810000 */
[----:B------:R-:W-:Y:S02]  /*42c0*/  FSEL R9, R69, -INF , P0 ;  /* 0xff80000045097808 */ /* 0x000fe40000000000 */
[----:B------:R-:W-:Y:S02]  /*42d0*/  ISETP.GT.AND P5, PT, R0, 0x10, PT ;  /* 0x000000100000780c */ /* 0x000fe40003fa4270 */
[----:B------:R-:W-:Y:S02]  /*42e0*/  FMNMX.FTZ R2, R8, R2, !PT ;  /* 0x0000000208027209 */ /* 0x000fe40007810000 */
[----:B------:R-:W-:Y:S02]  /*42f0*/  FSEL R18, R71, -INF , P0 ;  /* 0xff80000047127808 */ /* 0x000fe40000000000 */
[----:B------:R-:W-:Y:S02]  /*4300*/  FMNMX.FTZ R3, R17, R3, !PT ;  /* 0x0000000311037209 */ /* 0x000fe40007810000 */
[----:B------:R-:W-:-:S02]  /*4310*/  ISETP.GT.AND P2, PT, R0, 0x11, PT ;  /* 0x000000110000780c */ /* 0x000fc40003f44270 */
[----:B------:R-:W-:Y:S02]  /*4320*/  FSEL R10, R64, -INF , P5 ;  /* 0xff800000400a7808 */ /* 0x000fe40002800000 */
[----:B------:R-:W-:Y:S02]  /*4330*/  FMNMX.FTZ R2, R9, R2, !PT ;  /* 0x0000000209027209 */ /* 0x000fe40007810000 */
[----:B------:R-:W-:Y:S02]  /*4340*/  FSEL R21, R66, -INF , P5 ;  /* 0xff80000042157808 */ /* 0x000fe40002800000 */
[----:B------:R-:W-:Y:S02]  /*4350*/  FMNMX.FTZ R3, R18, R3, !PT ;  /* 0x0000000312037209 */ /* 0x000fe40007810000 */
[----:B------:R-:W-:Y:S02]  /*4360*/  ISETP.GT.AND P1, PT, R0, 0x18, PT ;  /* 0x000000180000780c */ /* 0x000fe40003f24270 */
[----:B------:R-:W-:-:S02]  /*4370*/  FSEL R12, R65, -INF , P2 ;  /* 0xff800000410c7808 */ /* 0x000fc40001000000 */
[----:B------:R-:W-:Y:S02]  /*4380*/  FMNMX.FTZ R2, R10, R2, !PT ;  /* 0x000000020a027209 */ /* 0x000fe40007810000 */
        /* <DEDUP_REMOVED lines=8> */
[----:B------:R-:W-:Y:S02]  /*4410*/  ISETP.GT.AND P5, PT, R0, 0x20, PT ;  /* 0x000000200000780c */ /* 0x000fe40003fa4270 */
[----:B------:R-:W-:Y:S02]  /*4420*/  FMNMX.FTZ R2, R19, R2, !PT ;  /* 0x0000000213027209 */ /* 0x000fe40007810000 */
[----:B------:R-:W-:-:S02]  /*4430*/  FSEL R40, R63, -INF , P0 ;  /* 0xff8000003f287808 */ /* 0x000fc40000000000 */
[----:B------:R-:W-:Y:S02]  /*4440*/  FMNMX.FTZ R3, R23, R3, !PT ;  /* 0x0000000317037209 */ /* 0x000fe40007810000 */
[----:B------:R-:W-:Y:S02]  /*4450*/  ISETP.GT.AND P2, PT, R0, 0x21, PT ;  /* 0x000000210000780c */ /* 0x000fe40003f44270 */
[----:B------:R-:W-:Y:S02]  /*4460*/  FSEL R114, R56, -INF , P5 ;  /* 0xff80000038727808 */ /* 0x000fe40002800000 */
[----:B------:R-:W-:Y:S02]  /*4470*/  FMNMX.FTZ R2, R20, R2, !PT ;  /* 0x0000000214027209 */ /* 0x000fe40007810000 */
[----:B------:R-:W-:Y:S02]  /*4480*/  FSEL R118, R58, -INF , P5 ;  /* 0xff8000003a767808 */ /* 0x000fe40002800000 */
[----:B------:R-:W-:-:S02]  /*4490*/  FMNMX.FTZ R3, R40, R3, !PT ;  /* 0x0000000328037209 */ /* 0x000fc40007810000 */
[----:B------:R-:W-:Y:S02]  /*44a0*/  ISETP.GT.AND P1, PT, R0, 0x28, PT ;  /* 0x000000280000780c */ /* 0x000fe40003f24270 */
[----:B------:R-:W-:Y:S02]  /*44b0*/  FSEL R113, R57, -INF , P2 ;  /* 0xff80000039717808 */ /* 0x000fe40001000000 */
        /* <DEDUP_REMOVED lines=8> */
[----:B------:R-:W-:Y:S02]  /*4540*/  FSEL R71, R53, -INF , P0 ;  /* 0xff80000035477808 */ /* 0x000fe40000000000 */
[----:B------:R-:W-:-:S02]  /*4550*/  ISETP.GT.AND P1, PT, R0, 0x30, PT ;  /* 0x000000300000780c */ /* 0x000fc40003f24270 */
        /* <DEDUP_REMOVED lines=39> */
[----:B------:R-:W-:Y:S02]  /*47d0*/  FSEL R127, R73, -INF , P0 ;  /* 0xff800000497f7808 */ /* 0x000fe40000000000 */
[----:B------:R-:W-:Y:S02]  /*47e0*/  ISETP.GT.AND P1, PT, R0, 0x50, PT ;  /* 0x000000500000780c */ /* 0x000fe40003f24270 */
[----:B------:R-:W-:-:S02]  /*47f0*/  FMNMX.FTZ R2, R136, R2, !PT ;  /* 0x0000000288027209 */ /* 0x000fc40007810000 */
[----:B------:R-:W-:Y:S02]  /*4800*/  ISETP.GT.AND P0, PT, R0, 0x51, PT ;  /* 0x000000510000780c */ /* 0x000fe40003f04270 */
[----:B------:R-:W-:Y:S02]  /*4810*/  FMNMX.FTZ R3, R139, R3, !PT ;  /* 0x000000038b037209 */ /* 0x000fe40007810000 */
[----:B------:R-:W-:Y:S02]  /*4820*/  FSEL R151, R24, -INF , P1 ;  /* 0xff80000018977808 */ /* 0x000fe40000800000 */
[----:B------:R-:W-:Y:S02]  /*4830*/  FMNMX.FTZ R2, R127, R2, !PT ;  /* 0x000000027f027209 */ /* 0x000fe40007810000 */
[----:B------:R-:W-:Y:S02]  /*4840*/  FSEL R155, R26, -INF , P1 ;  /* 0xff8000001a9b7808 */ /* 0x000fe40000800000 */
[----:B------:R-:W-:-:S02]  /*4850*/  FSEL R153, R27, -INF , P0 ;  /* 0xff8000001b997808 */ /* 0x000fc40000000000 */
[----:B------:R-:W-:Y:S02]  /*4860*/  FSEL R148, R25, -INF , P0 ;  /* 0xff80000019947808 */ /* 0x000fe40000000000 */
[----:B------:R-:W-:Y:S02]  /*4870*/  FMNMX.FTZ R3, R142, R3, !PT ;  /* 0x000000038e037209 */ /* 0x000fe40007810000 */
[----:B------:R-:W-:Y:S02]  /*4880*/  ISETP.GT.AND P0, PT, R0, 0x58, PT ;  /* 0x000000580000780c */ /* 0x000fe40003f04270 */
[----:B------:R-:W-:Y:S02]  /*4890*/  FMNMX.FTZ R2, R151, R2, !PT ;  /* 0x0000000297027209 */ /* 0x000fe40007810000 */
[----:B------:R-:W-:Y:S02]  /*48a0*/  FMNMX.FTZ R3, R155, R3, !PT ;  /* 0x000000039b037209 */ /* 0x000fe40007810000 */
[----:B------:R-:W-:-:S02]  /*48b0*/  FSEL R149, R30, -INF , P0 ;  /* 0xff8000001e957808 */ /* 0x000fc40000000000 */
[----:B------:R-:W-:Y:S02]  /*48c0*/  FSEL R145, R28, -INF , P0 ;  /* 0xff8000001c917808 */ /* 0x000fe40000000000 */
[C---:B------:R-:W-:Y:S02]  /*48d0*/  ISETP.GT.AND P6, PT, R0.reuse, 0x59, PT ;  /* 0x000000590000780c */ /* 0x040fe40003fc4270 */
[C---:B------:R-:W-:Y:S02]  /*48e0*/  ISETP.GT.AND P5, PT, R0.reuse, 0x60, PT ;  /* 0x000000600000780c */ /* 0x040fe40003fa4270 */
[C---:B------:R-:W-:Y:S02]  /*48f0*/  ISETP.GT.AND P2, PT, R0.reuse, 0x61, PT ;  /* 0x000000610000780c */ /* 0x040fe40003f44270 */
[C---:B------:R-:W-:Y:S02]  /*4900*/  ISETP.GT.AND P1, PT, R0.reuse, 0x68, PT ;  /* 0x000000680000780c */ /* 0x040fe40003f24270 */
[----:B------:R-:W-:-:S02]  /*4910*/  ISETP.GT.AND P0, PT, R0, 0x69, PT ;  /* 0x000000690000780c */ /* 0x000fc40003f04270 */
[----:B------:R-:W-:Y:S02]  /*4920*/  FMNMX.FTZ R0, R148, R2, !PT ;  /* 0x0000000294007209 */ /* 0x000fe40007810000 */
[----:B------:R-:W-:Y:S02]  /*4930*/  FMNMX.FTZ R2, R153, R3, !PT ;  /* 0x0000000399027209 */ /* 0x000fe40007810000 */
[----:B------:R-:W-:Y:S02]  /*4940*/  FSEL R146, R31, -INF , P6 ;  /* 0xff8000001f927808 */ /* 0x000fe40003000000 */
[----:B------:R-:W-:Y:S02]  /*4950*/  FSEL R144, R29, -INF , P6 ;  /* 0xff8000001d907808 */ /* 0x000fe40003000000 */
[----:B------:R-:W-:Y:S02]  /*4960*/  FMNMX.FTZ R0, R145, R0, !PT ;  /* 0x0000000091007209 */ /* 0x000fe40007810000 */
[----:B------:R-:W-:-:S02]  /*4970*/  FMNMX.FTZ R2, R149, R2, !PT ;  /* 0x0000000295027209 */ /* 0x000fc40007810000 */
[----:B------:R-:W-:Y:S02]  /*4980*/  FSEL R157, R46, -INF , P5 ;  /* 0xff8000002e9d7808 */ /* 0x000fe40002800000 */
[----:B------:R-:W-:Y:S02]  /*4990*/  FSEL R154, R44, -INF , P5 ;  /* 0xff8000002c9a7808 */ /* 0x000fe40002800000 */
[----:B------:R-:W-:Y:S02]  /*49a0*/  FMNMX.FTZ R0, R144, R0, !PT ;  /* 0x0000000090007209 */ /* 0x000fe40007810000 */
[----:B------:R-:W-:Y:S02]  /*49b0*/  FMNMX.FTZ R2, R146, R2, !PT ;  /* 0x0000000292027209 */ /* 0x000fe40007810000 */
[----:B------:R-:W-:Y:S02]  /*49c0*/  FSEL R156, R47, -INF , P2 ;  /* 0xff8000002f9c7808 */ /* 0x000fe40001000000 */
[----:B------:R-:W-:-:S02]  /*49d0*/  FSEL R152, R45, -INF , P2 ;  /* 0xff8000002d987808 */ /* 0x000fc40001000000 */
        /* <DEDUP_REMOVED lines=10> */
[----:B----4-:R-:W-:Y:S02]  /*4a80*/  FMNMX.FTZ R4, R147, R0, !PT ;  /* 0x0000000093047209 */ /* 0x010fe40007810000 */
[----:B------:R-:W-:Y:S01]  /*4a90*/  FMNMX.FTZ R5, R158, R2, !PT ;  /* 0x000000029e057209 */ /* 0x000fe20007810000 */
[----:B------:R-:W-:Y:S05]  /*4aa0*/  BRA.DIV ~URZ, `(.L_x_199) ;  /* 0x000096627f007947 */ /* 0x000fea000b800000 */
[----:B------:R1:W2:Y:S02]  /*4ab0*/  SHFL.BFLY PT, R0, R4, 0x2, 0x1f ;  /* 0x0c401f0004007f89 */ /* 0x0002a400000e0000 */
.L_x_287:
[----:B-12---:R-:W-:Y:S01]  /*4ac0*/  FMNMX.FTZ R4, R4, R0, !PT ;  /* 0x0000000004047209 */ /* 0x006fe20007810000 */
[----:B------:R-:W-:Y:S05]  /*4ad0*/  BRA.DIV ~URZ, `(.L_x_200) ;  /* 0x000096827f007947 */ /* 0x000fea000b800000 */
[----:B------:R-:W1:Y:S04]  /*4ae0*/  SHFL.BFLY PT, R0, R5, 0x2, 0x1f ;  /* 0x0c401f0005007f89 */ /* 0x000e6800000e0000 */
[----:B------:R-:W2:Y:S01]  /*4af0*/  SHFL.BFLY PT, R2, R4, 0x1, 0x1f ;  /* 0x0c201f0004027f89 */ /* 0x000ea200000e0000 */
[----:B-1----:R-:W-:-:S02]  /*4b00*/  FMNMX.FTZ R5, R5, R0, !PT ;  /* 0x0000000005057209 */ /* 0x002fc40007810000 */
[----:B--2---:R-:W-:-:S03]  /*4b10*/  FMNMX.FTZ R70, R4, R2, !PT ;  /* 0x0000000204467209 */ /* 0x004fc60007810000 */
[----:B------:R1:W2:Y:S04]  /*4b20*/  SHFL.BFLY PT, R3, R5, 0x1, 0x1f ;  /* 0x0c201f0005037f89 */ /* 0x0002a800000e0000 */
.L_x_288:
[C---:B------:R-:W-:Y:S01]  /*4b30*/  FMUL.FTZ R2, R70.reuse, c[0x0][0x2d0] ;  /* 0x0000b40046027a20 */ /* 0x040fe20000410000 */
[----:B------:R-:W-:Y:S01]  /*4b40*/  FSETP.NEU.FTZ.AND P0, PT, R70, -INF , PT ;  /* 0xff8000004600780b */ /* 0x000fe20003f1d000 */
[----:B------:R-:W-:Y:S01]  /*4b50*/  WARPSYNC 0xffffffff ;  /* 0xffffffff00007948 */ /* 0x000fe20003800000 */
[----:B--2---:R-:W-:Y:S01]  /*4b60*/  FMNMX.FTZ R69, R3, R5, !PT ;  /* 0x0000000503457209 */ /* 0x004fe20007810000 */
[----:B------:R-:W-:Y:S01]  /*4b70*/  LDSM.16.MT88.4 R28, [R192+0x800] ;  /* 0x00080000c01c783b */ /* 0x000fe20000004200 */
[----:B------:R-:W-:Y:S02]  /*4b80*/  FSEL R2, R2, RZ, P0 ;  /* 0x000000ff02027208 */ /* 0x000fe40000000000 */
[----:B------:R-:W-:Y:S01]  /*4b90*/  FSETP.NEU.FTZ.AND P0, PT, R69, -INF , PT ;  /* 0xff8000004500780b */ /* 0x000fe20003f1d000 */
[----:B------:R-:W-:Y:S01]  /*4ba0*/  LDSM.16.MT88.4 R44, [R191] ;  /* 0x00000000bf2c783b */ /* 0x000fe20000004200 */
[----:B------:R-:W-:Y:S01]  /*4bb0*/  IADD3 R214, R214, -0x2, RZ ;  /* 0xfffffffed6d67810 */ /* 0x000fe20007ffe0ff */
[----:B------:R-:W-:-:S02]  /*4bc0*/  FFMA.FTZ R0, R6, c[0x0][0x2d0], -R2 ;  /* 0x0000b40006007a23 */ /* 0x000fc40000010802 */
[--C-:B------:R-:W-:Y:S01]  /*4bd0*/  FFMA.FTZ R3, R10, c[0x0][0x2d0], -R2.reuse ;  /* 0x0000b4000a037a23 */ /* 0x100fe20000010802 */
[----:B------:R-:W-:Y:S01]  /*4be0*/  LDSM.16.MT88.4 R32, [R190+0x800] ;  /* 0x00080000be20783b */ /* 0x000fe20000004200 */
[----:B------:R2:W-:Y:S03]  /*4bf0*/  MUFU.EX2 R59, R0 ;  /* 0x00000000003b7308 */ /* 0x0005e60000000800 */
[----:B------:R-:W-:Y:S04]  /*4c00*/  LDSM.16.MT88.4 R48, [R191+0x800] ;  /* 0x00080000bf30783b */ /* 0x000fe80000004200 */
[----:B------:R-:W-:Y:S01]  /*4c10*/  LDSM.16.MT88.4 R52, [R190+0x3800] ;  /* 0x00380000be34783b */ /* 0x000fe20000004200 */
[----:B------:R3:W-:Y:S01]  /*4c20*/  MUFU.EX2 R200, R3 ;  /* 0x0000000300c87308 */ /* 0x0007e20000000800 */
[----:B--2---:R-:W-:-:S02]  /*4c30*/  FFMA.FTZ R0, R7, c[0x0][0x2d0], -R2 ;  /* 0x0000b40007007a23 */ /* 0x004fc40000010802 */
[----:B-1----:R-:W1:Y:S05]  /*4c40*/  LDSM.16.MT88.4 R4, [R192] ;  /* 0x00000000c004783b */ /* 0x002e6a0000004200 */
[----:B------:R2:W4:Y:S01]  /*4c50*/  MUFU.EX2 R57, R0 ;  /* 0x0000000000397308 */ /* 0x0005220000000800 */
[--C-:B---3--:R-:W-:Y:S02]  /*4c60*/  FFMA.FTZ R3, R12, c[0x0][0x2d0], -R2.reuse ;  /* 0x0000b4000c037a23 */ /* 0x108fe40000010802 */
[----:B------:R-:W3:Y:S05]  /*4c70*/  LDSM.16.MT88.4 R12, [R190] ;  /* 0x00000000be0c783b */ /* 0x000eea0000004200 */
[----:B------:R-:W-:Y:S01]  /*4c80*/  MUFU.EX2 R225, R3 ;  /* 0x0000000300e17308 */ /* 0x000fe20000000800 */
[----:B--2---:R-:W-:Y:S01]  /*4c90*/  FFMA.FTZ R0, R8, c[0x0][0x2d0], -R2 ;  /* 0x0000b40008007a23 */ /* 0x004fe20000010802 */
[----:B----4-:R-:W-:-:S06]  /*4ca0*/  F2FP.PACK_AB R8, R57, R59 ;  /* 0x0000003b3908723e */ /* 0x010fcc00000000ff */
[----:B------:R2:W-:Y:S02]  /*4cb0*/  MUFU.EX2 R68, R0 ;  /* 0x0000000000447308 */ /* 0x0005e40000000800 */
[----:B--2---:R-:W-:-:S06]  /*4cc0*/  FFMA.FTZ R0, R9, c[0x0][0x2d0], -R2 ;  /* 0x0000b40009007a23 */ /* 0x004fcc0000010802 */
[----:B------:R2:W4:Y:S02]  /*4cd0*/  MUFU.EX2 R163, R0 ;  /* 0x0000000000a37308 */ /* 0x0005240000000800 */
[----:B--2---:R-:W-:Y:S01]  /*4ce0*/  FMUL.FTZ R0, R69, c[0x0][0x2d0] ;  /* 0x0000b40045007a20 */ /* 0x004fe20000410000 */
[----:B----4-:R-:W-:-:S04]  /*4cf0*/  F2FP.PACK_AB R10, R163, R68 ;  /* 0x00000044a30a723e */ /* 0x010fc800000000ff */
[----:B------:R-:W-:Y:S02]  /*4d00*/  FSEL R0, R0, RZ, P0 ;  /* 0x000000ff00007208 */ /* 0x000fe40000000000 */
[----:B------:R-:W-:-:S03]  /*4d10*/  ISETP.GE.AND P0, PT, R214, R239, PT ;  /* 0x000000efd600720c */ /* 0x000fc60003f06270 */
[----:B------:R-:W-:-:S04]  /*4d20*/  FFMA.FTZ R3, R11, c[0x0][0x2d0], -R0 ;  /* 0x0000b4000b037a23 */ /* 0x000fc80000010800 */
[----:B------:R2:W-:Y:S02]  /*4d30*/  MUFU.EX2 R58, R3 ;  /* 0x00000003003a7308 */ /* 0x0005e40000000800 */
[----:B--2---:R-:W-:-:S06]  /*4d40*/  FFMA.FTZ R3, R16, c[0x0][0x2d0], -R0 ;  /* 0x0000b40010037a23 */ /* 0x004fcc0000010800 */
[----:B------:R2:W4:Y:S02]  /*4d50*/  MUFU.EX2 R56, R3 ;  /* 0x0000000300387308 */ /* 0x0005240000000800 */
[----:B--2---:R-:W-:Y:S01]  /*4d60*/  FFMA.FTZ R3, R17, c[0x0][0x2d0], -R0 ;  /* 0x0000b40011037a23 */ /* 0x004fe20000010800 */
[----:B----4-:R-:W-:Y:S01]  /*4d70*/  F2FP.PACK_AB R9, R56, R58 ;  /* 0x0000003a3809723e */ /* 0x010fe200000000ff */
[----:B------:R-:W-:-:S04]  /*4d80*/  FADD.FTZ R143, R58, R56 ;  /* 0x000000383a8f7221 */ /* 0x000fc80000010000 */
[----:B------:R2:W-:Y:S02]  /*4d90*/  MUFU.EX2 R161, R3 ;  /* 0x0000000300a17308 */ /* 0x0005e40000000800 */
[----:B--2---:R-:W-:-:S06]  /*4da0*/  FFMA.FTZ R3, R18, c[0x0][0x2d0], -R0 ;  /* 0x0000b40012037a23 */ /* 0x004fcc0000010800 */
[----:B------:R2:W4:Y:S02]  /*4db0*/  MUFU.EX2 R162, R3 ;  /* 0x0000000300a27308 */ /* 0x0005240000000800 */
[----:B--2---:R-:W-:Y:S01]  /*4dc0*/  FFMA.FTZ R3, R19, c[0x0][0x2d0], -R2 ;  /* 0x0000b40013037a23 */ /* 0x004fe20000010802 */
[----:B----4-:R-:W-:-:S05]  /*4dd0*/  F2FP.PACK_AB R11, R162, R161 ;  /* 0x000000a1a20b723e */ /* 0x010fca00000000ff */
[----:B------:R2:W-:Y:S02]  /*4de0*/  MUFU.EX2 R223, R3 ;  /* 0x0000000300df7308 */ /* 0x0005e40000000800 */
[C---:B-1----:R-:W-:Y:S08]  /*4df0*/  HMMA.16816.F32 R16, R8.reuse, R6, RZ ;  /* 0x000000060810723c */ /* 0x042ff000000018ff */
[----:B---3--:R-:W-:Y:S01]  /*4e00*/  HMMA.16816.F32 R36, R8, R12, RZ ;  /* 0x0000000c0824723c */ /* 0x008fe200000018ff */
[----:B--2---:R-:W-:-:S04]  /*4e10*/  FFMA.FTZ R3, R20, c[0x0][0x2d0], -R2 ;  /* 0x0000b40014037a23 */ /* 0x004fc80000010802 */
[----:B------:R1:W2:Y:S03]  /*4e20*/  MUFU.EX2 R226, R3 ;  /* 0x0000000300e27308 */ /* 0x0002a60000000800 */
[C---:B------:R-:W-:Y:S08]  /*4e30*/  HMMA.16816.F32 R24, R8.reuse, R14, RZ ;  /* 0x0000000e0818723c */ /* 0x040ff000000018ff */
[----:B------:R-:W-:Y:S01]  /*4e40*/  HMMA.16816.F32 R12, R8, R44, RZ ;  /* 0x0000002c080c723c */ /* 0x000fe200000018ff */
[----:B-1----:R-:W-:Y:S01]  /*4e50*/  FFMA.FTZ R3, R21, c[0x0][0x2d0], -R0 ;  /* 0x0000b40015037a23 */ /* 0x002fe20000010800 */
[----:B--2---:R-:W-:-:S03]  /*4e60*/  F2FP.PACK_AB R6, R226, R223 ;  /* 0x000000dfe206723e */ /* 0x004fc600000000ff */
[----:B------:R1:W-:Y:S02]  /*4e70*/  MUFU.EX2 R221, R3 ;  /* 0x0000000300dd7308 */ /* 0x0003e40000000800 */
[----:B-1----:R-:W-:-:S06]  /*4e80*/  FFMA.FTZ R3, R22, c[0x0][0x2d0], -R0 ;  /* 0x0000b40016037a23 */ /* 0x002fcc0000010800 */
[----:B------:R1:W2:Y:S02]  /*4e90*/  MUFU.EX2 R220, R3 ;  /* 0x0000000300dc7308 */ /* 0x0002a40000000800 */
[----:B-1----:R-:W-:Y:S02]  /*4ea0*/  FFMA.FTZ R3, R23, c[0x0][0x2d0], -R0 ;  /* 0x0000b40017037a23 */ /* 0x002fe40000010800 */
[----:B------:R-:W-:Y:S04]  /*4eb0*/  HMMA.16816.F32 R20, R8, R4, RZ ;  /* 0x000000040814723c */ /* 0x000fe800000018ff */
[----:B------:R1:W-:Y:S03]  /*4ec0*/  MUFU.EX2 R224, R3 ;  /* 0x0000000300e07308 */ /* 0x0003e60000000800 */
[----:B------:R-:W-:-:S02]  /*4ed0*/  F2FP.PACK_AB R4, R225, R200 ;  /* 0x000000c8e104723e */ /* 0x000fc400000000ff */
[----:B--2---:R-:W-:Y:S01]  /*4ee0*/  F2FP.PACK_AB R5, R220, R221 ;  /* 0x000000dddc05723e */ /* 0x004fe200000000ff */
[----:B-1----:R-:W-:Y:S02]  /*4ef0*/  FFMA.FTZ R3, R40, c[0x0][0x2d0], -R0 ;  /* 0x0000b40028037a23 */ /* 0x002fe40000010800 */
[----:B------:R-:W1:Y:S02]  /*4f00*/  LDSM.16.MT88.4 R40, [R195] ;  /* 0x00000000c328783b */ /* 0x000e640000004200 */
[----:B------:R-:W2:Y:S02]  /*4f10*/  MUFU.EX2 R222, R3 ;  /* 0x0000000300de7308 */ /* 0x000ea40000000800 */
[----:B--2---:R-:W-:Y:S01]  /*4f20*/  F2FP.PACK_AB R7, R222, R224 ;  /* 0x000000e0de07723e */ /* 0x004fe200000000ff */
[----:B------:R-:W-:-:S04]  /*4f30*/  FADD.FTZ R3, R59, R57 ;  /* 0x000000393b037221 */ /* 0x000fc80000010000 */
[----:B------:R-:W-:-:S03]  /*4f40*/  FADD.FTZ R68, R68, R3 ;  /* 0x0000000344447221 */ /* 0x000fc60000010000 */
[----:B------:R-:W-:Y:S01]  /*4f50*/  HMMA.16816.F32 R100, R4, R28, R20 ;  /* 0x0000001c0464723c */ /* 0x000fe20000001814 */
[----:B------:R-:W-:-:S04]  /*4f60*/  FFMA.FTZ R3, R114, c[0x0][0x2d0], -R2 ;  /* 0x0000b40072037a23 */ /* 0x000fc80000010802 */
[----:B------:R2:W-:Y:S03]  /*4f70*/  MUFU.EX2 R160, R3 ;  /* 0x0000000300a07308 */ /* 0x0005e60000000800 */
[C---:B------:R-:W-:Y:S01]  /*4f80*/  HMMA.16816.F32 R88, R4.reuse, R30, R16 ;  /* 0x0000001e0458723c */ /* 0x040fe20000001810 */
[----:B------:R-:W3:Y:S07]  /*4f90*/  LDSM.16.MT88.4 R28, [R193+0x800] ;  /* 0x00080000c11c783b */ /* 0x000eee0000004200 */
[----:B------:R-:W-:Y:S01]  /*4fa0*/  HMMA.16816.F32 R108, R4, R32, R36 ;  /* 0x00000020046c723c */ /* 0x000fe20000001824 */
[----:B------:R-:W-:Y:S01]  /*4fb0*/  LDSM.16.MT88.4 R36, [R192+0x3800] ;  /* 0x00380000c024783b */ /* 0x000fe20000004200 */
[----:B--2---:R-:W-:-:S06]  /*4fc0*/  FFMA.FTZ R3, R113, c[0x0][0x2d0], -R2 ;  /* 0x0000b40071037a23 */ /* 0x004fcc0000010802 */
[----:B------:R-:W-:Y:S01]  /*4fd0*/  HMMA.16816.F32 R92, R4, R34, R24 ;  /* 0x00000022045c723c */ /* 0x000fe20000001818 */
[----:B------:R-:W2:Y:S01]  /*4fe0*/  LDSM.16.MT88.4 R32, [R190+0x4000] ;  /* 0x00400000be20783b */ /* 0x000ea20000004200 */
[----:B------:R4:W5:Y:S06]  /*4ff0*/  MUFU.EX2 R210, R3 ;  /* 0x0000000300d27308 */ /* 0x00096c0000000800 */
[----:B-1----:R-:W-:Y:S08]  /*5000*/  HMMA.16816.F32 R20, R8, R40, RZ ;  /* 0x000000280814723c */ /* 0x002ff000000018ff */
[----:B------:R-:W-:Y:S01]  /*5010*/  HMMA.16816.F32 R96, R4, R48, R12 ;  /* 0x000000300460723c */ /* 0x000fe2000000180c */
[----:B----4-:R-:W-:-:S04]  /*5020*/  FFMA.FTZ R3, R112, c[0x0][0x2d0], -R2 ;  /* 0x0000b40070037a23 */ /* 0x010fc80000010802 */
[----:B------:R1:W-:Y:S03]  /*5030*/  MUFU.EX2 R211, R3 ;  /* 0x0000000300d37308 */ /* 0x0003e60000000800 */
[----:B------:R-:W-:Y:S08]  /*5040*/  HMMA.16816.F32 R12, R8, R52, RZ ;  /* 0x00000034080c723c */ /* 0x000ff000000018ff */
[----:B---3--:R-:W-:Y:S01]  /*5050*/  HMMA.16816.F32 R84, R4, R28, R20 ;  /* 0x0000001c0454723c */ /* 0x008fe20000001814 */
[----:B------:R-:W3:Y:S01]  /*5060*/  LDSM.16.MT88.4 R20, [R192+0x4000] ;  /* 0x00400000c014783b */ /* 0x000ee20000004200 */
[----:B-1----:R-:W-:-:S06]  /*5070*/  FFMA.FTZ R3, R71, c[0x0][0x2d0], -R2 ;  /* 0x0000b40047037a23 */ /* 0x002fcc0000010802 */
[C---:B------:R-:W-:Y:S01]  /*5080*/  HMMA.16816.F32 R16, R8.reuse, R42, RZ ;  /* 0x0000002a0810723c */ /* 0x040fe200000018ff */
[----:B------:R1:W4:Y:S07]  /*5090*/  MUFU.EX2 R219, R3 ;  /* 0x0000000300db7308 */ /* 0x00032e0000000800 */
[----:B------:R-:W-:Y:S08]  /*50a0*/  HMMA.16816.F32 R24, R8, R46, RZ ;  /* 0x0000002e0818723c */ /* 0x000ff000000018ff */
[----:B--2---:R-:W-:Y:S01]  /*50b0*/  HMMA.16816.F32 R104, R4, R32, R12 ;  /* 0x000000200468723c */ /* 0x004fe2000000180c */
[----:B-1----:R-:W-:-:S04]  /*50c0*/  FFMA.FTZ R3, R118, c[0x0][0x2d0], -R0 ;  /* 0x0000b40076037a23 */ /* 0x002fc80000010800 */
[----:B------:R1:W-:Y:S03]  /*50d0*/  MUFU.EX2 R208, R3 ;  /* 0x0000000300d07308 */ /* 0x0003e60000000800 */
[----:B------:R-:W-:Y:S08]  /*50e0*/  HMMA.16816.F32 R12, R8, R36, RZ ;  /* 0x00000024080c723c */ /* 0x000ff000000018ff */
[----:B------:R-:W-:Y:S01]  /*50f0*/  HMMA.16816.F32 R76, R4, R30, R16 ;  /* 0x0000001e044c723c */ /* 0x000fe20000001810 */
[----:B-1----:R-:W-:-:S07]  /*5100*/  FFMA.FTZ R3, R117, c[0x0][0x2d0], -R0 ;  /* 0x0000b40075037a23 */ /* 0x002fce0000010800 */
[----:B------:R-:W-:Y:S01]  /*5110*/  HMMA.16816.F32 R80, R4, R50, R24 ;  /* 0x000000320450723c */ /* 0x000fe20000001818 */
[----:B------:R-:W1:Y:S01]  /*5120*/  LDSM.16.MT88.4 R24, [R191+0x3800] ;  /* 0x00380000bf18783b */ /* 0x000e620000004200 */
[----:B------:R2:W1:Y:S06]  /*5130*/  MUFU.EX2 R209, R3 ;  /* 0x0000000300d17308 */ /* 0x00046c0000000800 */
[----:B------:R-:W-:Y:S08]  /*5140*/  HMMA.16816.F32 R16, R8, R54, RZ ;  /* 0x000000360810723c */ /* 0x000ff000000018ff */
[----:B---3--:R-:W-:Y:S01]  /*5150*/  HMMA.16816.F32 R64, R4, R20, R12 ;  /* 0x000000140440723c */ /* 0x008fe2000000180c */
[----:B--2---:R-:W-:-:S04]  /*5160*/  FFMA.FTZ R3, R116, c[0x0][0x2d0], -R0 ;  /* 0x0000b40074037a23 */ /* 0x004fc80000010800 */
[----:B------:R2:W-:Y:S03]  /*5170*/  MUFU.EX2 R217, R3 ;  /* 0x0000000300d97308 */ /* 0x0005e60000000800 */
[----:B------:R-:W-:Y:S08]  /*5180*/  HMMA.16816.F32 R12, R8, R38, RZ ;  /* 0x00000026080c723c */ /* 0x000ff000000018ff */
[----:B------:R-:W-:Y:S01]  /*5190*/  HMMA.16816.F32 R72, R4, R34, R16 ;  /* 0x000000220448723c */ /* 0x000fe20000001810 */
[----:B------:R-:W3:Y:S01]  /*51a0*/  LDSM.16.MT88.4 R16, [R191+0x4000] ;  /* 0x00400000bf10783b */ /* 0x000ee20000004200 */
[----:B--2---:R-:W-:-:S04]  /*51b0*/  FFMA.FTZ R3, R115, c[0x0][0x2d0], -R0 ;  /* 0x0000b40073037a23 */ /* 0x004fc80000010800 */
[----:B------:R2:W2:Y:S10]  /*51c0*/  MUFU.EX2 R228, R3 ;  /* 0x0000000300e47308 */ /* 0x0004b40000000800 */
[----:B------:R-:W-:Y:S08]  /*51d0*/  HMMA.16816.F32 R60, R4, R22, R12 ;  /* 0x00000016043c723c */ /* 0x000ff0000000180c */
[----:B-1----:R-:W-:Y:S01]  /*51e0*/  HMMA.16816.F32 R12, R8, R24, RZ ;  /* 0x00000018080c723c */ /* 0x002fe200000018ff */
[----:B--2---:R-:W-:-:S04]  /*51f0*/  FFMA.FTZ R3, R122, c[0x0][0x2d0], -R2 ;  /* 0x0000b4007a037a23 */ /* 0x004fc80000010802 */
[----:B------:R1:W-:Y:S02]  /*5200*/  MUFU.EX2 R122, R3 ;  /* 0x00000003007a7308 */ /* 0x0003e40000000800 */
[--C-:B-1----:R-:W-:Y:S11]  /*5210*/  FFMA.FTZ R3, R121, c[0x0][0x2d0], -R2.reuse ;  /* 0x0000b40079037a23 */ /* 0x102ff60000010802 */
[----:B------:R-:W-:Y:S06]  /*5220*/  @!UPT UIADD3 URZ, URZ, URZ, URZ ;  /* 0x0000003f3f3ff290 */ /* 0x000fec000fffe03f */
[----:B---3--:R-:W-:Y:S01]  /*5230*/  HMMA.16816.F32 R56, R4, R16, R12 ;  /* 0x000000100438723c */ /* 0x008fe2000000180c */
[----:B------:R1:W-:Y:S07]  /*5240*/  MUFU.EX2 R121, R3 ;  /* 0x0000000300797308 */ /* 0x0003ee0000000800 */
[----:B------:R-:W-:Y:S01]  /*5250*/  HMMA.16816.F32 R12, R8, R26, RZ ;  /* 0x0000001a080c723c */ /* 0x000fe200000018ff */
[----:B-1----:R-:W-:-:S04]  /*5260*/  FFMA.FTZ R3, R120, c[0x0][0x2d0], -R2 ;  /* 0x0000b40078037a23 */ /* 0x002fc80000010802 */
[----:B------:R1:W-:Y:S11]  /*5270*/  MUFU.EX2 R216, R3 ;  /* 0x0000000300d87308 */ /* 0x0003f60000000800 */
[----:B------:R-:W-:Y:S08]  /*5280*/  @!UPT UIADD3 URZ, URZ, URZ, URZ ;  /* 0x0000003f3f3ff290 */ /* 0x000ff0000fffe03f */
[----:B------:R-:W-:Y:S01]  /*5290*/  HMMA.16816.F32 R52, R4, R18, R12 ;  /* 0x000000120434723c */ /* 0x000fe2000000180c */
[----:B------:R-:W2:Y:S01]  /*52a0*/  LDSM.16.MT88.4 R12, [R193+0x3800] ;  /* 0x00380000c10c783b */ /* 0x000ea20000004200 */
[----:B-1----:R-:W-:-:S04]  /*52b0*/  FFMA.FTZ R3, R119, c[0x0][0x2d0], -R2 ;  /* 0x0000b40077037a23 */ /* 0x002fc80000010802 */
[----:B------:R1:W3:Y:S02]  /*52c0*/  MUFU.EX2 R218, R3 ;  /* 0x0000000300da7308 */ /* 0x0002e40000000800 */
[----:B-1----:R-:W-:-:S06]  /*52d0*/  FFMA.FTZ R3, R126, c[0x0][0x2d0], -R0 ;  /* 0x0000b4007e037a23 */ /* 0x002fcc0000010800 */
[----:B------:R1:W-:Y:S01]  /*52e0*/  MUFU.EX2 R215, R3 ;  /* 0x0000000300d77308 */ /* 0x0003e20000000800 */
[----:B--2---:R-:W-:Y:S01]  /*52f0*/  HMMA.16816.F32 R16, R8, R12, RZ ;  /* 0x0000000c0810723c */ /* 0x004fe200000018ff */
[----:B-1----:R-:W-:-:S07]  /*5300*/  FFMA.FTZ R3, R125, c[0x0][0x2d0], -R0 ;  /* 0x0000b4007d037a23 */ /* 0x002fce0000010800 */
[----:B------:R-:W-:Y:S01]  /*5310*/  HMMA.16816.F32 R8, R8, R14, RZ ;  /* 0x0000000e0808723c */ /* 0x000fe200000018ff */
[----:B------:R-:W1:Y:S01]  /*5320*/  LDSM.16.MT88.4 R12, [R193+0x4000] ;  /* 0x00400000c10c783b */ /* 0x000e620000004200 */
[----:B------:R2:W-:Y:S02]  /*5330*/  MUFU.EX2 R212, R3 ;  /* 0x0000000300d47308 */ /* 0x0005e40000000800 */
[----:B--2---:R-:W-:-:S06]  /*5340*/  FFMA.FTZ R3, R124, c[0x0][0x2d0], -R0 ;  /* 0x0000b4007c037a23 */ /* 0x004fcc0000010800 */
[----:B------:R2:W-:Y:S02]  /*5350*/  MUFU.EX2 R213, R3 ;  /* 0x0000000300d57308 */ /* 0x0005e40000000800 */
[----:B--2---:R-:W-:-:S04]  /*5360*/  FFMA.FTZ R3, R123, c[0x0][0x2d0], -R0 ;  /* 0x0000b4007b037a23 */ /* 0x004fc80000010800 */
[C---:B-1----:R-:W-:Y:S02]  /*5370*/  HMMA.16816.F32 R48, R4.reuse, R12, R16 ;  /* 0x0000000c0430723c */ /* 0x042fe40000001810 */
[----:B------:R1:W2:Y:S06]  /*5380*/  MUFU.EX2 R227, R3 ;  /* 0x0000000300e37308 */ /* 0x0002ac0000000800 */
[----:B------:R-:W-:Y:S01]  /*5390*/  HMMA.16816.F32 R12, R4, R14, R8 ;  /* 0x0000000e040c723c */ /* 0x000fe20000001808 */
[----:B------:R-:W2:Y:S06]  /*53a0*/  LDSM.16.MT88.4 R8, [R190+0x1000] ;  /* 0x00100000be08783b */ /* 0x000eac0000004200 */
[----:B-----5:R-:W-:-:S02]  /*53b0*/  F2FP.PACK_AB R4, R210, R160 ;  /* 0x000000a0d204723e */ /* 0x020fc400000000ff */
[----:B----4-:R-:W-:Y:S01]  /*53c0*/  F2FP.PACK_AB R6, R219, R211 ;  /* 0x000000d3db06723e */ /* 0x010fe200000000ff */
[----:B-1----:R-:W-:Y:S01]  /*53d0*/  FFMA.FTZ R3, R138, c[0x0][0x2d0], -R2 ;  /* 0x0000b4008a037a23 */ /* 0x002fe20000010802 */
[----:B------:R-:W-:Y:S02]  /*53e0*/  F2FP.PACK_AB R5, R209, R208 ;  /* 0x000000d0d105723e */ /* 0x000fe400000000ff */
[----:B------:R-:W-:-:S07]  /*53f0*/  F2FP.PACK_AB R7, R228, R217 ;  /* 0x000000d9e407723e */ /* 0x000fce00000000ff */
[C---:B--2---:R-:W-:Y:S08]  /*5400*/  HMMA.16816.F32 R44, R4.reuse, R8, R108 ;  /* 0x00000008042c723c */ /* 0x044ff0000000186c */
        /* <DEDUP_REMOVED lines=23> */
[----:B------:R-:W-:Y:S01]  /*5580*/  FADD.FTZ R4, R163, R68 ;  /* 0x00000044a3047221 */ /* 0x000fe20000010000 */
[----:B---3--:R-:W-:Y:S01]  /*5590*/  F2FP.PACK_AB R6, R218, R216 ;  /* 0x000000d8da06723e */ /* 0x008fe200000000ff */
[----:B------:R-:W-:Y:S01]  /*55a0*/  FADD.FTZ R5, R161, R143 ;  /* 0x0000008fa1057221 */ /* 0x000fe20000010000 */
[----:B------:R-:W-:Y:S01]  /*55b0*/  F2FP.PACK_AB R7, R227, R213 ;  /* 0x000000d5e307723e */ /* 0x000fe200000000ff */
[----:B------:R-:W-:Y:S01]  /*55c0*/  FADD.FTZ R68, R200, R4 ;  /* 0x00000004c8447221 */ /* 0x000fe20000010000 */
[----:B------:R-:W-:Y:S01]  /*55d0*/  F2FP.PACK_AB R4, R121, R122 ;  /* 0x0000007a7904723e */ /* 0x000fe200000000ff */
[----:B------:R-:W-:Y:S01]  /*55e0*/  FADD.FTZ R71, R162, R5 ;  /* 0x00000005a2477221 */ /* 0x000fe20000010000 */
[----:B------:R-:W-:Y:S01]  /*55f0*/  F2FP.PACK_AB R5, R212, R215 ;  /* 0x000000d7d405723e */ /* 0x000fe200000000ff */
[----:B------:R2:W-:Y:S02]  /*5600*/  MUFU.EX2 R163, R3 ;  /* 0x0000000300a37308 */ /* 0x0005e40000000800 */
[----:B--2---:R-:W-:-:S06]  /*5610*/  FFMA.FTZ R3, R137, c[0x0][0x2d0], -R2 ;  /* 0x0000b40089037a23 */ /* 0x004fcc0000010802 */
[----:B------:R2:W-:Y:S01]  /*5620*/  MUFU.EX2 R206, R3 ;  /* 0x0000000300ce7308 */ /* 0x0005e20000000800 */
[C---:B-1----:R-:W-:Y:S08]  /*5630*/  HMMA.16816.F32 R112, R4.reuse, R8, R44 ;  /* 0x000000080470723c */ /* 0x042ff0000000182c */
[----:B------:R-:W-:Y:S01]  /*5640*/  HMMA.16816.F32 R108, R4, R10, R28 ;  /* 0x0000000a046c723c */ /* 0x000fe2000000181c */
[----:B------:R-:W1:Y:S01]  /*5650*/  LDSM.16.MT88.4 R8, [R192+0x1800] ;  /* 0x00180000c008783b */ /* 0x000e620000004200 */
[----:B--2---:R-:W-:-:S04]  /*5660*/  FFMA.FTZ R3, R136, c[0x0][0x2d0], -R2 ;  /* 0x0000b40088037a23 */ /* 0x004fc80000010802 */
[----:B------:R2:W-:Y:S02]  /*5670*/  MUFU.EX2 R200, R3 ;  /* 0x0000000300c87308 */ /* 0x0005e40000000800 */
[----:B--2---:R-:W-:-:S06]  /*5680*/  FFMA.FTZ R3, R127, c[0x0][0x2d0], -R2 ;  /* 0x0000b4007f037a23 */ /* 0x004fcc0000010802 */
[----:B------:R2:W3:Y:S01]  /*5690*/  MUFU.EX2 R207, R3 ;  /* 0x0000000300cf7308 */ /* 0x0004e20000000800 */
[----:B-1----:R-:W-:Y:S01]  /*56a0*/  HMMA.16816.F32 R76, R4, R8, R40 ;  /* 0x00000008044c723c */ /* 0x002fe20000001828 */
[----:B--2---:R-:W-:-:S06]  /*56b0*/  FFMA.FTZ R3, R141, c[0x0][0x2d0], -R0 ;  /* 0x0000b4008d037a23 */ /* 0x004fcc0000010800 */
[----:B------:R1:W-:Y:S01]  /*56c0*/  MUFU.EX2 R161, R3 ;  /* 0x0000000300a17308 */ /* 0x0003e20000000800 */
[----:B------:R-:W-:Y:S01]  /*56d0*/  HMMA.16816.F32 R64, R4, R10, R24 ;  /* 0x0000000a0440723c */ /* 0x000fe20000001818 */
[----:B------:R-:W2:Y:S01]  /*56e0*/  LDSM.16.MT88.4 R8, [R191+0x1800] ;  /* 0x00180000bf08783b */ /* 0x000ea20000004200 */
[----:B-1----:R-:W-:-:S06]  /*56f0*/  FADD.FTZ R3, R225, R68 ;  /* 0x00000044e1037221 */ /* 0x002fcc0000010000 */
[C---:B--2---:R-:W-:Y:S08]  /*5700*/  HMMA.16816.F32 R72, R4.reuse, R8, R36 ;  /* 0x000000080448723c */ /* 0x044ff00000001824 */
[C---:B------:R-:W-:Y:S01]  /*5710*/  HMMA.16816.F32 R60, R4.reuse, R10, R20 ;  /* 0x0000000a043c723c */ /* 0x040fe20000001814 */
[----:B------:R-:W1:Y:S07]  /*5720*/  LDSM.16.MT88.4 R8, [R193+0x1800] ;  /* 0x00180000c108783b */ /* 0x000e6e0000004200 */
[C---:B-1----:R-:W-:Y:S08]  /*5730*/  HMMA.16816.F32 R56, R4.reuse, R8, R32 ;  /* 0x000000080438723c */ /* 0x042ff00000001820 */
[C---:B------:R-:W-:Y:S01]  /*5740*/  HMMA.16816.F32 R28, R4.reuse, R10, R16 ;  /* 0x0000000a041c723c */ /* 0x040fe20000001810 */
[----:B------:R-:W1:Y:S07]  /*5750*/  LDSM.16.MT88.4 R8, [R190+0x5000] ;  /* 0x00500000be08783b */ /* 0x000e6e0000004200 */
[C---:B-1----:R-:W-:Y:S01]  /*5760*/  HMMA.16816.F32 R52, R4.reuse, R8, R104 ;  /* 0x000000080434723c */ /* 0x042fe20000001868 */
[----:B------:R-:W-:Y:S07]  /*5770*/  LDSM.16.MT88.4 R104, [R191+0x3000] ;  /* 0x00300000bf68783b */ /* 0x000fee0000004200 */
[C---:B------:R-:W-:Y:S01]  /*5780*/  HMMA.16816.F32 R44, R4.reuse, R10, R88 ;  /* 0x0000000a042c723c */ /* 0x040fe20000001858 */
[----:B------:R-:W1:Y:S04]  /*5790*/  LDSM.16.MT88.4 R8, [R192+0x5000] ;  /* 0x00500000c008783b */ /* 0x000e680000004200 */
[----:B------:R-:W-:Y:S03]  /*57a0*/  LDSM.16.MT88.4 R88, [R190+0x6800] ;  /* 0x00680000be58783b */ /* 0x000fe60000004200 */
[C---:B-1----:R-:W-:Y:S08]  /*57b0*/  HMMA.16816.F32 R36, R4.reuse, R8, R100 ;  /* 0x000000080424723c */ /* 0x042ff00000001864 */
[C---:B------:R-:W-:Y:S01]  /*57c0*/  HMMA.16816.F32 R24, R4.reuse, R10, R84 ;  /* 0x0000000a0418723c */ /* 0x040fe20000001854 */
[----:B------:R-:W1:Y:S07]  /*57d0*/  LDSM.16.MT88.4 R8, [R191+0x5000] ;  /* 0x00500000bf08783b */ /* 0x000e6e0000004200 */
[C---:B-1----:R-:W-:Y:S01]  /*57e0*/  HMMA.16816.F32 R48, R4.reuse, R8, R96 ;  /* 0x000000080430723c */ /* 0x042fe20000001860 */
[----:B------:R-:W-:Y:S07]  /*57f0*/  LDSM.16.MT88.4 R96, [R193+0x3000] ;  /* 0x00300000c160783b */ /* 0x000fee0000004200 */
[C---:B------:R-:W-:Y:S01]  /*5800*/  HMMA.16816.F32 R40, R4.reuse, R10, R80 ;  /* 0x0000000a0428723c */ /* 0x040fe20000001850 */
[----:B------:R-:W1:Y:S07]  /*5810*/  LDSM.16.MT88.4 R8, [R193+0x5000] ;  /* 0x00500000c108783b */ /* 0x000e6e0000004200 */
[C---:B-1----:R-:W-:Y:S08]  /*5820*/  HMMA.16816.F32 R32, R4.reuse, R8, R92 ;  /* 0x000000080420723c */ /* 0x042ff0000000185c */
[----:B------:R-:W-:Y:S01]  /*5830*/  HMMA.16816.F32 R20, R4, R10, R12 ;  /* 0x0000000a0414723c */ /* 0x000fe2000000180c */
[----:B------:R-:W1:Y:S04]  /*5840*/  LDSM.16.MT88.4 R12, [R190+0x2000] ;  /* 0x00200000be0c783b */ /* 0x000e680000004200 */
[----:B------:R-:W2:Y:S02]  /*5850*/  LDSM.16.MT88.4 R8, [R192+0x2000] ;  /* 0x00200000c008783b */ /* 0x000ea40000004200 */
[----:B------:R-:W-:Y:S01]  /*5860*/  FFMA.FTZ R4, R140, c[0x0][0x2d0], -R0 ;  /* 0x0000b4008c047a23 */ /* 0x000fe20000010800 */
[----:B---3--:R-:W-:Y:S01]  /*5870*/  F2FP.PACK_AB R6, R207, R200 ;  /* 0x000000c8cf06723e */ /* 0x008fe200000000ff */
[----:B------:R-:W-:-:S02]  /*5880*/  FADD.FTZ R5, R221, R71 ;  /* 0x00000047dd057221 */ /* 0x000fc40000010000 */
[----:B------:R3:W-:Y:S02]  /*5890*/  MUFU.EX2 R162, R4 ;  /* 0x0000000400a27308 */ /* 0x0007e40000000800 */
[----:B------:R-:W-:Y:S02]  /*58a0*/  FADD.FTZ R5, R220, R5 ;  /* 0x00000005dc057221 */ /* 0x000fe40000010000 */
[----:B---3--:R-:W-:Y:S02]  /*58b0*/  FADD.FTZ R4, R223, R3 ;  /* 0x00000003df047221 */ /* 0x008fe40000010000 */
[----:B------:R-:W-:-:S04]  /*58c0*/  FFMA.FTZ R3, R139, c[0x0][0x2d0], -R0 ;  /* 0x0000b4008b037a23 */ /* 0x000fc80000010800 */
[----:B------:R3:W-:Y:S02]  /*58d0*/  MUFU.EX2 R143, R3 ;  /* 0x00000003008f7308 */ /* 0x0007e40000000800 */
[----:B---3--:R-:W-:-:S06]  /*58e0*/  FFMA.FTZ R3, R142, c[0x0][0x2d0], -R0 ;  /* 0x0000b4008e037a23 */ /* 0x008fcc0000010800 */
[----:B------:R3:W4:Y:S02]  /*58f0*/  MUFU.EX2 R142, R3 ;  /* 0x00000003008e7308 */ /* 0x0007240000000800 */
[----:B---3--:R-:W-:Y:S01]  /*5900*/  FADD.FTZ R3, R226, R4 ;  /* 0x00000004e2037221 */ /* 0x008fe20000010000 */
[----:B----4-:R-:W-:Y:S01]  /*5910*/  F2FP.PACK_AB R7, R142, R143 ;  /* 0x0000008f8e07723e */ /* 0x010fe200000000ff */
[----:B------:R-:W-:Y:S01]  /*5920*/  FADD.FTZ R4, R224, R5 ;  /* 0x00000005e0047221 */ /* 0x000fe20000010000 */
[----:B------:R-:W-:Y:S01]  /*5930*/  F2FP.PACK_AB R5, R162, R161 ;  /* 0x000000a1a205723e */ /* 0x000fe200000000ff */
[----:B------:R-:W-:Y:S02]  /*5940*/  FADD.FTZ R16, R160, R3 ;  /* 0x00000003a0107221 */ /* 0x000fe40000010000 */
[----:B------:R-:W-:Y:S01]  /*5950*/  FADD.FTZ R17, R222, R4 ;  /* 0x00000004de117221 */ /* 0x000fe20000010000 */
[----:B------:R-:W-:Y:S01]  /*5960*/  F2FP.PACK_AB R4, R206, R163 ;  /* 0x000000a3ce04723e */ /* 0x000fe200000000ff */
[----:B------:R-:W-:-:S04]  /*5970*/  FFMA.FTZ R3, R151, c[0x0][0x2d0], -R2 ;  /* 0x0000b40097037a23 */ /* 0x000fc80000010802 */
[----:B------:R3:W-:Y:S02]  /*5980*/  MUFU.EX2 R138, R3 ;  /* 0x00000003008a7308 */ /* 0x0007e40000000800 */
[C---:B-1----:R-:W-:Y:S08]  /*5990*/  HMMA.16816.F32 R112, R4.reuse, R12, R112 ;  /* 0x0000000c0470723c */ /* 0x042ff00000001870 */
[----:B------:R-:W-:Y:S01]  /*59a0*/  HMMA.16816.F32 R108, R4, R14, R108 ;  /* 0x0000000e046c723c */ /* 0x000fe2000000186c */
[----:B------:R-:W1:Y:S01]  /*59b0*/  LDSM.16.MT88.4 R12, [R191+0x2000] ;  /* 0x00200000bf0c783b */ /* 0x000e620000004200 */
[----:B---3--:R-:W-:-:S06]  /*59c0*/  FFMA.FTZ R3, R148, c[0x0][0x2d0], -R2 ;  /* 0x0000b40094037a23 */ /* 0x008fcc0000010802 */
[C---:B--2---:R-:W-:Y:S01]  /*59d0*/  HMMA.16816.F32 R116, R4.reuse, R8, R76 ;  /* 0x000000080474723c */ /* 0x044fe2000000184c */
[----:B------:R2:W-:Y:S07]  /*59e0*/  MUFU.EX2 R140, R3 ;  /* 0x00000003008c7308 */ /* 0x0005ee0000000800 */
[----:B------:R-:W-:Y:S01]  /*59f0*/  HMMA.16816.F32 R76, R4, R10, R64 ;  /* 0x0000000a044c723c */ /* 0x000fe20000001840 */
[----:B------:R-:W3:Y:S01]  /*5a00*/  LDSM.16.MT88.4 R8, [R193+0x2000] ;  /* 0x00200000c108783b */ /* 0x000ee20000004200 */
[----:B--2---:R-:W-:-:S04]  /*5a10*/  FFMA.FTZ R3, R145, c[0x0][0x2d0], -R2 ;  /* 0x0000b40091037a23 */ /* 0x004fc80000010802 */
[----:B------:R2:W-:Y:S02]  /*5a20*/  MUFU.EX2 R139, R3 ;  /* 0x00000003008b7308 */ /* 0x0005e40000000800 */
[----:B-1----:R-:W-:Y:S01]  /*5a30*/  HMMA.16816.F32 R64, R4, R14, R60 ;  /* 0x0000000e0440723c */ /* 0x002fe2000000183c */
[----:B--2---:R-:W-:-:S07]  /*5a40*/  FFMA.FTZ R3, R144, c[0x0][0x2d0], -R2 ;  /* 0x0000b40090037a23 */ /* 0x004fce0000010802 */
[C---:B------:R-:W-:Y:S01]  /*5a50*/  HMMA.16816.F32 R72, R4.reuse, R12, R72 ;  /* 0x0000000c0448723c */ /* 0x040fe20000001848 */
[----:B------:R-:W1:Y:S01]  /*5a60*/  LDSM.16.MT88.4 R12, [R190+0x5800] ;  /* 0x00580000be0c783b */ /* 0x000e620000004200 */
[----:B------:R2:W-:Y:S06]  /*5a70*/  MUFU.EX2 R141, R3 ;  /* 0x00000003008d7308 */ /* 0x0005ec0000000800 */
[C---:B---3--:R-:W-:Y:S08]  /*5a80*/  HMMA.16816.F32 R100, R4.reuse, R8, R56 ;  /* 0x000000080464723c */ /* 0x048ff00000001838 */
[----:B------:R-:W-:Y:S01]  /*5a90*/  HMMA.16816.F32 R60, R4, R10, R28 ;  /* 0x0000000a043c723c */ /* 0x000fe2000000181c */
[----:B------:R-:W3:Y:S01]  /*5aa0*/  LDSM.16.MT88.4 R8, [R192+0x5800] ;  /* 0x00580000c008783b */ /* 0x000ee20000004200 */
[----:B--2---:R-:W-:-:S04]  /*5ab0*/  FFMA.FTZ R3, R155, c[0x0][0x2d0], -R0 ;  /* 0x0000b4009b037a23 */ /* 0x004fc80000010800 */
[----:B------:R2:W-:Y:S02]  /*5ac0*/  MUFU.EX2 R71, R3 ;  /* 0x0000000300477308 */ /* 0x0005e40000000800 */
[----:B--2---:R-:W-:Y:S01]  /*5ad0*/  FADD.FTZ R3, R210, R16 ;  /* 0x00000010d2037221 */ /* 0x004fe20000010000 */
[----:B-1----:R-:W-:Y:S03]  /*5ae0*/  HMMA.16816.F32 R92, R4, R12, R52 ;  /* 0x0000000c045c723c */ /* 0x002fe60000001834 */
[----:B------:R-:W-:-:S04]  /*5af0*/  FADD.FTZ R3, R211, R3 ;  /* 0x00000003d3037221 */ /* 0x000fc80000010000 */
[----:B------:R-:W-:Y:S01]  /*5b00*/  FADD.FTZ R3, R219, R3 ;  /* 0x00000003db037221 */ /* 0x000fe20000010000 */
[----:B------:R-:W-:Y:S01]  /*5b10*/  HMMA.16816.F32 R84, R4, R14, R44 ;  /* 0x0000000e0454723c */ /* 0x000fe2000000182c */
[----:B------:R-:W1:Y:S02]  /*5b20*/  LDSM.16.MT88.4 R12, [R191+0x5800] ;  /* 0x00580000bf0c783b */ /* 0x000e640000004200 */
[----:B------:R-:W-:-:S04]  /*5b30*/  FADD.FTZ R3, R122, R3 ;  /* 0x000000037a037221 */ /* 0x000fc80000010000 */
[----:B------:R-:W-:Y:S01]  /*5b40*/  FADD.FTZ R3, R121, R3 ;  /* 0x0000000379037221 */ /* 0x000fe20000010000 */
[----:B---3--:R-:W-:Y:S01]  /*5b50*/  HMMA.16816.F32 R80, R4, R8, R36 ;  /* 0x000000080450723c */ /* 0x008fe20000001824 */
[----:B------:R-:W-:Y:S02]  /*5b60*/  LDSM.16.MT88.4 R120, [R190+0x3000] ;  /* 0x00300000be78783b */ /* 0x000fe40000004200 */
[----:B------:R-:W-:-:S04]  /*5b70*/  FADD.FTZ R3, R216, R3 ;  /* 0x00000003d8037221 */ /* 0x000fc80000010000 */
[----:B------:R-:W-:Y:S01]  /*5b80*/  FADD.FTZ R3, R218, R3 ;  /* 0x00000003da037221 */ /* 0x000fe20000010000 */
[----:B------:R-:W-:Y:S01]  /*5b90*/  HMMA.16816.F32 R56, R4, R10, R24 ;  /* 0x0000000a0438723c */ /* 0x000fe20000001818 */
[----:B------:R-:W2:Y:S06]  /*5ba0*/  LDSM.16.MT88.4 R8, [R193+0x5800] ;  /* 0x00580000c108783b */ /* 0x000eac0000004200 */
[--C-:B------:R-:W-:Y:S02]  /*5bb0*/  FFMA.FTZ R27, R154, c[0x0][0x2d0], -R2.reuse ;  /* 0x0000b4009a1b7a23 */ /* 0x100fe40000010802 */
[----:B------:R-:W-:-:S02]  /*5bc0*/  FFMA.FTZ R26, R152, c[0x0][0x2d0], -R2 ;  /* 0x0000b400981a7a23 */ /* 0x000fc40000010802 */
[--C-:B------:R-:W-:Y:S02]  /*5bd0*/  FFMA.FTZ R25, R150, c[0x0][0x2d0], -R2.reuse ;  /* 0x0000b40096197a23 */ /* 0x100fe40000010802 */
[----:B------:R-:W-:Y:S01]  /*5be0*/  FFMA.FTZ R2, R147, c[0x0][0x2d0], -R2 ;  /* 0x0000b40093027a23 */ /* 0x000fe20000010802 */
[----:B------:R-:W-:Y:S08]  /*5bf0*/  MUFU.EX2 R27, R27 ;  /* 0x0000001b001b7308 */ /* 0x000ff00000000800 */
[----:B------:R-:W-:Y:S01]  /*5c00*/  MUFU.EX2 R26, R26 ;  /* 0x0000001a001a7308 */ /* 0x000fe20000000800 */
[C---:B-1----:R-:W-:Y:S07]  /*5c10*/  HMMA.16816.F32 R48, R4.reuse, R12, R48 ;  /* 0x0000000c0430723c */ /* 0x042fee0000001830 */
[----:B------:R-:W-:Y:S01]  /*5c20*/  MUFU.EX2 R25, R25 ;  /* 0x0000001900197308 */ /* 0x000fe20000000800 */
[C---:B------:R-:W-:Y:S01]  /*5c30*/  HMMA.16816.F32 R40, R4.reuse, R14, R40 ;  /* 0x0000000e0428723c */ /* 0x040fe20000001828 */
[----:B------:R-:W-:Y:S07]  /*5c40*/  LDSM.16.MT88.4 R12, [R191+0x2800] ;  /* 0x00280000bf0c783b */ /* 0x000fee0000004200 */
[C---:B--2---:R-:W-:Y:S08]  /*5c50*/  HMMA.16816.F32 R32, R4.reuse, R8, R32 ;  /* 0x000000080420723c */ /* 0x044ff00000001820 */
[----:B------:R-:W-:Y:S01]  /*5c60*/  HMMA.16816.F32 R28, R4, R10, R20 ;  /* 0x0000000a041c723c */ /* 0x000fe20000001814 */
[----:B------:R-:W1:Y:S04]  /*5c70*/  LDSM.16.MT88.4 R8, [R193+0x2800] ;  /* 0x00280000c108783b */ /* 0x000e680000004200 */
[----:B------:R-:W2:Y:S02]  /*5c80*/  LDSM.16.MT88.4 R20, [R190+0x2800] ;  /* 0x00280000be14783b */ /* 0x000ea40000004200 */
[----:B------:R-:W-:-:S02]  /*5c90*/  FADD.FTZ R5, R208, R17 ;  /* 0x00000011d0057221 */ /* 0x000fc40000010000 */
[----:B------:R-:W3:Y:S01]  /*5ca0*/  LDSM.16.MT88.4 R16, [R192+0x2800] ;  /* 0x00280000c010783b */ /* 0x000ee20000004200 */
[--C-:B------:R-:W-:Y:S02]  /*5cb0*/  FFMA.FTZ R4, R153, c[0x0][0x2d0], -R0.reuse ;  /* 0x0000b40099047a23 */ /* 0x100fe40000010800 */
[----:B------:R-:W-:Y:S02]  /*5cc0*/  FFMA.FTZ R6, R149, c[0x0][0x2d0], -R0 ;  /* 0x0000b40095067a23 */ /* 0x000fe40000010800 */
[----:B------:R4:W5:Y:S01]  /*5cd0*/  MUFU.EX2 R136, R4 ;  /* 0x0000000400887308 */ /* 0x0009620000000800 */
[----:B------:R-:W-:-:S04]  /*5ce0*/  FADD.FTZ R5, R209, R5 ;  /* 0x00000005d1057221 */ /* 0x000fc80000010000 */
[----:B------:R-:W-:-:S03]  /*5cf0*/  FADD.FTZ R24, R217, R5 ;  /* 0x00000005d9187221 */ /* 0x000fc60000010000 */
[----:B------:R1:W-:Y:S01]  /*5d00*/  MUFU.EX2 R68, R6 ;  /* 0x0000000600447308 */ /* 0x0003e20000000800 */
[----:B----4-:R-:W-:Y:S01]  /*5d10*/  FFMA.FTZ R4, R146, c[0x0][0x2d0], -R0 ;  /* 0x0000b40092047a23 */ /* 0x010fe20000010800 */
[----:B-----5:R-:W-:-:S06]  /*5d20*/  F2FP.PACK_AB R5, R136, R71 ;  /* 0x000000478805723e */ /* 0x020fcc00000000ff */
[----:B------:R4:W-:Y:S01]  /*5d30*/  MUFU.EX2 R209, R2 ;  /* 0x0000000200d17308 */ /* 0x0009e20000000800 */
[----:B-1----:R-:W-:-:S07]  /*5d40*/  F2FP.PACK_AB R6, R141, R139 ;  /* 0x0000008b8d06723e */ /* 0x002fce00000000ff */
[----:B------:R1:W5:Y:S01]  /*5d50*/  MUFU.EX2 R137, R4 ;  /* 0x0000000400897308 */ /* 0x0003620000000800 */
[----:B----4-:R-:W-:Y:S01]  /*5d60*/  FFMA.FTZ R2, R157, c[0x0][0x2d0], -R0 ;  /* 0x0000b4009d027a23 */ /* 0x010fe20000010800 */
[----:B-1----:R-:W-:Y:S02]  /*5d70*/  F2FP.PACK_AB R4, R140, R138 ;  /* 0x0000008a8c04723e */ /* 0x002fe400000000ff */
[----:B-----5:R-:W-:-:S07]  /*5d80*/  F2FP.PACK_AB R7, R137, R68 ;  /* 0x000000448907723e */ /* 0x020fce00000000ff */
[C---:B------:R-:W-:Y:S08]  /*5d90*/  HMMA.16816.F32 R100, R4.reuse, R8, R100 ;  /* 0x000000080464723c */ /* 0x040ff00000001864 */
[C---:B------:R-:W-:Y:S01]  /*5da0*/  HMMA.16816.F32 R60, R4.reuse, R10, R60 ;  /* 0x0000000a043c723c */ /* 0x040fe2000000183c */
[----:B------:R-:W1:Y:S07]  /*5db0*/  LDSM.16.MT88.4 R8, [R193+0x6000] ;  /* 0x00600000c108783b */ /* 0x000e6e0000004200 */
[C---:B--2---:R-:W-:Y:S01]  /*5dc0*/  HMMA.16816.F32 R124, R4.reuse, R20, R112 ;  /* 0x00000014047c723c */ /* 0x044fe20000001870 */
[----:B------:R-:W-:Y:S07]  /*5dd0*/  LDSM.16.MT88.4 R112, [R192+0x3000] ;  /* 0x00300000c070783b */ /* 0x000fee0000004200 */
[C---:B------:R-:W-:Y:S01]  /*5de0*/  HMMA.16816.F32 R36, R4.reuse, R22, R108 ;  /* 0x000000160424723c */ /* 0x040fe2000000186c */
[----:B------:R-:W2:Y:S07]  /*5df0*/  LDSM.16.MT88.4 R20, [R190+0x6000] ;  /* 0x00600000be14783b */ /* 0x000eae0000004200 */
[C---:B---3--:R-:W-:Y:S08]  /*5e00*/  HMMA.16816.F32 R116, R4.reuse, R16, R116 ;  /* 0x000000100474723c */ /* 0x048ff00000001874 */
[C---:B------:R-:W-:Y:S01]  /*5e10*/  HMMA.16816.F32 R44, R4.reuse, R18, R76 ;  /* 0x00000012042c723c */ /* 0x040fe2000000184c */
[----:B------:R-:W3:Y:S07]  /*5e20*/  LDSM.16.MT88.4 R16, [R192+0x6000] ;  /* 0x00600000c010783b */ /* 0x000eee0000004200 */
[C---:B------:R-:W-:Y:S01]  /*5e30*/  HMMA.16816.F32 R108, R4.reuse, R12, R72 ;  /* 0x0000000c046c723c */ /* 0x040fe20000001848 */
[----:B------:R-:W-:Y:S07]  /*5e40*/  LDSM.16.MT88.4 R72, [R191+0x6800] ;  /* 0x00680000bf48783b */ /* 0x000fee0000004200 */
[C---:B------:R-:W-:Y:S01]  /*5e50*/  HMMA.16816.F32 R52, R4.reuse, R14, R64 ;  /* 0x0000000e0434723c */ /* 0x040fe20000001840 */
[----:B------:R-:W4:Y:S06]  /*5e60*/  LDSM.16.MT88.4 R12, [R191+0x6000] ;  /* 0x00600000bf0c783b */ /* 0x000f2c0000004200 */
[----:B------:R-:W-:Y:S01]  /*5e70*/  F2FP.PACK_AB R64, R26, R27 ;  /* 0x0000001b1a40723e */ /* 0x000fe200000000ff */
[----:B-1----:R-:W-:Y:S01]  /*5e80*/  HMMA.16816.F32 R28, R4, R10, R28 ;  /* 0x0000000a041c723c */ /* 0x002fe2000000181c */
[----:B------:R1:W-:Y:S01]  /*5e90*/  MUFU.EX2 R10, R2 ;  /* 0x00000002000a7308 */ /* 0x0003e20000000800 */
[----:B------:R-:W-:-:S06]  /*5ea0*/  F2FP.PACK_AB R66, R209, R25 ;  /* 0x00000019d142723e */ /* 0x000fcc00000000ff */
[C---:B--2---:R-:W-:Y:S08]  /*5eb0*/  HMMA.16816.F32 R92, R4.reuse, R20, R92 ;  /* 0x00000014045c723c */ /* 0x044ff0000000185c */
[----:B------:R-:W-:Y:S01]  /*5ec0*/  HMMA.16816.F32 R20, R4, R22, R84 ;  /* 0x000000160414723c */ /* 0x000fe20000001854 */
[----:B-1----:R-:W-:-:S07]  /*5ed0*/  FFMA.FTZ R2, R156, c[0x0][0x2d0], -R0 ;  /* 0x0000b4009c027a23 */ /* 0x002fce0000010800 */
[C---:B---3--:R-:W-:Y:S01]  /*5ee0*/  HMMA.16816.F32 R84, R4.reuse, R16, R80 ;  /* 0x000000100454723c */ /* 0x048fe20000001850 */
[----:B------:R-:W1:Y:S07]  /*5ef0*/  LDSM.16.MT88.4 R80, [R192+0x6800] ;  /* 0x00680000c050783b */ /* 0x000e6e0000004200 */
[C---:B------:R-:W-:Y:S08]  /*5f00*/  HMMA.16816.F32 R56, R4.reuse, R18, R56 ;  /* 0x000000120438723c */ /* 0x040ff00000001838 */
[C---:B----4-:R-:W-:Y:S08]  /*5f10*/  HMMA.16816.F32 R48, R4.reuse, R12, R48 ;  /* 0x0000000c0430723c */ /* 0x050ff00000001830 */
[C---:B------:R-:W-:Y:S08]  /*5f20*/  HMMA.16816.F32 R40, R4.reuse, R14, R40 ;  /* 0x0000000e0428723c */ /* 0x040ff00000001828 */
[----:B------:R-:W-:Y:S01]  /*5f30*/  HMMA.16816.F32 R32, R4, R8, R32 ;  /* 0x000000080420723c */ /* 0x000fe20000001820 */
[----:B------:R2:W3:Y:S06]  /*5f40*/  MUFU.EX2 R9, R2 ;  /* 0x0000000200097308 */ /* 0x0004ec0000000800 */
[----:B------:R-:W-:-:S04]  /*5f50*/  FADD.FTZ R4, R228, R24 ;  /* 0x00000018e4047221 */ /* 0x000fc80000010000 */
[----:B------:R-:W-:Y:S02]  /*5f60*/  FADD.FTZ R4, R215, R4 ;  /* 0x00000004d7047221 */ /* 0x000fe40000010000 */
[----:B--2---:R-:W-:Y:S01]  /*5f70*/  FFMA.FTZ R2, R159, c[0x0][0x2d0], -R0 ;  /* 0x0000b4009f027a23 */ /* 0x004fe20000010800 */
[----:B---3--:R-:W-:-:S03]  /*5f80*/  F2FP.PACK_AB R65, R9, R10 ;  /* 0x0000000a0941723e */ /* 0x008fc600000000ff */
[----:B------:R2:W-:Y:S02]  /*5f90*/  MUFU.EX2 R8, R2 ;  /* 0x0000000200087308 */ /* 0x0005e40000000800 */
[----:B--2---:R-:W-:Y:S02]  /*5fa0*/  FFMA.FTZ R2, R158, c[0x0][0x2d0], -R0 ;  /* 0x0000b4009e027a23 */ /* 0x004fe40000010800 */
[----:B------:R-:W-:-:S04]  /*5fb0*/  FADD.FTZ R0, R212, R4 ;  /* 0x00000004d4007221 */ /* 0x000fc80000010000 */
[----:B------:R2:W3:Y:S01]  /*5fc0*/  MUFU.EX2 R230, R2 ;  /* 0x0000000200e67308 */ /* 0x0004e20000000800 */
[----:B------:R-:W4:Y:S01]  /*5fd0*/  LDSM.16.MT88.4 R4, [R193+0x6800] ;  /* 0x00680000c104783b */ /* 0x000f220000004200 */
[----:B------:R-:W-:-:S04]  /*5fe0*/  FADD.FTZ R0, R213, R0 ;  /* 0x00000000d5007221 */ /* 0x000fc80000010000 */
[----:B------:R-:W-:-:S04]  /*5ff0*/  FADD.FTZ R0, R227, R0 ;  /* 0x00000000e3007221 */ /* 0x000fc80000010000 */
[----:B------:R-:W-:-:S04]  /*6000*/  FADD.FTZ R0, R161, R0 ;  /* 0x00000000a1007221 */ /* 0x000fc80000010000 */
[----:B------:R-:W-:Y:S02]  /*6010*/  FADD.FTZ R0, R162, R0 ;  /* 0x00000000a2007221 */ /* 0x000fe40000010000 */
[----:B--2---:R-:W-:Y:S01]  /*6020*/  FADD.FTZ R2, R163, R3 ;  /* 0x00000003a3027221 */ /* 0x004fe20000010000 */
[----:B---3--:R-:W-:Y:S01]  /*6030*/  F2FP.PACK_AB R67, R230, R8 ;  /* 0x00000008e643723e */ /* 0x008fe200000000ff */
[----:B------:R-:W-:Y:S02]  /*6040*/  FADD.FTZ R0, R143, R0 ;  /* 0x000000008f007221 */ /* 0x000fe40000010000 */
[----:B------:R-:W-:Y:S02]  /*6050*/  FADD.FTZ R2, R206, R2 ;  /* 0x00000002ce027221 */ /* 0x000fe40000010000 */
[----:B------:R-:W-:Y:S02]  /*6060*/  FADD.FTZ R0, R142, R0 ;  /* 0x000000008e007221 */ /* 0x000fe40000010000 */
[----:B------:R-:W-:Y:S01]  /*6070*/  FADD.FTZ R2, R200, R2 ;  /* 0x00000002c8027221 */ /* 0x000fe20000010000 */
[----:B------:R-:W-:Y:S01]  /*6080*/  HMMA.16816.F32 R100, R64, R96, R100 ;  /* 0x000000604064723c */ /* 0x000fe20000001864 */
[----:B------:R-:W-:-:S02]  /*6090*/  FADD.FTZ R0, R71, R0 ;  /* 0x0000000047007221 */ /* 0x000fc40000010000 */
[----:B------:R-:W-:Y:S02]  /*60a0*/  FADD.FTZ R2, R207, R2 ;  /* 0x00000002cf027221 */ /* 0x000fe40000010000 */
[----:B------:R-:W-:Y:S02]  /*60b0*/  FADD.FTZ R0, R136, R0 ;  /* 0x0000000088007221 */ /* 0x000fe40000010000 */
[----:B------:R-:W-:Y:S01]  /*60c0*/  FADD.FTZ R2, R138, R2 ;  /* 0x000000028a027221 */ /* 0x000fe20000010000 */
[----:B------:R-:W-:Y:S01]  /*60d0*/  HMMA.16816.F32 R124, R64, R120, R124 ;  /* 0x00000078407c723c */ /* 0x000fe2000000187c */
[----:B------:R-:W-:Y:S02]  /*60e0*/  FADD.FTZ R0, R68, R0 ;  /* 0x0000000044007221 */ /* 0x000fe40000010000 */
[----:B------:R-:W-:Y:S02]  /*60f0*/  FADD.FTZ R2, R140, R2 ;  /* 0x000000028c027221 */ /* 0x000fe40000010000 */
[----:B------:R-:W-:-:S02]  /*6100*/  FADD.FTZ R0, R137, R0 ;  /* 0x0000000089007221 */ /* 0x000fc40000010000 */
[----:B------:R-:W-:Y:S01]  /*6110*/  FADD.FTZ R2, R139, R2 ;  /* 0x000000028b027221 */ /* 0x000fe20000010000 */
[C---:B------:R-:W-:Y:S01]  /*6120*/  HMMA.16816.F32 R116, R64.reuse, R112, R116 ;  /* 0x000000704074723c */ /* 0x040fe20000001874 */
        /* <DEDUP_REMOVED lines=9> */
[----:B------:R-:W-:Y:S03]  /*61c0*/  HMMA.16816.F32 R96, R64, R98, R60 ;  /* 0x000000624060723c */ /* 0x000fe6000000183c */
[----:B------:R-:W-:-:S05]  /*61d0*/  FADD.FTZ R209, R209, R2 ;  /* 0x00000002d1d17221 */ /* 0x000fca0000010000 */
        /* <DEDUP_REMOVED lines=10> */
[----:B------:R-:W-:Y:S01]  /*6280*/  HMMA.16816.F32 R64, R64, R6, R28 ;  /* 0x000000064040723c */ /* 0x000fe2000000181c */
[----:B------:R-:W-:Y:S07]  /*6290*/  @!UPT UIADD3 URZ, URZ, URZ, URZ ;  /* 0x0000003f3f3ff290 */ /* 0x000fee000fffe03f */
[----:B------:R-:W-:Y:S11]  /*62a0*/  @!P0 BRA `(.L_x_201) ;  /* 0x000037c000008947 */ /* 0x000ff60003800000 */
.L_x_216:
[----:B------:R-:W2:Y:S01]  /*62b0*/  LDL R5, [R1] ;  /* 0x0000000001057983 */ /* 0x000ea20000100800 */
[----:B------:R-:W-:Y:S04]  /*62c0*/  DEPBAR.LE SB0, 0x0 ;  /* 0x000080000000791a */ /* 0x000fe80000000000 */
[----:B------:R-:W-:Y:S01]  /*62d0*/  WARPSYNC 0xffffffff ;  /* 0xffffffff00007948 */ /* 0x000fe20003800000 */
[----:B------:R-:W-:Y:S01]  /*62e0*/  BAR.SYNC.DEFER_BLOCKING 0x0 ;  /* 0x0000000000007b1d */ /* 0x000fe20000010000 */
[----:B------:R-:W-:Y:S01]  /*62f0*/  SHF.R.S32.HI R0, RZ, 0x1f, R205 ;  /* 0x0000001fff007819 */ /* 0x000fe200000114cd */
[C---:B------:R-:W-:Y:S01]  /*6300*/  IMAD.WIDE.U32 R2, R205.reuse, c[0x0][0x208], RZ ;  /* 0x00008200cd027a25 */ /* 0x040fe200078e00ff */
[----:B------:R-:W-:Y:S02]  /*6310*/  LOP3.LUT P0, RZ, R234, 0x2, RZ, 0xc0, !PT ;  /* 0x00000002eaff7812 */ /* 0x000fe4000780c0ff */
[----:B------:R-:W-:Y:S01]  /*6320*/  SHF.R.S32.HI R4, RZ, 0x1f, R204 ;  /* 0x0000001fff047819 */ /* 0x000fe200000114cc */
[----:B------:R-:W-:Y:S02]  /*6330*/  IMAD R0, R0, c[0x0][0x208], RZ ;  /* 0x0000820000007a24 */ /* 0x000fe400078e02ff */
[----:B------:R-:W-:Y:S02]  /*6340*/  IMAD.MOV.U32 R71, RZ, RZ, R70 ;  /* 0x000000ffff477224 */ /* 0x000fe400078e0046 */
[----:B------:R-:W-:Y:S02]  /*6350*/  IMAD R0, R205, c[0x0][0x20c], R0 ;  /* 0x00008300cd007a24 */ /* 0x000fe400078e0200 */
[----:B------:R-:W-:Y:S02]  /*6360*/  IMAD R4, R4, c[0x0][0x218], RZ ;  /* 0x0000860004047a24 */ /* 0x000fe400078e02ff */
[----:B------:R-:W-:Y:S01]  /*6370*/  IMAD.IADD R3, R3, 0x1, R0 ;  /* 0x0000000103037824 */ /* 0x000fe200078e0200 */
[----:B------:R-:W-:Y:S01]  /*6380*/  IADD3 R0, R188, 0x20, RZ ;  /* 0x00000020bc007810 */ /* 0x000fe20007ffe0ff */
[----:B------:R-:W-:Y:S01]  /*6390*/  IMAD R4, R204, c[0x0][0x21c], R4 ;  /* 0x00008700cc047a24 */ /* 0x000fe200078e0204 */
[----:B------:R-:W-:Y:S01]  /*63a0*/  @P0 IADD3 R0, R188, -0x20, RZ ;  /* 0xffffffe0bc000810 */ /* 0x000fe20007ffe0ff */
[----:B------:R-:W-:Y:S05]  /*63b0*/  IMAD.WIDE.U32 R2, R204, c[0x0][0x218], R2 ;  /* 0x00008600cc027a25 */ /* 0x000fea00078e0002 */
[----:B------:R-:W-:Y:S01]  /*63c0*/  IADD3 R2, P1, R246, R2, RZ ;  /* 0x00000002f6027210 */ /* 0x000fe20007f3e0ff */
[----:B------:R1:W3:Y:S04]  /*63d0*/  LDSM.16.M88.4 R136, [R0] ;  /* 0x000000000088783b */ /* 0x0002e80000000200 */
[----:B------:R1:W4:Y:S04]  /*63e0*/  LDSM.16.M88.4 R140, [R0+0x800] ;  /* 0x00080000008c783b */ /* 0x0003280000000200 */
        /* <DEDUP_REMOVED lines=11> */
[----:B------:R1:W1:Y:S01]  /*64a0*/  LDSM.16.M88.4 R56, [R188+0x3000] ;  /* 0x00300000bc38783b */ /* 0x0002620000000200 */
[----:B--2---:R-:W-:Y:S02]  /*64b0*/  IADD3.X R3, R5, R3, R4, P1, !PT ;  /* 0x0000000305037210 */ /* 0x004fe40000ffe404 */
[C---:B------:R-:W-:Y:S04]  /*64c0*/  LEA R5, P0, R2.reuse, c[0x0][0x1f8], 0x1 ;  /* 0x00007e0002057a11 */ /* 0x040fe800078008ff */
[----:B------:R-:W-:Y:S02]  /*64d0*/  LEA.HI.X R4, R2, c[0x0][0x1fc], R3, 0x1, P0 ;  /* 0x00007f0002047a11 */ /* 0x000fe400000f0c03 */
[----:B------:R-:W-:Y:S01]  /*64e0*/  ISETP.GE.AND P0, PT, R238, c[0x0][0x1d4], PT ;  /* 0x00007500ee007a0c */ /* 0x000fe20003f06270 */
[----:B------:R-:W-:-:S10]  /*64f0*/  BRA.DIV ~URZ, `(.L_x_202) ;  /* 0x00007d627f007947 */ /* 0x000fd4000b800000 */
[----:B-1-34-:R1:W2:Y:S02]  /*6500*/  SHFL.IDX PT, R0, R4, RZ, 0x181f ;  /* 0x00181fff04007589 */ /* 0x01a2a400000e0000 */
.L_x_289:
[----:B------:R-:W3:Y:S01]  /*6510*/  SHFL.IDX PT, R2, R5, RZ, 0x181f ;  /* 0x00181fff05027589 */ /* 0x000ee200000e0000 */
[----:B------:R-:W-:Y:S01]  /*6520*/  IMAD.SHL.U32 R13, R231, 0x2, RZ ;  /* 0x00000002e70d7824 */ /* 0x000fe200078e00ff */
[----:B------:R-:W-:Y:S01]  /*6530*/  SEL R208, RZ, 0x10, P3 ;  /* 0x00000010ffd07807 */ /* 0x000fe20001800000 */
[----:B------:R-:W-:Y:S01]  /*6540*/  IMAD.SHL.U32 R12, R238, 0x2, RZ ;  /* 0x00000002ee0c7824 */ /* 0x000fe200078e00ff */
[----:B------:R-:W-:Y:S01]  /*6550*/  SEL R200, RZ, 0x10, P0 ;  /* 0x00000010ffc87807 */ /* 0x000fe20000000000 */
[----:B------:R-:W-:Y:S01]  /*6560*/  BSSY B0, `(.L_x_203) ;  /* 0x0000037000007945 */ /* 0x000fe20003800000 */
[----:B------:R-:W-:Y:S02]  /*6570*/  ISETP.NE.U32.AND P5, PT, R208, RZ, PT ;  /* 0x000000ffd000720c */ /* 0x000fe40003fa5070 */
[-C--:B---3--:R-:W-:Y:S05]  /*6580*/  IADD3 R6, P1, R2, R13.reuse, RZ ;  /* 0x0000000d02067210 */ /* 0x088fea0007f3e0ff */
[--C-:B--2---:R-:W-:Y:S01]  /*6590*/  IMAD.X R7, R0, 0x1, R202.reuse, P1 ;  /* 0x0000000100077824 */ /* 0x104fe200008e06ca */
[-C--:B------:R-:W-:Y:S04]  /*65a0*/  IADD3 R2, P1, R2, R12.reuse, RZ ;  /* 0x0000000c02027210 */ /* 0x080fe80007f3e0ff */
[----:B------:R-:W-:Y:S01]  /*65b0*/  @!PT LDS RZ, [RZ] ;  /* 0x00000000fffff984 */ /* 0x000fe20000000800 */
[----:B------:R-:W-:Y:S01]  /*65c0*/  @!PT LDS RZ, [RZ] ;  /* 0x00000000fffff984 */ /* 0x000fe20000000800 */
[----:B------:R2:W-:Y:S01]  /*65d0*/  LDGSTS.E.BYPASS.LTC128B.128 [R201+0x100], [R6.64], !P3 ;  /* 0x0010000006c97fae */ /* 0x0005e2000d901d48 */
[--C-:B------:R-:W-:Y:S03]  /*65e0*/  IMAD.X R3, R0, 0x1, R203.reuse, P1 ;  /* 0x0000000100037824 */ /* 0x100fe600008e06cb */
[----:B------:R-:W3:Y:S04]  /*65f0*/  SHFL.IDX PT, R0, R5, 0x1, 0x181f ;  /* 0x00381f0005007f89 */ /* 0x000ee800000e0000 */
[----:B------:R3:W-:Y:S04]  /*6600*/  LDGSTS.E.BYPASS.LTC128B.128 [R201+0x3900], [R2.64], !P0 ;  /* 0x0390000002c97fae */ /* 0x0007e8000c101d48 */
[----:B--2---:R-:W2:Y:S01]  /*6610*/  SHFL.IDX PT, R6, R4, 0x1, 0x181f ;  /* 0x00381f0004067f89 */ /* 0x004ea200000e0000 */
[----:B---3--:R-:W-:Y:S05]  /*6620*/  IADD3 R2, P1, R0, R13, RZ ;  /* 0x0000000d00027210 */ /* 0x008fea0007f3e0ff */
[--C-:B--2---:R-:W-:Y:S05]  /*6630*/  IMAD.X R3, R6, 0x1, R202.reuse, P1 ;  /* 0x0000000106037824 */ /* 0x104fea00008e06ca */
[----:B------:R2:W-:Y:S02]  /*6640*/  LDGSTS.E.BYPASS.LTC128B.128 [R201+0x1100], [R2.64], !P3 ;  /* 0x0110000002c97fae */ /* 0x0005e4000d901d48 */
[----:B--2---:R-:W-:Y:S02]  /*6650*/  IADD3 R2, P1, R0, R12, RZ ;  /* 0x0000000c00027210 */ /* 0x004fe40007f3e0ff */
[----:B------:R-:W2:Y:S03]  /*6660*/  SHFL.IDX PT, R0, R5, 0x2, 0x181f ;  /* 0x00581f0005007f89 */ /* 0x000ea600000e0000 */
[----:B------:R-:W-:Y:S02]  /*6670*/  IMAD.X R3, R6, 0x1, R203, P1 ;  /* 0x0000000106037824 */ /* 0x000fe400008e06cb */
[----:B------:R-:W3:Y:S04]  /*6680*/  SHFL.IDX PT, R6, R4, 0x2, 0x181f ;  /* 0x00581f0004067f89 */ /* 0x000ee800000e0000 */
[----:B------:R4:W-:Y:S02]  /*6690*/  LDGSTS.E.BYPASS.LTC128B.128 [R201+0x4900], [R2.64], !P0 ;  /* 0x0490000002c97fae */ /* 0x0009e4000c101d48 */
[----:B----4-:R-:W-:Y:S04]  /*66a0*/  IADD3 R2, -R208, 0x10, RZ ;  /* 0x00000010d0027810 */ /* 0x010fe80007ffe1ff */
[----:B------:R-:W-:Y:S04]  /*66b0*/  LOP3.LUT R2, R2, 0xf, RZ, 0xc0, !PT ;  /* 0x0000000f02027812 */ /* 0x000fe800078ec0ff */
[----:B--2---:R-:W-:Y:S04]  /*66c0*/  IADD3 R2, P2, P1, R2, R0, R13 ;  /* 0x0000000002027210 */ /* 0x004fe8000795e00d */
[----:B---3--:R-:W-:Y:S02]  /*66d0*/  IADD3.X R3, RZ, R6, R202, P2, P1 ;  /* 0x00000006ff037210 */ /* 0x008fe400017e24ca */
[C---:B------:R-:W-:Y:S03]  /*66e0*/  ISETP.NE.U32.AND P2, PT, R200.reuse, RZ, PT ;  /* 0x000000ffc800720c */ /* 0x040fe60003f45070 */
[----:B------:R2:W-:Y:S02]  /*66f0*/  LDGSTS.E.BYPASS.LTC128B.128.ZFILL [R201+0x2100], [R2.64], P5 ;  /* 0x0210000002c97fae */ /* 0x0005e4000a941d48 */
[----:B--2---:R-:W-:Y:S04]  /*6700*/  IADD3 R2, -R200, 0x10, RZ ;  /* 0x00000010c8027810 */ /* 0x004fe80007ffe1ff */
[----:B------:R-:W-:Y:S04]  /*6710*/  LOP3.LUT R2, R2, 0xf, RZ, 0xc0, !PT ;  /* 0x0000000f02027812 */ /* 0x000fe800078ec0ff */
[----:B------:R-:W-:Y:S02]  /*6720*/  IADD3 R2, P1, P0, R2, R0, R12 ;  /* 0x0000000002027210 */ /* 0x000fe4000783e00c */
[----:B------:R-:W2:Y:S02]  /*6730*/  S2R R12, SR_TID.X ;  /* 0x00000000000c7919 */ /* 0x000ea40000002100 */
[----:B------:R-:W-:Y:S05]  /*6740*/  IADD3.X R3, RZ, R6, R203, P1, P0 ;  /* 0x00000006ff037210 */ /* 0x000fea0000fe04cb */
[----:B------:R3:W-:Y:S01]  /*6750*/  LDGSTS.E.BYPASS.LTC128B.128.ZFILL [R201+0x5900], [R2.64], P2 ;  /* 0x0590000002c97fae */ /* 0x0007e20009141d48 */
[----:B--2---:R-:W-:Y:S11]  /*6760*/  ISETP.GT.AND P0, PT, R12, 0x7f, PT ;  /* 0x0000007f0c00780c */ /* 0x004ff60003f04270 */
[----:B------:R-:W-:Y:S02]  /*6770*/  @!UPT UIADD3 URZ, URZ, URZ, URZ ;  /* 0x0000003f3f3ff290 */ /* 0x000fe4000fffe03f */
[----:B------:R-:W-:-:S05]  /*6780*/  @P0 BRA `(.L_x_204) ;  /* 0x0000014000000947 */ /* 0x000fca0003800000 */
[----:B---3--:R-:W-:-:S05]  /*6790*/  BRA.DIV ~URZ, `(.L_x_205) ;  /* 0x00007b327f007947 */ /* 0x008fca000b800000 */
[----:B-1----:R-:W1:Y:S04]  /*67a0*/  SHFL.IDX PT, R4, R4, 0x3, 0x181f ;  /* 0x00781f0004047f89 */ /* 0x002e6800000e0000 */
[----:B------:R2:W3:Y:S02]  /*67b0*/  SHFL.IDX PT, R0, R5, 0x3, 0x181f ;  /* 0x00781f0005007f89 */ /* 0x0004e400000e0000 */
.L_x_290:
[C---:B------:R-:W-:Y:S01]  /*67c0*/  IADD3 R2, -R208.reuse, 0x10, RZ ;  /* 0x00000010d0027810 */ /* 0x040fe20007ffe1ff */
[----:B------:R-:W-:Y:S01]  /*67d0*/  IMAD.SHL.U32 R3, R231, 0x2, RZ ;  /* 0x00000002e7037824 */ /* 0x000fe200078e00ff */
[----:B------:R-:W-:Y:S01]  /*67e0*/  ISETP.NE.U32.AND P0, PT, R208, RZ, PT ;  /* 0x000000ffd000720c */ /* 0x000fe20003f05070 */
[----:B--2---:R-:W-:Y:S01]  /*67f0*/  IMAD.SHL.U32 R5, R238, 0x2, RZ ;  /* 0x00000002ee057824 */ /* 0x004fe200078e00ff */
[----:B------:R-:W-:Y:S04]  /*6800*/  LOP3.LUT R2, R2, 0xf, RZ, 0xc0, !PT ;  /* 0x0000000f02027812 */ /* 0x000fe800078ec0ff */
[----:B---3--:R-:W-:Y:S04]  /*6810*/  IADD3 R2, P2, P1, R2, R0, R3 ;  /* 0x0000000002027210 */ /* 0x008fe8000795e003 */
[----:B-1----:R-:W-:Y:S05]  /*6820*/  IADD3.X R3, RZ, R4, R202, P2, P1 ;  /* 0x00000004ff037210 */ /* 0x002fea00017e24ca */
[----:B------:R-:W-:Y:S01]  /*6830*/  @!PT LDS RZ, [RZ] ;  /* 0x00000000fffff984 */ /* 0x000fe20000000800 */
[----:B------:R-:W-:Y:S01]  /*6840*/  @!PT LDS RZ, [RZ] ;  /* 0x00000000fffff984 */ /* 0x000fe20000000800 */
[----:B------:R-:W-:Y:S01]  /*6850*/  @!PT LDS RZ, [RZ] ;  /* 0x00000000fffff984 */ /* 0x000fe20000000800 */
[----:B------:R1:W-:Y:S01]  /*6860*/  LDGSTS.E.BYPASS.LTC128B.128.ZFILL [R201+0x3100], [R2.64], P0 ;  /* 0x0310000002c97fae */ /* 0x0003e20008141d48 */
[C---:B------:R-:W-:Y:S02]  /*6870*/  ISETP.NE.U32.AND P0, PT, R200.reuse, RZ, PT ;  /* 0x000000ffc800720c */ /* 0x040fe40003f05070 */
[----:B-1----:R-:W-:Y:S04]  /*6880*/  IADD3 R2, -R200, 0x10, RZ ;  /* 0x00000010c8027810 */ /* 0x002fe80007ffe1ff */
[----:B------:R-:W-:Y:S04]  /*6890*/  LOP3.LUT R2, R2, 0xf, RZ, 0xc0, !PT ;  /* 0x0000000f02027812 */ /* 0x000fe800078ec0ff */
[----:B------:R-:W-:Y:S04]  /*68a0*/  IADD3 R2, P2, P1, R2, R0, R5 ;  /* 0x0000000002027210 */ /* 0x000fe8000795e005 */
[----:B------:R-:W-:Y:S05]  /*68b0*/  IADD3.X R3, RZ, R4, R203, P2, P1 ;  /* 0x00000004ff037210 */ /* 0x000fea00017e24cb */
[----:B------:R1:W-:Y:S04]  /*68c0*/  LDGSTS.E.BYPASS.LTC128B.128.ZFILL [R201+0x6900], [R2.64], P0 ;  /* 0x0690000002c97fae */ /* 0x0003e80008141d48 */
.L_x_204:
[----:B---3--:R-:W-:Y:S05]  /*68d0*/  BSYNC B0 ;  /* 0x0000000000007941 */ /* 0x008fea0003800000 */
.L_x_203:
[----:B------:R-:W0:Y:S01]  /*68e0*/  LDGDEPBAR ;  /* 0x00000000000079af */ /* 0x000e220000000000 */
[----:B------:R-:W-:Y:S01]  /*68f0*/  WARPSYNC 0xffffffff ;  /* 0xffffffff00007948 */ /* 0x000fe20003800000 */
[C---:B-1----:R-:W-:Y:S01]  /*6900*/  HMMA.16816.F32 R4, R128.reuse, R8, RZ ;  /* 0x000000088004723c */ /* 0x042fe200000018ff */
[----:B------:R-:W-:Y:S02]  /*6910*/  BSSY B0, `(.L_x_206) ;  /* 0x0000117000007945 */ /* 0x000fe40003800000 */
[----:B------:R-:W-:Y:S02]  /*6920*/  LOP3.LUT P0, RZ, R234, 0x4, RZ, 0xc0, !PT ;  /* 0x00000004eaff7812 */ /* 0x000fe4000780c0ff */
[C---:B------:R-:W-:Y:S03]  /*6930*/  IADD3 R0, R188.reuse, 0x40, RZ ;  /* 0x00000040bc007810 */ /* 0x040fe60007ffe0ff */
[C---:B------:R-:W-:Y:S08]  /*6940*/  HMMA.16816.F32 R8, R128.reuse, R10, RZ ;  /* 0x0000000a8008723c */ /* 0x040ff000000018ff */
[C---:B------:R-:W-:Y:S01]  /*6950*/  HMMA.16816.F32 R12, R128.reuse, R16, RZ ;  /* 0x00000010800c723c */ /* 0x040fe200000018ff */
[----:B------:R-:W-:Y:S02]  /*6960*/  @P0 IADD3 R0, R188, -0x40, RZ ;  /* 0xffffffc0bc000810 */ /* 0x000fe40007ffe0ff */
[----:B------:R-:W-:Y:S05]  /*6970*/  ISETP.GT.AND P0, PT, R214, R239, PT ;  /* 0x000000efd600720c */ /* 0x000fea0003f04270 */
        /* <DEDUP_REMOVED lines=16> */
[----:B------:R-:W2:Y:S07]  /*6a80*/  LDSM.16.M88.4 R140, [R0+0x800] ;  /* 0x00080000008c783b */ /* 0x000eae0000000200 */
        /* <DEDUP_REMOVED lines=13> */
[----:B------:R-:W-:Y:S08]  /*6b60*/  HMMA.16816.F32 R56, R132, R162, R56 ;  /* 0x000000a28438723c */ /* 0x000ff00000001838 */
        /* <DEDUP_REMOVED lines=16> */
[C---:B------:R-:W-:Y:S01]  /*6c70*/  HMMA.16816.F32 R48, R164.reuse, R158, R48 ;  /* 0x0000009ea430723c */ /* 0x040fe20000001830 */
[----:B------:R-:W4:Y:S07]  /*6c80*/  LDSM.16.M88.4 R156, [R189+0x2000] ;  /* 0x00200000bd9c783b */ /* 0x000f2e0000000200 */
[C---:B-1----:R-:W-:Y:S08]  /*6c90*/  HMMA.16816.F32 R52, R164.reuse, R136, R52 ;  /* 0x00000088a434723c */ /* 0x042ff00000001834 */
[----:B------:R-:W-:Y:S01]  /*6ca0*/  HMMA.16816.F32 R56, R164, R138, R56 ;  /* 0x0000008aa438723c */ /* 0x000fe20000001838 */
        /* <DEDUP_REMOVED lines=87> */
[----:B------:R-:W4:Y:S01]  /*7220*/  LDSM.16.M88.4 R156, [R189+0x6800] ;  /* 0x00680000bd9c783b */ /* 0x000f220000000200 */
[----:B------:R-:W-:Y:S06]  /*7230*/  DEPBAR.LE SB0, 0x0 ;  /* 0x000080000000791a */ /* 0x000fec0000000000 */
[C---:B-1----:R-:W-:Y:S01]  /*7240*/  HMMA.16816.F32 R12, R184.reuse, R136, R12 ;  /* 0x00000088b80c723c */ /* 0x042fe2000000180c */
[----:B------:R-:W-:Y:S07]  /*7250*/  BAR.SYNC.DEFER_BLOCKING 0x0 ;  /* 0x0000000000007b1d */ /* 0x000fee0000010000 */
[C---:B------:R-:W-:Y:S08]  /*7260*/  HMMA.16816.F32 R16, R184.reuse, R138, R16 ;  /* 0x0000008ab810723c */ /* 0x040ff00000001810 */
[C---:B--2---:R-:W-:Y:S08]  /*7270*/  HMMA.16816.F32 R20, R184.reuse, R140, R20 ;  /* 0x0000008cb814723c */ /* 0x044ff00000001814 */
[C---:B------:R-:W-:Y:S08]  /*7280*/  HMMA.16816.F32 R24, R184.reuse, R142, R24 ;  /* 0x0000008eb818723c */ /* 0x040ff00000001818 */
[C---:B---3--:R-:W-:Y:S08]  /*7290*/  HMMA.16816.F32 R28, R184.reuse, R144, R28 ;  /* 0x00000090b81c723c */ /* 0x048ff0000000181c */
[C---:B------:R-:W-:Y:S08]  /*72a0*/  HMMA.16816.F32 R32, R184.reuse, R146, R32 ;  /* 0x00000092b820723c */ /* 0x040ff00000001820 */
[C---:B----4-:R-:W-:Y:S08]  /*72b0*/  HMMA.16816.F32 R36, R184.reuse, R148, R36 ;  /* 0x00000094b824723c */ /* 0x050ff00000001824 */
[C---:B------:R-:W-:Y:S08]  /*72c0*/  HMMA.16816.F32 R40, R184.reuse, R150, R40 ;  /* 0x00000096b828723c */ /* 0x040ff00000001828 */
[C---:B-----5:R-:W-:Y:S08]  /*72d0*/  HMMA.16816.F32 R44, R184.reuse, R152, R44 ;  /* 0x00000098b82c723c */ /* 0x060ff0000000182c */
[C---:B------:R-:W-:Y:S08]  /*72e0*/  HMMA.16816.F32 R48, R184.reuse, R154, R48 ;  /* 0x0000009ab830723c */ /* 0x040ff00000001830 */
[C---:B------:R-:W-:Y:S08]  /*72f0*/  HMMA.16816.F32 R52, R184.reuse, R156, R52 ;  /* 0x0000009cb834723c */ /* 0x040ff00000001834 */
[----:B------:R-:W-:Y:S01]  /*7300*/  HMMA.16816.F32 R56, R184, R158, R56 ;  /* 0x0000009eb838723c */ /* 0x000fe20000001838 */
[----:B------:R-:W-:Y:S07]  /*7310*/  @!UPT UIADD3 URZ, URZ, URZ, URZ ;  /* 0x0000003f3f3ff290 */ /* 0x000fee000fffe03f */
[----:B------:R-:W-:-:S11]  /*7320*/  @!P0 BRA `(.L_x_207) ;  /* 0x0000075000008947 */ /* 0x000fd60003800000 */
[----:B------:R-:W-:Y:S01]  /*7330*/  IMAD.MOV.U32 R0, RZ, RZ, c[0x0][0x2b8] ;  /* 0x0000ae00ff007624 */ /* 0x000fe200078e00ff */
[----:B------:R-:W-:Y:S01]  /*7340*/  IADD3 R136, -R235, 0x70, RZ ;  /* 0x00000070eb887810 */ /* 0x000fe20007ffe1ff */
[----:B------:R-:W-:Y:S02]  /*7350*/  IMAD R2, R214, 0x70, R240 ;  /* 0x00000070d6027824 */ /* 0x000fe400078e02f0 */
[----:B------:R-:W-:Y:S01]  /*7360*/  IMAD.MOV.U32 R204, RZ, RZ, RZ ;  /* 0x000000ffffcc7224 */ /* 0x000fe200078e00ff */
[----:B------:R-:W-:Y:S01]  /*7370*/  ISETP.NE.AND P0, PT, R0, 0x1, PT ;  /* 0x000000010000780c */ /* 0x000fe20003f05270 */
[----:B------:R-:W-:Y:S01]  /*7380*/  IMAD R0, R234, 0x20, R235 ;  /* 0x00000020ea007824 */ /* 0x000fe200078e02eb */
[----:B------:R-:W-:Y:S04]  /*7390*/  ISETP.GE.AND P1, PT, R136, 0x1, PT ;  /* 0x000000018800780c */ /* 0x000fe80003f26270 */
[----:B------:R-:W-:Y:S05]  /*73a0*/  IADD3 R2, R2, -0x70, R0 ;  /* 0xffffff9002027810 */ /* 0x000fea0007ffe000 */
[----:B------:R-:W-:Y:S02]  /*73b0*/  IMAD.MOV.U32 R0, RZ, RZ, R2 ;  /* 0x000000ffff007224 */ /* 0x000fe400078e0002 */
[----:B------:R-:W-:Y:S05]  /*73c0*/  @P0 IMAD.HI.U32 R3, R2, c[0x0][0x2bc], RZ ;  /* 0x0000af0002030a27 */ /* 0x000fea00078e00ff */
[----:B------:R-:W-:Y:S04]  /*73d0*/  @P0 SHF.R.U32.HI R0, RZ, c[0x0][0x2c0], R3 ;  /* 0x0000b000ff000a19 */ /* 0x000fe80000011603 */
[C---:B------:R-:W-:Y:S01]  /*73e0*/  @!P4 IADD3 R3, P0, R0.reuse, R244, RZ ;  /* 0x000000f40003c210 */ /* 0x040fe20007f1e0ff */
[----:B------:R-:W-:Y:S03]  /*73f0*/  IMAD.MOV R68, RZ, RZ, -R0 ;  /* 0x000000ffff447224 */ /* 0x000fe600078e0a00 */
[----:B------:R-:W-:Y:S01]  /*7400*/  @!P4 LEA.HI.X.SX32 R0, R0, R252, 0x1, P0 ;  /* 0x000000fc0000c211 */ /* 0x000fe200000f0eff */
[----:B------:R-:W-:Y:S01]  /*7410*/  IMAD R205, R68, c[0x0][0x2b8], R2 ;  /* 0x0000ae0044cd7a24 */ /* 0x000fe200078e0202 */
[C---:B------:R-:W-:Y:S04]  /*7420*/  @!P4 LEA R2, P0, R3.reuse, c[0x0][0x2a0], 0x2 ;  /* 0x0000a8000302ca11 */ /* 0x040fe800078010ff */
[----:B------:R-:W-:Y:S02]  /*7430*/  @!P4 LEA.HI.X R3, R3, c[0x0][0x2a4], R0, 0x2, P0 ;  /* 0x0000a9000303ca11 */ /* 0x000fe400000f1400 */
[----:B------:R-:W-:Y:S03]  /*7440*/  SHF.R.S32.HI R0, RZ, 0x1f, R205 ;  /* 0x0000001fff007819 */ /* 0x000fe600000114cd */
[----:B------:R1:W2:Y:S02]  /*7450*/  @!P4 LDG.E R204, [R2.64] ;  /* 0x0000000802ccc981 */ /* 0x0002a4000c1e1900 */
[----:B------:R-:W-:Y:S04]  /*7460*/  IMAD R0, R0, c[0x0][0x1e0], RZ ;  /* 0x0000780000007a24 */ /* 0x000fe800078e02ff */
[C---:B------:R-:W-:Y:S02]  /*7470*/  IMAD R0, R205.reuse, c[0x0][0x1e4], R0 ;  /* 0x00007900cd007a24 */ /* 0x040fe400078e0200 */
[----:B-1----:R-:W-:Y:S04]  /*7480*/  IMAD.WIDE.U32 R2, R205, c[0x0][0x1e0], RZ ;  /* 0x00007800cd027a25 */ /* 0x002fe800078e00ff */
[----:B------:R-:W-:Y:S01]  /*7490*/  IMAD.IADD R3, R3, 0x1, R0 ;  /* 0x0000000103037824 */ /* 0x000fe200078e0200 */
[----:B--2---:R-:W-:Y:S03]  /*74a0*/  SHF.R.S32.HI R0, RZ, 0x1f, R204 ;  /* 0x0000001fff007819 */ /* 0x004fe600000114cc */
[----:B------:R-:W-:Y:S04]  /*74b0*/  IMAD.WIDE.U32 R2, R204, c[0x0][0x1f0], R2 ;  /* 0x00007c00cc027a25 */ /* 0x000fe800078e0002 */
[----:B------:R-:W-:Y:S01]  /*74c0*/  IMAD R68, R0, c[0x0][0x1f0], RZ ;  /* 0x00007c0000447a24 */ /* 0x000fe200078e02ff */
[----:B------:R-:W-:Y:S03]  /*74d0*/  IADD3 R0, P0, R242, R2, RZ ;  /* 0x00000002f2007210 */ /* 0x000fe60007f1e0ff */
[----:B------:R-:W-:Y:S05]  /*74e0*/  IMAD R68, R204, c[0x0][0x1f4], R68 ;  /* 0x00007d00cc447a24 */ /* 0x000fea00078e0244 */
[----:B------:R-:W-:Y:S02]  /*74f0*/  IADD3.X R2, R241, R3, R68, P0, !PT ;  /* 0x00000003f1027210 */ /* 0x000fe400007fe444 */
[C---:B------:R-:W-:Y:S04]  /*7500*/  LEA R68, P0, R0.reuse, c[0x0][0x1c8], 0x1 ;  /* 0x0000720000447a11 */ /* 0x040fe800078008ff */
[----:B------:R-:W-:Y:S01]  /*7510*/  LEA.HI.X R0, R0, c[0x0][0x1cc], R2, 0x1, P0 ;  /* 0x0000730000007a11 */ /* 0x000fe200000f0c02 */
[----:B------:R-:W-:-:S06]  /*7520*/  BRA.DIV ~URZ, `(.L_x_208) ;  /* 0x00006e727f007947 */ /* 0x000fcc000b800000 */
[----:B------:R1:W2:Y:S02]  /*7530*/  SHFL.IDX PT, R138, R0, RZ, 0x181f ;  /* 0x00181fff008a7589 */ /* 0x0002a400000e0000 */
.L_x_291:
[----:B------:R-:W-:-:S05]  /*7540*/  BRA.DIV ~URZ, `(.L_x_209) ;  /* 0x00006ec27f007947 */ /* 0x000fca000b800000 */
[----:B------:R3:W4:Y:S02]  /*7550*/  SHFL.IDX PT, R137, R68, RZ, 0x181f ;  /* 0x00181fff44897589 */ /* 0x00072400000e0000 */
.L_x_292:
[C---:B------:R-:W-:Y:S01]  /*7560*/  @P1 IADD3 R2, -R208.reuse, 0x10, RZ ;  /* 0x00000010d0021810 */ /* 0x040fe20007ffe1ff */
[----:B------:R-:W-:Y:S01]  /*7570*/  IMAD.SHL.U32 R3, R231, 0x2, RZ ;  /* 0x00000002e7037824 */ /* 0x000fe200078e00ff */
[----:B------:R-:W-:Y:S01]  /*7580*/  @P1 ISETP.NE.U32.AND P0, PT, R208, RZ, PT ;  /* 0x000000ffd000120c */ /* 0x000fe20003f05070 */
[----:B------:R-:W-:Y:S01]  /*7590*/  IMAD.SHL.U32 R139, R238, 0x2, RZ ;  /* 0x00000002ee8b7824 */ /* 0x000fe200078e00ff */
[----:B------:R-:W-:Y:S04]  /*75a0*/  @P1 LOP3.LUT R2, R2, 0xf, RZ, 0xc0, !PT ;  /* 0x0000000f02021812 */ /* 0x000fe800078ec0ff */
[-C--:B----4-:R-:W-:Y:S04]  /*75b0*/  @P1 IADD3 R2, P5, P2, R2, R137.reuse, R3 ;  /* 0x0000008902021210 */ /* 0x090fe80007abe003 */
[-C--:B--2---:R-:W-:Y:S05]  /*75c0*/  @P1 IADD3.X R3, RZ, R138.reuse, R202, P5, P2 ;  /* 0x0000008aff031210 */ /* 0x084fea0002fe44ca */
[----:B------:R-:W-:Y:S01]  /*75d0*/  @!PT LDS RZ, [RZ] ;  /* 0x00000000fffff984 */ /* 0x000fe20000000800 */
[----:B------:R-:W-:Y:S01]  /*75e0*/  @!PT LDS RZ, [RZ] ;  /* 0x00000000fffff984 */ /* 0x000fe20000000800 */
[----:B------:R-:W-:Y:S01]  /*75f0*/  @!PT LDS RZ, [RZ] ;  /* 0x00000000fffff984 */ /* 0x000fe20000000800 */
[----:B------:R2:W-:Y:S01]  /*7600*/  @P1 LDGSTS.E.BYPASS.LTC128B.128.ZFILL [R201+0x8100], [R2.64], P0 ;  /* 0x0810000002c91fae */ /* 0x0005e20008141d48 */
[C---:B------:R-:W-:Y:S02]  /*7610*/  @P1 ISETP.NE.U32.AND P0, PT, R200.reuse, RZ, PT ;  /* 0x000000ffc800120c */ /* 0x040fe40003f05070 */
[----:B--2---:R-:W-:Y:S04]  /*7620*/  @P1 IADD3 R2, -R200, 0x10, RZ ;  /* 0x00000010c8021810 */ /* 0x004fe80007ffe1ff */
[----:B------:R-:W-:Y:S04]  /*7630*/  @P1 LOP3.LUT R2, R2, 0xf, RZ, 0xc0, !PT ;  /* 0x0000000f02021812 */ /* 0x000fe800078ec0ff */
[----:B------:R-:W-:Y:S04]  /*7640*/  @P1 IADD3 R2, P5, P2, R2, R137, R139 ;  /* 0x0000008902021210 */ /* 0x000fe80007abe08b */
[----:B------:R-:W-:Y:S05]  /*7650*/  @P1 IADD3.X R3, RZ, R138, R203, P5, P2 ;  /* 0x0000008aff031210 */ /* 0x000fea0002fe44cb */
[----:B------:R2:W-:Y:S01]  /*7660*/  @P1 LDGSTS.E.BYPASS.LTC128B.128.ZFILL [R201+0xb900], [R2.64], P0 ;  /* 0x0b90000002c91fae */ /* 0x0005e20008141d48 */
[----:B------:R-:W-:Y:S01]  /*7670*/  ISETP.GE.AND P1, PT, R136, 0x21, PT ;  /* 0x000000218800780c */ /* 0x000fe20003f26270 */
[----:B------:R-:W-:-:S06]  /*7680*/  BRA.DIV ~URZ, `(.L_x_210) ;  /* 0x00006df27f007947 */ /* 0x000fcc000b800000 */
[----:B------:R4:W1:Y:S04]  /*7690*/  SHFL.IDX PT, R137, R0, 0x1, 0x181f ;  /* 0x00381f0000897f89 */ /* 0x00086800000e0000 */
[----:B------:R4:W2:Y:S02]  /*76a0*/  SHFL.IDX PT, R136, R68, 0x1, 0x181f ;  /* 0x00381f0044887f89 */ /* 0x0008a400000e0000 */
.L_x_293:
[C---:B--2---:R-:W-:Y:S01]  /*76b0*/  @P1 IADD3 R2, -R208.reuse, 0x10, RZ ;  /* 0x00000010d0021810 */ /* 0x044fe20007ffe1ff */
[----:B------:R-:W-:Y:S01]  /*76c0*/  IMAD.SHL.U32 R3, R231, 0x2, RZ ;  /* 0x00000002e7037824 */ /* 0x000fe200078e00ff */
[----:B------:R-:W-:Y:S01]  /*76d0*/  @P1 ISETP.NE.U32.AND P0, PT, R208, RZ, PT ;  /* 0x000000ffd000120c */ /* 0x000fe20003f05070 */
[----:B------:R-:W-:Y:S01]  /*76e0*/  IMAD.SHL.U32 R138, R238, 0x2, RZ ;  /* 0x00000002ee8a7824 */ /* 0x000fe200078e00ff */
[----:B------:R-:W-:Y:S04]  /*76f0*/  @P1 LOP3.LUT R2, R2, 0xf, RZ, 0xc0, !PT ;  /* 0x0000000f02021812 */ /* 0x000fe800078ec0ff */
[-C--:B------:R-:W-:Y:S04]  /*7700*/  @P1 IADD3 R2, P5, P2, R2, R136.reuse, R3 ;  /* 0x0000008802021210 */ /* 0x080fe80007abe003 */
[-C--:B-1----:R-:W-:Y:S05]  /*7710*/  @P1 IADD3.X R3, RZ, R137.reuse, R202, P5, P2 ;  /* 0x00000089ff031210 */ /* 0x082fea0002fe44ca */
[----:B------:R-:W-:Y:S01]  /*7720*/  @!PT LDS RZ, [RZ] ;  /* 0x00000000fffff984 */ /* 0x000fe20000000800 */
[----:B------:R-:W-:Y:S01]  /*7730*/  @!PT LDS RZ, [RZ] ;  /* 0x00000000fffff984 */ /* 0x000fe20000000800 */
[----:B------:R-:W-:Y:S01]  /*7740*/  @!PT LDS RZ, [RZ] ;  /* 0x00000000fffff984 */ /* 0x000fe20000000800 */
[----:B------:R1:W-:Y:S01]  /*7750*/  @P1 LDGSTS.E.BYPASS.LTC128B.128.ZFILL [R201+0x9100], [R2.64], P0 ;  /* 0x0910000002c91fae */ /* 0x0003e20008141d48 */
[C---:B------:R-:W-:Y:S02]  /*7760*/  @P1 ISETP.NE.U32.AND P0, PT, R200.reuse, RZ, PT ;  /* 0x000000ffc800120c */ /* 0x040fe40003f05070 */
[----:B-1----:R-:W-:Y:S04]  /*7770*/  @P1 IADD3 R2, -R200, 0x10, RZ ;  /* 0x00000010c8021810 */ /* 0x002fe80007ffe1ff */
[----:B------:R-:W-:Y:S04]  /*7780*/  @P1 LOP3.LUT R2, R2, 0xf, RZ, 0xc0, !PT ;  /* 0x0000000f02021812 */ /* 0x000fe800078ec0ff */
[----:B------:R-:W-:Y:S02]  /*7790*/  @P1 IADD3 R2, P5, P2, R2, R136, R138 ;  /* 0x0000008802021210 */ /* 0x000fe40007abe08a */
[----:B------:R-:W-:Y:S02]  /*77a0*/  IADD3 R136, -R235, 0x70, RZ ;  /* 0x00000070eb887810 */ /* 0x000fe40007ffe1ff */
[----:B------:R-:W-:Y:S05]  /*77b0*/  @P1 IADD3.X R3, RZ, R137, R203, P5, P2 ;  /* 0x00000089ff031210 */ /* 0x000fea0002fe44cb */
[----:B------:R1:W-:Y:S01]  /*77c0*/  @P1 LDGSTS.E.BYPASS.LTC128B.128.ZFILL [R201+0xc900], [R2.64], P0 ;  /* 0x0c90000002c91fae */ /* 0x0003e20008141d48 */
[----:B------:R-:W-:Y:S01]  /*77d0*/  ISETP.GE.AND P1, PT, R136, 0x41, PT ;  /* 0x000000418800780c */ /* 0x000fe20003f26270 */
[----:B------:R-:W-:-:S10]  /*77e0*/  BRA.DIV ~URZ, `(.L_x_211) ;  /* 0x00006d627f007947 */ /* 0x000fd4000b800000 */
[----:B------:R2:W1:Y:S02]  /*77f0*/  SHFL.IDX PT, R138, R0, 0x2, 0x181f ;  /* 0x00581f00008a7f89 */ /* 0x00046400000e0000 */
.L_x_294:
[----:B------:R-:W-:-:S05]  /*7800*/  BRA.DIV ~URZ, `(.L_x_212) ;  /* 0x00006db27f007947 */ /* 0x000fca000b800000 */
[----:B------:R2:W3:Y:S02]  /*7810*/  SHFL.IDX PT, R137, R68, 0x2, 0x181f ;  /* 0x00581f0044897f89 */ /* 0x0004e400000e0000 */
.L_x_295:
[C---:B-1----:R-:W-:Y:S01]  /*7820*/  @P1 IADD3 R2, -R208.reuse, 0x10, RZ ;  /* 0x00000010d0021810 */ /* 0x042fe20007ffe1ff */
[----:B------:R-:W-:Y:S01]  /*7830*/  IMAD.SHL.U32 R3, R231, 0x2, RZ ;  /* 0x00000002e7037824 */ /* 0x000fe200078e00ff */
[----:B------:R-:W-:Y:S01]  /*7840*/  @P1 ISETP.NE.U32.AND P0, PT, R208, RZ, PT ;  /* 0x000000ffd000120c */ /* 0x000fe20003f05070 */
[----:B------:R-:W-:Y:S01]  /*7850*/  IMAD.SHL.U32 R139, R238, 0x2, RZ ;  /* 0x00000002ee8b7824 */ /* 0x000fe200078e00ff */
[----:B------:R-:W-:Y:S04]  /*7860*/  @P1 LOP3.LUT R2, R2, 0xf, RZ, 0xc0, !PT ;  /* 0x0000000f02021812 */ /* 0x000fe800078ec0ff */
[-C--:B---3--:R-:W-:Y:S04]  /*7870*/  @P1 IADD3 R2, P5, P2, R2, R137.reuse, R3 ;  /* 0x0000008902021210 */ /* 0x088fe80007abe003 */
[-C--:B------:R-:W-:Y:S05]  /*7880*/  @P1 IADD3.X R3, RZ, R138.reuse, R202, P5, P2 ;  /* 0x0000008aff031210 */ /* 0x080fea0002fe44ca */
[----:B------:R-:W-:Y:S01]  /*7890*/  @!PT LDS RZ, [RZ] ;  /* 0x00000000fffff984 */ /* 0x000fe20000000800 */
[----:B------:R-:W-:Y:S01]  /*78a0*/  @!PT LDS RZ, [RZ] ;  /* 0x00000000fffff984 */ /* 0x000fe20000000800 */
[----:B------:R-:W-:Y:S01]  /*78b0*/  @!PT LDS RZ, [RZ] ;  /* 0x00000000fffff984 */ /* 0x000fe20000000800 */
[----:B------:R1:W-:Y:S01]  /*78c0*/  @P1 LDGSTS.E.BYPASS.LTC128B.128.ZFILL [R201+0xa100], [R2.64], P0 ;  /* 0x0a10000002c91fae */ /* 0x0003e20008141d48 */
[C---:B------:R-:W-:Y:S02]  /*78d0*/  @P1 ISETP.NE.U32.AND P0, PT, R200.reuse, RZ, PT ;  /* 0x000000ffc800120c */ /* 0x040fe40003f05070 */
[----:B-1----:R-:W-:Y:S04]  /*78e0*/  @P1 IADD3 R2, -R200, 0x10, RZ ;  /* 0x00000010c8021810 */ /* 0x002fe80007ffe1ff */
[----:B------:R-:W-:Y:S04]  /*78f0*/  @P1 LOP3.LUT R2, R2, 0xf, RZ, 0xc0, !PT ;  /* 0x0000000f02021812 */ /* 0x000fe800078ec0ff */
[----:B------:R-:W-:Y:S04]  /*7900*/  @P1 IADD3 R2, P5, P2, R2, R137, R139 ;  /* 0x0000008902021210 */ /* 0x000fe80007abe08b */
[----:B------:R-:W-:Y:S05]  /*7910*/  @P1 IADD3.X R3, RZ, R138, R203, P5, P2 ;  /* 0x0000008aff031210 */ /* 0x000fea0002fe44cb */
[----:B------:R1:W-:Y:S01]  /*7920*/  @P1 LDGSTS.E.BYPASS.LTC128B.128.ZFILL [R201+0xd900], [R2.64], P0 ;  /* 0x0d90000002c91fae */ /* 0x0003e20008141d48 */
[----:B------:R-:W-:Y:S01]  /*7930*/  ISETP.GE.AND P1, PT, R136, 0x61, PT ;  /* 0x000000618800780c */ /* 0x000fe20003f26270 */
[----:B------:R-:W-:-:S06]  /*7940*/  BRA.DIV ~URZ, `(.L_x_213) ;  /* 0x00006ce27f007947 */ /* 0x000fcc000b800000 */
[----:B------:R3:W1:Y:S04]  /*7950*/  SHFL.IDX PT, R136, R0, 0x3, 0x181f ;  /* 0x00781f0000887f89 */ /* 0x00066800000e0000 */
[----:B--2-4-:R3:W2:Y:S02]  /*7960*/  SHFL.IDX PT, R0, R68, 0x3, 0x181f ;  /* 0x00781f0044007f89 */ /* 0x0146a400000e0000 */
.L_x_296:
[C---:B-1----:R-:W-:Y:S01]  /*7970*/  @P1 IADD3 R2, -R208.reuse, 0x10, RZ ;  /* 0x00000010d0021810 */ /* 0x042fe20007ffe1ff */
[----:B------:R-:W-:Y:S01]  /*7980*/  IMAD.SHL.U32 R3, R231, 0x2, RZ ;  /* 0x00000002e7037824 */ /* 0x000fe200078e00ff */
[----:B------:R-:W-:Y:S01]  /*7990*/  @P1 ISETP.NE.U32.AND P0, PT, R208, RZ, PT ;  /* 0x000000ffd000120c */ /* 0x000fe20003f05070 */
[----:B---3--:R-:W-:Y:S01]  /*79a0*/  IMAD.SHL.U32 R68, R238, 0x2, RZ ;  /* 0x00000002ee447824 */ /* 0x008fe200078e00ff */
[----:B------:R-:W-:Y:S04]  /*79b0*/  @P1 LOP3.LUT R2, R2, 0xf, RZ, 0xc0, !PT ;  /* 0x0000000f02021812 */ /* 0x000fe800078ec0ff */
[----:B--2---:R-:W-:Y:S04]  /*79c0*/  @P1 IADD3 R2, P5, P2, R2, R0, R3 ;  /* 0x0000000002021210 */ /* 0x004fe80007abe003 */
[----:B------:R-:W-:Y:S05]  /*79d0*/  @P1 IADD3.X R3, RZ, R136, R202, P5, P2 ;  /* 0x00000088ff031210 */ /* 0x000fea0002fe44ca */
        /* <DEDUP_REMOVED lines=9> */
[----:B------:R1:W-:Y:S04]  /*7a70*/  @P1 LDGSTS.E.BYPASS.LTC128B.128.ZFILL [R201+0xe900], [R2.64], P0 ;  /* 0x0e90000002c91fae */ /* 0x0003e80008141d48 */
.L_x_207:
[----:B------:R-:W-:Y:S05]  /*7a80*/  BSYNC B0 ;  /* 0x0000000000007941 */ /* 0x000fea0003800000 */
.L_x_206:
        /* <DEDUP_REMOVED lines=58> */
[----:B------:R1:W2:Y:S02]  /*7e30*/  SHFL.BFLY PT, R0, R68, 0x2, 0x1f ;  /* 0x0c401f0044007f89 */ /* 0x0002a400000e0000 */
.L_x_297:
[----:B-12---:R-:W-:Y:S01]  /*7e40*/  FMNMX.FTZ R68, R68, R0, !PT ;  /* 0x0000000044447209 */ /* 0x006fe20007810000 */
[----:B------:R-:W-:-:S05]  /*7e50*/  BRA.DIV ~URZ, `(.L_x_215) ;  /* 0x000068e27f007947 */ /* 0x000fca000b800000 */
[----:B------:R-:W1:Y:S02]  /*7e60*/  SHFL.BFLY PT, R0, R68, 0x1, 0x1f ;  /* 0x0c201f0044007f89 */ /* 0x000e6400000e0000 */
[----:B-1----:R-:W-:Y:S02]  /*7e70*/  FMNMX.FTZ R70, R68, R0, !PT ;  /* 0x0000000044467209 */ /* 0x002fe40007810000 */
[----:B------:R-:W1:Y:S02]  /*7e80*/  SHFL.BFLY PT, R0, R136, 0x2, 0x1f ;  /* 0x0c401f0088007f89 */ /* 0x000e6400000e0000 */
[----:B-1----:R-:W-:Y:S05]  /*7e90*/  FMNMX.FTZ R68, R136, R0, !PT ;  /* 0x0000000088447209 */ /* 0x002fea0007810000 */
[----:B------:R1:W2:Y:S02]  /*7ea0*/  SHFL.BFLY PT, R0, R68, 0x1, 0x1f ;  /* 0x0c201f0044007f89 */ /* 0x0002a400000e0000 */
.L_x_298:
[----:B--2---:R-:W-:Y:S01]  /*7eb0*/  FMNMX.FTZ R3, R0, R68, !PT ;  /* 0x0000004400037209 */ /* 0x004fe20007810000 */
[C---:B-1----:R-:W-:Y:S01]  /*7ec0*/  FMUL.FTZ R68, R70.reuse, c[0x0][0x2d0] ;  /* 0x0000b40046447a20 */ /* 0x042fe20000410000 */
[----:B------:R-:W-:Y:S01]  /*7ed0*/  WARPSYNC 0xffffffff ;  /* 0xffffffff00007948 */ /* 0x000fe20003800000 */
[----:B------:R-:W-:Y:S01]  /*7ee0*/  FADD.FTZ R0, -R70, R71 ;  /* 0x0000004746007221 */ /* 0x000fe20000010100 */
[----:B------:R-:W-:Y:S01]  /*7ef0*/  ISETP.GT.AND P0, PT, R214, R239, PT ;  /* 0x000000efd600720c */ /* 0x000fe20003f04270 */
        /* <DEDUP_REMOVED lines=32> */
[----:B------:R-:W3:Y:S01]  /*8100*/  MUFU.EX2 R9, R9 ;  /* 0x0000000900097308 */ /* 0x000ee20000000800 */
[----:B------:R-:W-:Y:S09]  /*8110*/  FFMA.FTZ R68, R57, c[0x0][0x2d0], -R68 ;  /* 0x0000b40039447a23 */ /* 0x000ff20000010844 */
[----:B------:R-:W-:Y:S01]  /*8120*/  MUFU.EX2 R68, R68 ;  /* 0x0000004400447308 */ /* 0x000fe20000000800 */
[----:B-1----:R-:W-:Y:S01]  /*8130*/  FFMA.FTZ R0, R2, R209, R12 ;  /* 0x000000d102007223 */ /* 0x002fe2000001000c */
[----:B--2---:R-:W-:Y:S01]  /*8140*/  F2FP.PACK_AB R136, R4, R12 ;  /* 0x0000000c0488723e */ /* 0x004fe200000000ff */
[----:B------:R-:W-:Y:S02]  /*8150*/  FMUL.FTZ R56, R2, R72 ;  /* 0x0000004802387220 */ /* 0x000fe40000410000 */
[----:B------:R-:W-:Y:S02]  /*8160*/  FADD.FTZ R5, R4, R0 ;  /* 0x0000000004057221 */ /* 0x000fe40000010000 */
[C---:B------:R-:W-:Y:S02]  /*8170*/  FADD.FTZ R0, -R3.reuse, R69 ;  /* 0x0000004503007221 */ /* 0x040fe40000010100 */
[----:B------:R-:W-:Y:S01]  /*8180*/  FMUL.FTZ R4, R3, c[0x0][0x2d0] ;  /* 0x0000b40003047a20 */ /* 0x000fe20000410000 */
[----:B------:R-:W-:Y:S01]  /*8190*/  MUFU.EX2 R69, R148 ;  /* 0x0000009400457308 */ /* 0x000fe20000000800 */
[----:B------:R-:W-:Y:S02]  /*81a0*/  FMUL.FTZ R0, R0, c[0x0][0x2d0] ;  /* 0x0000b40000007a20 */ /* 0x000fe40000410000 */
[----:B------:R-:W-:Y:S01]  /*81b0*/  FMUL.FTZ R57, R2, R73 ;  /* 0x0000004902397220 */ /* 0x000fe20000410000 */
[----:B---3--:R-:W-:Y:S01]  /*81c0*/  F2FP.PACK_AB R138, R9, R8 ;  /* 0x00000008098a723e */ /* 0x008fe200000000ff */
[--C-:B------:R-:W-:Y:S02]  /*81d0*/  FFMA.FTZ R228, R58, c[0x0][0x2d0], -R4.reuse ;  /* 0x0000b4003ae47a23 */ /* 0x100fe40000010804 */
[--C-:B------:R-:W-:Y:S02]  /*81e0*/  FFMA.FTZ R229, R59, c[0x0][0x2d0], -R4.reuse ;  /* 0x0000b4003be57a23 */ /* 0x100fe40000010804 */
[--C-:B------:R-:W-:Y:S01]  /*81f0*/  FFMA.FTZ R6, R6, c[0x0][0x2d0], -R4.reuse ;  /* 0x0000b40006067a23 */ /* 0x100fe20000010804 */
[----:B------:R-:W1:Y:S01]  /*8200*/  MUFU.EX2 R0, R0 ;  /* 0x0000000000007308 */ /* 0x000e620000000800 */
[--C-:B------:R-:W-:Y:S02]  /*8210*/  FFMA.FTZ R7, R7, c[0x0][0x2d0], -R4.reuse ;  /* 0x0000b40007077a23 */ /* 0x100fe40000010804 */
[--C-:B------:R-:W-:Y:S02]  /*8220*/  FFMA.FTZ R71, R10, c[0x0][0x2d0], -R4.reuse ;  /* 0x0000b4000a477a23 */ /* 0x100fe40000010804 */
[--C-:B------:R-:W-:Y:S02]  /*8230*/  FFMA.FTZ R139, R11, c[0x0][0x2d0], -R4.reuse ;  /* 0x0000b4000b8b7a23 */ /* 0x100fe40000010804 */
[C---:B------:R-:W-:Y:S02]  /*8240*/  FMUL.FTZ R20, R2.reuse, R108 ;  /* 0x0000006c02147220 */ /* 0x040fe40000410000 */
[----:B------:R-:W-:Y:S01]  /*8250*/  FMUL.FTZ R21, R2, R109 ;  /* 0x0000006d02157220 */ /* 0x000fe20000410000 */
        /* <DEDUP_REMOVED lines=9> */
[C---:B-1----:R-:W-:Y:S02]  /*82f0*/  FMUL.FTZ R58, R0.reuse, R74 ;  /* 0x0000004a003a7220 */ /* 0x042fe40000410000 */
[----:B------:R-:W-:Y:S02]  /*8300*/  FMUL.FTZ R59, R0, R75 ;  /* 0x0000004b003b7220 */ /* 0x000fe40000410000 */
[----:B------:R-:W1:Y:S01]  /*8310*/  LDSM.16.MT88.4 R72, [R190] ;  /* 0x00000000be48783b */ /* 0x000e620000004200 */
        /* <DEDUP_REMOVED lines=9> */
[----:B--2---:R-:W-:Y:S01]  /*83b0*/  F2FP.PACK_AB R137, R7, R10 ;  /* 0x0000000a0789723e */ /* 0x004fe200000000ff */
[--C-:B------:R-:W-:Y:S02]  /*83c0*/  FFMA.FTZ R223, R54, c[0x0][0x2d0], -R4.reuse ;  /* 0x0000b40036df7a23 */ /* 0x100fe40000010804 */
[----:B------:R-:W-:Y:S02]  /*83d0*/  FFMA.FTZ R224, R55, c[0x0][0x2d0], -R4 ;  /* 0x0000b40037e07a23 */ /* 0x000fe40000010804 */
[----:B------:R-:W-:Y:S01]  /*83e0*/  FFMA.FTZ R6, R0, R230, R10 ;  /* 0x000000e600067223 */ /* 0x000fe2000001000a */
[----:B------:R-:W-:Y:S01]  /*83f0*/  MUFU.EX2 R71, R145 ;  /* 0x0000009100477308 */ /* 0x000fe20000000800 */
[--C-:B------:R-:W-:Y:S02]  /*8400*/  FFMA.FTZ R141, R14, c[0x0][0x2d0], -R4.reuse ;  /* 0x0000b4000e8d7a23 */ /* 0x100fe40000010804 */
[--C-:B------:R-:W-:Y:S02]  /*8410*/  FFMA.FTZ R140, R15, c[0x0][0x2d0], -R4.reuse ;  /* 0x0000b4000f8c7a23 */ /* 0x100fe40000010804 */
[--C-:B------:R-:W-:Y:S02]  /*8420*/  FFMA.FTZ R150, R22, c[0x0][0x2d0], -R4.reuse ;  /* 0x0000b40016967a23 */ /* 0x100fe40000010804 */
[--C-:B------:R-:W-:Y:S02]  /*8430*/  FFMA.FTZ R149, R23, c[0x0][0x2d0], -R4.reuse ;  /* 0x0000b40017957a23 */ /* 0x100fe40000010804 */
[--C-:B------:R-:W-:Y:S01]  /*8440*/  FFMA.FTZ R158, R30, c[0x0][0x2d0], -R4.reuse ;  /* 0x0000b4001e9e7a23 */ /* 0x100fe20000010804 */
[----:B------:R-:W-:Y:S01]  /*8450*/  MUFU.EX2 R233, R150 ;  /* 0x0000009600e97308 */ /* 0x000fe20000000800 */
[----:B------:R-:W-:Y:S02]  /*8460*/  FFMA.FTZ R157, R31, c[0x0][0x2d0], -R4 ;  /* 0x0000b4001f9d7a23 */ /* 0x000fe40000010804 */
[----:B------:R-:W-:Y:S01]  /*8470*/  FADD.FTZ R4, R8, R5 ;  /* 0x0000000508047221 */ /* 0x000fe20000010000 */
[----:B---3--:R-:W-:Y:S01]  /*8480*/  F2FP.PACK_AB R139, R109, R108 ;  /* 0x0000006c6d8b723e */ /* 0x008fe200000000ff */
[C---:B------:R-:W-:Y:S02]  /*8490*/  FMUL.FTZ R5, R2.reuse, R125 ;  /* 0x0000007d02057220 */ /* 0x040fe40000410000 */
[----:B------:R-:W-:Y:S02]  /*84a0*/  FADD.FTZ R142, R9, R4 ;  /* 0x00000004098e7221 */ /* 0x000fe40000010000 */
[C---:B------:R-:W-:Y:S01]  /*84b0*/  FMUL.FTZ R4, R2.reuse, R124 ;  /* 0x0000007c02047220 */ /* 0x040fe20000410000 */
[----:B------:R-:W-:Y:S01]  /*84c0*/  MUFU.EX2 R232, R149 ;  /* 0x0000009500e87308 */ /* 0x000fe20000000800 */
[----:B------:R-:W-:Y:S02]  /*84d0*/  FMUL.FTZ R29, R2, R101 ;  /* 0x00000065021d7220 */ /* 0x000fe40000410000 */
[----:B------:R-:W-:Y:S02]  /*84e0*/  FADD.FTZ R101, R7, R6 ;  /* 0x0000000607657221 */ /* 0x000fe40000010000 */
[C---:B------:R-:W-:Y:S02]  /*84f0*/  FMUL.FTZ R6, R0.reuse, R126 ;  /* 0x0000007e00067220 */ /* 0x040fe40000410000 */
[----:B------:R-:W-:Y:S02]  /*8500*/  FMUL.FTZ R7, R0, R127 ;  /* 0x0000007f00077220 */ /* 0x000fe40000410000 */
[C---:B------:R-:W-:Y:S01]  /*8510*/  FMUL.FTZ R8, R2.reuse, R120 ;  /* 0x0000007802087220 */ /* 0x040fe20000410000 */
[----:B------:R-:W-:Y:S01]  /*8520*/  MUFU.EX2 R230, R151 ;  /* 0x0000009700e67308 */ /* 0x000fe20000000800 */
[----:B------:R-:W-:Y:S02]  /*8530*/  FMUL.FTZ R9, R2, R121 ;  /* 0x0000007902097220 */ /* 0x000fe40000410000 */
[C---:B------:R-:W-:Y:S01]  /*8540*/  FMUL.FTZ R10, R0.reuse, R122 ;  /* 0x0000007a000a7220 */ /* 0x040fe20000410000 */
[C---:B-1----:R-:W-:Y:S05]  /*8550*/  HMMA.16816.F32 R4, R136.reuse, R72, R4 ;  /* 0x000000488804723c */ /* 0x042fea0000001804 */
[----:B------:R-:W-:Y:S01]  /*8560*/  FMUL.FTZ R11, R0, R123 ;  /* 0x0000007b000b7220 */ /* 0x000fe20000410000 */
[----:B------:R-:W-:Y:S01]  /*8570*/  MUFU.EX2 R151, R206 ;  /* 0x000000ce00977308 */ /* 0x000fe20000000800 */
[----:B------:R-:W-:Y:S01]  /*8580*/  LDSM.16.MT88.4 R120, [R190+0x3000] ;  /* 0x00300000be78783b */ /* 0x000fe20000004200 */
[C---:B------:R-:W-:Y:S04]  /*8590*/  FMUL.FTZ R16, R2.reuse, R112 ;  /* 0x0000007002107220 */ /* 0x040fe80000410000 */
[C---:B------:R-:W-:Y:S03]  /*85a0*/  HMMA.16816.F32 R8, R136.reuse, R74, R8 ;  /* 0x0000004a8808723c */ /* 0x040fe60000001808 */
[----:B------:R-:W1:Y:S01]  /*85b0*/  LDSM.16.MT88.4 R72, [R192] ;  /* 0x00000000c048783b */ /* 0x000e620000004200 */
[C---:B------:R-:W-:Y:S01]  /*85c0*/  FMUL.FTZ R12, R2.reuse, R116 ;  /* 0x00000074020c7220 */ /* 0x040fe20000410000 */
[----:B------:R-:W-:Y:S01]  /*85d0*/  MUFU.EX2 R150, R207 ;  /* 0x000000cf00967308 */ /* 0x000fe20000000800 */
[----:B------:R-:W-:Y:S02]  /*85e0*/  FMUL.FTZ R13, R2, R117 ;  /* 0x00000075020d7220 */ /* 0x000fe40000410000 */
[C---:B------:R-:W-:Y:S04]  /*85f0*/  FMUL.FTZ R14, R0.reuse, R118 ;  /* 0x00000076000e7220 */ /* 0x040fe80000410000 */
[----:B------:R-:W-:Y:S02]  /*8600*/  FMUL.FTZ R15, R0, R119 ;  /* 0x00000077000f7220 */ /* 0x000fe40000410000 */
[----:B------:R-:W-:Y:S01]  /*8610*/  FMUL.FTZ R17, R2, R113 ;  /* 0x0000007102117220 */ /* 0x000fe20000410000 */
[----:B------:R-:W-:Y:S01]  /*8620*/  MUFU.EX2 R149, R208 ;  /* 0x000000d000957308 */ /* 0x000fe20000000800 */
[C---:B------:R-:W-:Y:S02]  /*8630*/  FMUL.FTZ R18, R0.reuse, R114 ;  /* 0x0000007200127220 */ /* 0x040fe40000410000 */
[----:B------:R-:W-:Y:S02]  /*8640*/  FMUL.FTZ R19, R0, R115 ;  /* 0x0000007300137220 */ /* 0x000fe40000410000 */
[----:B------:R-:W-:Y:S01]  /*8650*/  LDSM.16.MT88.4 R112, [R192+0x3000] ;  /* 0x00300000c070783b */ /* 0x000fe20000004200 */
[C---:B------:R-:W-:Y:S02]  /*8660*/  FMUL.FTZ R24, R2.reuse, R104 ;  /* 0x0000006802187220 */ /* 0x040fe40000410000 */
[----:B------:R-:W-:Y:S02]  /*8670*/  FMUL.FTZ R25, R2, R105 ;  /* 0x0000006902197220 */ /* 0x000fe40000410000 */
[C---:B------:R-:W-:Y:S01]  /*8680*/  FMUL.FTZ R26, R0.reuse, R106 ;  /* 0x0000006a001a7220 */ /* 0x040fe20000410000 */
[----:B------:R-:W-:Y:S01]  /*8690*/  MUFU.EX2 R148, R209 ;  /* 0x000000d100947308 */ /* 0x000fe20000000800 */
[----:B------:R-:W-:Y:S02]  /*86a0*/  FMUL.FTZ R27, R0, R107 ;  /* 0x0000006b001b7220 */ /* 0x000fe40000410000 */
[----:B------:R-:W-:Y:S01]  /*86b0*/  LDSM.16.MT88.4 R104, [R191+0x3000] ;  /* 0x00300000bf68783b */ /* 0x000fe20000004200 */
[----:B------:R-:W-:Y:S02]  /*86c0*/  FMUL.FTZ R33, R2, R97 ;  /* 0x0000006102217220 */ /* 0x000fe40000410000 */
[C---:B------:R-:W-:Y:S02]  /*86d0*/  FMUL.FTZ R34, R0.reuse, R98 ;  /* 0x0000006200227220 */ /* 0x040fe40000410000 */
[----:B------:R-:W-:Y:S02]  /*86e0*/  FMUL.FTZ R35, R0, R99 ;  /* 0x0000006300237220 */ /* 0x000fe40000410000 */
[----:B------:R-:W-:Y:S01]  /*86f0*/  FMUL.FTZ R37, R2, R93 ;  /* 0x0000005d02257220 */ /* 0x000fe20000410000 */
[----:B------:R-:W-:Y:S01]  /*8700*/  MUFU.EX2 R237, R143 ;  /* 0x0000008f00ed7308 */ /* 0x000fe20000000800 */
[C---:B------:R-:W-:Y:S02]  /*8710*/  FMUL.FTZ R38, R0.reuse, R94 ;  /* 0x0000005e00267220 */ /* 0x040fe40000410000 */
[----:B------:R-:W-:Y:S02]  /*8720*/  FMUL.FTZ R39, R0, R95 ;  /* 0x0000005f00277220 */ /* 0x000fe40000410000 */
[C---:B------:R-:W-:Y:S01]  /*8730*/  FMUL.FTZ R40, R2.reuse, R88 ;  /* 0x0000005802287220 */ /* 0x040fe20000410000 */
[C---:B-1----:R-:W-:Y:S03]  /*8740*/  HMMA.16816.F32 R12, R136.reuse, R72, R12 ;  /* 0x00000048880c723c */ /* 0x042fe6000000180c */
[----:B------:R-:W-:Y:S01]  /*8750*/  FMUL.FTZ R41, R2, R89 ;  /* 0x0000005902297220 */ /* 0x000fe20000410000 */
[----:B------:R-:W-:Y:S01]  /*8760*/  MUFU.EX2 R236, R144 ;  /* 0x0000009000ec7308 */ /* 0x000fe20000000800 */
[C---:B------:R-:W-:Y:S02]  /*8770*/  FMUL.FTZ R42, R0.reuse, R90 ;  /* 0x0000005a002a7220 */ /* 0x040fe40000410000 */
[C---:B------:R-:W-:Y:S01]  /*8780*/  FMUL.FTZ R43, R0.reuse, R91 ;  /* 0x0000005b002b7220 */ /* 0x040fe20000410000 */
[C---:B------:R-:W-:Y:S01]  /*8790*/  HMMA.16816.F32 R16, R136.reuse, R74, R16 ;  /* 0x0000004a8810723c */ /* 0x040fe20000001810 */
[----:B------:R-:W1:Y:S03]  /*87a0*/  LDSM.16.MT88.4 R72, [R191] ;  /* 0x00000000bf48783b */ /* 0x000e660000004200 */
[C---:B------:R-:W-:Y:S02]  /*87b0*/  FMUL.FTZ R22, R0.reuse, R110 ;  /* 0x0000006e00167220 */ /* 0x040fe40000410000 */
[----:B------:R-:W-:Y:S01]  /*87c0*/  FMUL.FTZ R23, R0, R111 ;  /* 0x0000006f00177220 */ /* 0x000fe20000410000 */
[----:B------:R-:W-:Y:S01]  /*87d0*/  MUFU.EX2 R145, R217 ;  /* 0x000000d900917308 */ /* 0x000fe20000000800 */
[----:B------:R-:W-:Y:S01]  /*87e0*/  FMUL.FTZ R45, R2, R85 ;  /* 0x00000055022d7220 */ /* 0x000fe20000410000 */
[----:B------:R-:W-:Y:S03]  /*87f0*/  LDSM.16.MT88.4 R88, [R192+0x1800] ;  /* 0x00180000c058783b */ /* 0x000fe60000004200 */
[C---:B------:R-:W-:Y:S02]  /*8800*/  FMUL.FTZ R46, R0.reuse, R86 ;  /* 0x00000056002e7220 */ /* 0x040fe40000410000 */
[----:B------:R-:W-:Y:S02]  /*8810*/  FMUL.FTZ R47, R0, R87 ;  /* 0x00000057002f7220 */ /* 0x000fe40000410000 */
        /* <DEDUP_REMOVED lines=13> */
[C---:B------:R-:W-:Y:S01]  /*88f0*/  FMUL.FTZ R32, R2.reuse, R96 ;  /* 0x0000006002207220 */ /* 0x040fe20000410000 */
[----:B------:R-:W-:Y:S01]  /*8900*/  MUFU.EX2 R103, R141 ;  /* 0x0000008d00677308 */ /* 0x000fe20000000800 */
[C---:B------:R-:W-:Y:S01]  /*8910*/  FMUL.FTZ R36, R2.reuse, R92 ;  /* 0x0000005c02247220 */ /* 0x040fe20000410000 */
[C---:B-1----:R-:W-:Y:S03]  /*8920*/  HMMA.16816.F32 R20, R136.reuse, R72, R20 ;  /* 0x000000488814723c */ /* 0x042fe60000001814 */
[C---:B------:R-:W-:Y:S02]  /*8930*/  FMUL.FTZ R44, R2.reuse, R84 ;  /* 0x00000054022c7220 */ /* 0x040fe40000410000 */
[C---:B------:R-:W-:Y:S03]  /*8940*/  FMUL.FTZ R48, R2.reuse, R80 ;  /* 0x0000005002307220 */ /* 0x040fe60000410000 */
[----:B------:R-:W-:Y:S01]  /*8950*/  MUFU.EX2 R80, R146 ;  /* 0x0000009200507308 */ /* 0x000fe20000000800 */
[C---:B------:R-:W-:Y:S01]  /*8960*/  HMMA.16816.F32 R24, R136.reuse, R74, R24 ;  /* 0x0000004a8818723c */ /* 0x040fe20000001818 */
[----:B------:R-:W1:Y:S02]  /*8970*/  LDSM.16.MT88.4 R72, [R195] ;  /* 0x00000000c348783b */ /* 0x000e640000004200 */
[C---:B------:R-:W-:Y:S02]  /*8980*/  FMUL.FTZ R60, R2.reuse, R60 ;  /* 0x0000003c023c7220 */ /* 0x040fe40000410000 */
[C---:B------:R-:W-:Y:S02]  /*8990*/  FMUL.FTZ R61, R2.reuse, R61 ;  /* 0x0000003d023d7220 */ /* 0x040fe40000410000 */
[C---:B------:R-:W-:Y:S02]  /*89a0*/  FMUL.FTZ R64, R2.reuse, R64 ;  /* 0x0000004002407220 */ /* 0x040fe40000410000 */
[----:B------:R-:W-:Y:S03]  /*89b0*/  MUFU.EX2 R84, R154 ;  /* 0x0000009a00547308 */ /* 0x000fe60000000800 */
[----:B------:R-:W-:Y:S02]  /*89c0*/  FMUL.FTZ R65, R2, R65 ;  /* 0x0000004102417220 */ /* 0x000fe40000410000 */
[C---:B------:R-:W-:Y:S02]  /*89d0*/  FMUL.FTZ R62, R0.reuse, R62 ;  /* 0x0000003e003e7220 */ /* 0x040fe40000410000 */
[C---:B------:R-:W-:Y:S02]  /*89e0*/  FMUL.FTZ R63, R0.reuse, R63 ;  /* 0x0000003f003f7220 */ /* 0x040fe40000410000 */
[C---:B------:R-:W-:Y:S01]  /*89f0*/  FMUL.FTZ R66, R0.reuse, R66 ;  /* 0x0000004200427220 */ /* 0x040fe20000410000 */
[----:B------:R-:W-:Y:S01]  /*8a00*/  MUFU.EX2 R92, R162 ;  /* 0x000000a2005c7308 */ /* 0x000fe20000000800 */
[----:B------:R-:W-:Y:S02]  /*8a10*/  FMUL.FTZ R67, R0, R67 ;  /* 0x0000004300437220 */ /* 0x000fe40000410000 */
[----:B------:R-:W-:Y:S07]  /*8a20*/  FADD.FTZ R0, R69, R142 ;  /* 0x0000008e45007221 */ /* 0x000fee0000010000 */
[----:B------:R-:W-:Y:S10]  /*8a30*/  MUFU.EX2 R154, R157 ;  /* 0x0000009d009a7308 */ /* 0x000ff40000000800 */
[----:B------:R-:W-:Y:S01]  /*8a40*/  MUFU.EX2 R96, R211 ;  /* 0x000000d300607308 */ /* 0x000fe20000000800 */
[C---:B-1----:R-:W-:Y:S08]  /*8a50*/  HMMA.16816.F32 R28, R136.reuse, R72, R28 ;  /* 0x00000048881c723c */ /* 0x042ff0000000181c */
[C---:B------:R-:W-:Y:S01]  /*8a60*/  HMMA.16816.F32 R32, R136.reuse, R74, R32 ;  /* 0x0000004a8820723c */ /* 0x040fe20000001820 */
[----:B------:R-:W1:Y:S01]  /*8a70*/  LDSM.16.MT88.4 R72, [R190+0x3800] ;  /* 0x00380000be48783b */ /* 0x000e620000004200 */
[----:B------:R-:W2:Y:S10]  /*8a80*/  MUFU.EX2 R2, R147 ;  /* 0x0000009300027308 */ /* 0x000eb40000000800 */
[----:B------:R-:W3:Y:S10]  /*8a90*/  MUFU.EX2 R102, R140 ;  /* 0x0000008c00667308 */ /* 0x000ef40000000800 */
[----:B------:R-:W-:Y:S01]  /*8aa0*/  MUFU.EX2 R147, R215 ;  /* 0x000000d700937308 */ /* 0x000fe20000000800 */
[----:B--2---:R-:W-:Y:S04]  /*8ab0*/  FADD.FTZ R0, R2, R0 ;  /* 0x0000000002007221 */ /* 0x004fe80000010000 */
[----:B------:R-:W-:Y:S05]  /*8ac0*/  FADD.FTZ R0, R80, R0 ;  /* 0x0000000050007221 */ /* 0x000fea0000010000 */
[----:B------:R-:W-:Y:S01]  /*8ad0*/  MUFU.EX2 R146, R216 ;  /* 0x000000d800927308 */ /* 0x000fe20000000800 */
[C---:B------:R-:W-:Y:S01]  /*8ae0*/  FADD.FTZ R0, R71.reuse, R0 ;  /* 0x0000000047007221 */ /* 0x040fe20000010000 */
[C---:B-1----:R-:W-:Y:S08]  /*8af0*/  HMMA.16816.F32 R36, R136.reuse, R72, R36 ;  /* 0x000000488824723c */ /* 0x042ff00000001824 */
[----:B------:R-:W-:Y:S01]  /*8b00*/  MUFU.EX2 R100, R226 ;  /* 0x000000e200647308 */ /* 0x000fe20000000800 */
[C---:B------:R-:W-:Y:S01]  /*8b10*/  HMMA.16816.F32 R40, R136.reuse, R74, R40 ;  /* 0x0000004a8828723c */ /* 0x040fe20000001828 */
[----:B------:R-:W1:Y:S08]  /*8b20*/  LDSM.16.MT88.4 R72, [R192+0x3800] ;  /* 0x00380000c048783b */ /* 0x000e700000004200 */
[----:B------:R-:W2:Y:S10]  /*8b30*/  MUFU.EX2 R142, R224 ;  /* 0x000000e0008e7308 */ /* 0x000eb40000000800 */
[----:B------:R-:W-:Y:S10]  /*8b40*/  MUFU.EX2 R141, R228 ;  /* 0x000000e4008d7308 */ /* 0x000ff40000000800 */
[----:B------:R-:W4:Y:S01]  /*8b50*/  MUFU.EX2 R140, R229 ;  /* 0x000000e5008c7308 */ /* 0x000f220000000800 */
        /* <DEDUP_REMOVED lines=10> */
[----:B---3--:R-:W-:Y:S03]  /*8c00*/  F2FP.PACK_AB R73, R102, R103 ;  /* 0x000000676649723e */ /* 0x008fe600000000ff */
[----:B------:R-:W-:Y:S02]  /*8c10*/  F2FP.PACK_AB R74, R71, R80 ;  /* 0x00000050474a723e */ /* 0x000fe400000000ff */
[----:B------:R-:W3:Y:S02]  /*8c20*/  LDSM.16.MT88.4 R80, [R192+0x800] ;  /* 0x00080000c050783b */ /* 0x000ee40000004200 */
[----:B------:R-:W5:Y:S01]  /*8c30*/  MUFU.EX2 R2, R155 ;  /* 0x0000009b00027308 */ /* 0x000f620000000800 */
[----:B------:R-:W-:Y:S02]  /*8c40*/  F2FP.PACK_AB R75, R236, R237 ;  /* 0x000000edec4b723e */ /* 0x000fe400000000ff */
[----:B--2---:R-:W-:Y:S02]  /*8c50*/  F2FP.PACK_AB R137, R142, R143 ;  /* 0x0000008f8e89723e */ /* 0x004fe400000000ff */
[----:B----4-:R-:W-:Y:S03]  /*8c60*/  F2FP.PACK_AB R139, R140, R141 ;  /* 0x0000008d8c8b723e */ /* 0x010fe600000000ff */
[C---:B------:R-:W-:Y:S02]  /*8c70*/  HMMA.16816.F32 R4, R72.reuse, R76, R4 ;  /* 0x0000004c4804723c */ /* 0x040fe40000001804 */
[----:B------:R-:W2:Y:S03]  /*8c80*/  MUFU.EX2 R71, R153 ;  /* 0x0000009900477308 */ /* 0x000ea60000000800 */
[----:B-1----:R-:W-:Y:S03]  /*8c90*/  FADD.FTZ R0, R69, R0 ;  /* 0x0000000045007221 */ /* 0x002fe60000010000 */
[C---:B------:R-:W-:Y:S01]  /*8ca0*/  HMMA.16816.F32 R8, R72.reuse, R78, R8 ;  /* 0x0000004e4808723c */ /* 0x040fe20000001808 */
[----:B------:R-:W1:Y:S03]  /*8cb0*/  LDSM.16.MT88.4 R76, [R191+0x800] ;  /* 0x00080000bf4c783b */ /* 0x000e660000004200 */
[----:B------:R-:W4:Y:S01]  /*8cc0*/  MUFU.EX2 R156, R152 ;  /* 0x00000098009c7308 */ /* 0x000f220000000800 */
[----:B-----5:R-:W-:Y:S04]  /*8cd0*/  FADD.FTZ R0, R2, R0 ;  /* 0x0000000002007221 */ /* 0x020fe80000010000 */
[----:B------:R-:W-:Y:S05]  /*8ce0*/  FADD.FTZ R0, R84, R0 ;  /* 0x0000000054007221 */ /* 0x000fea0000010000 */
[----:B------:R-:W-:Y:S01]  /*8cf0*/  MUFU.EX2 R155, R158 ;  /* 0x0000009e009b7308 */ /* 0x000fe20000000800 */
[C---:B--2---:R-:W-:Y:S01]  /*8d00*/  FADD.FTZ R0, R71.reuse, R0 ;  /* 0x0000000047007221 */ /* 0x044fe20000010000 */
[C---:B---3--:R-:W-:Y:S08]  /*8d10*/  HMMA.16816.F32 R12, R72.reuse, R80, R12 ;  /* 0x00000050480c723c */ /* 0x048ff0000000180c */
[----:B------:R-:W-:Y:S01]  /*8d20*/  MUFU.EX2 R153, R159 ;  /* 0x0000009f00997308 */ /* 0x000fe20000000800 */
[C---:B------:R-:W-:Y:S01]  /*8d30*/  HMMA.16816.F32 R16, R72.reuse, R82, R16 ;  /* 0x000000524810723c */ /* 0x040fe20000001810 */
[----:B------:R-:W2:Y:S08]  /*8d40*/  LDSM.16.MT88.4 R80, [R193+0x800] ;  /* 0x00080000c150783b */ /* 0x000eb00000004200 */
[----:B------:R-:W-:Y:S01]  /*8d50*/  MUFU.EX2 R152, R160 ;  /* 0x000000a000987308 */ /* 0x000fe20000000800 */
        /* <DEDUP_REMOVED lines=23> */
[----:B----4-:R-:W-:Y:S04]  /*8ed0*/  F2FP.PACK_AB R75, R156, R230 ;  /* 0x000000e69c4b723e */ /* 0x010fe800000000ff */
        /* <DEDUP_REMOVED lines=14> */
[C---:B------:R-:W-:Y:S04]  /*8fc0*/  FADD.FTZ R0, R71.reuse, R0 ;  /* 0x0000000047007221 */ /* 0x040fe80000010000 */
        /* <DEDUP_REMOVED lines=61> */
[----:B-----5:R-:W-:Y:S03]  /*93a0*/  FADD.FTZ R0, R71, R0 ;  /* 0x0000000047007221 */ /* 0x020fe60000010000 */
[C---:B------:R-:W-:Y:S01]  /*93b0*/  HMMA.16816.F32 R8, R72.reuse, R86, R8 ;  /* 0x000000564808723c */ /* 0x040fe20000001808 */
[----:B------:R-:W3:Y:S03]  /*93c0*/  LDSM.16.MT88.4 R84, [R192+0x5800] ;  /* 0x00580000c054783b */ /* 0x000ee60000004200 */
[----:B------:R-:W-:Y:S04]  /*93d0*/  FADD.FTZ R0, R69, R0 ;  /* 0x0000000045007221 */ /* 0x000fe80000010000 */
[C---:B------:R-:W-:Y:S04]  /*93e0*/  HMMA.16816.F32 R12, R72.reuse, R92, R12 ;  /* 0x0000005c480c723c */ /* 0x040fe8000000180c */
[----:B-1----:R-:W-:Y:S04]  /*93f0*/  FADD.FTZ R0, R2, R0 ;  /* 0x0000000002007221 */ /* 0x002fe80000010000 */
[C---:B------:R-:W-:Y:S01]  /*9400*/  HMMA.16816.F32 R16, R72.reuse, R94, R16 ;  /* 0x0000005e4810723c */ /* 0x040fe20000001810 */
[----:B------:R-:W1:Y:S03]  /*9410*/  LDSM.16.MT88.4 R92, [R191+0x5800] ;  /* 0x00580000bf5c783b */ /* 0x000e660000004200 */
[----:B------:R-:W-:Y:S04]  /*9420*/  FADD.FTZ R0, R100, R0 ;  /* 0x0000000064007221 */ /* 0x000fe80000010000 */
        /* <DEDUP_REMOVED lines=12> */
[----:B------:R-:W2:Y:S01]  /*94f0*/  MUFU.EX2 R69, R227 ;  /* 0x000000e300457308 */ /* 0x000ea20000000800 */
[----:B------:R-:W-:Y:S02]  /*9500*/  FADD.FTZ R2, R108, R101 ;  /* 0x000000656c027221 */ /* 0x000fe40000010000 */
[C---:B------:R-:W-:Y:S01]  /*9510*/  HMMA.16816.F32 R40, R72.reuse, R82, R40 ;  /* 0x000000524828723c */ /* 0x040fe20000001828 */
[----:B------:R-:W4:Y:S07]  /*9520*/  LDSM.16.MT88.4 R80, [R190+0x2800] ;  /* 0x00280000be50783b */ /* 0x000f2e0000004200 */
[C---:B---3--:R-:W-:Y:S04]  /*9530*/  HMMA.16816.F32 R44, R72.reuse, R84, R44 ;  /* 0x00000054482c723c */ /* 0x048fe8000000182c */
[C---:B-----5:R-:W-:Y:S01]  /*9540*/  F2FP.PACK_AB R136, R71.reuse, R100 ;  /* 0x000000644788723e */ /* 0x060fe200000000ff */
[----:B------:R-:W-:Y:S03]  /*9550*/  FADD.FTZ R0, R71, R0 ;  /* 0x0000000047007221 */ /* 0x000fe60000010000 */
[C---:B------:R-:W-:Y:S01]  /*9560*/  HMMA.16816.F32 R48, R72.reuse, R86, R48 ;  /* 0x000000564830723c */ /* 0x040fe20000001830 */
[----:B------:R-:W3:Y:S03]  /*9570*/  LDSM.16.MT88.4 R84, [R192+0x2800] ;  /* 0x00280000c054783b */ /* 0x000ee60000004200 */
[C---:B--2---:R-:W-:Y:S01]  /*9580*/  F2FP.PACK_AB R138, R68.reuse, R69 ;  /* 0x00000045448a723e */ /* 0x044fe200000000ff */
[----:B------:R-:W-:Y:S01]  /*9590*/  FADD.FTZ R0, R69, R0 ;  /* 0x0000000045007221 */ /* 0x000fe20000010000 */
[----:B------:R-:W-:Y:S02]  /*95a0*/  MOV R69, R3 ;  /* 0x0000000300457202 */ /* 0x000fe40000000f00 */
[C---:B-1----:R-:W-:Y:S04]  /*95b0*/  HMMA.16816.F32 R52, R72.reuse, R92, R52 ;  /* 0x0000005c4834723c */ /* 0x042fe80000001834 */
[----:B------:R-:W-:Y:S02]  /*95c0*/  FADD.FTZ R209, R68, R0 ;  /* 0x0000000044d17221 */ /* 0x000fe40000010000 */
[----:B------:R-:W-:Y:S02]  /*95d0*/  FADD.FTZ R0, R109, R2 ;  /* 0x000000026d007221 */ /* 0x000fe40000010000 */
[C---:B------:R-:W-:Y:S01]  /*95e0*/  HMMA.16816.F32 R56, R72.reuse, R94, R56 ;  /* 0x0000005e4838723c */ /* 0x040fe20000001838 */
[----:B------:R-:W1:Y:S03]  /*95f0*/  LDSM.16.MT88.4 R92, [R191+0x2800] ;  /* 0x00280000bf5c783b */ /* 0x000e660000004200 */
[----:B------:R-:W-:Y:S04]  /*9600*/  FADD.FTZ R0, R103, R0 ;  /* 0x0000000067007221 */ /* 0x000fe80000010000 */
[C---:B----4-:R-:W-:Y:S04]  /*9610*/  HMMA.16816.F32 R60, R72.reuse, R88, R60 ;  /* 0x00000058483c723c */ /* 0x050fe8000000183c */
[----:B------:R-:W-:Y:S04]  /*9620*/  FADD.FTZ R0, R102, R0 ;  /* 0x0000000066007221 */ /* 0x000fe80000010000 */
[----:B------:R-:W-:Y:S01]  /*9630*/  HMMA.16816.F32 R64, R72, R90, R64 ;  /* 0x0000005a4840723c */ /* 0x000fe20000001840 */
[----:B------:R-:W2:Y:S03]  /*9640*/  LDSM.16.MT88.4 R72, [R193+0x2800] ;  /* 0x00280000c148783b */ /* 0x000ea60000004200 */
[----:B------:R-:W-:Y:S04]  /*9650*/  FADD.FTZ R0, R237, R0 ;  /* 0x00000000ed007221 */ /* 0x000fe80000010000 */
[C---:B------:R-:W-:Y:S01]  /*9660*/  HMMA.16816.F32 R4, R76.reuse, R80, R4 ;  /* 0x000000504c04723c */ /* 0x040fe20000001804 */
[----:B------:R-:W4:Y:S04]  /*9670*/  LDSM.16.MT88.4 R88, [R190+0x6000] ;  /* 0x00600000be58783b */ /* 0x000f280000004200 */
[----:B------:R-:W-:Y:S03]  /*9680*/  FADD.FTZ R0, R236, R0 ;  /* 0x00000000ec007221 */ /* 0x000fe60000010000 */
[C---:B------:R-:W-:Y:S01]  /*9690*/  HMMA.16816.F32 R8, R76.reuse, R82, R8 ;  /* 0x000000524c08723c */ /* 0x040fe20000001808 */
[----:B------:R-:W5:Y:S03]  /*96a0*/  LDSM.16.MT88.4 R80, [R191+0x6000] ;  /* 0x00600000bf50783b */ /* 0x000f660000004200 */
[----:B------:R-:W-:Y:S04]  /*96b0*/  FADD.FTZ R0, R233, R0 ;  /* 0x00000000e9007221 */ /* 0x000fe80000010000 */
[C---:B---3--:R-:W-:Y:S04]  /*96c0*/  HMMA.16816.F32 R12, R76.reuse, R84, R12 ;  /* 0x000000544c0c723c */ /* 0x048fe8000000180c */
[----:B------:R-:W-:Y:S04]  /*96d0*/  FADD.FTZ R0, R232, R0 ;  /* 0x00000000e8007221 */ /* 0x000fe80000010000 */
[C---:B------:R-:W-:Y:S01]  /*96e0*/  HMMA.16816.F32 R16, R76.reuse, R86, R16 ;  /* 0x000000564c10723c */ /* 0x040fe20000001810 */
[----:B------:R-:W3:Y:S03]  /*96f0*/  LDSM.16.MT88.4 R84, [R193+0x6000] ;  /* 0x00600000c154783b */ /* 0x000ee60000004200 */
[----:B------:R-:W-:Y:S04]  /*9700*/  FADD.FTZ R0, R230, R0 ;  /* 0x00000000e6007221 */ /* 0x000fe80000010000 */
[C---:B-1----:R-:W-:Y:S04]  /*9710*/  HMMA.16816.F32 R20, R76.reuse, R92, R20 ;  /* 0x0000005c4c14723c */ /* 0x042fe80000001814 */
[----:B------:R-:W-:Y:S04]  /*9720*/  FADD.FTZ R0, R156, R0 ;  /* 0x000000009c007221 */ /* 0x000fe80000010000 */
[C---:B------:R-:W-:Y:S04]  /*9730*/  HMMA.16816.F32 R24, R76.reuse, R94, R24 ;  /* 0x0000005e4c18723c */ /* 0x040fe80000001818 */
[----:B------:R-:W-:Y:S04]  /*9740*/  FADD.FTZ R0, R155, R0 ;  /* 0x000000009b007221 */ /* 0x000fe80000010000 */
[C---:B--2---:R-:W-:Y:S04]  /*9750*/  HMMA.16816.F32 R28, R76.reuse, R72, R28 ;  /* 0x000000484c1c723c */ /* 0x044fe8000000181c */
[----:B------:R-:W-:Y:S04]  /*9760*/  FADD.FTZ R0, R154, R0 ;  /* 0x000000009a007221 */ /* 0x000fe80000010000 */
[C---:B------:R-:W-:Y:S01]  /*9770*/  HMMA.16816.F32 R32, R76.reuse, R74, R32 ;  /* 0x0000004a4c20723c */ /* 0x040fe20000001820 */
[----:B------:R-:W-:Y:S03]  /*9780*/  LDSM.16.MT88.4 R72, [R191+0x6800] ;  /* 0x00680000bf48783b */ /* 0x000fe60000004200 */
[----:B------:R-:W-:Y:S04]  /*9790*/  FADD.FTZ R0, R153, R0 ;  /* 0x0000000099007221 */ /* 0x000fe80000010000 */
[C---:B----4-:R-:W-:Y:S04]  /*97a0*/  HMMA.16816.F32 R36, R76.reuse, R88, R36 ;  /* 0x000000584c24723c */ /* 0x050fe80000001824 */
[----:B------:R-:W-:Y:S04]  /*97b0*/  FADD.FTZ R0, R152, R0 ;  /* 0x0000000098007221 */ /* 0x000fe80000010000 */
[C---:B------:R-:W-:Y:S01]  /*97c0*/  HMMA.16816.F32 R40, R76.reuse, R90, R40 ;  /* 0x0000005a4c28723c */ /* 0x040fe20000001828 */
[----:B------:R-:W-:Y:S03]  /*97d0*/  LDSM.16.MT88.4 R88, [R190+0x6800] ;  /* 0x00680000be58783b */ /* 0x000fe60000004200 */
[----:B------:R-:W-:Y:S04]  /*97e0*/  FADD.FTZ R0, R151, R0 ;  /* 0x0000000097007221 */ /* 0x000fe80000010000 */
[C---:B------:R-:W-:Y:S04]  /*97f0*/  HMMA.16816.F32 R44, R76.reuse, R96, R44 ;  /* 0x000000604c2c723c */ /* 0x040fe8000000182c */
[----:B------:R-:W-:Y:S04]  /*9800*/  FADD.FTZ R0, R150, R0 ;  /* 0x0000000096007221 */ /* 0x000fe80000010000 */
[C---:B------:R-:W-:Y:S01]  /*9810*/  HMMA.16816.F32 R48, R76.reuse, R98, R48 ;  /* 0x000000624c30723c */ /* 0x040fe20000001830 */
[----:B------:R-:W1:Y:S03]  /*9820*/  LDSM.16.MT88.4 R96, [R193+0x3000] ;  /* 0x00300000c160783b */ /* 0x000e660000004200 */
[----:B------:R-:W-:Y:S04]  /*9830*/  FADD.FTZ R0, R149, R0 ;  /* 0x0000000095007221 */ /* 0x000fe80000010000 */
[C---:B-----5:R-:W-:Y:S04]  /*9840*/  HMMA.16816.F32 R52, R76.reuse, R80, R52 ;  /* 0x000000504c34723c */ /* 0x060fe80000001834 */
[----:B------:R-:W-:Y:S04]  /*9850*/  FADD.FTZ R0, R148, R0 ;  /* 0x0000000094007221 */ /* 0x000fe80000010000 */
[C---:B------:R-:W-:Y:S01]  /*9860*/  HMMA.16816.F32 R56, R76.reuse, R82, R56 ;  /* 0x000000524c38723c */ /* 0x040fe20000001838 */
[----:B------:R-:W2:Y:S03]  /*9870*/  LDSM.16.MT88.4 R80, [R192+0x6800] ;  /* 0x00680000c050783b */ /* 0x000ea60000004200 */
[----:B------:R-:W-:Y:S04]  /*9880*/  FADD.FTZ R0, R147, R0 ;  /* 0x0000000093007221 */ /* 0x000fe80000010000 */
[C---:B---3--:R-:W-:Y:S04]  /*9890*/  HMMA.16816.F32 R60, R76.reuse, R84, R60 ;  /* 0x000000544c3c723c */ /* 0x048fe8000000183c */
[----:B------:R-:W-:Y:S04]  /*98a0*/  FADD.FTZ R0, R146, R0 ;  /* 0x0000000092007221 */ /* 0x000fe80000010000 */
[----:B------:R-:W-:Y:S04]  /*98b0*/  HMMA.16816.F32 R64, R76, R86, R64 ;  /* 0x000000564c40723c */ /* 0x000fe80000001840 */
[----:B------:R-:W-:Y:S04]  /*98c0*/  FADD.FTZ R0, R145, R0 ;  /* 0x0000000091007221 */ /* 0x000fe80000010000 */
[C---:B------:R-:W-:Y:S01]  /*98d0*/  HMMA.16816.F32 R124, R136.reuse, R120, R4 ;  /* 0x00000078887c723c */ /* 0x040fe20000001804 */
[----:B------:R-:W3:Y:S04]  /*98e0*/  LDSM.16.MT88.4 R4, [R193+0x6800] ;  /* 0x00680000c104783b */ /* 0x000ee80000004200 */
[----:B------:R-:W-:Y:S03]  /*98f0*/  FADD.FTZ R0, R144, R0 ;  /* 0x0000000090007221 */ /* 0x000fe60000010000 */
[C---:B------:R-:W-:Y:S04]  /*9900*/  HMMA.16816.F32 R120, R136.reuse, R122, R8 ;  /* 0x0000007a8878723c */ /* 0x040fe80000001808 */
[----:B------:R-:W-:Y:S04]  /*9910*/  FADD.FTZ R0, R143, R0 ;  /* 0x000000008f007221 */ /* 0x000fe80000010000 */
[C---:B------:R-:W-:Y:S04]  /*9920*/  HMMA.16816.F32 R116, R136.reuse, R112, R12 ;  /* 0x000000708874723c */ /* 0x040fe8000000180c */
[----:B------:R-:W-:Y:S04]  /*9930*/  FADD.FTZ R0, R142, R0 ;  /* 0x000000008e007221 */ /* 0x000fe80000010000 */
[C---:B------:R-:W-:Y:S04]  /*9940*/  HMMA.16816.F32 R112, R136.reuse, R114, R16 ;  /* 0x000000728870723c */ /* 0x040fe80000001810 */
[----:B------:R-:W-:Y:S01]  /*9950*/  FADD.FTZ R2, R141, R0 ;  /* 0x000000008d027221 */ /* 0x000fe20000010000 */
[----:B------:R-:W-:Y:S03]  /*9960*/  IADD3 R0, R214, -0x1, RZ ;  /* 0xffffffffd6007810 */ /* 0x000fe60007ffe0ff */
[C---:B------:R-:W-:Y:S04]  /*9970*/  HMMA.16816.F32 R108, R136.reuse, R104, R20 ;  /* 0x00000068886c723c */ /* 0x040fe80000001814 */
[----:B------:R-:W-:Y:S01]  /*9980*/  FADD.FTZ R230, R140, R2 ;  /* 0x000000028ce67221 */ /* 0x000fe20000010000 */
[----:B------:R-:W-:Y:S03]  /*9990*/  MOV R214, R0 ;  /* 0x0000000000d67202 */ /* 0x000fe60000000f00 */
        /* <DEDUP_REMOVED lines=8> */
[C---:B------:R-:W-:Y:S08]  /*9a20*/  HMMA.16816.F32 R72, R136.reuse, R74, R56 ;  /* 0x0000004a8848723c */ /* 0x040ff00000001838 */
[C---:B---3--:R-:W-:Y:S08]  /*9a30*/  HMMA.16816.F32 R60, R136.reuse, R4, R60 ;  /* 0x00000004883c723c */ /* 0x048ff0000000183c */
[----:B------:R-:W-:Y:S01]  /*9a40*/  HMMA.16816.F32 R64, R136, R6, R64 ;  /* 0x000000068840723c */ /* 0x000fe20000001840 */
[----:B------:R-:W-:Y:S07]  /*9a50*/  @!UPT UIADD3 URZ, URZ, URZ, URZ ;  /* 0x0000003f3f3ff290 */ /* 0x000fee000fffe03f */
[----:B------:R-:W-:-:S11]  /*9a60*/  @P0 BRA `(.L_x_216) ;  /* 0xffffc84000000947 */ /* 0x000fd6000383ffff */
.L_x_201:
[----:B------:R-:W-:Y:S05]  /*9a70*/  BRA.DIV ~URZ, `(.L_x_217) ;  /* 0x00004d927f007947 */ /* 0x000fea000b800000 */
[----:B------:R-:W1:Y:S04]  /*9a80*/  SHFL.BFLY PT, R0, R209, 0x2, 0x1f ;  /* 0x0c401f00d1007f89 */ /* 0x000e6800000e0000 */
[----:B------:R-:W2:Y:S01]  /*9a90*/  SHFL.BFLY PT, R2, R230, 0x2, 0x1f ;  /* 0x0c401f00e6027f89 */ /* 0x000ea200000e0000 */
[----:B-1----:R-:W-:-:S02]  /*9aa0*/  FADD.FTZ R0, R0, R209 ;  /* 0x000000d100007221 */ /* 0x002fc40000010000 */
[----:B--2---:R-:W-:-:S03]  /*9ab0*/  FADD.FTZ R5, R2, R230 ;  /* 0x000000e602057221 */ /* 0x004fc60000010000 */
[----:B------:R-:W1:Y:S04]  /*9ac0*/  SHFL.BFLY PT, R4, R0, 0x1, 0x1f ;  /* 0x0c201f0000047f89 */ /* 0x000e6800000e0000 */
[----:B------:R2:W3:Y:S01]  /*9ad0*/  SHFL.BFLY PT, R3, R5, 0x1, 0x1f ;  /* 0x0c201f0005037f89 */ /* 0x0004e200000e0000 */
[----:B-1----:R-:W-:-:S05]  /*9ae0*/  FADD.FTZ R4, R0, R4 ;  /* 0x0000000400047221 */ /* 0x002fca0000010000 */
.L_x_299:
[----:B------:R-:W-:Y:S01]  /*9af0*/  FSETP.NE.FTZ.AND P1, PT, R4, RZ, PT ;  /* 0x000000ff0400720b */ /* 0x000fe20003f35000 */
[----:B---3--:R-:W-:Y:S01]  /*9b00*/  FADD.FTZ R3, R3, R5 ;  /* 0x0000000503037221 */ /* 0x008fe20000010000 */
[----:B------:R-:W-:Y:S02]  /*9b10*/  MOV R2, RZ ;  /* 0x000000ff00027202 */ /* 0x000fe40000000f00 */
[----:B------:R-:W-:Y:S02]  /*9b20*/  MOV R23, 0xff800000 ;  /* 0xff80000000177802 */ /* 0x000fe40000000f00 */
[----:B------:R-:W-:-:S02]  /*9b30*/  FSETP.NE.FTZ.AND P0, PT, R3, RZ, PT ;  /* 0x000000ff0300720b */ /* 0x000fc40003f15000 */
[----:B------:R-:W-:Y:S02]  /*9b40*/  MOV R0, RZ ;  /* 0x000000ff00007202 */ /* 0x000fe40000000f00 */
[----:B------:R-:W-:-:S03]  /*9b50*/  MOV R22, 0xff800000 ;  /* 0xff80000000167802 */ /* 0x000fc60000000f00 */
[----:B------:R-:W1:Y:S08]  /*9b60*/  @P1 MUFU.LG2 R6, R4 ;  /* 0x0000000400061308 */ /* 0x000e700000000c00 */
[----:B------:R3:W4:Y:S01]  /*9b70*/  @P1 MUFU.RCP R2, R4 ;  /* 0x0000000400021308 */ /* 0x0007220000001000 */
[----:B-1----:R-:W-:-:S07]  /*9b80*/  @P1 FMUL.FTZ R6, R6, 0.69314718246459960938 ;  /* 0x3f31721806061820 */ /* 0x002fce0000410000 */
[----:B------:R-:W1:Y:S01]  /*9b90*/  @P0 MUFU.RCP R0, R3 ;  /* 0x0000000300000308 */ /* 0x000e620000001000 */
[----:B---3--:R-:W-:Y:S01]  /*9ba0*/  @P1 MOV R4, 0x3f317218 ;  /* 0x3f31721800041802 */ /* 0x008fe20000000f00 */
[C---:B----4-:R-:W-:Y:S02]  /*9bb0*/  FMUL.FTZ R44, R2.reuse, R88 ;  /* 0x00000058022c7220 */ /* 0x050fe40000410000 */
[----:B------:R-:W-:Y:S02]  /*9bc0*/  FMUL.FTZ R45, R2, R89 ;  /* 0x00000059022d7220 */ /* 0x000fe40000410000 */
[----:B------:R-:W-:Y:S02]  /*9bd0*/  @P1 FMUL.FTZ R4, R4, c[0x0][0x2d0] ;  /* 0x0000b40004041a20 */ /* 0x000fe40000410000 */
[----:B------:R-:W-:Y:S02]  /*9be0*/  FMUL.FTZ R58, R2, R124 ;  /* 0x0000007c023a7220 */ /* 0x000fe40000410000 */
[----:B------:R-:W-:Y:S01]  /*9bf0*/  @P1 FFMA.FTZ R23, R4, R70, R6 ;  /* 0x0000004604171223 */ /* 0x000fe20000010006 */
[----:B------:R-:W-:Y:S01]  /*9c00*/  MOV R4, 0x1 ;  /* 0x0000000100047802 */ /* 0x000fe20000000f00 */
        /* <DEDUP_REMOVED lines=28> */
[----:B------:R-:W-:Y:S02]  /*9dd0*/  FMUL.FTZ R25, R2, R65 ;  /* 0x0000004102197220 */ /* 0x000fe40000410000 */
[----:B------:R3:W4:Y:S01]  /*9de0*/  @P0 MUFU.LG2 R2, R3 ;  /* 0x0000000300020308 */ /* 0x0007220000000c00 */
[C---:B-1----:R-:W-:Y:S02]  /*9df0*/  FMUL.FTZ R92, R0.reuse, R126 ;  /* 0x0000007e005c7220 */ /* 0x042fe40000410000 */
[----:B------:R-:W-:-:S02]  /*9e00*/  FMUL.FTZ R93, R0, R127 ;  /* 0x0000007f005d7220 */ /* 0x000fc40000410000 */
[C---:B------:R-:W-:Y:S02]  /*9e10*/  FMUL.FTZ R76, R0.reuse, R122 ;  /* 0x0000007a004c7220 */ /* 0x040fe40000410000 */
[C---:B------:R-:W-:Y:S02]  /*9e20*/  FMUL.FTZ R77, R0.reuse, R123 ;  /* 0x0000007b004d7220 */ /* 0x040fe40000410000 */
[C---:B------:R-:W-:Y:S02]  /*9e30*/  FMUL.FTZ R54, R0.reuse, R118 ;  /* 0x0000007600367220 */ /* 0x040fe40000410000 */
[C---:B------:R-:W-:Y:S02]  /*9e40*/  FMUL.FTZ R55, R0.reuse, R119 ;  /* 0x0000007700377220 */ /* 0x040fe40000410000 */
[C---:B------:R-:W-:Y:S02]  /*9e50*/  FMUL.FTZ R96, R0.reuse, R114 ;  /* 0x0000007200607220 */ /* 0x040fe40000410000 */
[----:B------:R-:W-:Y:S01]  /*9e60*/  FMUL.FTZ R97, R0, R115 ;  /* 0x0000007300617220 */ /* 0x000fe20000410000 */
[----:B---3--:R-:W-:Y:S01]  /*9e70*/  @P0 MOV R3, 0x3f317218 ;  /* 0x3f31721800030802 */ /* 0x008fe20000000f00 */
[----:B----4-:R-:W-:-:S02]  /*9e80*/  @P0 FMUL.FTZ R2, R2, 0.69314718246459960938 ;  /* 0x3f31721802020820 */ /* 0x010fc40000410000 */
[C---:B------:R-:W-:Y:S02]  /*9e90*/  FMUL.FTZ R80, R0.reuse, R110 ;  /* 0x0000006e00507220 */ /* 0x040fe40000410000 */
[----:B------:R-:W-:Y:S02]  /*9ea0*/  @P0 FMUL.FTZ R3, R3, c[0x0][0x2d0] ;  /* 0x0000b40003030a20 */ /* 0x000fe40000410000 */
        /* <DEDUP_REMOVED lines=22> */
[----:B------:R-:W-:Y:S01]  /*a010*/  FMUL.FTZ R27, R0, R67 ;  /* 0x00000043001b7220 */ /* 0x000fe20000410000 */
[----:B------:R-:W-:Y:S01]  /*a020*/  PRMT R0, R4, 0x7610, R0 ;  /* 0x0000761004007816 */ /* 0x000fe20000000000 */
[----:B------:R-:W-:Y:S02]  /*a030*/  @P0 FFMA.FTZ R22, R3, R69, R2 ;  /* 0x0000004503160223 */ /* 0x000fe40000010002 */
.L_x_181:
[----:B------:R-:W3:Y:S01]  /*a040*/  S2R R2, SR_TID.X ;  /* 0x0000000000027919 */ /* 0x000ee20000002100 */
[----:B------:R-:W-:Y:S01]  /*a050*/  BSSY B0, `(.L_x_218) ;  /* 0x0000010000007945 */ /* 0x000fe20003800000 */
[----:B---3--:R-:W-:-:S13]  /*a060*/  LOP3.LUT P0, RZ, R2, 0xff, RZ, 0xc0, !PT ;  /* 0x000000ff02ff7812 */ /* 0x008fda000780c0ff */
[----:B------:R-:W-:Y:S05]  /*a070*/  @P0 BRA `(.L_x_219) ;  /* 0x000000d000000947 */ /* 0x000fea0003800000 */
[----:B------:R-:W3:Y:S01]  /*a080*/  S2R R4, SR_LANEID ;  /* 0x0000000000047919 */ /* 0x000ee20000000000 */
[----:B------:R-:W-:Y:S01]  /*a090*/  VOTEU.ANY UR4, UPT, PT ;  /* 0x0000000000047886 */ /* 0x000fe200038e0100 */
[----:B-12---:R-:W-:Y:S01]  /*a0a0*/  IMAD.MOV.U32 R5, RZ, RZ, c[0x0][0x564] ;  /* 0x00015900ff057624 */ /* 0x006fe200078e00ff */
[----:B------:R-:W3:Y:S08]  /*a0b0*/  FLO.U32 R3, UR4 ;  /* 0x0000000400037d00 */ /* 0x000ef000080e0000 */
[----:B------:R-:W1:Y:S01]  /*a0c0*/  POPC R2, UR4 ;  /* 0x0000000400027d09 */ /* 0x000e620008000000 */
[----:B---3--:R-:W-:Y:S01]  /*a0d0*/  ISETP.EQ.U32.AND P0, PT, R3, R4, PT ;  /* 0x000000040300720c */ /* 0x008fe20003f02070 */
[----:B------:R-:W-:-:S12]  /*a0e0*/  IMAD.MOV.U32 R4, RZ, RZ, c[0x0][0x560] ;  /* 0x00015800ff047624 */ /* 0x000fd800078e00ff */
[----:B-1----:R1:W2:Y:S04]  /*a0f0*/  @P0 ATOMG.E.ADD.STRONG.GPU PT, R2, [R4.64], R2 ;  /* 0x00000002040209a8 */ /* 0x0022a800081ee1c8 */
[----:B-1----:R-:W1:Y:S04]  /*a100*/  S2R R4, SR_LTMASK ;  /* 0x0000000000047919 */ /* 0x002e680000003900 */
[----:B--2---:R1:W2:Y:S02]  /*a110*/  SHFL.IDX PT, R3, R2, R3, 0x1f ;  /* 0x00001f0302037589 */ /* 0x0042a400000e0000 */
[----:B-1----:R-:W-:-:S06]  /*a120*/  LOP3.LUT R2, R4, UR4, RZ, 0xc0, !PT ;  /* 0x0000000404027c12 */ /* 0x002fcc000f8ec0ff */
[----:B------:R-:W2:Y:S02]  /*a130*/  POPC R2, R2 ;  /* 0x0000000200027309 */ /* 0x000ea40000000000 */
[----:B--2---:R-:W-:-:S06]  /*a140*/  IADD3 R248, R3, c[0x0][0xc], R2 ;  /* 0x0000030003f87a10 */ /* 0x004fcc0007ffe002 */
.L_x_219:
[----:B------:R-:W-:Y:S05]  /*a150*/  BSYNC B0 ;  /* 0x0000000000007941 */ /* 0x000fea0003800000 */
.L_x_218:
[----:B------:R-:W-:Y:S01]  /*a160*/  PRMT R0, R0, 0x9910, RZ ;  /* 0x0000991000007816 */ /* 0x000fe200000000ff */
[----:B------:R-:W-:Y:S01]  /*a170*/  BSSY B1, `(.L_x_220) ;  /* 0x00002c5000017945 */ /* 0x000fe20003800000 */
[----:B------:R-:W-:Y:S02]  /*a180*/  IMAD.MOV.U32 R62, RZ, RZ, R248 ;  /* 0x000000ffff3e7224 */ /* 0x000fe400078e00f8 */
[----:B------:R-:W-:-:S13]  /*a190*/  ISETP.NE.AND P0, PT, R0, RZ, PT ;  /* 0x000000ff0000720c */ /* 0x000fda0003f05270 */
[----:B------:R-:W-:Y:S05]  /*a1a0*/  @!P0 BRA `(.L_x_221) ;  /* 0x0000206000008947 */ /* 0x000fea0003800000 */
[----:B------:R-:W3:Y:S04]  /*a1b0*/  LDL R7, [R1+0x5c] ;  /* 0x00005c0001077983 */ /* 0x000ee80000100800 */
[----:B------:R-:W4:Y:S04]  /*a1c0*/  LDL R13, [R1+0x60] ;  /* 0x00006000010d7983 */ /* 0x000f280000100800 */
[----:B--2---:R-:W2:Y:S04]  /*a1d0*/  LDL R6, [R1+0x68] ;  /* 0x0000680001067983 */ /* 0x004ea80000100800 */
[----:B------:R-:W2:Y:S04]  /*a1e0*/  LDL R12, [R1+0x64] ;  /* 0x00006400010c7983 */ /* 0x000ea80000100800 */
[----:B------:R-:W2:Y:S04]  /*a1f0*/  LDL R11, [R1+0x78] ;  /* 0x00007800010b7983 */ /* 0x000ea80000100800 */
[----:B-1----:R-:W2:Y:S04]  /*a200*/  LDL R5, [R1+0x70] ;  /* 0x0000700001057983 */ /* 0x002ea80000100800 */
[----:B------:R-:W2:Y:S04]  /*a210*/  LDL R10, [R1+0x74] ;  /* 0x00007400010a7983 */ /* 0x000ea80000100800 */
[----:B------:R-:W2:Y:S01]  /*a220*/  LDL R8, [R1+0x6c] ;  /* 0x00006c0001087983 */ /* 0x000ea20000100800 */
[----:B------:R-:W-:Y:S01]  /*a230*/  WARPSYNC 0xffffffff ;  /* 0xffffffff00007948 */ /* 0x000fe20003800000 */
[----:B------:R-:W-:-:S02]  /*a240*/  F2FP.PACK_AB R0, R59, R58 ;  /* 0x0000003a3b00723e */ /* 0x000fc400000000ff */
[----:B------:R-:W-:Y:S01]  /*a250*/  BAR.SYNC.DEFER_BLOCKING 0x1, 0x100 ;  /* 0x0044000000007b1d */ /* 0x000fe20000010000 */
[----:B------:R-:W-:Y:S02]  /*a260*/  F2FP.PACK_AB R2, R93, R92 ;  /* 0x0000005c5d02723e */ /* 0x000fe400000000ff */
[----:B------:R-:W-:Y:S02]  /*a270*/  F2FP.PACK_AB R3, R29, R28 ;  /* 0x0000001c1d03723e */ /* 0x000fe400000000ff */
[----:B------:R-:W-:Y:S01]  /*a280*/  F2FP.PACK_AB R4, R41, R40 ;  /* 0x000000282904723e */ /* 0x000fe200000000ff */
[----:B------:R-:W2:Y:S04]  /*a290*/  LDL.LU R9, [R1+0x8] ;  /* 0x0000080001097983 */ /* 0x000ea80000300800 */
[----:B---3--:R1:W-:Y:S04]  /*a2a0*/  STS [R7], R0 ;  /* 0x0000000007007388 */ /* 0x0083e80000000800 */
[----:B------:R3:W-:Y:S04]  /*a2b0*/  STS [R7+0x400], R2 ;  /* 0x0004000207007388 */ /* 0x0007e80000000800 */
[----:B----4-:R4:W-:Y:S01]  /*a2c0*/  STS [R13], R3 ;  /* 0x000000030d007388 */ /* 0x0109e20000000800 */
[----:B-1----:R-:W-:-:S02]  /*a2d0*/  F2FP.PACK_AB R0, R77, R76 ;  /* 0x0000004c4d00723e */ /* 0x002fc400000000ff */
[----:B---3--:R-:W-:-:S03]  /*a2e0*/  F2FP.PACK_AB R2, R31, R30 ;  /* 0x0000001e1f02723e */ /* 0x008fc600000000ff */
[----:B------:R1:W-:Y:S01]  /*a2f0*/  STS [R13+0x400], R0 ;  /* 0x000400000d007388 */ /* 0x0003e20000000800 */
[----:B----4-:R-:W-:-:S03]  /*a300*/  F2FP.PACK_AB R3, R55, R54 ;  /* 0x000000363703723e */ /* 0x010fc600000000ff */
[----:B--2---:R2:W-:Y:S04]  /*a310*/  STS [R6], R2 ;  /* 0x0000000206007388 */ /* 0x0045e80000000800 */
[----:B------:R3:W-:Y:S01]  /*a320*/  STS [R6+0x400], R3 ;  /* 0x0004000306007388 */ /* 0x0007e20000000800 */
[----:B-1----:R-:W-:Y:S02]  /*a330*/  F2FP.PACK_AB R0, R33, R32 ;  /* 0x000000202100723e */ /* 0x002fe400000000ff */
[----:B--2---:R-:W-:-:S03]  /*a340*/  F2FP.PACK_AB R2, R97, R96 ;  /* 0x000000606102723e */ /* 0x004fc600000000ff */
[----:B------:R1:W-:Y:S01]  /*a350*/  STS [R12], R0 ;  /* 0x000000000c007388 */ /* 0x0003e20000000800 */
[----:B---3--:R-:W-:-:S03]  /*a360*/  F2FP.PACK_AB R3, R35, R34 ;  /* 0x000000222303723e */ /* 0x008fc600000000ff */
[----:B------:R2:W-:Y:S04]  /*a370*/  STS [R12+0x400], R2 ;  /* 0x000400020c007388 */ /* 0x0005e80000000800 */
[----:B------:R3:W-:Y:S01]  /*a380*/  STS [R11], R3 ;  /* 0x000000030b007388 */ /* 0x0007e20000000800 */
[----:B-1----:R-:W-:Y:S02]  /*a390*/  F2FP.PACK_AB R0, R81, R80 ;  /* 0x000000505100723e */ /* 0x002fe400000000ff */
[----:B--2---:R-:W-:-:S03]  /*a3a0*/  F2FP.PACK_AB R2, R37, R36 ;  /* 0x000000242502723e */ /* 0x004fc600000000ff */
[----:B------:R1:W-:Y:S01]  /*a3b0*/  STS [R11+0x400], R0 ;  /* 0x000400000b007388 */ /* 0x0003e20000000800 */
[----:B---3--:R-:W-:-:S03]  /*a3c0*/  F2FP.PACK_AB R3, R57, R56 ;  /* 0x000000383903723e */ /* 0x008fc600000000ff */
[----:B------:R2:W-:Y:S04]  /*a3d0*/  STS [R5], R2 ;  /* 0x0000000205007388 */ /* 0x0005e80000000800 */
        /* <DEDUP_REMOVED lines=11> */
[----:B------:R-:W-:Y:S04]  /*a490*/  STS [R7+0x4000], R3 ;  /* 0x0040000307007388 */ /* 0x000fe80000000800 */
[----:B------:R2:W-:Y:S01]  /*a4a0*/  STS [R7+0x4400], R4 ;  /* 0x0044000407007388 */ /* 0x0005e20000000800 */
[----:B-1----:R-:W-:-:S03]  /*a4b0*/  F2FP.PACK_AB R0, R61, R60 ;  /* 0x0000003c3d00723e */ /* 0x002fc600000000ff */
[----:B--2---:R-:W2:Y:S01]  /*a4c0*/  LDL.LU R7, [R1+0xc] ;  /* 0x00000c0001077983 */ /* 0x004ea20000300800 */
[----:B------:R-:W-:Y:S02]  /*a4d0*/  F2FP.PACK_AB R4, R47, R46 ;  /* 0x0000002e2f04723e */ /* 0x000fe400000000ff */
[----:B------:R-:W-:Y:S01]  /*a4e0*/  F2FP.PACK_AB R3, R65, R64 ;  /* 0x000000404103723e */ /* 0x000fe200000000ff */
[----:B------:R1:W-:Y:S04]  /*a4f0*/  STS [R13+0x4000], R2 ;  /* 0x004000020d007388 */ /* 0x0003e80000000800 */
[----:B------:R3:W-:Y:S04]  /*a500*/  STS [R13+0x4400], R0 ;  /* 0x004400000d007388 */ /* 0x0007e80000000800 */
[----:B------:R4:W-:Y:S04]  /*a510*/  STS [R6+0x4000], R4 ;  /* 0x0040000406007388 */ /* 0x0009e80000000800 */
[----:B------:R4:W-:Y:S01]  /*a520*/  STS [R6+0x4400], R3 ;  /* 0x0044000306007388 */ /* 0x0009e20000000800 */
[----:B-1----:R-:W-:-:S02]  /*a530*/  F2FP.PACK_AB R2, R49, R48 ;  /* 0x000000303102723e */ /* 0x002fc400000000ff */
[----:B---3--:R-:W-:-:S03]  /*a540*/  F2FP.PACK_AB R0, R83, R82 ;  /* 0x000000525300723e */ /* 0x008fc600000000ff */
[----:B------:R-:W-:Y:S04]  /*a550*/  STS [R12+0x4000], R2 ;  /* 0x004000020c007388 */ /* 0x000fe80000000800 */
[----:B------:R1:W-:Y:S01]  /*a560*/  STS [R12+0x4400], R0 ;  /* 0x004400000c007388 */ /* 0x0003e20000000800 */
[----:B----4-:R-:W-:Y:S02]  /*a570*/  F2FP.PACK_AB R4, R79, R78 ;  /* 0x0000004e4f04723e */ /* 0x010fe400000000ff */
[----:B------:R-:W-:Y:S01]  /*a580*/  F2FP.PACK_AB R3, R73, R72 ;  /* 0x000000484903723e */ /* 0x000fe200000000ff */
[----:B------:R-:W3:Y:S01]  /*a590*/  LDL.LU R6, [R1+0x10] ;  /* 0x0000100001067983 */ /* 0x000ee20000300800 */
[----:B-1----:R-:W-:Y:S02]  /*a5a0*/  F2FP.PACK_AB R0, R89, R88 ;  /* 0x000000585900723e */ /* 0x002fe400000000ff */
[----:B------:R-:W-:-:S03]  /*a5b0*/  F2FP.PACK_AB R2, R75, R74 ;  /* 0x0000004a4b02723e */ /* 0x000fc600000000ff */
[----:B------:R1:W-:Y:S04]  /*a5c0*/  STS [R11+0x4000], R0 ;  /* 0x004000000b007388 */ /* 0x0003e80000000800 */
[----:B------:R-:W-:Y:S04]  /*a5d0*/  STS [R11+0x4400], R4 ;  /* 0x004400040b007388 */ /* 0x000fe80000000800 */
[----:B------:R4:W-:Y:S04]  /*a5e0*/  STS [R5+0x4000], R3 ;  /* 0x0040000305007388 */ /* 0x0009e80000000800 */
[----:B------:R4:W-:Y:S01]  /*a5f0*/  STS [R5+0x4400], R2 ;  /* 0x0044000205007388 */ /* 0x0009e20000000800 */
[----:B-1----:R-:W-:-:S05]  /*a600*/  F2FP.PACK_AB R0, R51, R50 ;  /* 0x000000323300723e */ /* 0x002fca00000000ff */
[----:B------:R1:W-:Y:S01]  /*a610*/  STS [R10+0x4000], R0 ;  /* 0x004000000a007388 */ /* 0x0003e20000000800 */
[----:B----4-:R-:W-:Y:S02]  /*a620*/  F2FP.PACK_AB R3, R27, R26 ;  /* 0x0000001a1b03723e */ /* 0x010fe400000000ff */
[----:B------:R-:W-:-:S05]  /*a630*/  F2FP.PACK_AB R2, R53, R52 ;  /* 0x000000343502723e */ /* 0x000fca00000000ff */
[----:B------:R4:W-:Y:S01]  /*a640*/  STS [R10+0x4400], R2 ;  /* 0x004400020a007388 */ /* 0x0009e20000000800 */
[----:B-1----:R-:W-:-:S05]  /*a650*/  F2FP.PACK_AB R0, R25, R24 ;  /* 0x000000181900723e */ /* 0x002fca00000000ff */
[----:B------:R1:W-:Y:S04]  /*a660*/  STS [R8+0x4000], R0 ;  /* 0x0040000008007388 */ /* 0x0003e80000000800 */
[----:B------:R2:W-:Y:S04]  /*a670*/  STS [R8+0x4400], R3 ;  /* 0x0044000308007388 */ /* 0x0005e80000000800 */
[----:B------:R-:W-:Y:S01]  /*a680*/  BAR.SYNC.DEFER_BLOCKING 0x1, 0x100 ;  /* 0x0044000000007b1d */ /* 0x000fe20000010000 */
[----:B------:R-:W-:-:S04]  /*a690*/  ISETP.NE.U32.AND P2, PT, RZ, c[0x0][0x500], PT ;  /* 0x00014000ff007a0c */ /* 0x000fc80003f45070 */
[----:B------:R-:W-:Y:S02]  /*a6a0*/  ISETP.NE.AND.EX P2, PT, RZ, c[0x0][0x504], PT, P2 ;  /* 0x00014100ff007a0c */ /* 0x000fe40003f45320 */
[----:B----4-:R-:W-:Y:S01]  /*a6b0*/  IADD3 R2, P1, R9, c[0x0][0x500], RZ ;  /* 0x0001400009027a10 */ /* 0x010fe20007f3e0ff */
[----:B-1----:R-:W-:-:S03]  /*a6c0*/  IMAD.MOV.U32 R0, RZ, RZ, RZ ;  /* 0x000000ffff007224 */ /* 0x002fc600078e00ff */
[----:B--2---:R-:W-:-:S07]  /*a6d0*/  IADD3.X R3, R7, c[0x0][0x504], RZ, P1, !PT ;  /* 0x0001410007037a10 */ /* 0x004fce0000ffe4ff */
[----:B------:R1:W5:Y:S01]  /*a6e0*/  @P2 LDG.E R0, [R2.64] ;  /* 0x0000000802002981 */ /* 0x000362000c1e1900 */
[----:B------:R-:W-:-:S04]  /*a6f0*/  ISETP.NE.U32.AND P3, PT, RZ, c[0x0][0x508], PT ;  /* 0x00014200ff007a0c */ /* 0x000fc80003f65070 */
[----:B------:R-:W-:Y:S01]  /*a700*/  ISETP.NE.AND.EX P3, PT, RZ, c[0x0][0x50c], PT, P3 ;  /* 0x00014300ff007a0c */ /* 0x000fe20003f65330 */
[----:B------:R-:W-:-:S12]  /*a710*/  IMAD.MOV.U32 R14, RZ, RZ, c[0x0][0x388] ;  /* 0x0000e200ff0e7624 */ /* 0x000fd800078e00ff */
[----:B------:R-:W-:-:S04]  /*a720*/  @P3 IADD3 R4, P0, R9, c[0x0][0x508], RZ ;  /* 0x0001420009043a10 */ /* 0x000fc80007f1e0ff */
[----:B------:R-:W-:-:S05]  /*a730*/  @P3 IADD3.X R5, R7, c[0x0][0x50c], RZ, P0, !PT ;  /* 0x0001430007053a10 */ /* 0x000fca00007fe4ff */
[----:B------:R2:W5:Y:S01]  /*a740*/  @P3 LDG.E R14, [R4.64] ;  /* 0x00000008040e3981 */ /* 0x000562000c1e1900 */
[----:B---3--:R-:W-:-:S04]  /*a750*/  ISETP.NE.AND P0, PT, R6, RZ, PT ;  /* 0x000000ff0600720c */ /* 0x008fc80003f05270 */
[----:B--2---:R-:W-:Y:S01]  /*a760*/  SEL R5, R6, c[0x0][0x3d4], P0 ;  /* 0x0000f50006057a07 */ /* 0x004fe20000000000 */
[----:B------:R-:W-:Y:S05]  /*a770*/  @P3 BRA `(.L_x_222) ;  /* 0x0000004000003947 */ /* 0x000fea0003800000 */
[----:B-1----:R-:W-:Y:S05]  /*a780*/  @!P2 BRA `(.L_x_222) ;  /* 0x000000300000a947 */ /* 0x002fea0003800000 */
[----:B------:R1:W2:Y:S04]  /*a790*/  LDG.E R4, [R2.64] ;  /* 0x0000000802047981 */ /* 0x0002a8000c1e1900 */
[----:B-1----:R-:W2:Y:S02]  /*a7a0*/  LDG.E R2, [R2.64+0x4] ;  /* 0x0000040802027981 */ /* 0x002ea4000c1e1900 */
[----:B--2--5:R-:W-:Y:S02]  /*a7b0*/  IADD3 R14, -R4, R2, RZ ;  /* 0x00000002040e7210 */ /* 0x024fe40007ffe1ff */
.L_x_222:
[----:B-1----:R-:W-:Y:S01]  /*a7c0*/  IMAD.MOV.U32 R2, RZ, RZ, 0x368 ;  /* 0x00000368ff027424 */ /* 0x002fe200078e00ff */
[----:B------:R-:W-:Y:S01]  /*a7d0*/  ISETP.GT.AND P3, PT, R5, 0x1, PT ;  /* 0x000000010500780c */ /* 0x000fe20003f64270 */
[----:B------:R-:W2:Y:S03]  /*a7e0*/  LDL.LU R7, [R1+0x4] ;  /* 0x0000040001077983 */ /* 0x000ea60000300800 */
[----:B------:R-:W-:Y:S01]  /*a7f0*/  SEL R2, R2, 0x328, P3 ;  /* 0x0000032802027807 */ /* 0x000fe20001800000 */
[----:B------:R-:W3:Y:S03]  /*a800*/  LDL R6, [R1+0xbc] ;  /* 0x0000bc0001067983 */ /* 0x000ee60000100800 */
[----:B------:R1:W4:Y:S01]  /*a810*/  LDC.64 R16, c[0x0][R2+0x168] ;  /* 0x00005a0002107b82 */ /* 0x0003220000000a00 */
[----:B------:R-:W3:Y:S04]  /*a820*/  LDL.LU R3, [R1+0x14] ;  /* 0x0000140001037983 */ /* 0x000ee80000300800 */
[----:B------:R-:W3:Y:S01]  /*a830*/  LDL R13, [R1+0x18] ;  /* 0x00001800010d7983 */ /* 0x000ee20000100800 */
[----:B------:R-:W-:-:S02]  /*a840*/  LOP3.LUT R9, R250, 0xffff, RZ, 0xc0, !PT ;  /* 0x0000fffffa097812 */ /* 0x000fc400078ec0ff */
[----:B------:R1:W2:Y:S01]  /*a850*/  LDC.64 R4, c[0x0][R2+0x170] ;  /* 0x00005c0002047b82 */ /* 0x0002a20000000a00 */
[----:B------:R-:W-:-:S04]  /*a860*/  ISETP.NE.U32.AND P0, PT, RZ, c[0x0][0x500], PT ;  /* 0x00014000ff007a0c */ /* 0x000fc80003f05070 */
[----:B------:R-:W-:-:S03]  /*a870*/  ISETP.NE.AND.EX P0, PT, RZ, c[0x0][0x504], PT, P0 ;  /* 0x00014100ff007a0c */ /* 0x000fc60003f05300 */
[----:B------:R1:W2:Y:S08]  /*a880*/  LDC.64 R18, c[0x0][R2+0x178] ;  /* 0x00005e0002127b82 */ /* 0x0002b00000000a00 */
[----:B------:R1:W2:Y:S02]  /*a890*/  LDC.64 R20, c[0x0][R2+0x160] ;  /* 0x0000580002147b82 */ /* 0x0002a40000000a00 */
[----:B-1----:R-:W-:-:S02]  /*a8a0*/  IMAD.MOV.U32 R2, RZ, RZ, c[0x0][0x4e8] ;  /* 0x00013a00ff027624 */ /* 0x002fc400078e00ff */
[----:B----4-:R-:W-:Y:S02]  /*a8b0*/  IMAD R11, R17, R9, RZ ;  /* 0x00000009110b7224 */ /* 0x010fe400078e02ff */
[----:B------:R-:W4:Y:S01]  /*a8c0*/  LDL R17, [R1+0xb8] ;  /* 0x0000b80001117983 */ /* 0x000f220000100800 */
[----:B------:R-:W-:-:S03]  /*a8d0*/  ISETP.NE.AND P2, PT, R2, 0x1, PT ;  /* 0x000000010200780c */ /* 0x000fc60003f45270 */
[----:B------:R-:W1:Y:S01]  /*a8e0*/  S2R R63, SR_TID.X ;  /* 0x00000000003f7919 */ /* 0x000e620000002100 */
[----:B--2---:R-:W-:Y:S01]  /*a8f0*/  SEL R8, R7, RZ, !P0 ;  /* 0x000000ff07087207 */ /* 0x004fe20004000000 */
[----:B---3--:R-:W-:-:S04]  /*a900*/  IMAD R10, R249, 0x80, R6 ;  /* 0x00000080f90a7824 */ /* 0x008fc800078e0206 */
[----:B------:R-:W-:Y:S01]  /*a910*/  IMAD R2, R5, R8, RZ ;  /* 0x0000000805027224 */ /* 0x000fe200078e02ff */
[----:B------:R-:W-:Y:S01]  /*a920*/  SEL R3, R3, RZ, !P0 ;  /* 0x000000ff03037207 */ /* 0x000fe20004000000 */
[----:B------:R-:W-:-:S04]  /*a930*/  IMAD.WIDE.U32 R6, R16, R9, RZ ;  /* 0x0000000910067225 */ /* 0x000fc800078e00ff */
[----:B------:R-:W-:Y:S02]  /*a940*/  IMAD R12, R4, R3, R2 ;  /* 0x00000003040c7224 */ /* 0x000fe400078e0202 */
[----:B------:R-:W-:-:S04]  /*a950*/  @P2 IMAD.HI.U32 R3, R10, c[0x0][0x4ec], RZ ;  /* 0x00013b000a032a27 */ /* 0x000fc800078e00ff */
[----:B------:R-:W-:-:S04]  /*a960*/  IMAD.WIDE.U32 R4, R4, R8, RZ ;  /* 0x0000000804047225 */ /* 0x000fc800078e00ff */
[----:B------:R-:W-:Y:S01]  /*a970*/  IMAD.MOV.U32 R2, RZ, RZ, R10 ;  /* 0x000000ffff027224 */ /* 0x000fe200078e000a */
[----:B------:R-:W-:Y:S02]  /*a980*/  @P2 SHF.R.U32.HI R2, RZ, c[0x0][0x4f0], R3 ;  /* 0x00013c00ff022a19 */ /* 0x000fe40000011603 */
[----:B------:R-:W-:Y:S02]  /*a990*/  SEL R3, R13, RZ, P3 ;  /* 0x000000ff0d037207 */ /* 0x000fe40001800000 */
[----:B-----5:R-:W-:Y:S01]  /*a9a0*/  IADD3 R15, P1, P0, R4, R6, R0 ;  /* 0x00000006040f7210 */ /* 0x020fe2000783e000 */
[----:B------:R-:W-:Y:S02]  /*a9b0*/  IMAD.IADD R6, R7, 0x1, R11 ;  /* 0x0000000107067824 */ /* 0x000fe400078e020b */
[----:B------:R-:W-:Y:S01]  /*a9c0*/  IMAD.IADD R13, R5, 0x1, R12 ;  /* 0x00000001050d7824 */ /* 0x000fe200078e020c */
[----:B------:R-:W-:Y:S01]  /*a9d0*/  SHF.R.S32.HI R12, RZ, 0x1f, R0 ;  /* 0x0000001fff0c7819 */ /* 0x000fe20000011400 */
[----:B------:R-:W-:-:S02]  /*a9e0*/  IMAD.MOV R7, RZ, RZ, -R2 ;  /* 0x000000ffff077224 */ /* 0x000fc400078e0a02 */
[-C--:B------:R-:W-:Y:S02]  /*a9f0*/  IMAD R11, R19, R3.reuse, RZ ;  /* 0x00000003130b7224 */ /* 0x080fe400078e02ff */
[----:B------:R-:W-:Y:S01]  /*aa00*/  IMAD.WIDE.U32 R4, R18, R3, RZ ;  /* 0x0000000312047225 */ /* 0x000fe200078e00ff */
[----:B------:R-:W-:-:S03]  /*aa10*/  IADD3.X R13, R13, R6, R12, P1, P0 ;  /* 0x000000060d0d7210 */ /* 0x000fc60000fe040c */
[----:B------:R-:W-:Y:S01]  /*aa20*/  IMAD R3, R7, c[0x0][0x4e8], R10 ;  /* 0x00013a0007037a24 */ /* 0x000fe200078e020a */
[----:B------:R-:W-:Y:S01]  /*aa30*/  IADD3 R4, P1, P0, R2, R15, R4 ;  /* 0x0000000f02047210 */ /* 0x000fe2000783e004 */
[----:B------:R-:W-:Y:S01]  /*aa40*/  IMAD.IADD R11, R5, 0x1, R11 ;  /* 0x00000001050b7824 */ /* 0x000fe200078e020b */
[----:B------:R-:W-:Y:S01]  /*aa50*/  SHF.R.S32.HI R5, RZ, 0x1f, R2 ;  /* 0x0000001fff057819 */ /* 0x000fe20000011402 */
[----:B------:R-:W-:Y:S01]  /*aa60*/  IMAD R2, R21, R3, RZ ;  /* 0x0000000315027224 */ /* 0x000fe200078e02ff */
[----:B------:R-:W-:Y:S02]  /*aa70*/  SHF.R.S32.HI R6, RZ, 0x1f, R3 ;  /* 0x0000001fff067819 */ /* 0x000fe40000011403 */
[----:B------:R-:W-:Y:S01]  /*aa80*/  IADD3.X R5, R5, R13, R11, P1, P0 ;  /* 0x0000000d05057210 */ /* 0x000fe20000fe040b */
[----:B------:R-:W-:Y:S02]  /*aa90*/  IMAD.MOV.U32 R7, RZ, RZ, c[0x0][0x4a8] ;  /* 0x00012a00ff077624 */ /* 0x000fe400078e00ff */
[----:B------:R-:W-:-:S02]  /*aaa0*/  IMAD R6, R20, R6, R2 ;  /* 0x0000000614067224 */ /* 0x000fc400078e0202 */
[----:B------:R-:W-:Y:S01]  /*aab0*/  IMAD.WIDE.U32 R2, R20, R3, R4 ;  /* 0x0000000314027225 */ /* 0x000fe200078e0004 */
[----:B------:R-:W-:-:S03]  /*aac0*/  SEL R4, R7, c[0x0][0x450], P3 ;  /* 0x0001140007047a07 */ /* 0x000fc60001800000 */
[----:B------:R-:W-:Y:S01]  /*aad0*/  IMAD.MOV.U32 R5, RZ, RZ, c[0x0][0x4ac] ;  /* 0x00012b00ff057624 */ /* 0x000fe200078e00ff */
[----:B-1----:R-:W-:Y:S01]  /*aae0*/  SHF.R.S32.HI R16, RZ, 0x1f, R63 ;  /* 0x0000001fff107819 */ /* 0x002fe2000001143f */
[----:B------:R-:W-:Y:S01]  /*aaf0*/  IMAD.IADD R3, R3, 0x1, R6 ;  /* 0x0000000103037824 */ /* 0x000fe200078e0206 */
[----:B------:R-:W-:Y:S02]  /*ab00*/  LEA R4, P0, R2, R4, 0x2 ;  /* 0x0000000402047211 */ /* 0x000fe400078010ff */
[----:B------:R-:W-:Y:S02]  /*ab10*/  SEL R5, R5, c[0x0][0x454], P3 ;  /* 0x0001150005057a07 */ /* 0x000fe40001800000 */
[----:B------:R-:W-:Y:S02]  /*ab20*/  LEA.HI R16, R16, R63, RZ, 0x5 ;  /* 0x0000003f10107211 */ /* 0x000fe400078f28ff */
[----:B------:R-:W-:Y:S02]  /*ab30*/  LEA.HI.X R2, R2, R5, R3, 0x2, P0 ;  /* 0x0000000502027211 */ /* 0x000fe400000f1403 */
[----:B------:R-:W-:Y:S01]  /*ab40*/  LOP3.LUT R16, R16, 0xffffffe0, RZ, 0xc0, !PT ;  /* 0xffffffe010107812 */ /* 0x000fe200078ec0ff */
[----:B------:R-:W-:Y:S04]  /*ab50*/  SHFL.IDX PT, R6, R4, RZ, 0x1c1f ;  /* 0x001c1fff04067589 */ /* 0x000fe800000e0000 */
[----:B------:R-:W1:Y:S01]  /*ab60*/  SHFL.IDX PT, R7, R2, RZ, 0x1c1f ;  /* 0x001c1fff02077589 */ /* 0x000e6200000e0000 */
[----:B------:R-:W-:-:S03]  /*ab70*/  IMAD.IADD R16, R63, 0x1, -R16 ;  /* 0x000000013f107824 */ /* 0x000fc600078e0a10 */
[----:B------:R-:W-:Y:S04]  /*ab80*/  SHFL.IDX PT, R4, R4, 0x1, 0x1c1f ;  /* 0x003c1f0004047f89 */ /* 0x000fe800000e0000 */
[----:B------:R4:W2:Y:S01]  /*ab90*/  SHFL.IDX PT, R5, R2, 0x1, 0x1c1f ;  /* 0x003c1f0002057f89 */ /* 0x0008a200000e0000 */
[----:B------:R-:W-:Y:S01]  /*aba0*/  IMAD R11, R14, c[0x0][0x4e8], RZ ;  /* 0x00013a000e0b7a24 */ /* 0x000fe200078e02ff */
[----:B------:R-:W-:Y:S01]  /*abb0*/  LOP3.LUT P0, RZ, R16, 0x3, RZ, 0xc0, !PT ;  /* 0x0000000310ff7812 */ /* 0x000fe2000780c0ff */
[----:B----4-:R-:W-:-:S05]  /*abc0*/  IMAD R2, R249, 0x80, R17 ;  /* 0x00000080f9027824 */ /* 0x010fca00078e0211 */
[C---:B------:R-:W-:Y:S02]  /*abd0*/  IADD3 R3, R2.reuse, 0x8, RZ ;  /* 0x0000000802037810 */ /* 0x040fe40007ffe0ff */
[-C--:B------:R-:W-:Y:S02]  /*abe0*/  ISETP.GE.OR P1, PT, R2, R11.reuse, P0 ;  /* 0x0000000b0200720c */ /* 0x080fe40000726670 */
[----:B------:R-:W-:-:S11]  /*abf0*/  ISETP.GE.OR P0, PT, R3, R11, P0 ;  /* 0x0000000b0300720c */ /* 0x000fd60000706670 */
[----:B-1----:R1:W-:Y:S01]  /*ac00*/  @!P1 ST.E [R6.64], R23 ;  /* 0x0000001706009985 */ /* 0x0023e2000c101908 */
[----:B------:R-:W-:-:S03]  /*ac10*/  ISETP.GE.AND P1, PT, R2, R11, PT ;  /* 0x0000000b0200720c */ /* 0x000fc60003f26270 */
[----:B--2---:R1:W-:Y:S01]  /*ac20*/  @!P0 ST.E [R4.64], R22 ;  /* 0x0000001604008985 */ /* 0x0043e2000c101908 */
[----:B------:R-:W-:Y:S01]  /*ac30*/  ISETP.GE.AND P0, PT, R3, R11, PT ;  /* 0x0000000b0300720c */ /* 0x000fe20003f06270 */
[----:B------:R-:W-:Y:S05]  /*ac40*/  @P3 BRA `(.L_x_223) ;  /* 0x0000070000003947 */ /* 0x000fea0003800000 */
[----:B------:R-:W-:Y:S01]  /*ac50*/  IMAD R12, R12, c[0x0][0x3a0], RZ ;  /* 0x0000e8000c0c7a24 */ /* 0x000fe200078e02ff */
[----:B-1----:R-:W-:Y:S01]  /*ac60*/  LEA R4, R234, R235, 0x5 ;  /* 0x000000ebea047211 */ /* 0x002fe200078e28ff */
[C---:B------:R-:W-:Y:S01]  /*ac70*/  IMAD.WIDE.U32 R2, R0.reuse, c[0x0][0x3a0], RZ ;  /* 0x0000e80000027a25 */ /* 0x040fe200078e00ff */
[----:B------:R-:W-:Y:S01]  /*ac80*/  SHF.R.S32.HI R5, RZ, 0x1f, R8 ;  /* 0x0000001fff057819 */ /* 0x000fe20000011408 */
[----:B------:R1:W2:Y:S01]  /*ac90*/  LDS.128 R16, [R201+0x80] ;  /* 0x00008000c9107984 */ /* 0x0002a20000000c00 */
[----:B------:R-:W-:Y:S01]  /*aca0*/  LEA R4, R249, R4, 0x7 ;  /* 0x00000004f9047211 */ /* 0x000fe200078e38ff */
[----:B------:R-:W-:Y:S02]  /*acb0*/  IMAD R0, R0, c[0x0][0x3a4], R12 ;  /* 0x0000e90000007a24 */ /* 0x000fe400078e020c */
[----:B------:R1:W3:Y:S01]  /*acc0*/  LDS.128 R24, [R201+0x1080] ;  /* 0x00108000c9187984 */ /* 0x0002e20000000c00 */
[----:B------:R-:W-:-:S02]  /*acd0*/  IMAD R5, R5, c[0x0][0x3f0], RZ ;  /* 0x0000fc0005057a24 */ /* 0x000fc400078e02ff */
[----:B------:R-:W-:Y:S01]  /*ace0*/  IADD3 R3, R3, R0, RZ ;  /* 0x0000000003037210 */ /* 0x000fe20007ffe0ff */
[----:B------:R-:W-:Y:S01]  /*acf0*/  @P2 IMAD.HI.U32 R6, R4, c[0x0][0x4ec], RZ ;  /* 0x00013b0004062a27 */ /* 0x000fe200078e00ff */
[----:B------:R1:W4:Y:S01]  /*ad00*/  LDS.128 R32, [R201+0x2080] ;  /* 0x00208000c9207984 */ /* 0x0003220000000c00 */
[----:B------:R-:W-:Y:S02]  /*ad10*/  MOV R0, R4 ;  /* 0x0000000400007202 */ /* 0x000fe40000000f00 */
[C---:B------:R-:W-:Y:S01]  /*ad20*/  IMAD.WIDE.U32 R2, R9.reuse, c[0x0][0x3e8], R2 ;  /* 0x0000fa0009027a25 */ /* 0x040fe200078e0002 */
[----:B------:R1:W1:Y:S01]  /*ad30*/  LDS.128 R36, [R201+0x3080] ;  /* 0x00308000c9247984 */ /* 0x0002620000000c00 */
[----:B------:R-:W-:Y:S02]  /*ad40*/  @P2 SHF.R.U32.HI R0, RZ, c[0x0][0x4f0], R6 ;  /* 0x00013c00ff002a19 */ /* 0x000fe40000011606 */
[----:B------:R-:W-:Y:S01]  /*ad50*/  IMAD R3, R9, c[0x0][0x3ec], R3 ;  /* 0x0000fb0009037a24 */ /* 0x000fe200078e0203 */
[----:B------:R1:W1:Y:S01]  /*ad60*/  LDS.128 R12, [R201+0x4080] ;  /* 0x00408000c90c7984 */ /* 0x0002620000000c00 */
[C---:B------:R-:W-:Y:S01]  /*ad70*/  IMAD R7, R8.reuse, c[0x0][0x3f4], R5 ;  /* 0x0000fd0008077a24 */ /* 0x040fe200078e0205 */
[----:B------:R-:W-:Y:S01]  /*ad80*/  SHF.R.S32.HI R6, RZ, 0x1f, R0 ;  /* 0x0000001fff067819 */ /* 0x000fe20000011400 */
[----:B------:R-:W-:Y:S01]  /*ad90*/  IMAD.WIDE.U32 R2, R8, c[0x0][0x3f0], R2 ;  /* 0x0000fc0008027a25 */ /* 0x000fe200078e0002 */
[----:B------:R1:W1:Y:S01]  /*ada0*/  LDS.128 R20, [R201+0x5080] ;  /* 0x00508000c9147984 */ /* 0x0002620000000c00 */
[----:B------:R-:W-:-:S02]  /*adb0*/  IADD3 R5, -R0, RZ, RZ ;  /* 0x000000ff00057210 */ /* 0x000fc40007ffe1ff */
[----:B------:R-:W-:Y:S01]  /*adc0*/  IMAD R6, R6, c[0x0][0x3e0], RZ ;  /* 0x0000f80006067a24 */ /* 0x000fe200078e02ff */
[----:B------:R1:W1:Y:S01]  /*add0*/  LDS.128 R28, [R201+0x6080] ;  /* 0x00608000c91c7984 */ /* 0x0002620000000c00 */
[----:B------:R-:W-:Y:S01]  /*ade0*/  IADD3 R3, R3, R7, RZ ;  /* 0x0000000703037210 */ /* 0x000fe20007ffe0ff */
[----:B------:R-:W-:Y:S02]  /*adf0*/  IMAD R4, R5, c[0x0][0x4e8], R4 ;  /* 0x00013a0005047a24 */ /* 0x000fe400078e0204 */
[----:B------:R1:W1:Y:S01]  /*ae00*/  LDS.128 R40, [R201+0x7080] ;  /* 0x00708000c9287984 */ /* 0x0002620000000c00 */
[C---:B------:R-:W-:Y:S02]  /*ae10*/  IMAD R5, R0.reuse, c[0x0][0x3e4], R6 ;  /* 0x0000f90000057a24 */ /* 0x040fe400078e0206 */
[----:B------:R-:W-:Y:S01]  /*ae20*/  IMAD.WIDE.U32 R2, R0, c[0x0][0x3e0], R2 ;  /* 0x0000f80000027a25 */ /* 0x000fe200078e0002 */
[----:B------:R-:W-:-:S04]  /*ae30*/  SHF.R.S32.HI R0, RZ, 0x1f, R4 ;  /* 0x0000001fff007819 */ /* 0x000fc80000011404 */
[----:B------:R-:W-:Y:S01]  /*ae40*/  IADD3 R3, R3, R5, RZ ;  /* 0x0000000503037210 */ /* 0x000fe20007ffe0ff */
[----:B------:R-:W-:-:S04]  /*ae50*/  IMAD R0, R0, c[0x0][0x3d8], RZ ;  /* 0x0000f60000007a24 */ /* 0x000fc800078e02ff */
[----:B------:R-:W-:-:S04]  /*ae60*/  IMAD.WIDE.U32 R2, R4, c[0x0][0x3d8], R2 ;  /* 0x0000f60004027a25 */ /* 0x000fc800078e0002 */
[----:B------:R-:W-:Y:S01]  /*ae70*/  IMAD R0, R4, c[0x0][0x3dc], R0 ;  /* 0x0000f70004007a24 */ /* 0x000fe200078e0200 */
[----:B------:R-:W-:-:S04]  /*ae80*/  LEA R9, P0, R2, c[0x0][0x380], 0x1 ;  /* 0x0000e00002097a11 */ /* 0x000fc800078008ff */
[----:B------:R-:W-:-:S04]  /*ae90*/  IADD3 R0, R3, R0, RZ ;  /* 0x0000000003007210 */ /* 0x000fc80007ffe0ff */
[----:B------:R-:W-:Y:S01]  /*aea0*/  LEA.HI.X R7, R2, c[0x0][0x384], R0, 0x1, P0 ;  /* 0x0000e10002077a11 */ /* 0x000fe200000f0c00 */
[----:B------:R-:W-:Y:S05]  /*aeb0*/  BRA.DIV ~URZ, `(.L_x_224) ;  /* 0x00003a927f007947 */ /* 0x000fea000b800000 */
[----:B--234-:R2:W3:Y:S02]  /*aec0*/  SHFL.IDX PT, R8, R7, RZ, 0x181f ;  /* 0x00181fff07087589 */ /* 0x01c4e400000e0000 */
.L_x_300:
[----:B------:R-:W-:Y:S05]  /*aed0*/  BRA.DIV ~URZ, `(.L_x_225) ;  /* 0x00003ae27f007947 */ /* 0x000fea000b800000 */
[----:B------:R4:W2:Y:S02]  /*aee0*/  SHFL.IDX PT, R0, R9, RZ, 0x181f ;  /* 0x00181fff09007589 */ /* 0x0008a400000e0000 */
.L_x_301:
[----:B------:R-:W-:Y:S01]  /*aef0*/  LEA R6, R249, R235, 0x7 ;  /* 0x000000ebf9067211 */ /* 0x000fe200078e38ff */
[----:B------:R-:W-:Y:S03]  /*af00*/  BSSY B0, `(.L_x_226) ;  /* 0x000000d000007945 */ /* 0x000fe60003800000 */
[----:B------:R-:W-:-:S13]  /*af10*/  ISETP.GE.AND P0, PT, R6, R11, PT ;  /* 0x0000000b0600720c */ /* 0x000fda0003f06270 */
[----:B------:R-:W-:Y:S05]  /*af20*/  @P0 BRA `(.L_x_227) ;  /* 0x000000a000000947 */ /* 0x000fea0003800000 */
[----:B------:R-:W-:Y:S02]  /*af30*/  ISETP.GE.AND P3, PT, R231, c[0x0][0x3c8], PT ;  /* 0x0000f200e7007a0c */ /* 0x000fe40003f66270 */
[----:B------:R-:W-:Y:S02]  /*af40*/  ISETP.GE.AND P2, PT, R238, c[0x0][0x3c8], PT ;  /* 0x0000f200ee007a0c */ /* 0x000fe40003f46270 */
[----:B------:R-:W-:Y:S02]  /*af50*/  SHF.R.S32.HI R44, RZ, 0x1f, R231 ;  /* 0x0000001fff2c7819 */ /* 0x000fe400000114e7 */
[----:B------:R-:W-:-:S07]  /*af60*/  SHF.R.S32.HI R10, RZ, 0x1f, R238 ;  /* 0x0000001fff0a7819 */ /* 0x000fce00000114ee */
[CC--:B--2---:R-:W-:Y:S02]  /*af70*/  @!P3 LEA R4, P1, R231.reuse, R0.reuse, 0x1 ;  /* 0x00000000e704b211 */ /* 0x0c4fe400078208ff */
[C---:B------:R-:W-:Y:S02]  /*af80*/  @!P2 LEA R2, P0, R238.reuse, R0, 0x1 ;  /* 0x00000000ee02a211 */ /* 0x040fe400078008ff */
[-C--:B---3--:R-:W-:Y:S02]  /*af90*/  @!P3 LEA.HI.X R5, R231, R8.reuse, R44, 0x1, P1 ;  /* 0x00000008e705b211 */ /* 0x088fe400008f0c2c */
[----:B------:R-:W-:-:S03]  /*afa0*/  @!P2 LEA.HI.X R3, R238, R8, R10, 0x1, P0 ;  /* 0x00000008ee03a211 */ /* 0x000fc600000f0c0a */
[----:B------:R2:W-:Y:S04]  /*afb0*/  @!P3 ST.E.128 [R4.64], R16 ;  /* 0x000000100400b985 */ /* 0x0005e8000c101d08 */
[----:B-1----:R2:W-:Y:S02]  /*afc0*/  @!P2 ST.E.128 [R2.64], R12 ;  /* 0x0000000c0200a985 */ /* 0x0025e4000c101d08 */
.L_x_227:
[----:B------:R-:W-:Y:S05]  /*afd0*/  BSYNC B0 ;  /* 0x0000000000007941 */ /* 0x000fea0003800000 */
.L_x_226:
[----:B------:R-:W-:Y:S05]  /*afe0*/  BRA.DIV ~URZ, `(.L_x_228) ;  /* 0x00003a427f007947 */ /* 0x000fea000b800000 */
[----:B---3--:R3:W4:Y:S04]  /*aff0*/  SHFL.IDX PT, R8, R7, 0x1, 0x181f ;  /* 0x00381f0007087f89 */ /* 0x00872800000e0000 */
[----:B--2---:R3:W2:Y:S02]  /*b000*/  SHFL.IDX PT, R0, R9, 0x1, 0x181f ;  /* 0x00381f0009007f89 */ /* 0x0046a400000e0000 */
.L_x_302:
[----:B------:R-:W-:Y:S01]  /*b010*/  IADD3 R2, R6, 0x20, RZ ;  /* 0x0000002006027810 */ /* 0x000fe20007ffe0ff */
[----:B------:R-:W-:Y:S03]  /*b020*/  BSSY B0, `(.L_x_229) ;  /* 0x000000d000007945 */ /* 0x000fe60003800000 */
[----:B------:R-:W-:-:S13]  /*b030*/  ISETP.GE.AND P0, PT, R2, R11, PT ;  /* 0x0000000b0200720c */ /* 0x000fda0003f06270 */
[----:B------:R-:W-:Y:S05]  /*b040*/  @P0 BRA `(.L_x_230) ;  /* 0x000000a000000947 */ /* 0x000fea0003800000 */
[----:B------:R-:W-:Y:S02]  /*b050*/  ISETP.GE.AND P1, PT, R231, c[0x0][0x3c8], PT ;  /* 0x0000f200e7007a0c */ /* 0x000fe40003f26270 */
[----:B------:R-:W-:Y:S02]  /*b060*/  ISETP.GE.AND P0, PT, R238, c[0x0][0x3c8], PT ;  /* 0x0000f200ee007a0c */ /* 0x000fe40003f06270 */
[----:B-1----:R-:W-:Y:S02]  /*b070*/  SHF.R.S32.HI R12, RZ, 0x1f, R231 ;  /* 0x0000001fff0c7819 */ /* 0x002fe400000114e7 */
[----:B------:R-:W-:-:S07]  /*b080*/  SHF.R.S32.HI R10, RZ, 0x1f, R238 ;  /* 0x0000001fff0a7819 */ /* 0x000fce00000114ee */
[CC--:B--2---:R-:W-:Y:S02]  /*b090*/  @!P1 LEA R4, P3, R231.reuse, R0.reuse, 0x1 ;  /* 0x00000000e7049211 */ /* 0x0c4fe400078608ff */
[C---:B------:R-:W-:Y:S02]  /*b0a0*/  @!P0 LEA R2, P2, R238.reuse, R0, 0x1 ;  /* 0x00000000ee028211 */ /* 0x040fe400078408ff */
[-C--:B----4-:R-:W-:Y:S02]  /*b0b0*/  @!P1 LEA.HI.X R5, R231, R8.reuse, R12, 0x1, P3 ;  /* 0x00000008e7059211 */ /* 0x090fe400018f0c0c */
[----:B------:R-:W-:-:S03]  /*b0c0*/  @!P0 LEA.HI.X R3, R238, R8, R10, 0x1, P2 ;  /* 0x00000008ee038211 */ /* 0x000fc600010f0c0a */
[----:B------:R1:W-:Y:S04]  /*b0d0*/  @!P1 ST.E.128 [R4.64], R24 ;  /* 0x0000001804009985 */ /* 0x0003e8000c101d08 */
[----:B------:R1:W-:Y:S02]  /*b0e0*/  @!P0 ST.E.128 [R2.64], R20 ;  /* 0x0000001402008985 */ /* 0x0003e4000c101d08 */
.L_x_230:
[----:B------:R-:W-:Y:S05]  /*b0f0*/  BSYNC B0 ;  /* 0x0000000000007941 */ /* 0x000fea0003800000 */
.L_x_229:
[----:B------:R-:W-:Y:S05]  /*b100*/  BRA.DIV ~URZ, `(.L_x_231) ;  /* 0x000039f27f007947 */ /* 0x000fea000b800000 */
[----:B----4-:R4:W3:Y:S02]  /*b110*/  SHFL.IDX PT, R8, R7, 0x2, 0x181f ;  /* 0x00581f0007087f89 */ /* 0x0108e400000e0000 */
.L_x_303:
[----:B------:R-:W-:Y:S05]  /*b120*/  BRA.DIV ~URZ, `(.L_x_232) ;  /* 0x00003a427f007947 */ /* 0x000fea000b800000 */
[----:B--2---:R2:W4:Y:S02]  /*b130*/  SHFL.IDX PT, R0, R9, 0x2, 0x181f ;  /* 0x00581f0009007f89 */ /* 0x00452400000e0000 */
.L_x_304:
[----:B-1----:R-:W-:Y:S01]  /*b140*/  IADD3 R2, R6, 0x40, RZ ;  /* 0x0000004006027810 */ /* 0x002fe20007ffe0ff */
[----:B------:R-:W-:Y:S03]  /*b150*/  BSSY B0, `(.L_x_233) ;  /* 0x000000d000007945 */ /* 0x000fe60003800000 */
[----:B------:R-:W-:-:S13]  /*b160*/  ISETP.GE.AND P0, PT, R2, R11, PT ;  /* 0x0000000b0200720c */ /* 0x000fda0003f06270 */
[----:B------:R-:W-:Y:S05]  /*b170*/  @P0 BRA `(.L_x_234) ;  /* 0x000000a000000947 */ /* 0x000fea0003800000 */
[----:B------:R-:W-:Y:S02]  /*b180*/  ISETP.GE.AND P1, PT, R231, c[0x0][0x3c8], PT ;  /* 0x0000f200e7007a0c */ /* 0x000fe40003f26270 */
[----:B------:R-:W-:Y:S02]  /*b190*/  ISETP.GE.AND P0, PT, R238, c[0x0][0x3c8], PT ;  /* 0x0000f200ee007a0c */ /* 0x000fe40003f06270 */
[----:B------:R-:W-:Y:S02]  /*b1a0*/  SHF.R.S32.HI R12, RZ, 0x1f, R231 ;  /* 0x0000001fff0c7819 */ /* 0x000fe400000114e7 */
[----:B------:R-:W-:-:S07]  /*b1b0*/  SHF.R.S32.HI R10, RZ, 0x1f, R238 ;  /* 0x0000001fff0a7819 */ /* 0x000fce00000114ee */
[CC--:B----4-:R-:W-:Y:S02]  /*b1c0*/  @!P1 LEA R4, P3, R231.reuse, R0.reuse, 0x1 ;  /* 0x00000000e7049211 */ /* 0x0d0fe400078608ff */
[C---:B------:R-:W-:Y:S02]  /*b1d0*/  @!P0 LEA R2, P2, R238.reuse, R0, 0x1 ;  /* 0x00000000ee028211 */ /* 0x040fe400078408ff */
[-C--:B---3--:R-:W-:Y:S02]  /*b1e0*/  @!P1 LEA.HI.X R5, R231, R8.reuse, R12, 0x1, P3 ;  /* 0x00000008e7059211 */ /* 0x088fe400018f0c0c */
[----:B------:R-:W-:-:S03]  /*b1f0*/  @!P0 LEA.HI.X R3, R238, R8, R10, 0x1, P2 ;  /* 0x00000008ee038211 */ /* 0x000fc600010f0c0a */
[----:B------:R1:W-:Y:S04]  /*b200*/  @!P1 ST.E.128 [R4.64], R32 ;  /* 0x0000002004009985 */ /* 0x0003e8000c101d08 */
[----:B------:R1:W-:Y:S02]  /*b210*/  @!P0 ST.E.128 [R2.64], R28 ;  /* 0x0000001c02008985 */ /* 0x0003e4000c101d08 */
.L_x_234:
[----:B------:R-:W-:Y:S05]  /*b220*/  BSYNC B0 ;  /* 0x0000000000007941 */ /* 0x000fea0003800000 */
.L_x_233:
[----:B------:R-:W-:Y:S05]  /*b230*/  BRA.DIV ~URZ, `(.L_x_235) ;  /* 0x000039a27f007947 */ /* 0x000fea000b800000 */
[----:B---34-:R-:W3:Y:S04]  /*b240*/  SHFL.IDX PT, R7, R7, 0x3, 0x181f ;  /* 0x00781f0007077f89 */ /* 0x018ee800000e0000 */
[----:B------:R4:W1:Y:S02]  /*b250*/  SHFL.IDX PT, R0, R9, 0x3, 0x181f ;  /* 0x00781f0009007f89 */ /* 0x00086400000e0000 */
.L_x_305:
[----:B-1----:R-:W-:-:S04]  /*b260*/  IADD3 R2, R6, 0x60, RZ ;  /* 0x0000006006027810 */ /* 0x002fc80007ffe0ff */
[----:B------:R-:W-:-:S13]  /*b270*/  ISETP.GE.AND P0, PT, R2, R11, PT ;  /* 0x0000000b0200720c */ /* 0x000fda0003f06270 */
[----:B------:R-:W-:Y:S05]  /*b280*/  @P0 BRA `(.L_x_236) ;  /* 0x00001b3000000947 */ /* 0x000fea0003800000 */
[----:B------:R-:W-:Y:S02]  /*b290*/  ISETP.GE.AND P0, PT, R231, c[0x0][0x3c8], PT ;  /* 0x0000f200e7007a0c */ /* 0x000fe40003f06270 */
[----:B------:R-:W-:-:S11]  /*b2a0*/  SHF.R.S32.HI R4, RZ, 0x1f, R231 ;  /* 0x0000001fff047819 */ /* 0x000fd600000114e7 */
[----:B------:R-:W-:-:S04]  /*b2b0*/  @!P0 LEA R2, P1, R231, R0, 0x1 ;  /* 0x00000000e7028211 */ /* 0x000fc800078208ff */
[----:B---3--:R-:W-:-:S05]  /*b2c0*/  @!P0 LEA.HI.X R3, R231, R7, R4, 0x1, P1 ;  /* 0x00000007e7038211 */ /* 0x008fca00008f0c04 */
[----:B------:R1:W-:Y:S01]  /*b2d0*/  @!P0 ST.E.128 [R2.64], R36 ;  /* 0x0000002402008985 */ /* 0x0003e2000c101d08 */
[----:B------:R-:W-:-:S13]  /*b2e0*/  ISETP.GE.AND P0, PT, R238, c[0x0][0x3c8], PT ;  /* 0x0000f200ee007a0c */ /* 0x000fda0003f06270 */
[----:B------:R-:W-:Y:S05]  /*b2f0*/  @P0 BRA `(.L_x_236) ;  /* 0x00001ac000000947 */ /* 0x000fea0003800000 */
[----:B------:R-:W-:Y:S02]  /*b300*/  SHF.R.S32.HI R4, RZ, 0x1f, R238 ;  /* 0x0000001fff047819 */ /* 0x000fe400000114ee */
[----:B-1----:R-:W-:-:S04]  /*b310*/  LEA R2, P0, R238, R0, 0x1 ;  /* 0x00000000ee027211 */ /* 0x002fc800078008ff */
[----:B------:R-:W-:-:S05]  /*b320*/  LEA.HI.X R3, R238, R7, R4, 0x1, P0 ;  /* 0x00000007ee037211 */ /* 0x000fca00000f0c04 */
[----:B------:R1:W-:Y:S01]  /*b330*/  ST.E.128 [R2.64], R40 ;  /* 0x0000002802007985 */ /* 0x0003e2000c101d08 */
[----:B------:R-:W-:Y:S05]  /*b340*/  BRA `(.L_x_236) ;  /* 0x00001a7000007947 */ /* 0x000fea0003800000 */
.L_x_223:
[----:B-1----:R-:W2:Y:S01]  /*b350*/  LDL.LU R6, [R1+0x18] ;  /* 0x0000180001067983 */ /* 0x002ea20000300800 */
[----:B------:R-:W-:Y:S02]  /*b360*/  IMAD R12, R12, c[0x0][0x408], RZ ;  /* 0x000102000c0c7a24 */ /* 0x000fe400078e02ff */
[----:B------:R-:W-:-:S04]  /*b370*/  IMAD.WIDE.U32 R2, R0, c[0x0][0x408], RZ ;  /* 0x0001020000027a25 */ /* 0x000fc800078e00ff */
[----:B------:R-:W-:Y:S02]  /*b380*/  IMAD R0, R0, c[0x0][0x40c], R12 ;  /* 0x0001030000007a24 */ /* 0x000fe400078e020c */
[----:B------:R-:W-:-:S03]  /*b390*/  @P2 IMAD.HI.U32 R5, R10, c[0x0][0x4ec], RZ ;  /* 0x00013b000a052a27 */ /* 0x000fc600078e00ff */
[----:B------:R-:W-:Y:S02]  /*b3a0*/  IADD3 R3, R3, R0, RZ ;  /* 0x0000000003037210 */ /* 0x000fe40007ffe0ff */
[----:B------:R-:W-:-:S03]  /*b3b0*/  SHF.R.S32.HI R0, RZ, 0x1f, R8 ;  /* 0x0000001fff007819 */ /* 0x000fc60000011408 */
[----:B------:R-:W-:-:S04]  /*b3c0*/  IMAD.WIDE.U32 R2, R9, c[0x0][0x438], R2 ;  /* 0x00010e0009027a25 */ /* 0x000fc800078e0002 */
[----:B------:R-:W-:Y:S02]  /*b3d0*/  IMAD R0, R0, c[0x0][0x440], RZ ;  /* 0x0001100000007a24 */ /* 0x000fe400078e02ff */
[----:B------:R-:W-:Y:S02]  /*b3e0*/  IMAD R3, R9, c[0x0][0x43c], R3 ;  /* 0x00010f0009037a24 */ /* 0x000fe400078e0203 */
[C---:B------:R-:W-:Y:S01]  /*b3f0*/  IMAD R4, R8.reuse, c[0x0][0x444], R0 ;  /* 0x0001110008047a24 */ /* 0x040fe200078e0200 */
[----:B------:R-:W-:Y:S01]  /*b400*/  MOV R0, R10 ;  /* 0x0000000a00007202 */ /* 0x000fe20000000f00 */
[----:B------:R-:W-:Y:S01]  /*b410*/  IMAD.WIDE.U32 R2, R8, c[0x0][0x440], R2 ;  /* 0x0001100008027a25 */ /* 0x000fe200078e0002 */
[----:B------:R-:W-:-:S04]  /*b420*/  @P2 SHF.R.U32.HI R0, RZ, c[0x0][0x4f0], R5 ;  /* 0x00013c00ff002a19 */ /* 0x000fc80000011605 */
[----:B------:R-:W-:Y:S02]  /*b430*/  IADD3 R3, R3, R4, RZ ;  /* 0x0000000403037210 */ /* 0x000fe40007ffe0ff */
[----:B------:R-:W-:Y:S02]  /*b440*/  SHF.R.S32.HI R5, RZ, 0x1f, R0 ;  /* 0x0000001fff057819 */ /* 0x000fe40000011400 */
[----:B------:R-:W-:-:S03]  /*b450*/  IADD3 R4, -R0, RZ, RZ ;  /* 0x000000ff00047210 */ /* 0x000fc60007ffe1ff */
[----:B------:R-:W-:Y:S02]  /*b460*/  IMAD R5, R5, c[0x0][0x430], RZ ;  /* 0x00010c0005057a24 */ /* 0x000fe400078e02ff */
[----:B------:R-:W-:Y:S02]  /*b470*/  IMAD R4, R4, c[0x0][0x4e8], R10 ;  /* 0x00013a0004047a24 */ /* 0x000fe400078e020a */
[----:B------:R-:W-:Y:S02]  /*b480*/  IMAD R5, R0, c[0x0][0x434], R5 ;  /* 0x00010d0000057a24 */ /* 0x000fe400078e0205 */
[----:B--2---:R-:W-:-:S04]  /*b490*/  IMAD.WIDE.U32 R2, R6, c[0x0][0x448], R2 ;  /* 0x0001120006027a25 */ /* 0x004fc800078e0002 */
[----:B------:R-:W-:-:S04]  /*b4a0*/  IMAD R3, R6, c[0x0][0x44c], R3 ;  /* 0x0001130006037a24 */ /* 0x000fc800078e0203 */
        /* <DEDUP_REMOVED lines=10> */
[----:B------:R1:W2:Y:S02]  /*b550*/  SHFL.IDX PT, R4, R5, RZ, 0x1c1f ;  /* 0x001c1fff05047589 */ /* 0x0002a400000e0000 */
.L_x_306:
[----:B------:R-:W-:Y:S05]  /*b560*/  BRA.DIV ~URZ, `(.L_x_238) ;  /* 0x000037b27f007947 */ /* 0x000fea000b800000 */
[----:B------:R3:W4:Y:S02]  /*b570*/  SHFL.IDX PT, R0, R12, RZ, 0x1c1f ;  /* 0x001c1fff0c007589 */ /* 0x00072400000e0000 */
.L_x_307:
[----:B------:R-:W-:Y:S01]  /*b580*/  BSSY B0, `(.L_x_239) ;  /* 0x0000062000007945 */ /* 0x000fe20003800000 */
[----:B------:R-:W-:Y:S05]  /*b590*/  @P1 BRA `(.L_x_240) ;  /* 0x0000060000001947 */ /* 0x000fea0003800000 */
[----:B------:R-:W5:Y:S04]  /*b5a0*/  LDL R20, [R1+0x58] ;  /* 0x0000580001147983 */ /* 0x000f680000100800 */
[----:B---3--:R-:W3:Y:S04]  /*b5b0*/  LDL R17, [R1+0x54] ;  /* 0x0000540001117983 */ /* 0x008ee80000100800 */
[----:B----4-:R-:W4:Y:S04]  /*b5c0*/  LDL R9, [R1+0x50] ;  /* 0x0000500001097983 */ /* 0x010f280000100800 */
[----:B--2---:R-:W2:Y:S04]  /*b5d0*/  LDL R13, [R1+0x4c] ;  /* 0x00004c00010d7983 */ /* 0x004ea80000100800 */
[----:B------:R-:W2:Y:S04]  /*b5e0*/  LDL R19, [R1+0xb4] ;  /* 0x0000b40001137983 */ /* 0x000ea80000100800 */
        /* <DEDUP_REMOVED lines=12> */
[----:B------:R-:W2:Y:S01]  /*b6b0*/  LDL R22, [R1+0x90] ;  /* 0x0000900001167983 */ /* 0x000ea20000100800 */
[----:B-----5:R-:W-:-:S02]  /*b6c0*/  ISETP.GE.AND P4, PT, R20, c[0x0][0x3c8], PT ;  /* 0x0000f20014007a0c */ /* 0x020fc40003f86270 */
[----:B---3--:R-:W-:Y:S02]  /*b6d0*/  ISETP.GE.AND P2, PT, R17, c[0x0][0x3c8], PT ;  /* 0x0000f20011007a0c */ /* 0x008fe40003f46270 */
[----:B----4-:R-:W-:-:S09]  /*b6e0*/  ISETP.GE.AND P5, PT, R9, c[0x0][0x3c8], PT ;  /* 0x0000f20009007a0c */ /* 0x010fd20003fa6270 */
[----:B------:R-:W-:Y:S02]  /*b6f0*/  @!P4 IMAD.MOV.U32 R6, RZ, RZ, R0 ;  /* 0x000000ffff06c224 */ /* 0x000fe400078e0000 */
[----:B------:R-:W-:-:S04]  /*b700*/  @!P4 IMAD.MOV.U32 R7, RZ, RZ, R4 ;  /* 0x000000ffff07c224 */ /* 0x000fc800078e0004 */
[----:B------:R-:W-:Y:S01]  /*b710*/  @!P4 IMAD.WIDE R6, R20, 0x4, R6 ;  /* 0x000000041406c825 */ /* 0x000fe200078e0206 */
[----:B--2---:R-:W-:Y:S01]  /*b720*/  ISETP.GE.AND P1, PT, R13, c[0x0][0x3c8], PT ;  /* 0x0000f2000d007a0c */ /* 0x004fe20003f26270 */
[----:B------:R-:W2:Y:S01]  /*b730*/  LDL R20, [R1+0x88] ;  /* 0x0000880001147983 */ /* 0x000ea20000100800 */
[----:B------:R-:W-:-:S03]  /*b740*/  @!P2 LEA R2, P3, R17, R0, 0x2 ;  /* 0x000000001102a211 */ /* 0x000fc600078610ff */
[----:B------:R3:W-:Y:S01]  /*b750*/  @!P4 ST.E.64 [R6.64], R58 ;  /* 0x0000003a0600c985 */ /* 0x0007e2000c101b08 */
[----:B------:R-:W-:-:S03]  /*b760*/  @!P2 LEA.HI.X R3, R17, R4, R19, 0x2, P3 ;  /* 0x000000041103a211 */ /* 0x000fc600018f1413 */
[----:B------:R-:W4:Y:S04]  /*b770*/  LDL R19, [R1+0x28] ;  /* 0x0000280001137983 */ /* 0x000f280000100800 */
[----:B------:R5:W-:Y:S01]  /*b780*/  @!P2 ST.E.64 [R2.64], R28 ;  /* 0x0000001c0200a985 */ /* 0x000be2000c101b08 */
[----:B------:R-:W-:Y:S02]  /*b790*/  ISETP.GE.AND P2, PT, R11, c[0x0][0x3c8], PT ;  /* 0x0000f2000b007a0c */ /* 0x000fe40003f46270 */
[----:B------:R-:W-:Y:S01]  /*b7a0*/  ISETP.GE.AND P6, PT, R16, c[0x0][0x3c8], PT ;  /* 0x0000f20010007a0c */ /* 0x000fe20003fc6270 */
[----:B------:R-:W2:Y:S01]  /*b7b0*/  LDL R17, [R1+0x24] ;  /* 0x0000240001117983 */ /* 0x000ea20000100800 */
[----:B---3--:R-:W-:-:S04]  /*b7c0*/  @!P5 LEA R6, P4, R9, R0, 0x2 ;  /* 0x000000000906d211 */ /* 0x008fc800078810ff */
[----:B------:R-:W-:Y:S02]  /*b7d0*/  @!P5 LEA.HI.X R7, R9, R4, R10, 0x2, P4 ;  /* 0x000000040907d211 */ /* 0x000fe400020f140a */
[----:B------:R-:W3:Y:S01]  /*b7e0*/  LDL R9, [R1+0x9c] ;  /* 0x00009c0001097983 */ /* 0x000ee20000100800 */
[----:B-----5:R-:W-:-:S03]  /*b7f0*/  @!P1 LEA R2, P3, R13, R0, 0x2 ;  /* 0x000000000d029211 */ /* 0x020fc600078610ff */
[----:B------:R-:W5:Y:S04]  /*b800*/  LDL R10, [R1+0x2c] ;  /* 0x00002c00010a7983 */ /* 0x000f680000100800 */
[----:B------:R-:W2:Y:S01]  /*b810*/  LDL R29, [R1+0x98] ;  /* 0x00009800011d7983 */ /* 0x000ea20000100800 */
[----:B------:R-:W-:-:S03]  /*b820*/  @!P1 LEA.HI.X R3, R13, R4, R15, 0x2, P3 ;  /* 0x000000040d039211 */ /* 0x000fc600018f140f */
[----:B------:R-:W4:Y:S04]  /*b830*/  LDL R28, [R1+0x94] ;  /* 0x00009400011c7983 */ /* 0x000f280000100800 */
[----:B------:R-:W-:Y:S04]  /*b840*/  @!P5 ST.E.64 [R6.64], R30 ;  /* 0x0000001e0600d985 */ /* 0x000fe8000c101b08 */
[----:B------:R1:W-:Y:S04]  /*b850*/  @!P1 ST.E.64 [R2.64], R32 ;  /* 0x0000002002009985 */ /* 0x0003e8000c101b08 */
[----:B------:R-:W4:Y:S04]  /*b860*/  LDL R15, [R1+0x20] ;  /* 0x00002000010f7983 */ /* 0x000f280000100800 */
[----:B------:R-:W4:Y:S01]  /*b870*/  LDL R13, [R1+0x1c] ;  /* 0x00001c00010d7983 */ /* 0x000f220000100800 */
[----:B-1----:R-:W-:-:S04]  /*b880*/  @!P2 LEA R2, P3, R11, R0, 0x2 ;  /* 0x000000000b02a211 */ /* 0x002fc800078610ff */
[----:B------:R-:W-:Y:S02]  /*b890*/  @!P2 LEA.HI.X R3, R11, R4, R14, 0x2, P3 ;  /* 0x000000040b03a211 */ /* 0x000fe400018f140e */
[----:B------:R-:W4:Y:S01]  /*b8a0*/  LDL R11, [R1+0x8c] ;  /* 0x00008c00010b7983 */ /* 0x000f220000100800 */
[----:B------:R-:W-:-:S03]  /*b8b0*/  @!P6 LEA R6, P4, R16, R0, 0x2 ;  /* 0x000000001006e211 */ /* 0x000fc600078810ff */
[----:B------:R-:W4:Y:S01]  /*b8c0*/  LDL R14, [R1+0x7c] ;  /* 0x00007c00010e7983 */ /* 0x000f220000100800 */
[----:B------:R-:W-:-:S03]  /*b8d0*/  @!P6 LEA.HI.X R7, R16, R4, R18, 0x2, P4 ;  /* 0x000000041007e211 */ /* 0x000fc600020f1412 */
[----:B------:R-:W4:Y:S04]  /*b8e0*/  LDL R18, [R1+0x84] ;  /* 0x0000840001127983 */ /* 0x000f280000100800 */
[----:B------:R-:W4:Y:S01]  /*b8f0*/  LDL R16, [R1+0x80] ;  /* 0x0000800001107983 */ /* 0x000f220000100800 */
[----:B------:R-:W-:Y:S02]  /*b900*/  ISETP.GE.AND P5, PT, R66, c[0x0][0x3c8], PT ;  /* 0x0000f20042007a0c */ /* 0x000fe40003fa6270 */
[----:B------:R-:W-:Y:S01]  /*b910*/  ISETP.GE.AND P1, PT, R8, c[0x0][0x3c8], PT ;  /* 0x0000f20008007a0c */ /* 0x000fe20003f26270 */
[----:B------:R1:W-:Y:S01]  /*b920*/  @!P6 ST.E.64 [R6.64], R34 ;  /* 0x000000220600e985 */ /* 0x0003e2000c101b08 */
[----:B------:R-:W-:Y:S02]  /*b930*/  ISETP.GE.AND P6, PT, R63, c[0x0][0x3c8], PT ;  /* 0x0000f2003f007a0c */ /* 0x000fe40003fc6270 */
[----:B------:R-:W-:Y:S01]  /*b940*/  ISETP.GE.AND P4, PT, R23, c[0x0][0x3c8], PT ;  /* 0x0000f20017007a0c */ /* 0x000fe20003f86270 */
[----:B------:R1:W-:Y:S06]  /*b950*/  @!P2 ST.E.64 [R2.64], R36 ;  /* 0x000000240200a985 */ /* 0x0003ec000c101b08 */
[----:B-1----:R-:W-:-:S02]  /*b960*/  @!P5 LEA R6, P3, R66, R0, 0x2 ;  /* 0x000000004206d211 */ /* 0x002fc400078610ff */
[----:B------:R-:W-:Y:S02]  /*b970*/  @!P1 LEA R2, P2, R8, R0, 0x2 ;  /* 0x0000000008029211 */ /* 0x000fe400078410ff */
[----:B------:R-:W-:Y:S02]  /*b980*/  @!P5 LEA.HI.X R7, R66, R4, R67, 0x2, P3 ;  /* 0x000000044207d211 */ /* 0x000fe400018f1443 */
[----:B------:R-:W-:-:S03]  /*b990*/  ISETP.GE.AND P3, PT, R21, c[0x0][0x3c8], PT ;  /* 0x0000f20015007a0c */ /* 0x000fc60003f66270 */
[----:B------:R1:W-:Y:S01]  /*b9a0*/  @!P5 ST.E.64 [R6.64], R38 ;  /* 0x000000260600d985 */ /* 0x0003e2000c101b08 */
[----:B---3--:R-:W-:Y:S02]  /*b9b0*/  @!P1 LEA.HI.X R3, R8, R4, R9, 0x2, P2 ;  /* 0x0000000408039211 */ /* 0x008fe400010f1409 */
[----:B------:R-:W-:-:S03]  /*b9c0*/  @!P6 LEA R8, P2, R63, R0, 0x2 ;  /* 0x000000003f08e211 */ /* 0x000fc600078410ff */
[----:B------:R3:W-:Y:S01]  /*b9d0*/  @!P1 ST.E.64 [R2.64], R40 ;  /* 0x0000002802009985 */ /* 0x0007e2000c101b08 */
[----:B-----5:R-:W-:Y:S02]  /*b9e0*/  ISETP.GE.AND P1, PT, R10, c[0x0][0x3c8], PT ;  /* 0x0000f2000a007a0c */ /* 0x020fe40003f26270 */
[----:B--2---:R-:W-:Y:S02]  /*b9f0*/  @!P6 LEA.HI.X R9, R63, R4, R29, 0x2, P2 ;  /* 0x000000043f09e211 */ /* 0x004fe400010f141d */
[----:B-1----:R-:W-:-:S03]  /*ba00*/  @!P3 LEA R6, P2, R21, R0, 0x2 ;  /* 0x000000001506b211 */ /* 0x002fc600078410ff */
[----:B------:R-:W-:Y:S01]  /*ba10*/  @!P6 ST.E.64 [R8.64], R70 ;  /* 0x000000460800e985 */ /* 0x000fe2000c101b08 */
[----:B----4-:R-:W-:Y:S02]  /*ba20*/  ISETP.GE.AND P6, PT, R19, c[0x0][0x3c8], PT ;  /* 0x0000f20013007a0c */ /* 0x010fe40003fc6270 */
[----:B------:R-:W-:Y:S02]  /*ba30*/  @!P3 LEA.HI.X R7, R21, R4, R22, 0x2, P2 ;  /* 0x000000041507b211 */ /* 0x000fe400010f1416 */
[----:B---3--:R-:W-:-:S04]  /*ba40*/  @!P4 LEA R2, P5, R23, R0, 0x2 ;  /* 0x000000001702c211 */ /* 0x008fc800078a10ff */
[----:B------:R-:W-:Y:S02]  /*ba50*/  @!P4 LEA.HI.X R3, R23, R4, R28, 0x2, P5 ;  /* 0x000000041703c211 */ /* 0x000fe400028f141c */
[----:B------:R-:W-:-:S03]  /*ba60*/  ISETP.GE.AND P5, PT, R17, c[0x0][0x3c8], PT ;  /* 0x0000f20011007a0c */ /* 0x000fc60003fa6270 */
[----:B------:R1:W-:Y:S01]  /*ba70*/  @!P4 ST.E.64 [R2.64], R44 ;  /* 0x0000002c0200c985 */ /* 0x0003e2000c101b08 */
[----:B------:R-:W-:-:S03]  /*ba80*/  ISETP.GE.AND P4, PT, R15, c[0x0][0x3c8], PT ;  /* 0x0000f2000f007a0c */ /* 0x000fc60003f86270 */
[----:B------:R2:W-:Y:S01]  /*ba90*/  @!P3 ST.E.64 [R6.64], R46 ;  /* 0x0000002e0600b985 */ /* 0x0005e2000c101b08 */
[----:B------:R-:W-:Y:S02]  /*baa0*/  ISETP.GE.AND P3, PT, R13, c[0x0][0x3c8], PT ;  /* 0x0000f2000d007a0c */ /* 0x000fe40003f66270 */
[----:B-1----:R-:W-:-:S04]  /*bab0*/  @!P1 LEA R2, P2, R10, R0, 0x2 ;  /* 0x000000000a029211 */ /* 0x002fc800078410ff */
[----:B------:R-:W-:Y:S02]  /*bac0*/  @!P1 LEA.HI.X R3, R10, R4, R11, 0x2, P2 ;  /* 0x000000040a039211 */ /* 0x000fe400010f140b */
[----:B------:R-:W-:-:S03]  /*bad0*/  @!P6 LEA R10, P2, R19, R0, 0x2 ;  /* 0x00000000130ae211 */ /* 0x000fc600078410ff */
[----:B------:R1:W-:Y:S01]  /*bae0*/  @!P1 ST.E.64 [R2.64], R48 ;  /* 0x0000003002009985 */ /* 0x0003e2000c101b08 */
[----:B------:R-:W-:Y:S02]  /*baf0*/  @!P5 LEA R8, P1, R17, R0, 0x2 ;  /* 0x000000001108d211 */ /* 0x000fe400078210ff */
[----:B------:R-:W-:Y:S02]  /*bb00*/  @!P6 LEA.HI.X R11, R19, R4, R20, 0x2, P2 ;  /* 0x00000004130be211 */ /* 0x000fe400010f1414 */
[----:B--2---:R-:W-:Y:S02]  /*bb10*/  @!P4 LEA R6, P2, R15, R0, 0x2 ;  /* 0x000000000f06c211 */ /* 0x004fe400078410ff */
[-C--:B------:R-:W-:Y:S02]  /*bb20*/  @!P5 LEA.HI.X R9, R17, R4.reuse, R18, 0x2, P1 ;  /* 0x000000041109d211 */ /* 0x080fe400008f1412 */
[----:B------:R-:W-:Y:S01]  /*bb30*/  @!P4 LEA.HI.X R7, R15, R4, R16, 0x2, P2 ;  /* 0x000000040f07c211 */ /* 0x000fe200010f1410 */
[----:B------:R2:W-:Y:S04]  /*bb40*/  @!P6 ST.E.64 [R10.64], R88 ;  /* 0x000000580a00e985 */ /* 0x0005e8000c101b08 */
[----:B------:R2:W-:Y:S04]  /*bb50*/  @!P5 ST.E.64 [R8.64], R72 ;  /* 0x000000480800d985 */ /* 0x0005e8000c101b08 */
[----:B------:R2:W-:Y:S01]  /*bb60*/  @!P4 ST.E.64 [R6.64], R50 ;  /* 0x000000320600c985 */ /* 0x0005e2000c101b08 */
[----:B-1----:R-:W-:-:S04]  /*bb70*/  @!P3 LEA R2, P1, R13, R0, 0x2 ;  /* 0x000000000d02b211 */ /* 0x002fc800078210ff */
[----:B------:R-:W-:-:S05]  /*bb80*/  @!P3 LEA.HI.X R3, R13, R4, R14, 0x2, P1 ;  /* 0x000000040d03b211 */ /* 0x000fca00008f140e */
[----:B------:R2:W-:Y:S04]  /*bb90*/  @!P3 ST.E.64 [R2.64], R24 ;  /* 0x000000180200b985 */ /* 0x0005e8000c101b08 */
.L_x_240:
[----:B------:R-:W-:Y:S05]  /*bba0*/  BSYNC B0 ;  /* 0x0000000000007941 */ /* 0x000fea0003800000 */
.L_x_239:
[----:B------:R-:W-:Y:S05]  /*bbb0*/  BRA.DIV ~URZ, `(.L_x_241) ;  /* 0x000031d27f007947 */ /* 0x000fea000b800000 */
[----:B--2---:R2:W1:Y:S04]  /*bbc0*/  SHFL.IDX PT, R4, R5, 0x1, 0x1c1f ;  /* 0x003c1f0005047f89 */ /* 0x00446800000e0000 */
[----:B----4-:R2:W4:Y:S02]  /*bbd0*/  SHFL.IDX PT, R0, R12, 0x1, 0x1c1f ;  /* 0x003c1f000c007f89 */ /* 0x01052400000e0000 */
.L_x_308:
[----:B------:R-:W-:Y:S05]  /*bbe0*/  @P0 BRA `(.L_x_236) ;  /* 0x000011d000000947 */ /* 0x000fea0003800000 */
[----:B------:R-:W5:Y:S04]  /*bbf0*/  LDL R10, [R1+0x50] ;  /* 0x00005000010a7983 */ /* 0x000f680000100800 */
[----:B--2---:R-:W2:Y:S04]  /*bc00*/  LDL R18, [R1+0x58] ;  /* 0x0000580001127983 */ /* 0x004ea80000100800 */
[----:B---3--:R-:W3:Y:S04]  /*bc10*/  LDL R14, [R1+0x54] ;  /* 0x00005400010e7983 */ /* 0x008ee80000100800 */
[----:B----4-:R-:W4:Y:S04]  /*bc20*/  LDL R12, [R1+0xb0] ;  /* 0x0000b000010c7983 */ /* 0x010f280000100800 */
[----:B------:R-:W4:Y:S04]  /*bc30*/  LDL R11, [R1+0x4c] ;  /* 0x00004c00010b7983 */ /* 0x000f280000100800 */
[----:B------:R-:W4:Y:S04]  /*bc40*/  LDL R16, [R1+0xb4] ;  /* 0x0000b40001107983 */ /* 0x000f280000100800 */
[----:B------:R-:W4:Y:S04]  /*bc50*/  LDL R15, [R1+0x48] ;  /* 0x00004800010f7983 */ /* 0x000f280000100800 */
[----:B-1----:R-:W4:Y:S04]  /*bc60*/  LDL R5, [R1+0x44] ;  /* 0x0000440001057983 */ /* 0x002f280000100800 */
[----:B------:R-:W4:Y:S04]  /*bc70*/  LDL R19, [R1+0xac] ;  /* 0x0000ac0001137983 */ /* 0x000f280000100800 */
        /* <DEDUP_REMOVED lines=9> */
[----:B------:R-:W4:Y:S01]  /*bd10*/  LDL R21, [R1+0x94] ;  /* 0x0000940001157983 */ /* 0x000f220000100800 */
[----:B-----5:R-:W-:-:S02]  /*bd20*/  ISETP.GE.AND P0, PT, R10, c[0x0][0x3c8], PT ;  /* 0x0000f2000a007a0c */ /* 0x020fc40003f06270 */
[----:B--2---:R-:W-:Y:S02]  /*bd30*/  ISETP.GE.AND P2, PT, R18, c[0x0][0x3c8], PT ;  /* 0x0000f20012007a0c */ /* 0x004fe40003f46270 */
[----:B---3--:R-:W-:-:S09]  /*bd40*/  ISETP.GE.AND P1, PT, R14, c[0x0][0x3c8], PT ;  /* 0x0000f2000e007a0c */ /* 0x008fd20003f26270 */
[C---:B------:R-:W-:Y:S02]  /*bd50*/  @!P0 LEA R2, P6, R10.reuse, R0, 0x2 ;  /* 0x000000000a028211 */ /* 0x040fe400078c10ff */
[----:B----4-:R-:W-:Y:S02]  /*bd60*/  ISETP.GE.AND P5, PT, R11, c[0x0][0x3c8], PT ;  /* 0x0000f2000b007a0c */ /* 0x010fe40003fa6270 */
[----:B------:R-:W-:Y:S01]  /*bd70*/  @!P0 LEA.HI.X R3, R10, R4, R12, 0x2, P6 ;  /* 0x000000040a038211 */ /* 0x000fe200030f140c */
[----:B------:R-:W-:Y:S01]  /*bd80*/  @!P2 IMAD.MOV.U32 R8, RZ, RZ, R0 ;  /* 0x000000ffff08a224 */ /* 0x000fe200078e0000 */
[----:B------:R-:W2:Y:S01]  /*bd90*/  LDL R10, [R1+0x30] ;  /* 0x00003000010a7983 */ /* 0x000ea20000100800 */
[----:B------:R-:W-:Y:S01]  /*bda0*/  @!P2 IMAD.MOV.U32 R9, RZ, RZ, R4 ;  /* 0x000000ffff09a224 */ /* 0x000fe200078e0004 */
[----:B------:R-:W-:Y:S02]  /*bdb0*/  @!P1 LEA R6, P3, R14, R0, 0x2 ;  /* 0x000000000e069211 */ /* 0x000fe400078610ff */
[----:B------:R-:W-:Y:S01]  /*bdc0*/  ISETP.GE.AND P4, PT, R15, c[0x0][0x3c8], PT ;  /* 0x0000f2000f007a0c */ /* 0x000fe20003f86270 */
[----:B------:R-:W-:Y:S01]  /*bdd0*/  @!P2 IMAD.WIDE R8, R18, 0x4, R8 ;  /* 0x000000041208a825 */ /* 0x000fe200078e0208 */
[----:B------:R-:W3:Y:S01]  /*bde0*/  LDL R12, [R1+0x20] ;  /* 0x00002000010c7983 */ /* 0x000ee20000100800 */
[----:B------:R-:W-:-:S03]  /*bdf0*/  @!P1 LEA.HI.X R7, R14, R4, R16, 0x2, P3 ;  /* 0x000000040e079211 */ /* 0x000fc600018f1410 */
[----:B------:R-:W4:Y:S01]  /*be00*/  LDL R18, [R1+0x2c] ;  /* 0x00002c0001127983 */ /* 0x000f220000100800 */
[----:B------:R-:W-:-:S03]  /*be10*/  ISETP.GE.AND P3, PT, R5, c[0x0][0x3c8], PT ;  /* 0x0000f20005007a0c */ /* 0x000fc60003f66270 */
[----:B------:R-:W5:Y:S04]  /*be20*/  LDL R16, [R1+0x28] ;  /* 0x0000280001107983 */ /* 0x000f680000100800 */
[----:B------:R-:W5:Y:S04]  /*be30*/  LDL R14, [R1+0x24] ;  /* 0x00002400010e7983 */ /* 0x000f680000100800 */
[----:B------:R1:W-:Y:S04]  /*be40*/  @!P2 ST.E.64 [R8.64], R92 ;  /* 0x0000005c0800a985 */ /* 0x0003e8000c101b08 */
[----:B------:R1:W-:Y:S04]  /*be50*/  @!P1 ST.E.64 [R6.64], R76 ;  /* 0x0000004c06009985 */ /* 0x0003e8000c101b08 */
[----:B------:R1:W-:Y:S02]  /*be60*/  @!P0 ST.E.64 [R2.64], R54 ;  /* 0x0000003602008985 */ /* 0x0003e4000c101b08 */
[----:B-1----:R-:W-:-:S04]  /*be70*/  @!P5 LEA R8, P6, R11, R0, 0x2 ;  /* 0x000000000b08d211 */ /* 0x002fc800078c10ff */
[----:B------:R-:W-:Y:S02]  /*be80*/  @!P5 LEA.HI.X R9, R11, R4, R19, 0x2, P6 ;  /* 0x000000040b09d211 */ /* 0x000fe400030f1413 */
[----:B------:R-:W5:Y:S01]  /*be90*/  LDL R11, [R1+0x90] ;  /* 0x00009000010b7983 */ /* 0x000f620000100800 */
[-C--:B------:R-:W-:Y:S02]  /*bea0*/  @!P4 LEA R6, P0, R15, R0.reuse, 0x2 ;  /* 0x000000000f06c211 */ /* 0x080fe400078010ff */
[----:B------:R-:W-:Y:S01]  /*beb0*/  @!P3 LEA R2, P6, R5, R0, 0x2 ;  /* 0x000000000502b211 */ /* 0x000fe200078c10ff */
[----:B------:R-:W5:Y:S01]  /*bec0*/  LDL R19, [R1+0x8c] ;  /* 0x00008c0001137983 */ /* 0x000f620000100800 */
[-C--:B------:R-:W-:Y:S02]  /*bed0*/  @!P4 LEA.HI.X R7, R15, R4.reuse, R17, 0x2, P0 ;  /* 0x000000040f07c211 */ /* 0x080fe400000f1411 */
[----:B------:R-:W-:Y:S01]  /*bee0*/  @!P3 LEA.HI.X R3, R5, R4, R13, 0x2, P6 ;  /* 0x000000040503b211 */ /* 0x000fe200030f140d */
[----:B------:R-:W5:Y:S04]  /*bef0*/  LDL R17, [R1+0x88] ;  /* 0x0000880001117983 */ /* 0x000f680000100800 */
[----:B------:R-:W5:Y:S04]  /*bf00*/  LDL R15, [R1+0x84] ;  /* 0x00008400010f7983 */ /* 0x000f680000100800 */
[----:B------:R-:W5:Y:S04]  /*bf10*/  LDL R13, [R1+0x80] ;  /* 0x00008000010d7983 */ /* 0x000f680000100800 */
[----:B------:R-:W5:Y:S01]  /*bf20*/  LDL R5, [R1+0x1c] ;  /* 0x00001c0001057983 */ /* 0x000f620000100800 */
[----:B------:R-:W-:-:S02]  /*bf30*/  ISETP.GE.AND P2, PT, R28, c[0x0][0x3c8], PT ;  /* 0x0000f2001c007a0c */ /* 0x000fc40003f46270 */
[----:B------:R-:W-:Y:S02]  /*bf40*/  ISETP.GE.AND P1, PT, R24, c[0x0][0x3c8], PT ;  /* 0x0000f20018007a0c */ /* 0x000fe40003f26270 */
[----:B------:R-:W-:Y:S01]  /*bf50*/  ISETP.GE.AND P0, PT, R22, c[0x0][0x3c8], PT ;  /* 0x0000f20016007a0c */ /* 0x000fe20003f06270 */
[----:B------:R1:W-:Y:S04]  /*bf60*/  @!P5 ST.E.64 [R8.64], R96 ;  /* 0x000000600800d985 */ /* 0x0003e8000c101b08 */
[----:B------:R1:W-:Y:S01]  /*bf70*/  @!P4 ST.E.64 [R6.64], R80 ;  /* 0x000000500600c985 */ /* 0x0003e2000c101b08 */
[----:B------:R-:W-:-:S03]  /*bf80*/  ISETP.GE.AND P4, PT, R20, c[0x0][0x3c8], PT ;  /* 0x0000f20014007a0c */ /* 0x000fc60003f86270 */
[----:B------:R1:W-:Y:S02]  /*bf90*/  @!P3 ST.E.64 [R2.64], R56 ;  /* 0x000000380200b985 */ /* 0x0003e4000c101b08 */
[-C--:B-1----:R-:W-:Y:S02]  /*bfa0*/  @!P2 LEA R8, P5, R28, R0.reuse, 0x2 ;  /* 0x000000001c08a211 */ /* 0x082fe400078a10ff */
[----:B------:R-:W-:Y:S02]  /*bfb0*/  @!P1 LEA R6, P6, R24, R0, 0x2 ;  /* 0x0000000018069211 */ /* 0x000fe400078c10ff */
[----:B------:R-:W-:Y:S02]  /*bfc0*/  @!P2 LEA.HI.X R9, R28, R4, R29, 0x2, P5 ;  /* 0x000000041c09a211 */ /* 0x000fe400028f141d */
[----:B------:R-:W-:Y:S02]  /*bfd0*/  @!P0 LEA R2, P3, R22, R0, 0x2 ;  /* 0x0000000016028211 */ /* 0x000fe400078610ff */
[----:B------:R-:W-:-:S02]  /*bfe0*/  @!P1 LEA.HI.X R7, R24, R4, R25, 0x2, P6 ;  /* 0x0000000418079211 */ /* 0x000fc400030f1419 */
[----:B------:R-:W-:Y:S01]  /*bff0*/  @!P0 LEA.HI.X R3, R22, R4, R23, 0x2, P3 ;  /* 0x0000000416038211 */ /* 0x000fe200018f1417 */
[----:B------:R-:W-:Y:S04]  /*c000*/  @!P2 ST.E.64 [R8.64], R102 ;  /* 0x000000660800a985 */ /* 0x000fe8000c101b08 */
[----:B------:R1:W-:Y:S04]  /*c010*/  @!P1 ST.E.64 [R6.64], R84 ;  /* 0x0000005406009985 */ /* 0x0003e8000c101b08 */
[----:B------:R2:W-:Y:S01]  /*c020*/  @!P0 ST.E.64 [R2.64], R42 ;  /* 0x0000002a02008985 */ /* 0x0005e2000c101b08 */
[----:B-1----:R-:W-:-:S04]  /*c030*/  @!P4 LEA R6, P0, R20, R0, 0x2 ;  /* 0x000000001406c211 */ /* 0x002fc800078010ff */
[----:B------:R-:W-:-:S05]  /*c040*/  @!P4 LEA.HI.X R7, R20, R4, R21, 0x2, P0 ;  /* 0x000000041407c211 */ /* 0x000fca00000f1415 */
[----:B------:R1:W-:Y:S01]  /*c050*/  @!P4 ST.E.64 [R6.64], R60 ;  /* 0x0000003c0600c985 */ /* 0x0003e2000c101b08 */
[----:B--2---:R-:W-:Y:S02]  /*c060*/  ISETP.GE.AND P5, PT, R10, c[0x0][0x3c8], PT ;  /* 0x0000f2000a007a0c */ /* 0x004fe40003fa6270 */
[----:B----4-:R-:W-:Y:S02]  /*c070*/  ISETP.GE.AND P3, PT, R18, c[0x0][0x3c8], PT ;  /* 0x0000f20012007a0c */ /* 0x010fe40003f66270 */
[----:B---3--:R-:W-:Y:S02]  /*c080*/  ISETP.GE.AND P0, PT, R12, c[0x0][0x3c8], PT ;  /* 0x0000f2000c007a0c */ /* 0x008fe40003f06270 */
[----:B-----5:R-:W-:Y:S02]  /*c090*/  ISETP.GE.AND P2, PT, R16, c[0x0][0x3c8], PT ;  /* 0x0000f20010007a0c */ /* 0x020fe40003f46270 */
[----:B------:R-:W-:-:S05]  /*c0a0*/  ISETP.GE.AND P1, PT, R14, c[0x0][0x3c8], PT ;  /* 0x0000f2000e007a0c */ /* 0x000fca0003f26270 */
[----:B------:R-:W-:-:S04]  /*c0b0*/  @!P5 LEA R2, P6, R10, R0, 0x2 ;  /* 0x000000000a02d211 */ /* 0x000fc800078c10ff */
[----:B------:R-:W-:Y:S02]  /*c0c0*/  @!P5 LEA.HI.X R3, R10, R4, R11, 0x2, P6 ;  /* 0x000000040a03d211 */ /* 0x000fe400030f140b */
[-C--:B------:R-:W-:Y:S02]  /*c0d0*/  @!P3 LEA R10, P4, R18, R0.reuse, 0x2 ;  /* 0x00000000120ab211 */ /* 0x080fe400078810ff */
[-C--:B------:R-:W-:Y:S01]  /*c0e0*/  @!P2 LEA R8, P6, R16, R0.reuse, 0x2 ;  /* 0x000000001008a211 */ /* 0x080fe200078c10ff */
[----:B------:R2:W-:Y:S01]  /*c0f0*/  @!P5 ST.E.64 [R2.64], R64 ;  /* 0x000000400200d985 */ /* 0x0005e2000c101b08 */
[----:B-1----:R-:W-:Y:S02]  /*c100*/  @!P1 LEA R6, P5, R14, R0, 0x2 ;  /* 0x000000000e069211 */ /* 0x002fe400078a10ff */
[-C--:B------:R-:W-:Y:S02]  /*c110*/  @!P3 LEA.HI.X R11, R18, R4.reuse, R19, 0x2, P4 ;  /* 0x00000004120bb211 */ /* 0x080fe400020f1413 */
[----:B------:R-:W-:-:S02]  /*c120*/  @!P2 LEA.HI.X R9, R16, R4, R17, 0x2, P6 ;  /* 0x000000041009a211 */ /* 0x000fc400030f1411 */
[----:B------:R-:W-:Y:S01]  /*c130*/  @!P1 LEA.HI.X R7, R14, R4, R15, 0x2, P5 ;  /* 0x000000040e079211 */ /* 0x000fe200028f140f */
[----:B------:R1:W-:Y:S04]  /*c140*/  @!P3 ST.E.64 [R10.64], R82 ;  /* 0x000000520a00b985 */ /* 0x0003e8000c101b08 */
[----:B------:R1:W-:Y:S04]  /*c150*/  @!P2 ST.E.64 [R8.64], R78 ;  /* 0x0000004e0800a985 */ /* 0x0003e8000c101b08 */
[----:B------:R1:W-:Y:S01]  /*c160*/  @!P1 ST.E.64 [R6.64], R74 ;  /* 0x0000004a06009985 */ /* 0x0003e2000c101b08 */
[----:B--2---:R-:W-:-:S04]  /*c170*/  @!P0 LEA R2, P4, R12, R0, 0x2 ;  /* 0x000000000c028211 */ /* 0x004fc800078810ff */
[----:B------:R-:W-:-:S05]  /*c180*/  @!P0 LEA.HI.X R3, R12, R4, R13, 0x2, P4 ;  /* 0x000000040c038211 */ /* 0x000fca00020f140d */
[----:B------:R1:W-:Y:S01]  /*c190*/  @!P0 ST.E.64 [R2.64], R52 ;  /* 0x0000003402008985 */ /* 0x0003e2000c101b08 */
[----:B------:R-:W-:-:S13]  /*c1a0*/  ISETP.GE.AND P0, PT, R5, c[0x0][0x3c8], PT ;  /* 0x0000f20005007a0c */ /* 0x000fda0003f06270 */
[----:B------:R-:W-:Y:S05]  /*c1b0*/  @P0 BRA `(.L_x_236) ;  /* 0x00000c0000000947 */ /* 0x000fea0003800000 */
[----:B------:R-:W2:Y:S01]  /*c1c0*/  LDL R12, [R1+0x7c] ;  /* 0x00007c00010c7983 */ /* 0x000ea20000100800 */
[----:B-1----:R-:W-:-:S04]  /*c1d0*/  LEA R2, P0, R5, R0, 0x2 ;  /* 0x0000000005027211 */ /* 0x002fc800078010ff */
[----:B--2---:R-:W-:-:S05]  /*c1e0*/  LEA.HI.X R3, R5, R4, R12, 0x2, P0 ;  /* 0x0000000405037211 */ /* 0x004fca00000f140c */
[----:B------:R1:W-:Y:S01]  /*c1f0*/  ST.E.64 [R2.64], R26 ;  /* 0x0000001a02007985 */ /* 0x0003e2000c101b08 */
[----:B------:R-:W-:Y:S05]  /*c200*/  BRA `(.L_x_236) ;  /* 0x00000bb000007947 */ /* 0x000fea0003800000 */
.L_x_221:
[----:B------:R-:W3:Y:S04]  /*c210*/  LDL.LU R4, [R1+0x8] ;  /* 0x0000080001047983 */ /* 0x000ee80000300800 */
[----:B------:R-:W4:Y:S01]  /*c220*/  LDL.LU R6, [R1+0xc] ;  /* 0x00000c0001067983 */ /* 0x000f220000300800 */
[----:B------:R-:W-:Y:S02]  /*c230*/  ISETP.NE.U32.AND P1, PT, RZ, c[0x0][0x508], PT ;  /* 0x00014200ff007a0c */ /* 0x000fe40003f25070 */
[----:B------:R-:W-:Y:S01]  /*c240*/  ISETP.NE.U32.AND P3, PT, RZ, c[0x0][0x500], PT ;  /* 0x00014000ff007a0c */ /* 0x000fe20003f65070 */
[----:B--2---:R-:W2:Y:S01]  /*c250*/  LDL.LU R0, [R1+0x10] ;  /* 0x0000100001007983 */ /* 0x004ea20000300800 */
[----:B------:R-:W-:Y:S01]  /*c260*/  ISETP.NE.AND.EX P1, PT, RZ, c[0x0][0x50c], PT, P1 ;  /* 0x00014300ff007a0c */ /* 0x000fe20003f25310 */
[----:B------:R-:W-:Y:S01]  /*c270*/  IMAD.MOV.U32 R8, RZ, RZ, RZ ;  /* 0x000000ffff087224 */ /* 0x000fe200078e00ff */
[----:B------:R-:W-:Y:S01]  /*c280*/  ISETP.NE.AND.EX P3, PT, RZ, c[0x0][0x504], PT, P3 ;  /* 0x00014100ff007a0c */ /* 0x000fe20003f65330 */
[----:B------:R-:W-:Y:S01]  /*c290*/  IMAD.MOV.U32 R20, RZ, RZ, c[0x0][0x388] ;  /* 0x0000e200ff147624 */ /* 0x000fe200078e00ff */
[----:B---3--:R-:W-:-:S09]  /*c2a0*/  IADD3 R2, P2, R4, c[0x0][0x500], RZ ;  /* 0x0001400004027a10 */ /* 0x008fd20007f5e0ff */
[----:B------:R-:W-:Y:S02]  /*c2b0*/  @P1 IADD3 R4, P0, R4, c[0x0][0x508], RZ ;  /* 0x0001420004041a10 */ /* 0x000fe40007f1e0ff */
[C---:B----4-:R-:W-:Y:S02]  /*c2c0*/  IADD3.X R3, R6.reuse, c[0x0][0x504], RZ, P2, !PT ;  /* 0x0001410006037a10 */ /* 0x050fe400017fe4ff */
[----:B-1----:R-:W-:-:S03]  /*c2d0*/  @P1 IADD3.X R5, R6, c[0x0][0x50c], RZ, P0, !PT ;  /* 0x0001430006051a10 */ /* 0x002fc600007fe4ff */
[----:B------:R1:W5:Y:S04]  /*c2e0*/  @P3 LDG.E R8, [R2.64] ;  /* 0x0000000802083981 */ /* 0x000368000c1e1900 */
[----:B------:R1:W5:Y:S01]  /*c2f0*/  @P1 LDG.E R20, [R4.64] ;  /* 0x0000000804141981 */ /* 0x000362000c1e1900 */
[----:B--2---:R-:W-:-:S04]  /*c300*/  ISETP.NE.AND P0, PT, R0, RZ, PT ;  /* 0x000000ff0000720c */ /* 0x004fc80003f05270 */
[----:B------:R-:W-:Y:S01]  /*c310*/  SEL R19, R0, c[0x0][0x3d4], P0 ;  /* 0x0000f50000137a07 */ /* 0x000fe20000000000 */
[----:B------:R-:W-:Y:S05]  /*c320*/  @P1 BRA `(.L_x_242) ;  /* 0x0000004000001947 */ /* 0x000fea0003800000 */
[----:B------:R-:W-:Y:S05]  /*c330*/  @!P3 BRA `(.L_x_242) ;  /* 0x000000300000b947 */ /* 0x000fea0003800000 */
[----:B------:R2:W3:Y:S04]  /*c340*/  LDG.E R0, [R2.64] ;  /* 0x0000000802007981 */ /* 0x0004e8000c1e1900 */
[----:B-12---:R-:W3:Y:S02]  /*c350*/  LDG.E R2, [R2.64+0x4] ;  /* 0x0000040802027981 */ /* 0x006ee4000c1e1900 */
[----:B---3-5:R-:W-:Y:S02]  /*c360*/  IADD3 R20, -R0, R2, RZ ;  /* 0x0000000200147210 */ /* 0x028fe40007ffe1ff */
.L_x_242:
[----:B-1----:R-:W2:Y:S04]  /*c370*/  LDL.LU R3, [R1+0x4] ;  /* 0x0000040001037983 */ /* 0x002ea80000300800 */
[----:B------:R-:W3:Y:S01]  /*c380*/  LDL.LU R0, [R1+0x14] ;  /* 0x0000140001007983 */ /* 0x000ee20000300800 */
[----:B------:R-:W-:Y:S01]  /*c390*/  BSSY B0, `(.L_x_243) ;  /* 0x0000038000007945 */ /* 0x000fe20003800000 */
[----:B------:R-:W-:-:S02]  /*c3a0*/  LOP3.LUT R9, R250, 0xffff, RZ, 0xc0, !PT ;  /* 0x0000fffffa097812 */ /* 0x000fc400078ec0ff */
[----:B------:R-:W1:Y:S01]  /*c3b0*/  S2R R2, SR_TID.X ;  /* 0x0000000000027919 */ /* 0x000e620000002100 */
[----:B-----5:R-:W-:Y:S02]  /*c3c0*/  SHF.R.S32.HI R18, RZ, 0x1f, R8 ;  /* 0x0000001fff127819 */ /* 0x020fe40000011408 */
[----:B-1----:R-:W-:Y:S02]  /*c3d0*/  ISETP.GT.AND P0, PT, R2, 0x7f, PT ;  /* 0x0000007f0200780c */ /* 0x002fe40003f04270 */
[----:B--2---:R-:W-:Y:S02]  /*c3e0*/  SEL R15, R3, RZ, !P3 ;  /* 0x000000ff030f7207 */ /* 0x004fe40005800000 */
[----:B---3--:R-:W-:-:S09]  /*c3f0*/  SEL R21, R0, RZ, !P3 ;  /* 0x000000ff00157207 */ /* 0x008fd20005800000 */
[----:B------:R-:W-:Y:S05]  /*c400*/  @P0 BRA `(.L_x_244) ;  /* 0x0000030000000947 */ /* 0x000fea0003800000 */
[----:B------:R-:W-:Y:S01]  /*c410*/  IMAD R0, R20, c[0x0][0x4e8], RZ ;  /* 0x00013a0014007a24 */ /* 0x000fe200078e02ff */
[----:B------:R-:W-:-:S04]  /*c420*/  LEA R14, R249, R2, 0x7 ;  /* 0x00000002f90e7211 */ /* 0x000fc800078e38ff */
[----:B------:R-:W-:-:S13]  /*c430*/  ISETP.GE.AND P0, PT, R14, R0, PT ;  /* 0x000000000e00720c */ /* 0x000fda0003f06270 */
[----:B------:R-:W-:Y:S05]  /*c440*/  @P0 BRA `(.L_x_244) ;  /* 0x000002c000000947 */ /* 0x000fea0003800000 */
[----:B------:R-:W2:Y:S01]  /*c450*/  LDL.LU R22, [R1+0x18] ;  /* 0x0000180001167983 */ /* 0x000ea20000300800 */
[----:B------:R-:W-:Y:S01]  /*c460*/  IMAD.MOV.U32 R0, RZ, RZ, 0x368 ;  /* 0x00000368ff007424 */ /* 0x000fe200078e00ff */
[----:B------:R-:W-:-:S04]  /*c470*/  ISETP.GT.AND P2, PT, R19, 0x1, PT ;  /* 0x000000011300780c */ /* 0x000fc80003f44270 */
[----:B------:R-:W-:-:S04]  /*c480*/  SEL R0, R0, 0x328, P2 ;  /* 0x0000032800007807 */ /* 0x000fc80001000000 */
[----:B------:R1:W3:Y:S08]  /*c490*/  LDC.64 R6, c[0x0][R0+0x170] ;  /* 0x00005c0000067b82 */ /* 0x0002f00000000a00 */
[----:B------:R1:W4:Y:S08]  /*c4a0*/  LDC.64 R4, c[0x0][R0+0x168] ;  /* 0x00005a0000047b82 */ /* 0x0003300000000a00 */
[----:B------:R1:W5:Y:S08]  /*c4b0*/  LDC.64 R12, c[0x0][R0+0x178] ;  /* 0x00005e00000c7b82 */ /* 0x0003700000000a00 */
[----:B------:R1:W2:Y:S02]  /*c4c0*/  LDC.64 R10, c[0x0][R0+0x160] ;  /* 0x00005800000a7b82 */ /* 0x0002a40000000a00 */
[----:B-1----:R-:W-:-:S02]  /*c4d0*/  IMAD.MOV.U32 R0, RZ, RZ, c[0x0][0x4e8] ;  /* 0x00013a00ff007624 */ /* 0x002fc400078e00ff */
[-C--:B---3--:R-:W-:Y:S02]  /*c4e0*/  IMAD R7, R7, R15.reuse, RZ ;  /* 0x0000000f07077224 */ /* 0x088fe400078e02ff */
[----:B------:R-:W-:Y:S01]  /*c4f0*/  IMAD.WIDE.U32 R2, R6, R15, RZ ;  /* 0x0000000f06027225 */ /* 0x000fe200078e00ff */
[----:B------:R-:W-:Y:S02]  /*c500*/  ISETP.NE.AND P0, PT, R0, 0x1, PT ;  /* 0x000000010000780c */ /* 0x000fe40003f05270 */
[----:B------:R-:W-:Y:S01]  /*c510*/  MOV R0, R14 ;  /* 0x0000000e00007202 */ /* 0x000fe20000000f00 */
[----:B------:R-:W-:Y:S02]  /*c520*/  IMAD R7, R6, R21, R7 ;  /* 0x0000001506077224 */ /* 0x000fe400078e0207 */
[-C--:B----4-:R-:W-:Y:S02]  /*c530*/  IMAD R16, R5, R9.reuse, RZ ;  /* 0x0000000905107224 */ /* 0x090fe400078e02ff */
[----:B------:R-:W-:Y:S01]  /*c540*/  IMAD.WIDE.U32 R4, R4, R9, RZ ;  /* 0x0000000904047225 */ /* 0x000fe200078e00ff */
[----:B------:R-:W-:-:S03]  /*c550*/  IADD3 R3, R3, R7, RZ ;  /* 0x0000000703037210 */ /* 0x000fc60007ffe0ff */
[----:B------:R-:W-:Y:S02]  /*c560*/  IMAD.IADD R16, R5, 0x1, R16 ;  /* 0x0000000105107824 */ /* 0x000fe400078e0210 */
[----:B------:R-:W-:-:S05]  /*c570*/  @P0 IMAD.HI.U32 R17, R14, c[0x0][0x4ec], RZ ;  /* 0x00013b000e110a27 */ /* 0x000fca00078e00ff */
[----:B------:R-:W-:Y:S02]  /*c580*/  @P0 SHF.R.U32.HI R0, RZ, c[0x0][0x4f0], R17 ;  /* 0x00013c00ff000a19 */ /* 0x000fe40000011611 */
[----:B------:R-:W-:-:S03]  /*c590*/  IADD3 R17, P1, P0, R2, R4, R8 ;  /* 0x0000000402117210 */ /* 0x000fc6000783e008 */
[----:B------:R-:W-:-:S04]  /*c5a0*/  IMAD.MOV R2, RZ, RZ, -R0 ;  /* 0x000000ffff027224 */ /* 0x000fc800078e0a00 */
[----:B------:R-:W-:Y:S01]  /*c5b0*/  IMAD R2, R2, c[0x0][0x4e8], R14 ;  /* 0x00013a0002027a24 */ /* 0x000fe200078e020e */
[----:B--2---:R-:W-:-:S05]  /*c5c0*/  SEL R6, R22, RZ, P2 ;  /* 0x000000ff16067207 */ /* 0x004fca0001000000 */
[-C--:B-----5:R-:W-:Y:S02]  /*c5d0*/  IMAD R7, R13, R6.reuse, RZ ;  /* 0x000000060d077224 */ /* 0x0a0fe400078e02ff */
[----:B------:R-:W-:Y:S01]  /*c5e0*/  IMAD.WIDE.U32 R4, R12, R6, RZ ;  /* 0x000000060c047225 */ /* 0x000fe200078e00ff */
[----:B------:R-:W-:Y:S02]  /*c5f0*/  IADD3.X R12, R3, R16, R18, P1, P0 ;  /* 0x00000010030c7210 */ /* 0x000fe40000fe0412 */
[----:B------:R-:W-:Y:S02]  /*c600*/  SHF.R.S32.HI R3, RZ, 0x1f, R0 ;  /* 0x0000001fff037819 */ /* 0x000fe40000011400 */
[----:B------:R-:W-:Y:S01]  /*c610*/  IADD3 R5, R5, R7, RZ ;  /* 0x0000000705057210 */ /* 0x000fe20007ffe0ff */
[----:B------:R-:W-:Y:S01]  /*c620*/  IMAD.MOV.U32 R7, RZ, RZ, c[0x0][0x4a8] ;  /* 0x00012a00ff077624 */ /* 0x000fe200078e00ff */
[----:B------:R-:W-:Y:S01]  /*c630*/  IADD3 R4, P1, P0, R0, R17, R4 ;  /* 0x0000001100047210 */ /* 0x000fe2000783e004 */
[----:B------:R-:W-:Y:S01]  /*c640*/  IMAD R0, R11, R2, RZ ;  /* 0x000000020b007224 */ /* 0x000fe200078e02ff */
[----:B------:R-:W-:-:S02]  /*c650*/  SHF.R.S32.HI R6, RZ, 0x1f, R2 ;  /* 0x0000001fff067819 */ /* 0x000fc40000011402 */
[----:B------:R-:W-:-:S03]  /*c660*/  IADD3.X R5, R3, R12, R5, P1, P0 ;  /* 0x0000000c03057210 */ /* 0x000fc60000fe0405 */
[C---:B------:R-:W-:Y:S02]  /*c670*/  IMAD R0, R10.reuse, R6, R0 ;  /* 0x000000060a007224 */ /* 0x040fe400078e0200 */
[----:B------:R-:W-:Y:S01]  /*c680*/  IMAD.WIDE.U32 R2, R10, R2, R4 ;  /* 0x000000020a027225 */ /* 0x000fe200078e0004 */
[----:B------:R-:W-:Y:S02]  /*c690*/  MOV R5, c[0x0][0x4ac] ;  /* 0x00012b0000057a02 */ /* 0x000fe40000000f00 */
[----:B------:R-:W-:Y:S01]  /*c6a0*/  SEL R4, R7, c[0x0][0x450], P2 ;  /* 0x0001140007047a07 */ /* 0x000fe20001000000 */
[----:B------:R-:W-:Y:S01]  /*c6b0*/  IMAD.IADD R0, R3, 0x1, R0 ;  /* 0x0000000103007824 */ /* 0x000fe200078e0200 */
[----:B------:R-:W-:Y:S02]  /*c6c0*/  SEL R5, R5, c[0x0][0x454], P2 ;  /* 0x0001150005057a07 */ /* 0x000fe40001000000 */
[----:B------:R-:W-:-:S04]  /*c6d0*/  LEA R4, P0, R2, R4, 0x2 ;  /* 0x0000000402047211 */ /* 0x000fc800078010ff */
[----:B------:R-:W-:Y:S02]  /*c6e0*/  LEA.HI.X R5, R2, R5, R0, 0x2, P0 ;  /* 0x0000000502057211 */ /* 0x000fe400000f1400 */
[----:B------:R-:W-:-:S05]  /*c6f0*/  MOV R0, 0xff800000 ;  /* 0xff80000000007802 */ /* 0x000fca0000000f00 */
[----:B------:R1:W-:Y:S02]  /*c700*/  STG.E [R4.64], R0 ;  /* 0x0000000004007986 */ /* 0x0003e4000c101908 */
.L_x_244:
[----:B------:R-:W-:Y:S05]  /*c710*/  BSYNC B0 ;  /* 0x0000000000007941 */ /* 0x000fea0003800000 */
.L_x_243:
[----:B------:R-:W-:-:S13]  /*c720*/  ISETP.GT.AND P0, PT, R19, 0x1, PT ;  /* 0x000000011300780c */ /* 0x000fda0003f04270 */
[----:B------:R-:W-:Y:S05]  /*c730*/  @P0 BRA `(.L_x_236) ;  /* 0x0000068000000947 */ /* 0x000fea0003800000 */
[----:B------:R-:W-:Y:S01]  /*c740*/  MOV R2, c[0x0][0x4e8] ;  /* 0x00013a0000027a02 */ /* 0x000fe20000000f00 */
[----:B-1----:R-:W-:Y:S01]  /*c750*/  IMAD R0, R18, c[0x0][0x3a0], RZ ;  /* 0x0000e80012007a24 */ /* 0x002fe200078e02ff */
[----:B------:R-:W-:Y:S01]  /*c760*/  LEA R4, R234, R235, 0x5 ;  /* 0x000000ebea047211 */ /* 0x000fe200078e28ff */
[----:B------:R-:W-:Y:S01]  /*c770*/  IMAD R5, R21, c[0x0][0x3f0], RZ ;  /* 0x0000fc0015057a24 */ /* 0x000fe200078e02ff */
[----:B------:R-:W-:Y:S01]  /*c780*/  ISETP.NE.AND P0, PT, R2, 0x1, PT ;  /* 0x000000010200780c */ /* 0x000fe20003f05270 */
[----:B------:R-:W-:Y:S01]  /*c790*/  IMAD.WIDE.U32 R2, R8, c[0x0][0x3a0], RZ ;  /* 0x0000e80008027a25 */ /* 0x000fe200078e00ff */
[----:B------:R-:W-:-:S03]  /*c7a0*/  LEA R4, R249, R4, 0x7 ;  /* 0x00000004f9047211 */ /* 0x000fc600078e38ff */
[----:B------:R-:W-:Y:S01]  /*c7b0*/  IMAD R8, R8, c[0x0][0x3a4], R0 ;  /* 0x0000e90008087a24 */ /* 0x000fe200078e0200 */
[----:B------:R-:W-:Y:S01]  /*c7c0*/  MOV R0, R4 ;  /* 0x0000000400007202 */ /* 0x000fe20000000f00 */
[----:B------:R-:W-:-:S03]  /*c7d0*/  IMAD R7, R15, c[0x0][0x3f4], R5 ;  /* 0x0000fd000f077a24 */ /* 0x000fc600078e0205 */
[----:B------:R-:W-:-:S03]  /*c7e0*/  IADD3 R3, R3, R8, RZ ;  /* 0x0000000803037210 */ /* 0x000fc60007ffe0ff */
[----:B------:R-:W-:-:S04]  /*c7f0*/  @P0 IMAD.HI.U32 R6, R4, c[0x0][0x4ec], RZ ;  /* 0x00013b0004060a27 */ /* 0x000fc800078e00ff */
[----:B------:R-:W-:Y:S01]  /*c800*/  IMAD.WIDE.U32 R2, R9, c[0x0][0x3e8], R2 ;  /* 0x0000fa0009027a25 */ /* 0x000fe200078e0002 */
[----:B------:R-:W-:-:S03]  /*c810*/  @P0 SHF.R.U32.HI R0, RZ, c[0x0][0x4f0], R6 ;  /* 0x00013c00ff000a19 */ /* 0x000fc60000011606 */
[----:B------:R-:W-:Y:S01]  /*c820*/  IMAD R3, R9, c[0x0][0x3ec], R3 ;  /* 0x0000fb0009037a24 */ /* 0x000fe200078e0203 */
[----:B------:R-:W-:Y:S02]  /*c830*/  SHF.R.S32.HI R6, RZ, 0x1f, R0 ;  /* 0x0000001fff067819 */ /* 0x000fe40000011400 */
[----:B------:R-:W-:Y:S01]  /*c840*/  IADD3 R5, -R0, RZ, RZ ;  /* 0x000000ff00057210 */ /* 0x000fe20007ffe1ff */
[----:B------:R-:W-:-:S04]  /*c850*/  IMAD.WIDE.U32 R2, R15, c[0x0][0x3f0], R2 ;  /* 0x0000fc000f027a25 */ /* 0x000fc800078e0002 */
[----:B------:R-:W-:Y:S01]  /*c860*/  IMAD R6, R6, c[0x0][0x3e0], RZ ;  /* 0x0000f80006067a24 */ /* 0x000fe200078e02ff */
[----:B------:R-:W-:Y:S01]  /*c870*/  IADD3 R3, R3, R7, RZ ;  /* 0x0000000703037210 */ /* 0x000fe20007ffe0ff */
[----:B------:R-:W-:Y:S02]  /*c880*/  IMAD R4, R5, c[0x0][0x4e8], R4 ;  /* 0x00013a0005047a24 */ /* 0x000fe400078e0204 */
        /* <DEDUP_REMOVED lines=12> */
.L_x_309:
[----:B------:R-:W-:Y:S05]  /*c950*/  BRA.DIV ~URZ, `(.L_x_246) ;  /* 0x000025727f007947 */ /* 0x000fea000b800000 */
[----:B------:R3:W4:Y:S02]  /*c960*/  SHFL.IDX PT, R0, R10, RZ, 0x181f ;  /* 0x00181fff0a007589 */ /* 0x00072400000e0000 */
.L_x_310:
[----:B------:R-:W-:Y:S01]  /*c970*/  IMAD R9, R20, c[0x0][0x4e8], RZ ;  /* 0x00013a0014097a24 */ /* 0x000fe200078e02ff */
        /* <DEDUP_REMOVED lines=10> */
[-C--:B--2---:R-:W-:Y:S02]  /*ca20*/  @!P1 LEA.HI.X R5, R231, R8.reuse, R12, 0x1, P3 ;  /* 0x00000008e7059211 */ /* 0x084fe400018f0c0c */
[----:B------:R-:W-:-:S03]  /*ca30*/  @!P0 LEA.HI.X R3, R238, R8, R11, 0x1, P2 ;  /* 0x00000008ee038211 */ /* 0x000fc600010f0c0b */
[----:B------:R2:W-:Y:S04]  /*ca40*/  @!P1 ST.E.128 [R4.64], RZ ;  /* 0x000000ff04009985 */ /* 0x0005e8000c101d08 */
[----:B------:R2:W-:Y:S02]  /*ca50*/  @!P0 ST.E.128 [R2.64], RZ ;  /* 0x000000ff02008985 */ /* 0x0005e4000c101d08 */
.L_x_248:
[----:B------:R-:W-:Y:S05]  /*ca60*/  BSYNC B0 ;  /* 0x0000000000007941 */ /* 0x000fea0003800000 */
.L_x_247:
[----:B------:R-:W-:Y:S05]  /*ca70*/  BRA.DIV ~URZ, `(.L_x_249) ;  /* 0x000024c27f007947 */ /* 0x000fea000b800000 */
[----:B--2---:R2:W1:Y:S04]  /*ca80*/  SHFL.IDX PT, R8, R7, 0x1, 0x181f ;  /* 0x00381f0007087f89 */ /* 0x00446800000e0000 */
[----:B----4-:R2:W4:Y:S02]  /*ca90*/  SHFL.IDX PT, R0, R10, 0x1, 0x181f ;  /* 0x00381f000a007f89 */ /* 0x01052400000e0000 */
.L_x_311:
[----:B------:R-:W-:Y:S01]  /*caa0*/  IADD3 R2, R6, 0x20, RZ ;  /* 0x0000002006027810 */ /* 0x000fe20007ffe0ff */
        /* <DEDUP_REMOVED lines=9> */
[-C--:B-1----:R-:W-:Y:S02]  /*cb40*/  @!P1 LEA.HI.X R5, R231, R8.reuse, R12, 0x1, P3 ;  /* 0x00000008e7059211 */ /* 0x082fe400018f0c0c */
[----:B------:R-:W-:-:S03]  /*cb50*/  @!P0 LEA.HI.X R3, R238, R8, R11, 0x1, P2 ;  /* 0x00000008ee038211 */ /* 0x000fc600010f0c0b */
[----:B------:R1:W-:Y:S04]  /*cb60*/  @!P1 ST.E.128 [R4.64], RZ ;  /* 0x000000ff04009985 */ /* 0x0003e8000c101d08 */
[----:B------:R1:W-:Y:S02]  /*cb70*/  @!P0 ST.E.128 [R2.64], RZ ;  /* 0x000000ff02008985 */ /* 0x0003e4000c101d08 */
.L_x_251:
[----:B------:R-:W-:Y:S05]  /*cb80*/  BSYNC B0 ;  /* 0x0000000000007941 */ /* 0x000fea0003800000 */
.L_x_250:
[----:B------:R-:W-:Y:S05]  /*cb90*/  BRA.DIV ~URZ, `(.L_x_252) ;  /* 0x000024727f007947 */ /* 0x000fea000b800000 */
[----:B-1----:R1:W2:Y:S02]  /*cba0*/  SHFL.IDX PT, R8, R7, 0x2, 0x181f ;  /* 0x00581f0007087f89 */ /* 0x0022a400000e0000 */
.L_x_312:
[----:B------:R-:W-:Y:S05]  /*cbb0*/  BRA.DIV ~URZ, `(.L_x_253) ;  /* 0x000024c27f007947 */ /* 0x000fea000b800000 */
[----:B----4-:R4:W1:Y:S02]  /*cbc0*/  SHFL.IDX PT, R0, R10, 0x2, 0x181f ;  /* 0x00581f000a007f89 */ /* 0x01086400000e0000 */
.L_x_313:
        /* <DEDUP_REMOVED lines=8> */
[CC--:B-1----:R-:W-:Y:S02]  /*cc50*/  @!P1 LEA R4, P3, R231.reuse, R0.reuse, 0x1 ;  /* 0x00000000e7049211 */ /* 0x0c2fe400078608ff */
[C---:B------:R-:W-:Y:S02]  /*cc60*/  @!P0 LEA R2, P2, R238.reuse, R0, 0x1 ;  /* 0x00000000ee028211 */ /* 0x040fe400078408ff */
[-C--:B--2---:R-:W-:Y:S02]  /*cc70*/  @!P1 LEA.HI.X R5, R231, R8.reuse, R12, 0x1, P3 ;  /* 0x00000008e7059211 */ /* 0x084fe400018f0c0c */
[----:B------:R-:W-:-:S03]  /*cc80*/  @!P0 LEA.HI.X R3, R238, R8, R11, 0x1, P2 ;  /* 0x00000008ee038211 */ /* 0x000fc600010f0c0b */
[----:B------:R1:W-:Y:S04]  /*cc90*/  @!P1 ST.E.128 [R4.64], RZ ;  /* 0x000000ff04009985 */ /* 0x0003e8000c101d08 */
[----:B------:R1:W-:Y:S02]  /*cca0*/  @!P0 ST.E.128 [R2.64], RZ ;  /* 0x000000ff02008985 */ /* 0x0003e4000c101d08 */
.L_x_255:
[----:B------:R-:W-:Y:S05]  /*ccb0*/  BSYNC B0 ;  /* 0x0000000000007941 */ /* 0x000fea0003800000 */
.L_x_254:
[----:B------:R-:W-:Y:S05]  /*ccc0*/  BRA.DIV ~URZ, `(.L_x_256) ;  /* 0x000024227f007947 */ /* 0x000fea000b800000 */
[----:B-12---:R-:W1:Y:S04]  /*ccd0*/  SHFL.IDX PT, R7, R7, 0x3, 0x181f ;  /* 0x00781f0007077f89 */ /* 0x006e6800000e0000 */
[----:B------:R2:W3:Y:S02]  /*cce0*/  SHFL.IDX PT, R0, R10, 0x3, 0x181f ;  /* 0x00781f000a007f89 */ /* 0x0004e400000e0000 */
.L_x_314:
[----:B------:R-:W-:-:S04]  /*ccf0*/  IADD3 R6, R6, 0x60, RZ ;  /* 0x0000006006067810 */ /* 0x000fc80007ffe0ff */
[----:B------:R-:W-:-:S13]  /*cd00*/  ISETP.GE.AND P0, PT, R6, R9, PT ;  /* 0x000000090600720c */ /* 0x000fda0003f06270 */
[----:B------:R-:W-:Y:S05]  /*cd10*/  @P0 BRA `(.L_x_236) ;  /* 0x000000a000000947 */ /* 0x000fea0003800000 */
[----:B------:R-:W-:Y:S02]  /*cd20*/  ISETP.GE.AND P1, PT, R231, c[0x0][0x3c8], PT ;  /* 0x0000f200e7007a0c */ /* 0x000fe40003f26270 */
[----:B------:R-:W-:Y:S02]  /*cd30*/  ISETP.GE.AND P0, PT, R238, c[0x0][0x3c8], PT ;  /* 0x0000f200ee007a0c */ /* 0x000fe40003f06270 */
[----:B--234-:R-:W-:Y:S02]  /*cd40*/  SHF.R.S32.HI R10, RZ, 0x1f, R231 ;  /* 0x0000001fff0a7819 */ /* 0x01cfe400000114e7 */
[----:B------:R-:W-:-:S07]  /*cd50*/  SHF.R.S32.HI R8, RZ, 0x1f, R238 ;  /* 0x0000001fff087819 */ /* 0x000fce00000114ee */
[CC--:B------:R-:W-:Y:S02]  /*cd60*/  @!P1 LEA R4, P3, R231.reuse, R0.reuse, 0x1 ;  /* 0x00000000e7049211 */ /* 0x0c0fe400078608ff */
[C---:B------:R-:W-:Y:S02]  /*cd70*/  @!P0 LEA R2, P2, R238.reuse, R0, 0x1 ;  /* 0x00000000ee028211 */ /* 0x040fe400078408ff */
[-C--:B-1----:R-:W-:Y:S02]  /*cd80*/  @!P1 LEA.HI.X R5, R231, R7.reuse, R10, 0x1, P3 ;  /* 0x00000007e7059211 */ /* 0x082fe400018f0c0a */
[----:B------:R-:W-:-:S03]  /*cd90*/  @!P0 LEA.HI.X R3, R238, R7, R8, 0x1, P2 ;  /* 0x00000007ee038211 */ /* 0x000fc600010f0c08 */
[----:B------:R1:W-:Y:S04]  /*cda0*/  @!P1 ST.E.128 [R4.64], RZ ;  /* 0x000000ff04009985 */ /* 0x0003e8000c101d08 */
[----:B------:R1:W-:Y:S02]  /*cdb0*/  @!P0 ST.E.128 [R2.64], RZ ;  /* 0x000000ff02008985 */ /* 0x0003e4000c101d08 */
.L_x_236:
[----:B------:R-:W-:Y:S05]  /*cdc0*/  BSYNC B1 ;  /* 0x0000000000017941 */ /* 0x000fea0003800000 */
.L_x_220:
[----:B------:R-:W-:-:S13]  /*cdd0*/  ISETP.NE.AND P0, PT, RZ, UR6, PT ;  /* 0x00000006ff007c0c */ /* 0x000fda000bf05270 */
[----:B------:R-:W-:Y:S01]  /*cde0*/  @P0 WARPSYNC 0xffffffff ;  /* 0xffffffff00000948 */ /* 0x000fe20003800000 */
[----:B------:R-:W-:Y:S06]  /*cdf0*/  @P0 BAR.SYNC.DEFER_BLOCKING 0x5, 0x100 ;  /* 0x0144000000000b1d */ /* 0x000fec0000010000 */
[----:B------:R-:W2:Y:S04]  /*ce00*/  @P0 LDS.128 R248, [0xf100] ;  /* 0x00f10000fff80984 */ /* 0x000ea80000000c00 */
[----:B------:R-:W-:Y:S06]  /*ce10*/  @P0 BAR.ARV 0x4, 0x100 ;  /* 0x0104000000000b1d */ /* 0x000fec0000002000 */
[----:B------:R-:W-:Y:S05]  /*ce20*/  @P0 BRA `(.L_x_257) ;  /* 0x00000ad000000947 */ /* 0x000fea0003800000 */
[----:B-1-34-:R-:W1:Y:S01]  /*ce30*/  S2R R0, SR_TID.X ;  /* 0x0000000000007919 */ /* 0x01ae620000002100 */
[----:B------:R-:W-:Y:S01]  /*ce40*/  IMAD.MOV.U32 R7, RZ, RZ, RZ ;  /* 0x000000ffff077224 */ /* 0x000fe200078e00ff */
[----:B-1----:R-:W-:-:S04]  /*ce50*/  LOP3.LUT R13, R0, 0x1f, RZ, 0xc0, !PT ;  /* 0x0000001f000d7812 */ /* 0x002fc800078ec0ff */
[----:B------:R-:W-:Y:S01]  /*ce60*/  ISETP.NE.AND P5, PT, R13, 0x1f, PT ;  /* 0x0000001f0d00780c */ /* 0x000fe20003fa5270 */
[----:B------:R-:W-:Y:S10]  /*ce70*/  BRA.DIV ~URZ, `(.L_x_258) ;  /* 0x000023427f007947 */ /* 0x000ff4000b800000 */
[----:B--2---:R1:W2:Y:S02]  /*ce80*/  SHFL.IDX PT, R9, R62, RZ, 0x1f ;  /* 0x00001fff3e097589 */ /* 0x0042a400000e0000 */
.L_x_315:
[----:B------:R-:W-:Y:S05]  /*ce90*/  BRA.DIV ~URZ, `(.L_x_259) ;  /* 0x000023927f007947 */ /* 0x000fea000b800000 */
[----:B------:R3:W4:Y:S02]  /*cea0*/  SHFL.IDX PT, R8, R62, 0x1, 0x1f ;  /* 0x00201f003e087f89 */ /* 0x00072400000e0000 */
.L_x_316:
[----:B------:R-:W-:Y:S02]  /*ceb0*/  IMAD.IADD R0, R251, 0x1, R13 ;  /* 0x00000001fb007824 */ /* 0x000fe400078e020d */
[----:B------:R-:W-:-:S03]  /*cec0*/  IMAD.MOV.U32 R6, RZ, RZ, RZ ;  /* 0x000000ffff067224 */ /* 0x000fc600078e00ff */
[----:B------:R-:W-:-:S13]  /*ced0*/  ISETP.GE.OR P0, PT, R0, c[0x0][0x53c], !P5 ;  /* 0x00014f0000007a0c */ /* 0x000fda0006f06670 */
[----:B------:R-:W-:Y:S01]  /*cee0*/  @!P0 IMAD.MOV.U32 R2, RZ, RZ, 0x4 ;  /* 0x00000004ff028424 */ /* 0x000fe200078e00ff */
[----:B------:R-:W-:-:S03]  /*cef0*/  @!P0 MOV R3, 0x4 ;  /* 0x0000000400038802 */ /* 0x000fc60000000f00 */
[----:B------:R-:W-:-:S04]  /*cf00*/  @!P0 IMAD.WIDE R4, R0, R2, c[0x0][0x580] ;  /* 0x0001600000048625 */ /* 0x000fc800078e0202 */
[----:B------:R-:W-:Y:S01]  /*cf10*/  @!P0 IMAD.WIDE R2, R0, R3, c[0x0][0x578] ;  /* 0x00015e0000028625 */ /* 0x000fe200078e0203 */
[----:B------:R-:W5:Y:S04]  /*cf20*/  @!P0 LDG.E R6, [R4.64] ;  /* 0x0000000804068981 */ /* 0x000f68000c1e1900 */
[----:B------:R-:W5:Y:S01]  /*cf30*/  @!P0 LDG.E R7, [R2.64] ;  /* 0x0000000802078981 */ /* 0x000f62000c1e1900 */
[C---:B------:R-:W-:Y:S02]  /*cf40*/  ISETP.GE.U32.AND P4, PT, R13.reuse, 0x10, PT ;  /* 0x000000100d00780c */ /* 0x040fe40003f86070 */
[C---:B------:R-:W-:Y:S02]  /*cf50*/  ISETP.GE.U32.AND P3, PT, R13.reuse, 0x8, PT ;  /* 0x000000080d00780c */ /* 0x040fe40003f66070 */
[----:B------:R-:W-:-:S02]  /*cf60*/  ISETP.GE.U32.AND P2, PT, R13, 0x4, PT ;  /* 0x000000040d00780c */ /* 0x000fc40003f46070 */
[C---:B------:R-:W-:Y:S02]  /*cf70*/  ISETP.GE.U32.AND P1, PT, R13.reuse, 0x2, PT ;  /* 0x000000020d00780c */ /* 0x040fe40003f26070 */
[----:B------:R-:W-:Y:S02]  /*cf80*/  ISETP.NE.AND P0, PT, R13, RZ, PT ;  /* 0x000000ff0d00720c */ /* 0x000fe40003f05270 */
[----:B------:R-:W-:Y:S01]  /*cf90*/  MOV R10, RZ ;  /* 0x000000ff000a7202 */ /* 0x000fe20000000f00 */
[----:B-----5:R-:W-:Y:S01]  /*cfa0*/  IMAD R0, R7, R6, RZ ;  /* 0x0000000607007224 */ /* 0x020fe200078e02ff */
[----:B------:R-:W-:Y:S07]  /*cfb0*/  BRA.DIV ~URZ, `(.L_x_260) ;  /* 0x000022e27f007947 */ /* 0x000fee000b800000 */
[----:B------:R1:W3:Y:S02]  /*cfc0*/  SHFL.UP PT, R4, R0, 0x1, RZ ;  /* 0x0420000000047989 */ /* 0x0002e400000e00ff */
.L_x_317:
[----:B---3--:R-:W-:-:S04]  /*cfd0*/  SEL R4, R4, RZ, P0 ;  /* 0x000000ff04047207 */ /* 0x008fc80000000000 */
[----:B-1----:R-:W-:Y:S01]  /*cfe0*/  IADD3 R0, R0, R4, RZ ;  /* 0x0000000400007210 */ /* 0x002fe20007ffe0ff */
[----:B------:R-:W-:Y:S05]  /*cff0*/  BRA.DIV ~URZ, `(.L_x_261) ;  /* 0x000022e27f007947 */ /* 0x000fea000b800000 */
[----:B------:R-:W1:Y:S02]  /*d000*/  SHFL.UP PT, R2, R0, 0x2, RZ ;  /* 0x0440000000027989 */ /* 0x000e6400000e00ff */
[----:B-1----:R-:W-:-:S05]  /*d010*/  SEL R2, R2, RZ, P1 ;  /* 0x000000ff02027207 */ /* 0x002fca0000800000 */
[----:B------:R-:W-:-:S05]  /*d020*/  IMAD.IADD R4, R0, 0x1, R2 ;  /* 0x0000000100047824 */ /* 0x000fca00078e0202 */
        /* <DEDUP_REMOVED lines=9> */
[----:B------:R1:W3:Y:S02]  /*d0c0*/  SHFL.IDX PT, R0, R4, 0x1f, 0x1f ;  /* 0x03e01f0004007f89 */ /* 0x0002e400000e0000 */
.L_x_318:
[----:B---3--:R-:W-:Y:S01]  /*d0d0*/  IMAD R0, R0, c[0x0][0x538], RZ ;  /* 0x00014e0000007a24 */ /* 0x008fe200078e02ff */
[----:B------:R-:W-:Y:S04]  /*d0e0*/  BSSY B1, `(.L_x_262) ;  /* 0x000007c000017945 */ /* 0x000fe80003800000 */
[----:B----4-:R-:W-:-:S04]  /*d0f0*/  IADD3 R8, R0, R8, RZ ;  /* 0x0000000800087210 */ /* 0x010fc80007ffe0ff */
[----:B--2---:R-:W-:-:S13]  /*d100*/  ISETP.GT.AND P6, PT, R8, R9, PT ;  /* 0x000000090800720c */ /* 0x004fda0003fc4270 */
[----:B------:R-:W-:Y:S05]  /*d110*/  @P6 BRA `(.L_x_263) ;  /* 0x0000024000006947 */ /* 0x000fea0003800000 */
.L_x_267:
[----:B------:R-:W-:-:S04]  /*d120*/  IADD3 R0, R251, 0x1f, RZ ;  /* 0x0000001ffb007810 */ /* 0x000fc80007ffe0ff */
[----:B------:R-:W-:-:S13]  /*d130*/  ISETP.GE.AND P6, PT, R0, c[0x0][0x53c], PT ;  /* 0x00014f0000007a0c */ /* 0x000fda0003fc6270 */
[----:B------:R-:W-:Y:S05]  /*d140*/  @P6 BRA `(.L_x_264) ;  /* 0x0000071000006947 */ /* 0x000fea0003800000 */
[----:B------:R-:W-:Y:S01]  /*d150*/  MOV R251, R0 ;  /* 0x0000000000fb7202 */ /* 0x000fe20000000f00 */
[----:B------:R-:W-:-:S03]  /*d160*/  CS2R R6, SRZ ;  /* 0x0000000000067805 */ /* 0x000fc6000001ff00 */
[----:B------:R-:W-:-:S04]  /*d170*/  IADD3 R0, R251, R13, RZ ;  /* 0x0000000dfb007210 */ /* 0x000fc80007ffe0ff */
[----:B------:R-:W-:-:S13]  /*d180*/  ISETP.GE.OR P6, PT, R0, c[0x0][0x53c], !P5 ;  /* 0x00014f0000007a0c */ /* 0x000fda0006fc6670 */
[----:B------:R-:W-:Y:S02]  /*d190*/  @!P6 MOV R2, 0x4 ;  /* 0x000000040002e802 */ /* 0x000fe40000000f00 */
[----:B------:R-:W-:-:S03]  /*d1a0*/  @!P6 MOV R3, 0x4 ;  /* 0x000000040003e802 */ /* 0x000fc60000000f00 */
[----:B-1----:R-:W-:-:S04]  /*d1b0*/  @!P6 IMAD.WIDE R4, R0, R2, c[0x0][0x580] ;  /* 0x000160000004e625 */ /* 0x002fc800078e0202 */
[----:B------:R-:W-:Y:S01]  /*d1c0*/  @!P6 IMAD.WIDE R2, R0, R3, c[0x0][0x578] ;  /* 0x00015e000002e625 */ /* 0x000fe200078e0203 */
[----:B------:R-:W2:Y:S04]  /*d1d0*/  @!P6 LDG.E R6, [R4.64] ;  /* 0x000000080406e981 */ /* 0x000ea8000c1e1900 */
[----:B------:R-:W2:Y:S02]  /*d1e0*/  @!P6 LDG.E R7, [R2.64] ;  /* 0x000000080207e981 */ /* 0x000ea4000c1e1900 */
[----:B--2---:R-:W-:Y:S01]  /*d1f0*/  IMAD R0, R7, R6, RZ ;  /* 0x0000000607007224 */ /* 0x004fe200078e02ff */
[----:B------:R-:W-:Y:S05]  /*d200*/  BRA.DIV ~URZ, `(.L_x_265) ;  /* 0x000022827f007947 */ /* 0x000fea000b800000 */
[----:B------:R1:W2:Y:S02]  /*d210*/  SHFL.UP PT, R2, R0, 0x1, RZ ;  /* 0x0420000000027989 */ /* 0x0002a400000e00ff */
.L_x_319:
[----:B--2---:R-:W-:-:S04]  /*d220*/  SEL R2, R2, RZ, P0 ;  /* 0x000000ff02027207 */ /* 0x004fc80000000000 */
        /* <DEDUP_REMOVED lines=14> */
[----:B------:R1:W2:Y:S02]  /*d310*/  SHFL.IDX PT, R0, R4, 0x1f, 0x1f ;  /* 0x03e01f0004007f89 */ /* 0x0002a400000e0000 */
.L_x_320:
[----:B--2---:R-:W-:-:S05]  /*d320*/  IMAD R0, R0, c[0x0][0x538], RZ ;  /* 0x00014e0000007a24 */ /* 0x004fca00078e02ff */
[----:B------:R-:W-:-:S04]  /*d330*/  IADD3 R8, R0, R8, RZ ;  /* 0x0000000800087210 */ /* 0x000fc80007ffe0ff */
[----:B------:R-:W-:-:S13]  /*d340*/  ISETP.GT.AND P6, PT, R8, R9, PT ;  /* 0x000000090800720c */ /* 0x000fda0003fc4270 */
[----:B-1----:R-:W-:Y:S05]  /*d350*/  @!P6 BRA `(.L_x_267) ;  /* 0xfffffdc00000e947 */ /* 0x002fea000383ffff */
.L_x_263:
[----:B------:R-:W-:-:S05]  /*d360*/  IADD3 R8, -R0, R8, RZ ;  /* 0x0000000800087210 */ /* 0x000fca0007ffe1ff */
[----:B------:R-:W-:-:S05]  /*d370*/  IMAD R0, R4, c[0x0][0x538], R8 ;  /* 0x00014e0004007a24 */ /* 0x000fca00078e0208 */
[----:B------:R-:W-:Y:S01]  /*d380*/  ISETP.GT.AND P0, PT, R0, R9, PT ;  /* 0x000000090000720c */ /* 0x000fe20003f04270 */
[----:B------:R-:W-:-:S12]  /*d390*/  BRA.DIV ~URZ, `(.L_x_268) ;  /* 0x000022f27f007947 */ /* 0x000fd8000b800000 */
[----:B------:R-:W-:-:S04]  /*d3a0*/  VOTE.ANY R0, PT, !P0 ;  /* 0x0000000000007806 */ /* 0x000fc800040e0100 */
.L_x_321:
[----:B------:R2:W3:Y:S01]  /*d3b0*/  POPC R11, R0 ;  /* 0x00000000000b7309 */ /* 0x0004e20000000000 */
[----:B------:R-:W-:Y:S05]  /*d3c0*/  BRA.DIV ~URZ, `(.L_x_269) ;  /* 0x000023027f007947 */ /* 0x000fea000b800000 */
[----:B---3--:R3:W4:Y:S04]  /*d3d0*/  SHFL.IDX PT, R6, R6, R11, 0x1f ;  /* 0x00001f0b06067589 */ /* 0x00872800000e0000 */
[----:B------:R3:W1:Y:S02]  /*d3e0*/  SHFL.IDX PT, R7, R7, R11, 0x1f ;  /* 0x00001f0b07077589 */ /* 0x00066400000e0000 */
.L_x_322:
[----:B------:R-:W-:Y:S01]  /*d3f0*/  ISETP.NE.AND P0, PT, R0, RZ, PT ;  /* 0x000000ff0000720c */ /* 0x000fe20003f05270 */
[----:B------:R-:W-:-:S12]  /*d400*/  BSSY B0, `(.L_x_270) ;  /* 0x0000005000007945 */ /* 0x000fd80003800000 */
[----:B------:R-:W-:Y:S05]  /*d410*/  @!P0 BRA `(.L_x_271) ;  /* 0x0000003000008947 */ /* 0x000fea0003800000 */
[----:B--2---:R-:W-:Y:S01]  /*d420*/  IADD3 R0, R11, -0x1, RZ ;  /* 0xffffffff0b007810 */ /* 0x004fe20007ffe0ff */
[----:B------:R-:W-:Y:S05]  /*d430*/  BRA.DIV ~URZ, `(.L_x_272) ;  /* 0x000023627f007947 */ /* 0x000fea000b800000 */
[----:B------:R2:W3:Y:S02]  /*d440*/  SHFL.IDX PT, R10, R4, R0, 0x1f ;  /* 0x00001f00040a7589 */ /* 0x0004e400000e0000 */
.L_x_271:
[----:B------:R-:W-:Y:S05]  /*d450*/  BSYNC B0 ;  /* 0x0000000000007941 */ /* 0x000fea0003800000 */
.L_x_270:
[-C--:B-12-4-:R-:W-:Y:S01]  /*d460*/  IABS R4, R6.reuse ;  /* 0x0000000600047213 */ /* 0x096fe20000000000 */
[----:B---3--:R-:W-:Y:S01]  /*d470*/  IMAD R248, R10, c[0x0][0x538], R8 ;  /* 0x00014e000af87a24 */ /* 0x008fe200078e0208 */
[----:B------:R-:W-:Y:S01]  /*d480*/  IABS R0, R7 ;  /* 0x0000000700007213 */ /* 0x000fe20000000000 */
[----:B------:R-:W-:Y:S01]  /*d490*/  IMAD.IADD R251, R11, 0x1, R251 ;  /* 0x000000010bfb7824 */ /* 0x000fe200078e02fb */
[----:B------:R-:W1:Y:S01]  /*d4a0*/  I2F.RP R2, R4 ;  /* 0x0000000400027306 */ /* 0x000e620000209400 */
[----:B------:R-:W-:Y:S02]  /*d4b0*/  IMAD.IADD R10, R9, 0x1, -R248 ;  /* 0x00000001090a7824 */ /* 0x000fe400078e0af8 */
[----:B------:R-:W-:Y:S01]  /*d4c0*/  IMAD.MOV.U32 R5, RZ, RZ, R0 ;  /* 0x000000ffff057224 */ /* 0x000fe200078e0000 */
[----:B------:R-:W-:Y:S02]  /*d4d0*/  IABS R0, R6 ;  /* 0x0000000600007213 */ /* 0x000fe40000000000 */
[----:B------:R-:W-:-:S02]  /*d4e0*/  IABS R9, R10 ;  /* 0x0000000a00097213 */ /* 0x000fc40000000000 */
[----:B------:R-:W-:Y:S01]  /*d4f0*/  I2F.RP R12, R5 ;  /* 0x00000005000c7306 */ /* 0x000fe20000209400 */
[----:B------:R-:W-:-:S07]  /*d500*/  IMAD.MOV R0, RZ, RZ, -R0 ;  /* 0x000000ffff007224 */ /* 0x000fce00078e0a00 */
[----:B-1----:R-:W1:Y:S02]  /*d510*/  MUFU.RCP R2, R2 ;  /* 0x0000000200027308 */ /* 0x002e640000001000 */
[----:B-1----:R-:W-:-:S06]  /*d520*/  IADD3 R2, R2, 0xffffffe, RZ ;  /* 0x0ffffffe02027810 */ /* 0x002fcc0007ffe0ff */
[----:B------:R-:W1:Y:S02]  /*d530*/  F2I.FTZ.U32.TRUNC.NTZ R3, R2 ;  /* 0x0000000200037305 */ /* 0x000e64000021f000 */
[----:B-1----:R-:W-:-:S04]  /*d540*/  IMAD.MOV R2, RZ, RZ, -R3 ;  /* 0x000000ffff027224 */ /* 0x002fc800078e0a03 */
[----:B------:R-:W-:Y:S01]  /*d550*/  IMAD R8, R2, R4, RZ ;  /* 0x0000000402087224 */ /* 0x000fe200078e02ff */
[----:B------:R-:W-:-:S05]  /*d560*/  MOV R2, RZ ;  /* 0x000000ff00027202 */ /* 0x000fca0000000f00 */
[----:B------:R-:W-:-:S04]  /*d570*/  IMAD.HI.U32 R8, R3, R8, R2 ;  /* 0x0000000803087227 */ /* 0x000fc800078e0002 */
[----:B------:R-:W-:Y:S02]  /*d580*/  IMAD.MOV.U32 R2, RZ, RZ, R9 ;  /* 0x000000ffff027224 */ /* 0x000fe400078e0009 */
[----:B------:R-:W-:Y:S02]  /*d590*/  IMAD.MOV.U32 R3, RZ, RZ, R0 ;  /* 0x000000ffff037224 */ /* 0x000fe400078e0000 */
[----:B------:R-:W-:-:S04]  /*d5a0*/  IMAD.HI.U32 R0, R8, R2, RZ ;  /* 0x0000000208007227 */ /* 0x000fc800078e00ff */
[----:B------:R-:W-:Y:S02]  /*d5b0*/  IMAD R2, R0, R3, R2 ;  /* 0x0000000300027224 */ /* 0x000fe400078e0202 */
[----:B------:R-:W1:Y:S03]  /*d5c0*/  MUFU.RCP R3, R12 ;  /* 0x0000000c00037308 */ /* 0x000e660000001000 */
[----:B------:R-:W-:Y:S02]  /*d5d0*/  ISETP.GT.U32.AND P1, PT, R4, R2, PT ;  /* 0x000000020400720c */ /* 0x000fe40003f24070 */
[----:B-1----:R-:W-:-:S11]  /*d5e0*/  IADD3 R3, R3, 0xffffffe, RZ ;  /* 0x0ffffffe03037810 */ /* 0x002fd60007ffe0ff */
[-C--:B------:R-:W-:Y:S02]  /*d5f0*/  @!P1 IADD3 R2, R2, -R4.reuse, RZ ;  /* 0x8000000402029210 */ /* 0x080fe40007ffe0ff */
[----:B------:R-:W-:Y:S01]  /*d600*/  @!P1 IADD3 R0, R0, 0x1, RZ ;  /* 0x0000000100009810 */ /* 0x000fe20007ffe0ff */
[----:B------:R-:W1:Y:S01]  /*d610*/  F2I.FTZ.U32.TRUNC.NTZ R3, R3 ;  /* 0x0000000300037305 */ /* 0x000e62000021f000 */
[----:B------:R-:W-:Y:S02]  /*d620*/  ISETP.GE.U32.AND P2, PT, R2, R4, PT ;  /* 0x000000040200720c */ /* 0x000fe40003f46070 */
[----:B------:R-:W-:Y:S02]  /*d630*/  LOP3.LUT R2, R10, R6, RZ, 0x3c, !PT ;  /* 0x000000060a027212 */ /* 0x000fe400078e3cff */
[----:B------:R-:W-:Y:S02]  /*d640*/  ISETP.NE.AND P1, PT, R6, RZ, PT ;  /* 0x000000ff0600720c */ /* 0x000fe40003f25270 */
[----:B------:R-:W-:-:S07]  /*d650*/  ISETP.GE.AND P0, PT, R2, RZ, PT ;  /* 0x000000ff0200720c */ /* 0x000fce0003f06270 */
[----:B------:R-:W-:Y:S01]  /*d660*/  @P2 IADD3 R0, R0, 0x1, RZ ;  /* 0x0000000100002810 */ /* 0x000fe20007ffe0ff */
[----:B-1----:R-:W-:-:S04]  /*d670*/  IMAD.MOV R2, RZ, RZ, -R3 ;  /* 0x000000ffff027224 */ /* 0x002fc800078e0a03 */
[----:B------:R-:W-:Y:S01]  /*d680*/  IMAD.MOV.U32 R4, RZ, RZ, R2 ;  /* 0x000000ffff047224 */ /* 0x000fe200078e0002 */
[----:B------:R-:W-:Y:S01]  /*d690*/  IABS R2, R7 ;  /* 0x0000000700027213 */ /* 0x000fe20000000000 */
[----:B------:R-:W-:Y:S01]  /*d6a0*/  @!P0 IMAD.MOV R0, RZ, RZ, -R0 ;  /* 0x000000ffff008224 */ /* 0x000fe200078e0a00 */
[----:B------:R-:W-:Y:S01]  /*d6b0*/  @!P1 LOP3.LUT R0, RZ, R6, RZ, 0x33, !PT ;  /* 0x00000006ff009212 */ /* 0x000fe200078e33ff */
[----:B------:R-:W-:Y:S01]  /*d6c0*/  IMAD R4, R4, R5, RZ ;  /* 0x0000000504047224 */ /* 0x000fe200078e02ff */
[----:B------:R-:W-:Y:S01]  /*d6d0*/  IADD3 R8, RZ, -R2, RZ ;  /* 0x80000002ff087210 */ /* 0x000fe20007ffe0ff */
[----:B------:R-:W-:Y:S01]  /*d6e0*/  IMAD.MOV.U32 R2, RZ, RZ, RZ ;  /* 0x000000ffff027224 */ /* 0x000fe200078e00ff */
[----:B------:R-:W-:Y:S01]  /*d6f0*/  IABS R9, R0 ;  /* 0x0000000000097213 */ /* 0x000fe20000000000 */
[----:B------:R-:W-:Y:S02]  /*d700*/  IMAD R6, R0, R6, RZ ;  /* 0x0000000600067224 */ /* 0x000fe400078e02ff */
[----:B------:R-:W-:Y:S01]  /*d710*/  IMAD.HI.U32 R2, R3, R4, R2 ;  /* 0x0000000403027227 */ /* 0x000fe200078e0002 */
[----:B------:R-:W-:-:S02]  /*d720*/  MOV R4, R8 ;  /* 0x0000000800047202 */ /* 0x000fc40000000f00 */
[----:B------:R-:W-:Y:S01]  /*d730*/  IADD3 R249, R10, -R6, RZ ;  /* 0x800000060af97210 */ /* 0x000fe20007ffe0ff */
[----:B------:R-:W-:-:S04]  /*d740*/  IMAD.MOV.U32 R3, RZ, RZ, R9 ;  /* 0x000000ffff037224 */ /* 0x000fc800078e0009 */
        /* <DEDUP_REMOVED lines=11> */
[----:B------:R-:W-:-:S04]  /*d800*/  @!P1 LOP3.LUT R2, RZ, R7, RZ, 0x33, !PT ;  /* 0x00000007ff029212 */ /* 0x000fc800078e33ff */
[----:B------:R-:W-:Y:S01]  /*d810*/  IADD3 R3, -R2, RZ, RZ ;  /* 0x000000ff02037210 */ /* 0x000fe20007ffe1ff */
[----:B------:R-:W-:-:S04]  /*d820*/  IMAD R2, R7, 0x1000000, R2 ;  /* 0x0100000007027824 */ /* 0x000fc800078e0202 */
[----:B------:R-:W-:-:S04]  /*d830*/  IMAD R0, R7, R3, R0 ;  /* 0x0000000307007224 */ /* 0x000fc800078e0200 */
[----:B------:R-:W-:Y:S01]  /*d840*/  IMAD R250, R0, 0x10000, R2 ;  /* 0x0001000000fa7824 */ /* 0x000fe200078e0202 */
[----:B------:R-:W-:Y:S05]  /*d850*/  BRA `(.L_x_273) ;  /* 0x0000004000007947 */ /* 0x000fea0003800000 */
.L_x_264:
[----:B------:R-:W-:Y:S01]  /*d860*/  IMAD.MOV.U32 R248, RZ, RZ, R9 ;  /* 0x000000fffff87224 */ /* 0x000fe200078e0009 */
[----:B------:R-:W-:Y:S01]  /*d870*/  MOV R250, RZ ;  /* 0x000000ff00fa7202 */ /* 0x000fe20000000f00 */
[----:B------:R-:W-:Y:S01]  /*d880*/  IMAD.MOV.U32 R249, RZ, RZ, RZ ;  /* 0x000000fffff97224 */ /* 0x000fe200078e00ff */
[----:B------:R-:W-:Y:S02]  /*d890*/  MOV R251, c[0x0][0x53c] ;  /* 0x00014f0000fb7a02 */ /* 0x000fe40000000f00 */
.L_x_273:
[----:B------:R-:W-:Y:S05]  /*d8a0*/  BSYNC B1 ;  /* 0x0000000000017941 */ /* 0x000fea0003800000 */
.L_x_262:
[----:B------:R-:W-:Y:S01]  /*d8b0*/  WARPSYNC 0xffffffff ;  /* 0xffffffff00007948 */ /* 0x000fe20003800000 */
[----:B------:R-:W-:Y:S01]  /*d8c0*/  BAR.SYNC.DEFER_BLOCKING 0x4, 0x100 ;  /* 0x0104000000007b1d */ /* 0x000fe20000010000 */
[----:B------:R-:W-:-:S13]  /*d8d0*/  ISETP.NE.AND P0, PT, R13, RZ, PT ;  /* 0x000000ff0d00720c */ /* 0x000fda0003f05270 */
[----:B------:R2:W-:Y:S04]  /*d8e0*/  @!P0 STS.128 [0xf100], R248 ;  /* 0x00f100f8ff008388 */ /* 0x0005e80000000c00 */
[----:B------:R-:W-:Y:S06]  /*d8f0*/  BAR.ARV 0x5, 0x100 ;  /* 0x0144000000007b1d */ /* 0x000fec0000002000 */
.L_x_257:
[----:B--2---:R-:W-:-:S13]  /*d900*/  ISETP.GE.AND P0, PT, R251, c[0x0][0x53c], PT ;  /* 0x00014f00fb007a0c */ /* 0x004fda0003f06270 */
[----:B-1-34-:R-:W-:Y:S01]  /*d910*/  @P0 CALL.REL.NOINC `(.L_x_274) ;  /* 0x0000001000000944 */ /* 0x01afe20003c00000 */
[----:B------:R-:W-:Y:S05]  /*d920*/  BRA `(.L_x_275) ;  /* 0xffff3da000007947 */ /* 0x000fea000383ffff */
.L_x_274:
[----:B------:R-:W-:Y:S05]  /*d930*/  EXIT ;  /* 0x000000000000794d */ /* 0x000fea0003800000 */
.L_x_167:
[----:B------:R-:W-:Y:S01]  /*d940*/  IMAD.MOV.U32 R0, RZ, RZ, R5 ;  /* 0x000000ffff007224 */ /* 0x000fe200078e0005 */
[----:B------:R-:W-:Y:S02]  /*d950*/  MOV R2, 0x1 ;  /* 0x0000000100027802 */ /* 0x000fe40000000f00 */
[----:B------:R-:W-:Y:S02]  /*d960*/  MOV R3, 0xd980 ;  /* 0x0000d98000037802 */ /* 0x000fe40000000f00 */
[----:B-1----:R-:W-:Y:S05]  /*d970*/  CALL.REL.NOINC `($__internal_4_$__cuda_sm70_shflsync_up_p) ;  /* 0x00001f4000007944 */ /* 0x002fea0003c00000 */
[----:B------:R-:W-:Y:S01]  /*d980*/  MOV R0, R4 ;  /* 0x0000000400007202 */ /* 0x000fe20000000f00 */
[----:B------:R-:W-:Y:S05]  /*d990*/  BRA `(.L_x_276) ;  /* 0xffff2ab000007947 */ /* 0x000fea000383ffff */
.L_x_168:
[----:B------:R-:W-:Y:S01]  /*d9a0*/  IMAD.MOV.U32 R0, RZ, RZ, R5 ;  /* 0x000000ffff007224 */ /* 0x000fe200078e0005 */
[----:B------:R-:W-:Y:S02]  /*d9b0*/  MOV R2, 0x2 ;  /* 0x0000000200027802 */ /* 0x000fe40000000f00 */
[----:B------:R-:W-:Y:S02]  /*d9c0*/  MOV R3, 0xd9e0 ;  /* 0x0000d9e000037802 */ /* 0x000fe40000000f00 */
[----:B-1----:R-:W-:Y:S05]  /*d9d0*/  CALL.REL.NOINC `($__internal_4_$__cuda_sm70_shflsync_up_p) ;  /* 0x00001ee000007944 */ /* 0x002fea0003c00000 */
[----:B------:R-:W-:Y:S01]  /*d9e0*/  SEL R0, R4, RZ, P4 ;  /* 0x000000ff04007207 */ /* 0x000fe20002000000 */
[----:B------:R-:W-:Y:S01]  /*d9f0*/  IMAD.MOV.U32 R2, RZ, RZ, 0x4 ;  /* 0x00000004ff027424 */ /* 0x000fe200078e00ff */
[----:B------:R-:W-:-:S03]  /*da00*/  MOV R3, 0xda30 ;  /* 0x0000da3000037802 */ /* 0x000fc60000000f00 */
[----:B------:R-:W-:Y:S02]  /*da10*/  IMAD.IADD R0, R5, 0x1, R0 ;  /* 0x0000000105007824 */ /* 0x000fe400078e0200 */
[----:B------:R-:W-:Y:S05]  /*da20*/  CALL.REL.NOINC `($__internal_4_$__cuda_sm70_shflsync_up_p) ;  /* 0x00001e9000007944 */ /* 0x000fea0003c00000 */
        /* <DEDUP_REMOVED lines=12> */
[----:B------:R-:W-:Y:S02]  /*daf0*/  MOV R3, 0x1f ;  /* 0x0000001f00037802 */ /* 0x000fe40000000f00 */
[----:B------:R-:W-:Y:S01]  /*db00*/  MOV R2, 0xdb40 ;  /* 0x0000db4000027802 */ /* 0x000fe20000000f00 */
[----:B------:R-:W-:-:S04]  /*db10*/  IMAD.IADD R4, R0, 0x1, R4 ;  /* 0x0000000100047824 */ /* 0x000fc800078e0204 */
[----:B------:R-:W-:Y:S02]  /*db20*/  IMAD.MOV.U32 R207, RZ, RZ, R4 ;  /* 0x000000ffffcf7224 */ /* 0x000fe400078e0004 */
[----:B------:R-:W-:Y:S05]  /*db30*/  CALL.REL.NOINC `($__internal_3_$__cuda_sm70_shflsync_idx_p) ;  /* 0x00001d3000007944 */ /* 0x000fea0003c00000 */
[----:B------:R-:W-:Y:S01]  /*db40*/  MOV R0, R206 ;  /* 0x000000ce00007202 */ /* 0x000fe20000000f00 */
[----:B------:R-:W-:Y:S05]  /*db50*/  BRA `(.L_x_277) ;  /* 0xffff29f000007947 */ /* 0x000fea000383ffff */
.L_x_170:
[----:B------:R-:W-:Y:S02]  /*db60*/  SEL R0, RZ, 0x1, P0 ;  /* 0x00000001ff007807 */ /* 0x000fe40000000000 */
[----:B------:R-:W-:Y:S02]  /*db70*/  MOV R2, 0xdb90 ;  /* 0x0000db9000027802 */ /* 0x000fe40000000f00 */
[----:B-1----:R-:W-:Y:S05]  /*db80*/  CALL.REL.NOINC `($__internal_5_$__cuda_sm70_votesync_ballot) ;  /* 0x00001da000007944 */ /* 0x002fea0003c00000 */
[----:B------:R-:W-:Y:S05]  /*db90*/  BRA `(.L_x_278) ;  /* 0xffff2a4000007947 */ /* 0x000fea000383ffff */
.L_x_171:
[----:B------:R-:W-:Y:S01]  /*dba0*/  IMAD.MOV.U32 R207, RZ, RZ, R8 ;  /* 0x000000ffffcf7224 */ /* 0x000fe200078e0008 */
[----:B--2---:R-:W-:Y:S01]  /*dbb0*/  MOV R206, R251 ;  /* 0x000000fb00ce7202 */ /* 0x004fe20000000f00 */
[----:B------:R-:W-:Y:S01]  /*dbc0*/  IMAD.MOV.U32 R3, RZ, RZ, 0x1f ;  /* 0x0000001fff037424 */ /* 0x000fe200078e00ff */
[----:B------:R-:W-:Y:S02]  /*dbd0*/  MOV R2, 0xdbf0 ;  /* 0x0000dbf000027802 */ /* 0x000fe40000000f00 */
[----:B-1----:R-:W-:Y:S05]  /*dbe0*/  CALL.REL.NOINC `($__internal_3_$__cuda_sm70_shflsync_idx_p) ;  /* 0x00001c8000007944 */ /* 0x002fea0003c00000 */
[----:B------:R-:W-:Y:S01]  /*dbf0*/  IMAD.MOV.U32 R11, RZ, RZ, R206 ;  /* 0x000000ffff0b7224 */ /* 0x000fe200078e00ce */
[----:B------:R-:W-:Y:S01]  /*dc00*/  MOV R207, R7 ;  /* 0x0000000700cf7202 */ /* 0x000fe20000000f00 */
[----:B------:R-:W-:Y:S01]  /*dc10*/  IMAD.MOV.U32 R6, RZ, RZ, RZ ;  /* 0x000000ffff067224 */ /* 0x000fe200078e00ff */
[----:B------:R-:W-:Y:S01]  /*dc20*/  MOV R206, R251 ;  /* 0x000000fb00ce7202 */ /* 0x000fe20000000f00 */
[----:B------:R-:W-:Y:S01]  /*dc30*/  IMAD.MOV.U32 R3, RZ, RZ, 0x1f ;  /* 0x0000001fff037424 */ /* 0x000fe200078e00ff */
[----:B------:R-:W-:-:S02]  /*dc40*/  MOV R2, 0xdc60 ;  /* 0x0000dc6000027802 */ /* 0x000fc40000000f00 */
[----:B------:R-:W-:Y:S05]  /*dc50*/  CALL.REL.NOINC `($__internal_3_$__cuda_sm70_shflsync_idx_p) ;  /* 0x00001c1000007944 */ /* 0x000fea0003c00000 */
[----:B------:R-:W-:Y:S01]  /*dc60*/  MOV R10, R206 ;  /* 0x000000ce000a7202 */ /* 0x000fe20000000f00 */
[----:B------:R-:W-:Y:S05]  /*dc70*/  BRA `(.L_x_279) ;  /* 0xffff29b000007947 */ /* 0x000fea000383ffff */
.L_x_174:
[----:B------:R-:W-:Y:S01]  /*dc80*/  IMAD.MOV.U32 R207, RZ, RZ, R4 ;  /* 0x000000ffffcf7224 */ /* 0x000fe200078e0004 */
[----:B------:R-:W-:-:S02]  /*dc90*/  MOV R3, 0x1f ;  /* 0x0000001f00037802 */ /* 0x000fc40000000f00 */
[----:B------:R-:W-:Y:S02]  /*dca0*/  MOV R2, 0xdcc0 ;  /* 0x0000dcc000027802 */ /* 0x000fe40000000f00 */
[----:B-1234-:R-:W-:Y:S05]  /*dcb0*/  CALL.REL.NOINC `($__internal_3_$__cuda_sm70_shflsync_idx_p) ;  /* 0x00001bb000007944 */ /* 0x01efea0003c00000 */
[----:B------:R-:W-:Y:S01]  /*dcc0*/  MOV R6, R206 ;  /* 0x000000ce00067202 */ /* 0x000fe20000000f00 */
[----:B------:R-:W-:Y:S05]  /*dcd0*/  BRA `(.L_x_173) ;  /* 0xffff29b000007947 */ /* 0x000fea000383ffff */
.L_x_184:
[----:B------:R-:W-:Y:S01]  /*dce0*/  IMAD.MOV.U32 R207, RZ, RZ, R15 ;  /* 0x000000ffffcf7224 */ /* 0x000fe200078e000f */
[----:B------:R-:W-:Y:S01]  /*dcf0*/  MOV R206, 0x3 ;  /* 0x0000000300ce7802 */ /* 0x000fe20000000f00 */
[----:B------:R-:W-:Y:S01]  /*dd00*/  IMAD.MOV.U32 R3, RZ, RZ, 0x181f ;  /* 0x0000181fff037424 */ /* 0x000fe200078e00ff */
[----:B------:R-:W-:Y:S02]  /*dd10*/  MOV R2, 0xdd30 ;  /* 0x0000dd3000027802 */ /* 0x000fe40000000f00 */
[----:B------:R-:W-:Y:S05]  /*dd20*/  CALL.REL.NOINC `($__internal_3_$__cuda_sm70_shflsync_idx_p) ;  /* 0x00001b4000007944 */ /* 0x000fea0003c00000 */
[----:B------:R-:W-:Y:S01]  /*dd30*/  IMAD.MOV.U32 R0, RZ, RZ, R206 ;  /* 0x000000ffff007224 */ /* 0x000fe200078e00ce */
[----:B------:R-:W-:Y:S01]  /*dd40*/  MOV R206, 0x3 ;  /* 0x0000000300ce7802 */ /* 0x000fe20000000f00 */
[----:B------:R-:W-:Y:S01]  /*dd50*/  IMAD.MOV.U32 R207, RZ, RZ, R14 ;  /* 0x000000ffffcf7224 */ /* 0x000fe200078e000e */
[----:B------:R-:W-:Y:S02]  /*dd60*/  MOV R3, 0x181f ;  /* 0x0000181f00037802 */ /* 0x000fe40000000f00 */
[----:B------:R-:W-:Y:S02]  /*dd70*/  MOV R2, 0xdd90 ;  /* 0x0000dd9000027802 */ /* 0x000fe40000000f00 */
[----:B------:R-:W-:Y:S05]  /*dd80*/  CALL.REL.NOINC `($__internal_3_$__cuda_sm70_shflsync_idx_p) ;  /* 0x00001ae000007944 */ /* 0x000fea0003c00000 */
[----:B------:R-:W-:Y:S01]  /*dd90*/  MOV R2, R206 ;  /* 0x000000ce00027202 */ /* 0x000fe20000000f00 */
[----:B------:R-:W-:Y:S05]  /*dda0*/  BRA `(.L_x_280) ;  /* 0xffff524000007947 */ /* 0x000fea000383ffff */
.L_x_187:
[----:B------:R-:W-:Y:S01]  /*ddb0*/  IMAD.MOV.U32 R207, RZ, RZ, R0 ;  /* 0x000000ffffcf7224 */ /* 0x000fe200078e0000 */
[----:B------:R-:W-:Y:S01]  /*ddc0*/  MOV R206, RZ ;  /* 0x000000ff00ce7202 */ /* 0x000fe20000000f00 */
[----:B------:R-:W-:Y:S01]  /*ddd0*/  IMAD.MOV.U32 R3, RZ, RZ, 0x181f ;  /* 0x0000181fff037424 */ /* 0x000fe200078e00ff */
[----:B------:R-:W-:-:S02]  /*dde0*/  MOV R2, 0xde00 ;  /* 0x0000de0000027802 */ /* 0x000fc40000000f00 */
[----:B------:R-:W-:Y:S05]  /*ddf0*/  CALL.REL.NOINC `($__internal_3_$__cuda_sm70_shflsync_idx_p) ;  /* 0x00001a7000007944 */ /* 0x000fea0003c00000 */
[----:B------:R-:W-:Y:S01]  /*de00*/  MOV R5, R206 ;  /* 0x000000ce00057202 */ /* 0x000fe20000000f00 */
[----:B------:R-:W-:Y:S05]  /*de10*/  BRA `(.L_x_281) ;  /* 0xffff5f4000007947 */ /* 0x000fea000383ffff */
.L_x_188:
[----:B------:R-:W-:Y:S01]  /*de20*/  IMAD.MOV.U32 R207, RZ, RZ, R4 ;  /* 0x000000ffffcf7224 */ /* 0x000fe200078e0004 */
[----:B------:R-:W-:Y:S01]  /*de30*/  MOV R206, RZ ;  /* 0x000000ff00ce7202 */ /* 0x000fe20000000f00 */
[----:B------:R-:W-:Y:S01]  /*de40*/  IMAD.MOV.U32 R3, RZ, RZ, 0x181f ;  /* 0x0000181fff037424 */ /* 0x000fe200078e00ff */
[----:B------:R-:W-:-:S02]  /*de50*/  MOV R2, 0xde70 ;  /* 0x0000de7000027802 */ /* 0x000fc40000000f00 */
[----:B-12---:R-:W-:Y:S05]  /*de60*/  CALL.REL.NOINC `($__internal_3_$__cuda_sm70_shflsync_idx_p) ;  /* 0x00001a0000007944 */ /* 0x006fea0003c00000 */
[----:B------:R-:W-:Y:S01]  /*de70*/  MOV R2, R206 ;  /* 0x000000ce00027202 */ /* 0x000fe20000000f00 */
[----:B------:R-:W-:Y:S05]  /*de80*/  BRA `(.L_x_282) ;  /* 0xffff5ef000007947 */ /* 0x000fea000383ffff */
.L_x_191:
[----:B------:R-:W-:Y:S01]  /*de90*/  IMAD.MOV.U32 R207, RZ, RZ, R0 ;  /* 0x000000ffffcf7224 */ /* 0x000fe200078e0000 */
[----:B------:R-:W-:Y:S01]  /*dea0*/  MOV R206, 0x1 ;  /* 0x0000000100ce7802 */ /* 0x000fe20000000f00 */
[----:B--2---:R-:W-:Y:S01]  /*deb0*/  IMAD.MOV.U32 R3, RZ, RZ, 0x181f ;  /* 0x0000181fff037424 */ /* 0x004fe200078e00ff */
[----:B----4-:R-:W-:-:S03]  /*dec0*/  MOV R2, 0xdee0 ;  /* 0x0000dee000027802 */ /* 0x010fc60000000f00 */
[----:B-1-3--:R-:W-:Y:S05]  /*ded0*/  CALL.REL.NOINC `($__internal_3_$__cuda_sm70_shflsync_idx_p) ;  /* 0x0000199000007944 */ /* 0x00afea0003c00000 */
[----:B------:R-:W-:Y:S01]  /*dee0*/  IMAD.MOV.U32 R5, RZ, RZ, R206 ;  /* 0x000000ffff057224 */ /* 0x000fe200078e00ce */
[----:B------:R-:W-:Y:S01]  /*def0*/  MOV R206, 0x1 ;  /* 0x0000000100ce7802 */ /* 0x000fe20000000f00 */
[----:B------:R-:W-:Y:S01]  /*df00*/  IMAD.MOV.U32 R207, RZ, RZ, R4 ;  /* 0x000000ffffcf7224 */ /* 0x000fe200078e0004 */
[----:B------:R-:W-:-:S02]  /*df10*/  MOV R3, 0x181f ;  /* 0x0000181f00037802 */ /* 0x000fc40000000f00 */
[----:B------:R-:W-:Y:S02]  /*df20*/  MOV R2, 0xdf40 ;  /* 0x0000df4000027802 */ /* 0x000fe40000000f00 */
[----:B------:R-:W-:Y:S05]  /*df30*/  CALL.REL.NOINC `($__internal_3_$__cuda_sm70_shflsync_idx_p) ;  /* 0x0000193000007944 */ /* 0x000fea0003c00000 */
[----:B------:R-:W-:Y:S01]  /*df40*/  MOV R2, R206 ;  /* 0x000000ce00027202 */ /* 0x000fe20000000f00 */
[----:B------:R-:W-:Y:S05]  /*df50*/  BRA `(.L_x_283) ;  /* 0xffff5f4000007947 */ /* 0x000fea000383ffff */
.L_x_194:
[----:B------:R-:W-:Y:S01]  /*df60*/  IMAD.MOV.U32 R207, RZ, RZ, R0 ;  /* 0x000000ffffcf7224 */ /* 0x000fe200078e0000 */
[----:B------:R-:W-:Y:S01]  /*df70*/  MOV R206, 0x2 ;  /* 0x0000000200ce7802 */ /* 0x000fe20000000f00 */
[----:B-1----:R-:W-:Y:S01]  /*df80*/  IMAD.MOV.U32 R3, RZ, RZ, 0x181f ;  /* 0x0000181fff037424 */ /* 0x002fe200078e00ff */
[----:B----4-:R-:W-:Y:S02]  /*df90*/  MOV R2, 0xdfb0 ;  /* 0x0000dfb000027802 */ /* 0x010fe40000000f00 */
[----:B--23--:R-:W-:Y:S05]  /*dfa0*/  CALL.REL.NOINC `($__internal_3_$__cuda_sm70_shflsync_idx_p) ;  /* 0x000018c000007944 */ /* 0x00cfea0003c00000 */
[----:B------:R-:W-:Y:S01]  /*dfb0*/  MOV R5, R206 ;  /* 0x000000ce00057202 */ /* 0x000fe20000000f00 */
[----:B------:R-:W-:Y:S05]  /*dfc0*/  BRA `(.L_x_284) ;  /* 0xffff5ff000007947 */ /* 0x000fea000383ffff */
.L_x_195:
[----:B------:R-:W-:Y:S01]  /*dfd0*/  IMAD.MOV.U32 R207, RZ, RZ, R4 ;  /* 0x000000ffffcf7224 */ /* 0x000fe200078e0004 */
[----:B------:R-:W-:Y:S01]  /*dfe0*/  MOV R206, 0x2 ;  /* 0x0000000200ce7802 */ /* 0x000fe20000000f00 */
[----:B------:R-:W-:Y:S01]  /*dff0*/  IMAD.MOV.U32 R3, RZ, RZ, 0x181f ;  /* 0x0000181fff037424 */ /* 0x000fe200078e00ff */
[----:B----4-:R-:W-:Y:S02]  /*e000*/  MOV R2, 0xe020 ;  /* 0x0000e02000027802 */ /* 0x010fe40000000f00 */
[----:B-123--:R-:W-:Y:S05]  /*e010*/  CALL.REL.NOINC `($__internal_3_$__cuda_sm70_shflsync_idx_p) ;  /* 0x0000185000007944 */ /* 0x00efea0003c00000 */
[----:B------:R-:W-:Y:S01]  /*e020*/  MOV R2, R206 ;  /* 0x000000ce00027202 */ /* 0x000fe20000000f00 */
[----:B------:R-:W-:Y:S05]  /*e030*/  BRA `(.L_x_285) ;  /* 0xffff5fa000007947 */ /* 0x000fea000383ffff */
.L_x_198:
[----:B------:R-:W-:Y:S01]  /*e040*/  IMAD.MOV.U32 R207, RZ, RZ, R0 ;  /* 0x000000ffffcf7224 */ /* 0x000fe200078e0000 */
[----:B------:R-:W-:Y:S01]  /*e050*/  MOV R206, 0x3 ;  /* 0x0000000300ce7802 */ /* 0x000fe20000000f00 */
[----:B-1----:R-:W-:Y:S01]  /*e060*/  IMAD.MOV.U32 R3, RZ, RZ, 0x181f ;  /* 0x0000181fff037424 */ /* 0x002fe200078e00ff */
[----:B------:R-:W-:-:S03]  /*e070*/  MOV R2, 0xe090 ;  /* 0x0000e09000027802 */ /* 0x000fc60000000f00 */
[----:B--234-:R-:W-:Y:S05]  /*e080*/  CALL.REL.NOINC `($__internal_3_$__cuda_sm70_shflsync_idx_p) ;  /* 0x000017e000007944 */ /* 0x01cfea0003c00000 */
        /* <DEDUP_REMOVED lines=8> */
.L_x_199:
[----:B------:R-:W-:Y:S01]  /*e110*/  IMAD.MOV.U32 R68, RZ, RZ, R4 ;  /* 0x000000ffff447224 */ /* 0x000fe200078e0004 */
[----:B------:R-:W-:Y:S02]  /*e120*/  MOV R0, 0x2 ;  /* 0x0000000200007802 */ /* 0x000fe40000000f00 */
[----:B------:R-:W-:Y:S02]  /*e130*/  MOV R2, 0xe150 ;  /* 0x0000e15000027802 */ /* 0x000fe40000000f00 */
[----:B------:R-:W-:Y:S05]  /*e140*/  CALL.REL.NOINC `($__internal_2_$__cuda_sm70_shflsync_bfly_p) ;  /* 0x000016c000007944 */ /* 0x000fea0003c00000 */
[----:B------:R-:W-:Y:S05]  /*e150*/  BRA `(.L_x_287) ;  /* 0xffff696000007947 */ /* 0x000fea000383ffff */
.L_x_200:
[----:B------:R-:W-:Y:S01]  /*e160*/  IMAD.MOV.U32 R68, RZ, RZ, R4 ;  /* 0x000000ffff447224 */ /* 0x000fe200078e0004 */
[----:B------:R-:W-:Y:S02]  /*e170*/  MOV R0, 0x1 ;  /* 0x0000000100007802 */ /* 0x000fe40000000f00 */
[----:B------:R-:W-:Y:S02]  /*e180*/  MOV R2, 0xe1a0 ;  /* 0x0000e1a000027802 */ /* 0x000fe40000000f00 */
[----:B------:R-:W-:Y:S05]  /*e190*/  CALL.REL.NOINC `($__internal_2_$__cuda_sm70_shflsync_bfly_p) ;  /* 0x0000167000007944 */ /* 0x000fea0003c00000 */
[----:B------:R-:W-:Y:S01]  /*e1a0*/  FMNMX.FTZ R70, R4, R0, !PT ;  /* 0x0000000004467209 */ /* 0x000fe20007810000 */
[----:B------:R-:W-:Y:S01]  /*e1b0*/  IMAD.MOV.U32 R68, RZ, RZ, R5 ;  /* 0x000000ffff447224 */ /* 0x000fe200078e0005 */
[----:B------:R-:W-:Y:S01]  /*e1c0*/  MOV R2, 0xe1f0 ;  /* 0x0000e1f000027802 */ /* 0x000fe20000000f00 */
[----:B------:R-:W-:-:S02]  /*e1d0*/  IMAD.MOV.U32 R0, RZ, RZ, 0x2 ;  /* 0x00000002ff007424 */ /* 0x000fc400078e00ff */
[----:B------:R-:W-:Y:S05]  /*e1e0*/  CALL.REL.NOINC `($__internal_2_$__cuda_sm70_shflsync_bfly_p) ;  /* 0x0000162000007944 */ /* 0x000fea0003c00000 */
[----:B------:R-:W-:Y:S01]  /*e1f0*/  FMNMX.FTZ R5, R5, R0, !PT ;  /* 0x0000000005057209 */ /* 0x000fe20007810000 */
[----:B------:R-:W-:Y:S01]  /*e200*/  IMAD.MOV.U32 R0, RZ, RZ, 0x1 ;  /* 0x00000001ff007424 */ /* 0x000fe200078e00ff */
[----:B------:R-:W-:-:S03]  /*e210*/  MOV R2, 0xe240 ;  /* 0x0000e24000027802 */ /* 0x000fc60000000f00 */
[----:B------:R-:W-:Y:S02]  /*e220*/  IMAD.MOV.U32 R68, RZ, RZ, R5 ;  /* 0x000000ffff447224 */ /* 0x000fe400078e0005 */
[----:B------:R-:W-:Y:S05]  /*e230*/  CALL.REL.NOINC `($__internal_2_$__cuda_sm70_shflsync_bfly_p) ;  /* 0x000015d000007944 */ /* 0x000fea0003c00000 */
[----:B------:R-:W-:Y:S01]  /*e240*/  MOV R3, R0 ;  /* 0x0000000000037202 */ /* 0x000fe20000000f00 */
[----:B------:R-:W-:Y:S05]  /*e250*/  BRA `(.L_x_288) ;  /* 0xffff68d000007947 */ /* 0x000fea000383ffff */
.L_x_202:
[----:B-1-34-:R-:W-:Y:S01]  /*e260*/  MOV R206, RZ ;  /* 0x000000ff00ce7202 */ /* 0x01afe20000000f00 */
[----:B------:R-:W-:Y:S01]  /*e270*/  IMAD.MOV.U32 R207, RZ, RZ, R4 ;  /* 0x000000ffffcf7224 */ /* 0x000fe200078e0004 */
[----:B------:R-:W-:Y:S01]  /*e280*/  MOV R2, 0xe2b0 ;  /* 0x0000e2b000027802 */ /* 0x000fe20000000f00 */
[----:B------:R-:W-:Y:S02]  /*e290*/  IMAD.MOV.U32 R3, RZ, RZ, 0x181f ;  /* 0x0000181fff037424 */ /* 0x000fe400078e00ff */
[----:B------:R-:W-:Y:S05]  /*e2a0*/  CALL.REL.NOINC `($__internal_3_$__cuda_sm70_shflsync_idx_p) ;  /* 0x000015c000007944 */ /* 0x000fea0003c00000 */
[----:B------:R-:W-:Y:S01]  /*e2b0*/  MOV R0, R206 ;  /* 0x000000ce00007202 */ /* 0x000fe20000000f00 */
[----:B------:R-:W-:-:S05]  /*e2c0*/  BRA `(.L_x_289) ;  /* 0xffff824000007947 */ /* 0x000fca000383ffff */
.L_x_205:
[----:B------:R-:W-:Y:S01]  /*e2d0*/  MOV R206, 0x3 ;  /* 0x0000000300ce7802 */ /* 0x000fe20000000f00 */
[----:B------:R-:W-:Y:S01]  /*e2e0*/  IMAD.MOV.U32 R207, RZ, RZ, R4 ;  /* 0x000000ffffcf7224 */ /* 0x000fe200078e0004 */
[----:B------:R-:W-:Y:S01]  /*e2f0*/  MOV R2, 0xe320 ;  /* 0x0000e32000027802 */ /* 0x000fe20000000f00 */
[----:B------:R-:W-:Y:S02]  /*e300*/  IMAD.MOV.U32 R3, RZ, RZ, 0x181f ;  /* 0x0000181fff037424 */ /* 0x000fe400078e00ff */
[----:B-1----:R-:W-:Y:S05]  /*e310*/  CALL.REL.NOINC `($__internal_3_$__cuda_sm70_shflsync_idx_p) ;  /* 0x0000155000007944 */ /* 0x002fea0003c00000 */
[----:B------:R-:W-:Y:S01]  /*e320*/  MOV R3, 0x181f ;  /* 0x0000181f00037802 */ /* 0x000fe20000000f00 */
[----:B------:R-:W-:Y:S01]  /*e330*/  IMAD.MOV.U32 R4, RZ, RZ, R206 ;  /* 0x000000ffff047224 */ /* 0x000fe200078e00ce */
[----:B------:R-:W-:Y:S01]  /*e340*/  MOV R206, 0x3 ;  /* 0x0000000300ce7802 */ /* 0x000fe20000000f00 */
[----:B------:R-:W-:Y:S01]  /*e350*/  IMAD.MOV.U32 R207, RZ, RZ, R5 ;  /* 0x000000ffffcf7224 */ /* 0x000fe200078e0005 */
[----:B------:R-:W-:Y:S02]  /*e360*/  MOV R2, 0xe380 ;  /* 0x0000e38000027802 */ /* 0x000fe40000000f00 */
[----:B------:R-:W-:Y:S05]  /*e370*/  CALL.REL.NOINC `($__internal_3_$__cuda_sm70_shflsync_idx_p) ;  /* 0x000014f000007944 */ /* 0x000fea0003c00000 */
[----:B------:R-:W-:Y:S01]  /*e380*/  MOV R0, R206 ;  /* 0x000000ce00007202 */ /* 0x000fe20000000f00 */
[----:B------:R-:W-:-:S05]  /*e390*/  BRA `(.L_x_290) ;  /* 0xffff842000007947 */ /* 0x000fca000383ffff */
.L_x_208:
[----:B------:R-:W-:Y:S01]  /*e3a0*/  MOV R206, RZ ;  /* 0x000000ff00ce7202 */ /* 0x000fe20000000f00 */
[----:B------:R-:W-:Y:S01]  /*e3b0*/  IMAD.MOV.U32 R207, RZ, RZ, R0 ;  /* 0x000000ffffcf7224 */ /* 0x000fe200078e0000 */
[----:B------:R-:W-:Y:S01]  /*e3c0*/  MOV R2, 0xe3f0 ;  /* 0x0000e3f000027802 */ /* 0x000fe20000000f00 */
[----:B------:R-:W-:Y:S02]  /*e3d0*/  IMAD.MOV.U32 R3, RZ, RZ, 0x181f ;  /* 0x0000181fff037424 */ /* 0x000fe400078e00ff */
[----:B------:R-:W-:Y:S05]  /*e3e0*/  CALL.REL.NOINC `($__internal_3_$__cuda_sm70_shflsync_idx_p) ;  /* 0x0000148000007944 */ /* 0x000fea0003c00000 */
[----:B------:R-:W-:Y:S01]  /*e3f0*/  MOV R138, R206 ;  /* 0x000000ce008a7202 */ /* 0x000fe20000000f00 */
[----:B------:R-:W-:-:S05]  /*e400*/  BRA `(.L_x_291) ;  /* 0xffff913000007947 */ /* 0x000fca000383ffff */
.L_x_209:
[----:B------:R-:W-:Y:S01]  /*e410*/  MOV R206, RZ ;  /* 0x000000ff00ce7202 */ /* 0x000fe20000000f00 */
[----:B------:R-:W-:Y:S01]  /*e420*/  IMAD.MOV.U32 R207, RZ, RZ, R68 ;  /* 0x000000ffffcf7224 */ /* 0x000fe200078e0044 */
[----:B------:R-:W-:Y:S01]  /*e430*/  MOV R2, 0xe460 ;  /* 0x0000e46000027802 */ /* 0x000fe20000000f00 */
[----:B------:R-:W-:Y:S02]  /*e440*/  IMAD.MOV.U32 R3, RZ, RZ, 0x181f ;  /* 0x0000181fff037424 */ /* 0x000fe400078e00ff */
[----:B-12---:R-:W-:Y:S05]  /*e450*/  CALL.REL.NOINC `($__internal_3_$__cuda_sm70_shflsync_idx_p) ;  /* 0x0000141000007944 */ /* 0x006fea0003c00000 */
[----:B------:R-:W-:Y:S01]  /*e460*/  MOV R137, R206 ;  /* 0x000000ce00897202 */ /* 0x000fe20000000f00 */
[----:B------:R-:W-:-:S05]  /*e470*/  BRA `(.L_x_292) ;  /* 0xffff90e000007947 */ /* 0x000fca000383ffff */
.L_x_210:
[----:B------:R-:W-:Y:S01]  /*e480*/  MOV R206, 0x1 ;  /* 0x0000000100ce7802 */ /* 0x000fe20000000f00 */
[----:B------:R-:W-:Y:S01]  /*e490*/  IMAD.MOV.U32 R207, RZ, RZ, R0 ;  /* 0x000000ffffcf7224 */ /* 0x000fe200078e0000 */
[----:B--2---:R-:W-:Y:S01]  /*e4a0*/  MOV R2, 0xe4d0 ;  /* 0x0000e4d000027802 */ /* 0x004fe20000000f00 */
[----:B------:R-:W-:Y:S03]  /*e4b0*/  IMAD.MOV.U32 R3, RZ, RZ, 0x181f ;  /* 0x0000181fff037424 */ /* 0x000fe600078e00ff */
[----:B-1-3--:R-:W-:Y:S05]  /*e4c0*/  CALL.REL.NOINC `($__internal_3_$__cuda_sm70_shflsync_idx_p) ;  /* 0x000013a000007944 */ /* 0x00afea0003c00000 */
        /* <DEDUP_REMOVED lines=8> */
.L_x_211:
[----:B------:R-:W-:Y:S01]  /*e550*/  MOV R206, 0x2 ;  /* 0x0000000200ce7802 */ /* 0x000fe20000000f00 */
[----:B------:R-:W-:Y:S01]  /*e560*/  IMAD.MOV.U32 R207, RZ, RZ, R0 ;  /* 0x000000ffffcf7224 */ /* 0x000fe200078e0000 */
[----:B-1----:R-:W-:Y:S01]  /*e570*/  MOV R2, 0xe5a0 ;  /* 0x0000e5a000027802 */ /* 0x002fe20000000f00 */
[----:B------:R-:W-:Y:S02]  /*e580*/  IMAD.MOV.U32 R3, RZ, RZ, 0x181f ;  /* 0x0000181fff037424 */ /* 0x000fe400078e00ff */
[----:B---34-:R-:W-:Y:S05]  /*e590*/  CALL.REL.NOINC `($__internal_3_$__cuda_sm70_shflsync_idx_p) ;  /* 0x000012d000007944 */ /* 0x018fea0003c00000 */
[----:B------:R-:W-:Y:S01]  /*e5a0*/  MOV R138, R206 ;  /* 0x000000ce008a7202 */ /* 0x000fe20000000f00 */
[----:B------:R-:W-:-:S05]  /*e5b0*/  BRA `(.L_x_294) ;  /* 0xffff924000007947 */ /* 0x000fca000383ffff */
.L_x_212:
[----:B------:R-:W-:Y:S01]  /*e5c0*/  MOV R206, 0x2 ;  /* 0x0000000200ce7802 */ /* 0x000fe20000000f00 */
[----:B------:R-:W-:Y:S01]  /*e5d0*/  IMAD.MOV.U32 R207, RZ, RZ, R68 ;  /* 0x000000ffffcf7224 */ /* 0x000fe200078e0044 */
[----:B-1----:R-:W-:Y:S01]  /*e5e0*/  MOV R2, 0xe610 ;  /* 0x0000e61000027802 */ /* 0x002fe20000000f00 */
[----:B------:R-:W-:Y:S02]  /*e5f0*/  IMAD.MOV.U32 R3, RZ, RZ, 0x181f ;  /* 0x0000181fff037424 */ /* 0x000fe400078e00ff */
[----:B--234-:R-:W-:Y:S05]  /*e600*/  CALL.REL.NOINC `($__internal_3_$__cuda_sm70_shflsync_idx_p) ;  /* 0x0000126000007944 */ /* 0x01cfea0003c00000 */
[----:B------:R-:W-:Y:S01]  /*e610*/  MOV R137, R206 ;  /* 0x000000ce00897202 */ /* 0x000fe20000000f00 */
[----:B------:R-:W-:-:S05]  /*e620*/  BRA `(.L_x_295) ;  /* 0xffff91f000007947 */ /* 0x000fca000383ffff */
.L_x_213:
[----:B------:R-:W-:Y:S01]  /*e630*/  MOV R206, 0x3 ;  /* 0x0000000300ce7802 */ /* 0x000fe20000000f00 */
[----:B------:R-:W-:Y:S01]  /*e640*/  IMAD.MOV.U32 R207, RZ, RZ, R0 ;  /* 0x000000ffffcf7224 */ /* 0x000fe200078e0000 */
[----:B-1----:R-:W-:Y:S01]  /*e650*/  MOV R2, 0xe680 ;  /* 0x0000e68000027802 */ /* 0x002fe20000000f00 */
[----:B------:R-:W-:Y:S03]  /*e660*/  IMAD.MOV.U32 R3, RZ, RZ, 0x181f ;  /* 0x0000181fff037424 */ /* 0x000fe600078e00ff */
[----:B--2-4-:R-:W-:Y:S05]  /*e670*/  CALL.REL.NOINC `($__internal_3_$__cuda_sm70_shflsync_idx_p) ;  /* 0x000011f000007944 */ /* 0x014fea0003c00000 */
        /* <DEDUP_REMOVED lines=8> */
.L_x_214:
[----:B------:R-:W-:Y:S02]  /*e700*/  MOV R0, 0x2 ;  /* 0x0000000200007802 */ /* 0x000fe40000000f00 */
[----:B------:R-:W-:Y:S02]  /*e710*/  MOV R2, 0xe730 ;  /* 0x0000e73000027802 */ /* 0x000fe40000000f00 */
[----:B------:R-:W-:Y:S05]  /*e720*/  CALL.REL.NOINC `($__internal_2_$__cuda_sm70_shflsync_bfly_p) ;  /* 0x000010e000007944 */ /* 0x000fea0003c00000 */
[----:B------:R-:W-:-:S05]  /*e730*/  BRA `(.L_x_297) ;  /* 0xffff970000007947 */ /* 0x000fca000383ffff */
.L_x_215:
[----:B------:R-:W-:Y:S02]  /*e740*/  MOV R0, 0x1 ;  /* 0x0000000100007802 */ /* 0x000fe40000000f00 */
[----:B------:R-:W-:Y:S02]  /*e750*/  MOV R2, 0xe770 ;  /* 0x0000e77000027802 */ /* 0x000fe40000000f00 */
[----:B------:R-:W-:Y:S05]  /*e760*/  CALL.REL.NOINC `($__internal_2_$__cuda_sm70_shflsync_bfly_p) ;  /* 0x000010a000007944 */ /* 0x000fea0003c00000 */
[----:B------:R-:W-:Y:S01]  /*e770*/  FMNMX.FTZ R70, R68, R0, !PT ;  /* 0x0000000044467209 */ /* 0x000fe20007810000 */
[----:B------:R-:W-:Y:S01]  /*e780*/  IMAD.MOV.U32 R68, RZ, RZ, R136 ;  /* 0x000000ffff447224 */ /* 0x000fe200078e0088 */
[----:B------:R-:W-:Y:S01]  /*e790*/  MOV R2, 0xe7c0 ;  /* 0x0000e7c000027802 */ /* 0x000fe20000000f00 */
[----:B------:R-:W-:Y:S02]  /*e7a0*/  IMAD.MOV.U32 R0, RZ, RZ, 0x2 ;  /* 0x00000002ff007424 */ /* 0x000fe400078e00ff */
[----:B------:R-:W-:Y:S05]  /*e7b0*/  CALL.REL.NOINC `($__internal_2_$__cuda_sm70_shflsync_bfly_p) ;  /* 0x0000105000007944 */ /* 0x000fea0003c00000 */
[----:B------:R-:W-:Y:S01]  /*e7c0*/  FMNMX.FTZ R68, R136, R0, !PT ;  /* 0x0000000088447209 */ /* 0x000fe20007810000 */
[----:B------:R-:W-:Y:S01]  /*e7d0*/  IMAD.MOV.U32 R0, RZ, RZ, 0x1 ;  /* 0x00000001ff007424 */ /* 0x000fe200078e00ff */
[----:B------:R-:W-:Y:S02]  /*e7e0*/  MOV R2, 0xe800 ;  /* 0x0000e80000027802 */ /* 0x000fe40000000f00 */
[----:B------:R-:W-:Y:S05]  /*e7f0*/  CALL.REL.NOINC `($__internal_2_$__cuda_sm70_shflsync_bfly_p) ;  /* 0x0000101000007944 */ /* 0x000fea0003c00000 */
[----:B------:R-:W-:-:S05]  /*e800*/  BRA `(.L_x_298) ;  /* 0xffff96a000007947 */ /* 0x000fca000383ffff */
.L_x_217:
[----:B------:R-:W-:Y:S01]  /*e810*/  IMAD.MOV.U32 R68, RZ, RZ, R209 ;  /* 0x000000ffff447224 */ /* 0x000fe200078e00d1 */
[----:B------:R-:W-:-:S02]  /*e820*/  MOV R0, 0x2 ;  /* 0x0000000200007802 */ /* 0x000fc40000000f00 */
[----:B------:R-:W-:Y:S02]  /*e830*/  MOV R2, 0xe850 ;  /* 0x0000e85000027802 */ /* 0x000fe40000000f00 */
[----:B------:R-:W-:Y:S05]  /*e840*/  CALL.REL.NOINC `($__internal_2_$__cuda_sm70_shflsync_bfly_p) ;  /* 0x00000fc000007944 */ /* 0x000fea0003c00000 */
[----:B------:R-:W-:Y:S01]  /*e850*/  FADD.FTZ R68, R209, R0 ;  /* 0x00000000d1447221 */ /* 0x000fe20000010000 */
[----:B------:R-:W-:Y:S02]  /*e860*/  MOV R0, 0x1 ;  /* 0x0000000100007802 */ /* 0x000fe40000000f00 */
[----:B------:R-:W-:Y:S02]  /*e870*/  MOV R2, 0xe890 ;  /* 0x0000e89000027802 */ /* 0x000fe40000000f00 */
[----:B------:R-:W-:Y:S05]  /*e880*/  CALL.REL.NOINC `($__internal_2_$__cuda_sm70_shflsync_bfly_p) ;  /* 0x00000f8000007944 */ /* 0x000fea0003c00000 */
[----:B------:R-:W-:Y:S01]  /*e890*/  FADD.FTZ R4, R68, R0 ;  /* 0x0000000044047221 */ /* 0x000fe20000010000 */
[----:B------:R-:W-:Y:S02]  /*e8a0*/  MOV R68, R230 ;  /* 0x000000e600447202 */ /* 0x000fe40000000f00 */
[----:B------:R-:W-:Y:S02]  /*e8b0*/  MOV R0, 0x2 ;  /* 0x0000000200007802 */ /* 0x000fe40000000f00 */
[----:B------:R-:W-:Y:S02]  /*e8c0*/  MOV R2, 0xe8e0 ;  /* 0x0000e8e000027802 */ /* 0x000fe40000000f00 */
[----:B------:R-:W-:Y:S05]  /*e8d0*/  CALL.REL.NOINC `($__internal_2_$__cuda_sm70_shflsync_bfly_p) ;  /* 0x00000f3000007944 */ /* 0x000fea0003c00000 */
[----:B------:R-:W-:Y:S01]  /*e8e0*/  FADD.FTZ R5, R230, R0 ;  /* 0x00000000e6057221 */ /* 0x000fe20000010000 */
[----:B------:R-:W-:Y:S02]  /*e8f0*/  MOV R0, 0x1 ;  /* 0x0000000100007802 */ /* 0x000fe40000000f00 */
[----:B------:R-:W-:-:S02]  /*e900*/  MOV R2, 0xe930 ;  /* 0x0000e93000027802 */ /* 0x000fc40000000f00 */
[----:B------:R-:W-:Y:S02]  /*e910*/  MOV R68, R5 ;  /* 0x0000000500447202 */ /* 0x000fe40000000f00 */
[----:B------:R-:W-:Y:S05]  /*e920*/  CALL.REL.NOINC `($__internal_2_$__cuda_sm70_shflsync_bfly_p) ;  /* 0x00000ee000007944 */ /* 0x000fea0003c00000 */
[----:B------:R-:W-:Y:S01]  /*e930*/  MOV R3, R0 ;  /* 0x0000000000037202 */ /* 0x000fe20000000f00 */
[----:B------:R-:W-:Y:S05]  /*e940*/  BRA `(.L_x_299) ;  /* 0xffffb1a000007947 */ /* 0x000fea000383ffff */
.L_x_224:
[----:B--234-:R-:W-:Y:S01]  /*e950*/  IMAD.MOV.U32 R207, RZ, RZ, R7 ;  /* 0x000000ffffcf7224 */ /* 0x01cfe200078e0007 */
[----:B------:R-:W-:Y:S01]  /*e960*/  MOV R206, RZ ;  /* 0x000000ff00ce7202 */ /* 0x000fe20000000f00 */
[----:B------:R-:W-:Y:S01]  /*e970*/  IMAD.MOV.U32 R3, RZ, RZ, 0x181f ;  /* 0x0000181fff037424 */ /* 0x000fe200078e00ff */
[----:B------:R-:W-:Y:S02]  /*e980*/  MOV R2, 0xe9a0 ;  /* 0x0000e9a000027802 */ /* 0x000fe40000000f00 */
[----:B-1----:R-:W-:Y:S05]  /*e990*/  CALL.REL.NOINC `($__internal_3_$__cuda_sm70_shflsync_idx_p) ;  /* 0x00000ed000007944 */ /* 0x002fea0003c00000 */
[----:B------:R-:W-:Y:S01]  /*e9a0*/  MOV R8, R206 ;  /* 0x000000ce00087202 */ /* 0x000fe20000000f00 */
[----:B------:R-:W-:Y:S05]  /*e9b0*/  BRA `(.L_x_300) ;  /* 0xffffc51000007947 */ /* 0x000fea000383ffff */
.L_x_225:
[----:B------:R-:W-:Y:S01]  /*e9c0*/  IMAD.MOV.U32 R207, RZ, RZ, R9 ;  /* 0x000000ffffcf7224 */ /* 0x000fe200078e0009 */
[----:B------:R-:W-:Y:S01]  /*e9d0*/  MOV R206, RZ ;  /* 0x000000ff00ce7202 */ /* 0x000fe20000000f00 */
[----:B------:R-:W-:Y:S01]  /*e9e0*/  IMAD.MOV.U32 R3, RZ, RZ, 0x181f ;  /* 0x0000181fff037424 */ /* 0x000fe200078e00ff */
[----:B------:R-:W-:Y:S02]  /*e9f0*/  MOV R2, 0xea10 ;  /* 0x0000ea1000027802 */ /* 0x000fe40000000f00 */
[----:B-123--:R-:W-:Y:S05]  /*ea00*/  CALL.REL.NOINC `($__internal_3_$__cuda_sm70_shflsync_idx_p) ;  /* 0x00000e6000007944 */ /* 0x00efea0003c00000 */
[----:B------:R-:W-:Y:S01]  /*ea10*/  MOV R0, R206 ;  /* 0x000000ce00007202 */ /* 0x000fe20000000f00 */
[----:B------:R-:W-:Y:S05]  /*ea20*/  BRA `(.L_x_301) ;  /* 0xffffc4c000007947 */ /* 0x000fea000383ffff */
.L_x_228:
[----:B------:R-:W-:Y:S01]  /*ea30*/  IMAD.MOV.U32 R207, RZ, RZ, R7 ;  /* 0x000000ffffcf7224 */ /* 0x000fe200078e0007 */
[----:B------:R-:W-:Y:S01]  /*ea40*/  MOV R206, 0x1 ;  /* 0x0000000100ce7802 */ /* 0x000fe20000000f00 */
[----:B--2---:R-:W-:Y:S01]  /*ea50*/  IMAD.MOV.U32 R3, RZ, RZ, 0x181f ;  /* 0x0000181fff037424 */ /* 0x004fe200078e00ff */
[----:B------:R-:W-:-:S02]  /*ea60*/  MOV R2, 0xea80 ;  /* 0x0000ea8000027802 */ /* 0x000fc40000000f00 */
[----:B-1-34-:R-:W-:Y:S05]  /*ea70*/  CALL.REL.NOINC `($__internal_3_$__cuda_sm70_shflsync_idx_p) ;  /* 0x00000df000007944 */ /* 0x01afea0003c00000 */
        /* <DEDUP_REMOVED lines=8> */
.L_x_231:
[----:B------:R-:W-:Y:S01]  /*eb00*/  IMAD.MOV.U32 R207, RZ, RZ, R7 ;  /* 0x000000ffffcf7224 */ /* 0x000fe200078e0007 */
[----:B------:R-:W-:Y:S01]  /*eb10*/  MOV R206, 0x2 ;  /* 0x0000000200ce7802 */ /* 0x000fe20000000f00 */
[----:B-1----:R-:W-:Y:S01]  /*eb20*/  IMAD.MOV.U32 R3, RZ, RZ, 0x181f ;  /* 0x0000181fff037424 */ /* 0x002fe200078e00ff */
[----:B------:R-:W-:Y:S02]  /*eb30*/  MOV R2, 0xeb50 ;  /* 0x0000eb5000027802 */ /* 0x000fe40000000f00 */
[----:B--234-:R-:W-:Y:S05]  /*eb40*/  CALL.REL.NOINC `($__internal_3_$__cuda_sm70_shflsync_idx_p) ;  /* 0x00000d2000007944 */ /* 0x01cfea0003c00000 */
[----:B------:R-:W-:Y:S01]  /*eb50*/  MOV R8, R206 ;  /* 0x000000ce00087202 */ /* 0x000fe20000000f00 */
[----:B------:R-:W-:Y:S05]  /*eb60*/  BRA `(.L_x_303) ;  /* 0xffffc5b000007947 */ /* 0x000fea000383ffff */
.L_x_232:
[----:B------:R-:W-:Y:S01]  /*eb70*/  IMAD.MOV.U32 R207, RZ, RZ, R9 ;  /* 0x000000ffffcf7224 */ /* 0x000fe200078e0009 */
[----:B------:R-:W-:Y:S01]  /*eb80*/  MOV R206, 0x2 ;  /* 0x0000000200ce7802 */ /* 0x000fe20000000f00 */
[----:B-1----:R-:W-:Y:S01]  /*eb90*/  IMAD.MOV.U32 R3, RZ, RZ, 0x181f ;  /* 0x0000181fff037424 */ /* 0x002fe200078e00ff */
[----:B------:R-:W-:Y:S02]  /*eba0*/  MOV R2, 0xebc0 ;  /* 0x0000ebc000027802 */ /* 0x000fe40000000f00 */
[----:B--234-:R-:W-:Y:S05]  /*ebb0*/  CALL.REL.NOINC `($__internal_3_$__cuda_sm70_shflsync_idx_p) ;  /* 0x00000cb000007944 */ /* 0x01cfea0003c00000 */
[----:B------:R-:W-:Y:S01]  /*ebc0*/  MOV R0, R206 ;  /* 0x000000ce00007202 */ /* 0x000fe20000000f00 */
[----:B------:R-:W-:Y:S05]  /*ebd0*/  BRA `(.L_x_304) ;  /* 0xffffc56000007947 */ /* 0x000fea000383ffff */
.L_x_235:
[----:B------:R-:W-:Y:S01]  /*ebe0*/  IMAD.MOV.U32 R207, RZ, RZ, R7 ;  /* 0x000000ffffcf7224 */ /* 0x000fe200078e0007 */
[----:B------:R-:W-:Y:S01]  /*ebf0*/  MOV R206, 0x3 ;  /* 0x0000000300ce7802 */ /* 0x000fe20000000f00 */
[----:B-1----:R-:W-:Y:S01]  /*ec00*/  IMAD.MOV.U32 R3, RZ, RZ, 0x181f ;  /* 0x0000181fff037424 */ /* 0x002fe200078e00ff */
[----:B------:R-:W-:-:S02]  /*ec10*/  MOV R2, 0xec30 ;  /* 0x0000ec3000027802 */ /* 0x000fc40000000f00 */
        /* <DEDUP_REMOVED lines=9> */
.L_x_237:
[----:B------:R-:W-:Y:S01]  /*ecb0*/  IMAD.MOV.U32 R207, RZ, RZ, R5 ;  /* 0x000000ffffcf7224 */ /* 0x000fe200078e0005 */
[----:B------:R-:W-:Y:S01]  /*ecc0*/  MOV R206, RZ ;  /* 0x000000ff00ce7202 */ /* 0x000fe20000000f00 */
[----:B------:R-:W-:Y:S01]  /*ecd0*/  IMAD.MOV.U32 R3, RZ, RZ, 0x1c1f ;  /* 0x00001c1fff037424 */ /* 0x000fe200078e00ff */
[----:B------:R-:W-:Y:S02]  /*ece0*/  MOV R2, 0xed00 ;  /* 0x0000ed0000027802 */ /* 0x000fe40000000f00 */
[----:B------:R-:W-:Y:S05]  /*ecf0*/  CALL.REL.NOINC `($__internal_3_$__cuda_sm70_shflsync_idx_p) ;  /* 0x00000b7000007944 */ /* 0x000fea0003c00000 */
[----:B------:R-:W-:Y:S01]  /*ed00*/  MOV R4, R206 ;  /* 0x000000ce00047202 */ /* 0x000fe20000000f00 */
[----:B------:R-:W-:Y:S05]  /*ed10*/  BRA `(.L_x_306) ;  /* 0xffffc84000007947 */ /* 0x000fea000383ffff */
.L_x_238:
[----:B------:R-:W-:Y:S01]  /*ed20*/  IMAD.MOV.U32 R207, RZ, RZ, R12 ;  /* 0x000000ffffcf7224 */ /* 0x000fe200078e000c */
[----:B------:R-:W-:Y:S01]  /*ed30*/  MOV R206, RZ ;  /* 0x000000ff00ce7202 */ /* 0x000fe20000000f00 */
[----:B------:R-:W-:Y:S01]  /*ed40*/  IMAD.MOV.U32 R3, RZ, RZ, 0x1c1f ;  /* 0x00001c1fff037424 */ /* 0x000fe200078e00ff */
[----:B------:R-:W-:Y:S02]  /*ed50*/  MOV R2, 0xed70 ;  /* 0x0000ed7000027802 */ /* 0x000fe40000000f00 */
[----:B-12---:R-:W-:Y:S05]  /*ed60*/  CALL.REL.NOINC `($__internal_3_$__cuda_sm70_shflsync_idx_p) ;  /* 0x00000b0000007944 */ /* 0x006fea0003c00000 */
[----:B------:R-:W-:Y:S01]  /*ed70*/  MOV R0, R206 ;  /* 0x000000ce00007202 */ /* 0x000fe20000000f00 */
[----:B------:R-:W-:Y:S05]  /*ed80*/  BRA `(.L_x_307) ;  /* 0xffffc7f000007947 */ /* 0x000fea000383ffff */
.L_x_241:
        /* <DEDUP_REMOVED lines=13> */
.L_x_245:
[----:B------:R-:W-:Y:S01]  /*ee60*/  IMAD.MOV.U32 R207, RZ, RZ, R7 ;  /* 0x000000ffffcf7224 */ /* 0x000fe200078e0007 */
[----:B------:R-:W-:Y:S01]  /*ee70*/  MOV R206, RZ ;  /* 0x000000ff00ce7202 */ /* 0x000fe20000000f00 */
[----:B------:R-:W-:Y:S01]  /*ee80*/  IMAD.MOV.U32 R3, RZ, RZ, 0x181f ;  /* 0x0000181fff037424 */ /* 0x000fe200078e00ff */
[----:B------:R-:W-:Y:S02]  /*ee90*/  MOV R2, 0xeeb0 ;  /* 0x0000eeb000027802 */ /* 0x000fe40000000f00 */
[----:B------:R-:W-:Y:S05]  /*eea0*/  CALL.REL.NOINC `($__internal_3_$__cuda_sm70_shflsync_idx_p) ;  /* 0x000009c000007944 */ /* 0x000fea0003c00000 */
[----:B------:R-:W-:Y:S01]  /*eeb0*/  MOV R8, R206 ;  /* 0x000000ce00087202 */ /* 0x000fe20000000f00 */
[----:B------:R-:W-:Y:S05]  /*eec0*/  BRA `(.L_x_309) ;  /* 0xffffda8000007947 */ /* 0x000fea000383ffff */
.L_x_246:
[----:B------:R-:W-:Y:S01]  /*eed0*/  IMAD.MOV.U32 R207, RZ, RZ, R10 ;  /* 0x000000ffffcf7224 */ /* 0x000fe200078e000a */
[----:B------:R-:W-:Y:S01]  /*eee0*/  MOV R206, RZ ;  /* 0x000000ff00ce7202 */ /* 0x000fe20000000f00 */
[----:B------:R-:W-:Y:S01]  /*eef0*/  IMAD.MOV.U32 R3, RZ, RZ, 0x181f ;  /* 0x0000181fff037424 */ /* 0x000fe200078e00ff */
[----:B------:R-:W-:Y:S02]  /*ef00*/  MOV R2, 0xef20 ;  /* 0x0000ef2000027802 */ /* 0x000fe40000000f00 */
[----:B-12---:R-:W-:Y:S05]  /*ef10*/  CALL.REL.NOINC `($__internal_3_$__cuda_sm70_shflsync_idx_p) ;  /* 0x0000095000007944 */ /* 0x006fea0003c00000 */
[----:B------:R-:W-:Y:S01]  /*ef20*/  MOV R0, R206 ;  /* 0x000000ce00007202 */ /* 0x000fe20000000f00 */
[----:B------:R-:W-:Y:S05]  /*ef30*/  BRA `(.L_x_310) ;  /* 0xffffda3000007947 */ /* 0x000fea000383ffff */
.L_x_249:
        /* <DEDUP_REMOVED lines=13> */
.L_x_252:
[----:B------:R-:W-:Y:S01]  /*f010*/  IMAD.MOV.U32 R207, RZ, RZ, R7 ;  /* 0x000000ffffcf7224 */ /* 0x000fe200078e0007 */
[----:B------:R-:W-:Y:S01]  /*f020*/  MOV R206, 0x2 ;  /* 0x0000000200ce7802 */ /* 0x000fe20000000f00 */
[----:B-1----:R-:W-:Y:S01]  /*f030*/  IMAD.MOV.U32 R3, RZ, RZ, 0x181f ;  /* 0x0000181fff037424 */ /* 0x002fe200078e00ff */
[----:B------:R-:W-:Y:S02]  /*f040*/  MOV R2, 0xf060 ;  /* 0x0000f06000027802 */ /* 0x000fe40000000f00 */
[----:B--234-:R-:W-:Y:S05]  /*f050*/  CALL.REL.NOINC `($__internal_3_$__cuda_sm70_shflsync_idx_p) ;  /* 0x0000081000007944 */ /* 0x01cfea0003c00000 */
[----:B------:R-:W-:Y:S01]  /*f060*/  MOV R8, R206 ;  /* 0x000000ce00087202 */ /* 0x000fe20000000f00 */
[----:B------:R-:W-:Y:S05]  /*f070*/  BRA `(.L_x_312) ;  /* 0xffffdb3000007947 */ /* 0x000fea000383ffff */
.L_x_253:
[----:B------:R-:W-:Y:S01]  /*f080*/  IMAD.MOV.U32 R207, RZ, RZ, R10 ;  /* 0x000000ffffcf7224 */ /* 0x000fe200078e000a */
[----:B------:R-:W-:Y:S01]  /*f090*/  MOV R206, 0x2 ;  /* 0x0000000200ce7802 */ /* 0x000fe20000000f00 */
[----:B------:R-:W-:Y:S01]  /*f0a0*/  IMAD.MOV.U32 R3, RZ, RZ, 0x181f ;  /* 0x0000181fff037424 */ /* 0x000fe200078e00ff */
[----:B------:R-:W-:Y:S02]  /*f0b0*/  MOV R2, 0xf0d0 ;  /* 0x0000f0d000027802 */ /* 0x000fe40000000f00 */
[----:B-1234-:R-:W-:Y:S05]  /*f0c0*/  CALL.REL.NOINC `($__internal_3_$__cuda_sm70_shflsync_idx_p) ;  /* 0x000007a000007944 */ /* 0x01efea0003c00000 */
[----:B------:R-:W-:Y:S01]  /*f0d0*/  MOV R0, R206 ;  /* 0x000000ce00007202 */ /* 0x000fe20000000f00 */
[----:B------:R-:W-:Y:S05]  /*f0e0*/  BRA `(.L_x_313) ;  /* 0xffffdae000007947 */ /* 0x000fea000383ffff */
.L_x_256:
        /* <DEDUP_REMOVED lines=13> */
.L_x_258:
[----:B------:R-:W-:Y:S01]  /*f1c0*/  IMAD.MOV.U32 R207, RZ, RZ, R62 ;  /* 0x000000ffffcf7224 */ /* 0x000fe200078e003e */
[----:B------:R-:W-:Y:S01]  /*f1d0*/  MOV R206, RZ ;  /* 0x000000ff00ce7202 */ /* 0x000fe20000000f00 */
[----:B------:R-:W-:Y:S01]  /*f1e0*/  IMAD.MOV.U32 R3, RZ, RZ, 0x1f ;  /* 0x0000001fff037424 */ /* 0x000fe200078e00ff */
[----:B------:R-:W-:Y:S02]  /*f1f0*/  MOV R2, 0xf210 ;  /* 0x0000f21000027802 */ /* 0x000fe40000000f00 */
[----:B--2---:R-:W-:Y:S05]  /*f200*/  CALL.REL.NOINC `($__internal_3_$__cuda_sm70_shflsync_idx_p) ;  /* 0x0000066000007944 */ /* 0x004fea0003c00000 */
[----:B------:R-:W-:Y:S01]  /*f210*/  MOV R9, R206 ;  /* 0x000000ce00097202 */ /* 0x000fe20000000f00 */
[----:B------:R-:W-:Y:S05]  /*f220*/  BRA `(.L_x_315) ;  /* 0xffffdc6000007947 */ /* 0x000fea000383ffff */
.L_x_259:
[----:B------:R-:W-:Y:S01]  /*f230*/  IMAD.MOV.U32 R207, RZ, RZ, R62 ;  /* 0x000000ffffcf7224 */ /* 0x000fe200078e003e */
[----:B------:R-:W-:Y:S01]  /*f240*/  MOV R206, 0x1 ;  /* 0x0000000100ce7802 */ /* 0x000fe20000000f00 */
[----:B------:R-:W-:Y:S01]  /*f250*/  IMAD.MOV.U32 R3, RZ, RZ, 0x1f ;  /* 0x0000001fff037424 */ /* 0x000fe200078e00ff */
[----:B------:R-:W-:Y:S02]  /*f260*/  MOV R2, 0xf280 ;  /* 0x0000f28000027802 */ /* 0x000fe40000000f00 */
[----:B-12---:R-:W-:Y:S05]  /*f270*/  CALL.REL.NOINC `($__internal_3_$__cuda_sm70_shflsync_idx_p) ;  /* 0x000005f000007944 */ /* 0x006fea0003c00000 */
[----:B------:R-:W-:Y:S01]  /*f280*/  MOV R8, R206 ;  /* 0x000000ce00087202 */ /* 0x000fe20000000f00 */
[----:B------:R-:W-:Y:S05]  /*f290*/  BRA `(.L_x_316) ;  /* 0xffffdc1000007947 */ /* 0x000fea000383ffff */
.L_x_260:
[----:B------:R-:W-:Y:S02]  /*f2a0*/  MOV R2, 0x1 ;  /* 0x0000000100027802 */ /* 0x000fe40000000f00 */
[----:B------:R-:W-:-:S02]  /*f2b0*/  MOV R3, 0xf2d0 ;  /* 0x0000f2d000037802 */ /* 0x000fc40000000f00 */
[----:B-1234-:R-:W-:Y:S05]  /*f2c0*/  CALL.REL.NOINC `($__internal_4_$__cuda_sm70_shflsync_up_p) ;  /* 0x000005f000007944 */ /* 0x01efea0003c00000 */
[----:B------:R-:W-:Y:S05]  /*f2d0*/  BRA `(.L_x_317) ;  /* 0xffffdcf000007947 */ /* 0x000fea000383ffff */
.L_x_261:
[----:B------:R-:W-:Y:S02]  /*f2e0*/  MOV R2, 0x2 ;  /* 0x0000000200027802 */ /* 0x000fe40000000f00 */
[----:B------:R-:W-:-:S02]  /*f2f0*/  MOV R3, 0xf310 ;  /* 0x0000f31000037802 */ /* 0x000fc40000000f00 */
[----:B--2-4-:R-:W-:Y:S05]  /*f300*/  CALL.REL.NOINC `($__internal_4_$__cuda_sm70_shflsync_up_p) ;  /* 0x000005b000007944 */ /* 0x014fea0003c00000 */
        /* <DEDUP_REMOVED lines=24> */
.L_x_265:
[----:B------:R-:W-:Y:S02]  /*f490*/  MOV R2, 0x1 ;  /* 0x0000000100027802 */ /* 0x000fe40000000f00 */
[----:B------:R-:W-:Y:S02]  /*f4a0*/  MOV R3, 0xf4c0 ;  /* 0x0000f4c000037802 */ /* 0x000fe40000000f00 */
[----:B------:R-:W-:Y:S05]  /*f4b0*/  CALL.REL.NOINC `($__internal_4_$__cuda_sm70_shflsync_up_p) ;  /* 0x0000040000007944 */ /* 0x000fea0003c00000 */
[----:B------:R-:W-:Y:S01]  /*f4c0*/  MOV R2, R4 ;  /* 0x0000000400027202 */ /* 0x000fe20000000f00 */
[----:B------:R-:W-:Y:S05]  /*f4d0*/  BRA `(.L_x_319) ;  /* 0xffffdd4000007947 */ /* 0x000fea000383ffff */
.L_x_266:
[----:B------:R-:W-:Y:S02]  /*f4e0*/  MOV R2, 0x2 ;  /* 0x0000000200027802 */ /* 0x000fe40000000f00 */
[----:B------:R-:W-:Y:S02]  /*f4f0*/  MOV R3, 0xf510 ;  /* 0x0000f51000037802 */ /* 0x000fe40000000f00 */
        /* <DEDUP_REMOVED lines=25> */
.L_x_268:
[----:B------:R-:W-:Y:S02]  /*f690*/  SEL R0, RZ, 0x1, P0 ;  /* 0x00000001ff007807 */ /* 0x000fe40000000000 */
[----:B------:R-:W-:Y:S02]  /*f6a0*/  MOV R2, 0xf6c0 ;  /* 0x0000f6c000027802 */ /* 0x000fe40000000f00 */
[----:B-1----:R-:W-:Y:S05]  /*f6b0*/  CALL.REL.NOINC `($__internal_5_$__cuda_sm70_votesync_ballot) ;  /* 0x0000027000007944 */ /* 0x002fea0003c00000 */
[----:B------:R-:W-:Y:S05]  /*f6c0*/  BRA `(.L_x_321) ;  /* 0xffffdce000007947 */ /* 0x000fea000383ffff */
.L_x_269:
[----:B------:R-:W-:Y:S01]  /*f6d0*/  IMAD.MOV.U32 R207, RZ, RZ, R6 ;  /* 0x000000ffffcf7224 */ /* 0x000fe200078e0006 */
[----:B---3--:R-:W-:Y:S01]  /*f6e0*/  MOV R206, R11 ;  /* 0x0000000b00ce7202 */ /* 0x008fe20000000f00 */
[----:B------:R-:W-:Y:S01]  /*f6f0*/  IMAD.MOV.U32 R3, RZ, RZ, 0x1f ;  /* 0x0000001fff037424 */ /* 0x000fe200078e00ff */
[----:B------:R-:W-:Y:S02]  /*f700*/  MOV R2, 0xf720 ;  /* 0x0000f72000027802 */ /* 0x000fe40000000f00 */
[----:B-12---:R-:W-:Y:S05]  /*f710*/  CALL.REL.NOINC `($__internal_3_$__cuda_sm70_shflsync_idx_p) ;  /* 0x0000015000007944 */ /* 0x006fea0003c00000 */
[----:B------:R-:W-:Y:S01]  /*f720*/  IMAD.MOV.U32 R6, RZ, RZ, R206 ;  /* 0x000000ffff067224 */ /* 0x000fe200078e00ce */
[----:B------:R-:W-:Y:S01]  /*f730*/  MOV R206, R11 ;  /* 0x0000000b00ce7202 */ /* 0x000fe20000000f00 */
[----:B------:R-:W-:Y:S01]  /*f740*/  IMAD.MOV.U32 R207, RZ, RZ, R7 ;  /* 0x000000ffffcf7224 */ /* 0x000fe200078e0007 */
[----:B------:R-:W-:Y:S02]  /*f750*/  MOV R3, 0x1f ;  /* 0x0000001f00037802 */ /* 0x000fe40000000f00 */
[----:B------:R-:W-:-:S02]  /*f760*/  MOV R2, 0xf780 ;  /* 0x0000f78000027802 */ /* 0x000fc40000000f00 */
[----:B------:R-:W-:Y:S05]  /*f770*/  CALL.REL.NOINC `($__internal_3_$__cuda_sm70_shflsync_idx_p) ;  /* 0x000000f000007944 */ /* 0x000fea0003c00000 */
[----:B------:R-:W-:Y:S01]  /*f780*/  MOV R7, R206 ;  /* 0x000000ce00077202 */ /* 0x000fe20000000f00 */
[----:B------:R-:W-:Y:S05]  /*f790*/  BRA `(.L_x_322) ;  /* 0xffffdc5000007947 */ /* 0x000fea000383ffff */
.L_x_272:
[----:B------:R-:W-:Y:S01]  /*f7a0*/  IMAD.MOV.U32 R207, RZ, RZ, R4 ;  /* 0x000000ffffcf7224 */ /* 0x000fe200078e0004 */
[----:B------:R-:W-:Y:S01]  /*f7b0*/  MOV R206, R0 ;  /* 0x0000000000ce7202 */ /* 0x000fe20000000f00 */
[----:B------:R-:W-:Y:S01]  /*f7c0*/  IMAD.MOV.U32 R3, RZ, RZ, 0x1f ;  /* 0x0000001fff037424 */ /* 0x000fe200078e00ff */
[----:B------:R-:W-:-:S02]  /*f7d0*/  MOV R2, 0xf7f0 ;  /* 0x0000f7f000027802 */ /* 0x000fc40000000f00 */
[----:B-1-34-:R-:W-:Y:S05]  /*f7e0*/  CALL.REL.NOINC `($__internal_3_$__cuda_sm70_shflsync_idx_p) ;  /* 0x0000008000007944 */ /* 0x01afea0003c00000 */
[----:B------:R-:W-:Y:S01]  /*f7f0*/  MOV R10, R206 ;  /* 0x000000ce000a7202 */ /* 0x000fe20000000f00 */
[----:B------:R-:W-:Y:S05]  /*f800*/  BRA `(.L_x_271) ;  /* 0xffffdc4000007947 */ /* 0x000fea000383ffff */
        .weak           $__internal_2_$__cuda_sm70_shflsync_bfly_p
        .type           $__internal_2_$__cuda_sm70_shflsync_bfly_p,@function
        .size           $__internal_2_$__cuda_sm70_shflsync_bfly_p,($__internal_3_$__cuda_sm70_shflsync_idx_p - $__internal_2_$__cuda_sm70_shflsync_bfly_p)
$__internal_2_$__cuda_sm70_shflsync_bfly_p:
[----:B------:R-:W-:Y:S02]  /*f810*/  MOV R143, 0xffffffff ;  /* 0xffffffff008f7802 */ /* 0x000fe40000000f00 */
[----:B------:R-:W-:-:S02]  /*f820*/  MOV R3, 0x1f ;  /* 0x0000001f00037802 */ /* 0x000fc40000000f00 */
[----:B------:R-:W-:Y:S04]  /*f830*/  WARPSYNC R143 ;  /* 0x0000008f00007348 */ /* 0x000fe80003800000 */
[----:B------:R1:W2:Y:S02]  /*f840*/  SHFL.BFLY PT, R0, R68, R0, R3 ;  /* 0x0c00000044007389 */ /* 0x0002a400000e0003 */
[----:B-1----:R-:W-:-:S04]  /*f850*/  MOV R3, 0x0 ;  /* 0x0000000000037802 */ /* 0x002fc80000000f00 */
[----:B--2---:R-:W-:Y:S05]  /*f860*/  RET.REL.NODEC R2 `(_ZN7cutlass13device_kernelIN5flash19enable_sm80_to_sm89INS1_16FlashAttnFwdSm80INS1_25CollectiveMainloopFwdSm80ILi8ELi1ELb1EN4cute5tupleIJNS5_1CILi128EEENS7_ILi112EEES8_EEELi128ENS_6half_tEfNS_4arch4Sm80ELb0ELb0ELb0ELb1ELb1ELb0ELb1ELb1EEENS1_21CollectiveEpilogueFwdINS6_IJS8_S8_S9_EEENS6_IJNS7_ILi1EEESH_SH_EEESB_SD_Li256ELb1ELb1ELb1ELb0EEENS1_36VarlenDynamicPersistentTileSchedulerILi128ELi112ELi256ELi256ELb1ELb1ELb0ELb0ELb1ELb1EEEEEEEEEvNT_6ParamsE) ;  /* 0xffff079002007950 */ /* 0x004fea0003c3ffff */
        .weak           $__internal_3_$__cuda_sm70_shflsync_idx_p
        .type           $__internal_3_$__cuda_sm70_shflsync_idx_p,@function
        .size           $__internal_3_$__cuda_sm70_shflsync_idx_p,($__internal_4_$__cuda_sm70_shflsync_up_p - $__internal_3_$__cuda_sm70_shflsync_idx_p)
$__internal_3_$__cuda_sm70_shflsync_idx_p:
[----:B------:R-:W-:-:S04]  /*f870*/  MOV R210, 0xffffffff ;  /* 0xffffffff00d27802 */ /* 0x000fc80000000f00 */
[----:B------:R-:W-:Y:S04]  /*f880*/  WARPSYNC R210 ;  /* 0x000000d200007348 */ /* 0x000fe80003800000 */
[----:B------:R1:W2:Y:S02]  /*f890*/  SHFL.IDX PT, R206, R207, R206, R3 ;  /* 0x000000cecfce7389 */ /* 0x0002a400000e0003 */
[----:B-1----:R-:W-:-:S04]  /*f8a0*/  MOV R3, 0x0 ;  /* 0x0000000000037802 */ /* 0x002fc80000000f00 */
[----:B--2---:R-:W-:Y:S05]  /*f8b0*/  RET.REL.NODEC R2 `(_ZN7cutlass13device_kernelIN5flash19enable_sm80_to_sm89INS1_16FlashAttnFwdSm80INS1_25CollectiveMainloopFwdSm80ILi8ELi1ELb1EN4cute5tupleIJNS5_1CILi128EEENS7_ILi112EEES8_EEELi128ENS_6half_tEfNS_4arch4Sm80ELb0ELb0ELb0ELb1ELb1ELb0ELb1ELb1EEENS1_21CollectiveEpilogueFwdINS6_IJS8_S8_S9_EEENS6_IJNS7_ILi1EEESH_SH_EEESB_SD_Li256ELb1ELb1ELb1ELb0EEENS1_36VarlenDynamicPersistentTileSchedulerILi128ELi112ELi256ELi256ELb1ELb1ELb0ELb0ELb1ELb1EEEEEEEEEvNT_6ParamsE) ;  /* 0xffff074002007950 */ /* 0x004fea0003c3ffff */
        .weak           $__internal_4_$__cuda_sm70_shflsync_up_p
        .type           $__internal_4_$__cuda_sm70_shflsync_up_p,@function
        .size           $__internal_4_$__cuda_sm70_shflsync_up_p,($__internal_5_$__cuda_sm70_votesync_ballot - $__internal_4_$__cuda_sm70_shflsync_up_p)
$__internal_4_$__cuda_sm70_shflsync_up_p:
[----:B------:R-:W-:Y:S02]  /*f8c0*/  IMAD.MOV.U32 R4, RZ, RZ, RZ ;  /* 0x000000ffff047224 */ /* 0x000fe400078e00ff */
[----:B------:R-:W-:-:S04]  /*f8d0*/  IMAD.MOV.U32 R11, RZ, RZ, -0x1 ;  /* 0xffffffffff0b7424 */ /* 0x000fc800078e00ff */
[----:B------:R-:W-:Y:S04]  /*f8e0*/  WARPSYNC R11 ;  /* 0x0000000b00007348 */ /* 0x000fe80003800000 */
[----:B------:R1:W2:Y:S02]  /*f8f0*/  SHFL.UP PT, R4, R0, R2, R4 ;  /* 0x0400000200047389 */ /* 0x0002a400000e0004 */
[----:B-1----:R-:W-:Y:S02]  /*f900*/  MOV R2, R3 ;  /* 0x0000000300027202 */ /* 0x002fe40000000f00 */
[----:B------:R-:W-:-:S04]  /*f910*/  MOV R3, 0x0 ;  /* 0x0000000000037802 */ /* 0x000fc80000000f00 */
[----:B--2---:R-:W-:Y:S05]  /*f920*/  RET.REL.NODEC R2 `(_ZN7cutlass13device_kernelIN5flash19enable_sm80_to_sm89INS1_16FlashAttnFwdSm80INS1_25CollectiveMainloopFwdSm80ILi8ELi1ELb1EN4cute5tupleIJNS5_1CILi128EEENS7_ILi112EEES8_EEELi128ENS_6half_tEfNS_4arch4Sm80ELb0ELb0ELb0ELb1ELb1ELb0ELb1ELb1EEENS1_21CollectiveEpilogueFwdINS6_IJS8_S8_S9_EEENS6_IJNS7_ILi1EEESH_SH_EEESB_SD_Li256ELb1ELb1ELb1ELb0EEENS1_36VarlenDynamicPersistentTileSchedulerILi128ELi112ELi256ELi256ELb1ELb1ELb0ELb0ELb1ELb1EEEEEEEEEvNT_6ParamsE) ;  /* 0xffff06d002007950 */ /* 0x004fea0003c3ffff */
        .weak           $__internal_5_$__cuda_sm70_votesync_ballot
        .type           $__internal_5_$__cuda_sm70_votesync_ballot,@function
        .size           $__internal_5_$__cuda_sm70_votesync_ballot,(.L_x_1790 - $__internal_5_$__cuda_sm70_votesync_ballot)
$__internal_5_$__cuda_sm70_votesync_ballot:
[----:B------:R-:W-:Y:S01]  /*f930*/  ISETP.NE.U32.AND P0, PT, R0, 0x1, PT ;  /* 0x000000010000780c */ /* 0x000fe20003f05070 */
[----:B------:R-:W-:-:S04]  /*f940*/  IMAD.MOV.U32 R3, RZ, RZ, -0x1 ;  /* 0xffffffffff037424 */ /* 0x000fc800078e00ff */
[----:B------:R-:W-:Y:S08]  /*f950*/  WARPSYNC R3 ;  /* 0x0000000300007348 */ /* 0x000ff00003800000 */
[----:B------:R-:W-:-:S04]  /*f960*/  VOTE.ANY R0, PT, !P0 ;  /* 0x0000000000007806 */ /* 0x000fc800040e0100 */
[----:B------:R-:W-:Y:S01]  /*f970*/  LOP3.LUT R0, R0, R3, RZ, 0xc0, !PT ;  /* 0x0000000300007212 */ /* 0x000fe200078ec0ff */
[----:B------:R-:W-:-:S04]  /*f980*/  IMAD.MOV.U32 R3, RZ, RZ, 0x0 ;  /* 0x00000000ff037424 */ /* 0x000fc800078e00ff */
[----:B------:R-:W-:Y:S05]  /*f990*/  RET.REL.NODEC R2 `(_ZN7cutlass13device_kernelIN5flash19enable_sm80_to_sm89INS1_16FlashAttnFwdSm80INS1_25CollectiveMainloopFwdSm80ILi8ELi1ELb1EN4cute5tupleIJNS5_1CILi128EEENS7_ILi112EEES8_EEELi128ENS_6half_tEfNS_4arch4Sm80ELb0ELb0ELb0ELb1ELb1ELb0ELb1ELb1EEENS1_21CollectiveEpilogueFwdINS6_IJS8_S8_S9_EEENS6_IJNS7_ILi1EEESH_SH_EEESB_SD_Li256ELb1ELb1ELb1ELb0EEENS1_36VarlenDynamicPersistentTileSchedulerILi128ELi112ELi256ELi256ELb1ELb1ELb0ELb0ELb1ELb1EEEEEEEEEvNT_6ParamsE) ;  /* 0xffff066002007950 */ /* 0x000fea0003c3ffff */
.L_x_323:
        /* <DEDUP_REMOVED lines=14> */
.L_x_1790:


//--------------------- .text._ZN7cutlass13device_kernelIN5flash19enable_sm80_to_sm89INS1_16FlashAttnFwdSm80INS1_25CollectiveMainloopFwdSm80ILi8ELi1ELb1EN4cute5tupleIJNS5_1CILi128EEENS7_ILi112EEES8_EEELi128ENS_6half_tEfNS_4arch4Sm80ELb0ELb0ELb0ELb1ELb1ELb1ELb1ELb1EEENS1_21CollectiveEpilogueFwdINS6_IJS8_S8_S9_EEENS6_IJNS7_ILi1EEESH_SH_EEESB_SD_Li256ELb1ELb1ELb1ELb0EEENS1_36VarlenDynamicPersistentTileSchedulerILi128ELi112ELi256ELi256ELb1ELb1ELb0ELb0ELb1ELb1EEEEEEEEEvNT_6ParamsE --------------------------
	.section	.text._ZN7cutlass13device_kernelIN5flash19enable_sm80_to_sm89INS1_16FlashAttnFwdSm80INS1_25CollectiveMainloopFwdSm80ILi8ELi1ELb1EN4cute5tupleIJNS5_1CILi128EEENS7_ILi112EEES8_EEELi128ENS_6half_tEfNS_4arch4Sm80ELb0ELb0ELb0ELb1ELb1ELb1ELb1ELb1EEENS1_21CollectiveEpilogueFwdINS6_IJS8_S8_S9_EEENS6_IJNS7_ILi1EEESH_SH_EEESB_SD_Li256ELb1ELb1ELb1ELb0EEENS1_36VarlenDynamicPersistentTileSchedulerILi128ELi112ELi256ELi256ELb1ELb1ELb0ELb0ELb1ELb1EEEEEEEEEvNT_6ParamsE,"ax",@progbits
	.sectioninfo	@"SHI_REGISTERS=255"
	.align	128
.text._ZN7cutlass13device_kernelIN5flash19enable_sm80_to_sm89INS1_16FlashAttnFwdSm80INS1_25CollectiveMainloopFwdSm80ILi8ELi1ELb1EN4cute5tupleIJNS5_1CILi128EEENS7_ILi112EEES8_EEELi128ENS_6half_tEfNS_4arch4Sm80ELb0ELb0ELb0ELb1ELb1ELb1ELb1ELb1EEENS1_21CollectiveEpilogueFwdINS6_IJS8_S8_S9_EEENS6_IJNS7_ILi1EEESH_SH_EEESB_SD_Li256ELb1ELb1ELb1ELb0EEENS1_36VarlenDynamicPersistentTileSchedulerILi128ELi112ELi256ELi256ELb1ELb1ELb0ELb0ELb1ELb1EEEEEEEEEvNT_6ParamsE:
        .type           _ZN7cutlass13device_kernelIN5flash19enable_sm80_to_sm89INS1_16FlashAttnFwdSm80INS1_25CollectiveMainloopFwdSm80ILi8ELi1ELb1EN4cute5tupleIJNS5_1CILi128EEENS7_ILi112EEES8_EEELi128ENS_6half_tEfNS_4arch4Sm80ELb0ELb0ELb0ELb1ELb1ELb1ELb1ELb1EEENS1_21CollectiveEpilogueFwdINS6_IJS8_S8_S9_EEENS6_IJNS7_ILi1EEESH_SH_EEESB_SD_Li256ELb1ELb1ELb1ELb0EEENS1_36VarlenDynamicPersistentTileSchedulerILi128ELi112ELi256ELi256ELb1ELb1ELb0ELb0ELb1ELb1EEEEEEEEEvNT_6ParamsE,@function
        .size           _ZN7cutlass13device_kernelIN5flash19enable_sm80_to_sm89INS1_16FlashAttnFwdSm80INS1_25CollectiveMainloopFwdSm80ILi8ELi1ELb1EN4cute5tupleIJNS5_1CILi128EEENS7_ILi112EEES8_EEELi128ENS_6half_tEfNS_4arch4Sm80ELb0ELb0ELb0ELb1ELb1ELb1ELb1ELb1EEENS1_21CollectiveEpilogueFwdINS6_IJS8_S8_S9_EEENS6_IJNS7_ILi1EEESH_SH_EEESB_SD_Li256ELb1ELb1ELb1ELb0EEENS1_36VarlenDynamicPersistentTileSchedulerILi128ELi112ELi256ELi256ELb1ELb1ELb0ELb0ELb1ELb1EEEEEEEEEvNT_6ParamsE,(.L_x_1795 - _ZN7cutlass13device_kernelIN5flash19enable_sm80_to_sm89INS1_16FlashAttnFwdSm80INS1_25CollectiveMainloopFwdSm80ILi8ELi1ELb1EN4cute5tupleIJNS5_1CILi128EEENS7_ILi112EEES8_EEELi128ENS_6half_tEfNS_4arch4Sm80ELb0ELb0ELb0ELb1ELb1ELb1ELb1ELb1EEENS1_21CollectiveEpilogueFwdINS6_IJS8_S8_S9_EEENS6_IJNS7_ILi1EEESH_SH_EEESB_SD_Li256ELb1ELb1ELb1ELb0EEENS1_36VarlenDynamicPersistentTileSchedulerILi128ELi112ELi256ELi256ELb1ELb1ELb0ELb0ELb1ELb1EEEEEEEEEvNT_6ParamsE)
        .other          _ZN7cutlass13device_kernelIN5flash19enable_sm80_to_sm89INS1_16FlashAttnFwdSm80INS1_25CollectiveMainloopFwdSm80ILi8ELi1ELb1EN4cute5tupleIJNS5_1CILi128EEENS7_ILi112EEES8_EEELi128ENS_6half_tEfNS_4arch4Sm80ELb0ELb0ELb0ELb1ELb1ELb1ELb1ELb1EEENS1_21CollectiveEpilogueFwdINS6_IJS8_S8_S9_EEENS6_IJNS7_ILi1EEESH_SH_EEESB_SD_Li256ELb1ELb1ELb1ELb0EEENS1_36VarlenDynamicPersistentTileSchedulerILi128ELi112ELi256ELi256ELb1ELb1ELb0ELb0ELb1ELb1EEEEEEEEEvNT_6ParamsE,@"STO_CUDA_ENTRY STV_DEFAULT"
_ZN7cutlass13device_kernelIN5flash19enable_sm80_to_sm89INS1_16FlashAttnFwdSm80INS1_25CollectiveMainloopFwdSm80ILi8ELi1ELb1EN4cute5tupleIJNS5_1CILi128EEENS7_ILi112EEES8_EEELi128ENS_6half_tEfNS_4arch4Sm80ELb0ELb0ELb0ELb1ELb1ELb1ELb1ELb1EEENS1_21CollectiveEpilogueFwdINS6_IJS8_S8_S9_EEENS6_IJNS7_ILi1EEESH_SH_EEESB_SD_Li256ELb1ELb1ELb1ELb0EEENS1_36VarlenDynamicPersistentTileSchedulerILi128ELi112ELi256ELi256ELb1ELb1ELb0ELb0ELb1ELb1EEEEEEEEEvNT_6ParamsE:
[----:B------:R-:W-:-:S03]  /*0000*/  MOV R1, c[0x0][0x28] ;  /* 0x00000a0000017a02 */ /* 0x000fc60000000f00 */
[----:B------:R-:W1:Y:S01]  /*0010*/  S2R R2, SR_TID.X ;  /* 0x0000000000027919 */ /* 0x000e620000002100 */
[----:B------:R-:W-:Y:S01]  /*0020*/  IADD3 R1, R1, -0x110, RZ ;  /* 0xfffffef001017810 */ /* 0x000fe20007ffe0ff */
[----:B------:R-:W-:Y:S01]  /*0030*/  ULDC.64 UR8, c[0x0][0x118] ;  /* 0x0000460000087ab9 */ /* 0x000fe20000000a00 */
[----:B-1----:R-:W-:-:S06]  /*0040*/  SHF.R.U32.HI R0, RZ, 0x5, R2 ;  /* 0x00000005ff007819 */ /* 0x002fcc0000011602 */
[----:B------:R-:W1:Y:S02]  /*0050*/  SHFL.IDX PT, R0, R0, RZ, 0x1f ;  /* 0x00001fff00007589 */ /* 0x000e6400000e0000 */
[----:B-1----:R-:W1:Y:S02]  /*0060*/  R2UR UR7, R0 ;  /* 0x00000000000773c2 */ /* 0x002e6400000e0000 */
[----:B-1----:R-:W-:-:S13]  /*0070*/  ISETP.NE.AND P0, PT, RZ, UR7, PT ;  /* 0x00000007ff007c0c */ /* 0x002fda000bf05270 */
[----:B------:R-:W-:Y:S06]  /*0080*/  @P0 BAR.SYNC.DEFER_BLOCKING 0x5, 0x100 ;  /* 0x0144000000000b1d */ /* 0x000fec0000010000 */
[----:B------:R-:W1:Y:S04]  /*0090*/  @P0 LDS.128 R4, [0xf100] ;  /* 0x00f10000ff040984 */ /* 0x000e680000000c00 */
[----:B-1----:R1:W-:Y:S04]  /*00a0*/  @P0 STL.64 [R1+0x28], R4 ;  /* 0x0000280401000387 */ /* 0x0023e80000100a00 */
[----:B------:R1:W-:Y:S04]  /*00b0*/  @P0 STL.64 [R1+0x30], R6 ;  /* 0x0000300601000387 */ /* 0x0003e80000100a00 */
[----:B------:R-:W-:Y:S06]  /*00c0*/  @P0 BAR.ARV 0x4, 0x100 ;  /* 0x0104000000000b1d */ /* 0x000fec0000002000 */
[----:B------:R-:W-:Y:S05]  /*00d0*/  @P0 BRA `(.L_x_324) ;  /* 0x00000b1000000947 */ /* 0x000fea0003800000 */
[----:B------:R-:W-:Y:S01]  /*00e0*/  LOP3.LUT R14, R2, 0x1f, RZ, 0xc0, !PT ;  /* 0x0000001f020e7812 */ /* 0x000fe200078ec0ff */
[----:B------:R-:W-:Y:S01]  /*00f0*/  CS2R R8, SRZ ;  /* 0x0000000000087805 */ /* 0x000fe2000001ff00 */
[----:B-1----:R-:W-:-:S02]  /*0100*/  IMAD.MOV.U32 R7, RZ, RZ, RZ ;  /* 0x000000ffff077224 */ /* 0x002fc400078e00ff */
        /* <DEDUP_REMOVED lines=9> */
[----:B------:R-:W1:Y:S01]  /*01a0*/  S2UR UR4, SR_CTAID.X ;  /* 0x00000000000479c3 */ /* 0x000e620000002500 */
        /* <DEDUP_REMOVED lines=23> */
[----:B-1----:R-:W-:-:S13]  /*0320*/  ISETP.GT.AND P0, PT, R6, UR4, PT ;  /* 0x0000000406007c0c */ /* 0x002fda000bf04270 */
[----:B------:R-:W-:Y:S05]  /*0330*/  @P0 BRA `(.L_x_325) ;  /* 0x0000027000000947 */ /* 0x000fea0003800000 */
[----:B------:R-:W-:Y:S02]  /*0340*/  MOV R6, R0 ;  /* 0x0000000000067202 */ /* 0x000fe40000000f00 */
[----:B------:R-:W-:-:S04]  /*0350*/  MOV R9, RZ ;  /* 0x000000ff00097202 */ /* 0x000fc80000000f00 */
.L_x_329:
        /* <DEDUP_REMOVED lines=16> */
[----:B------:R1:W2:Y:S02]  /*0460*/  SHFL.UP PT, R0, R2, 0x1, RZ ;  /* 0x0420000002007989 */ /* 0x0002a400000e00ff */
.L_x_518:
        /* <DEDUP_REMOVED lines=16> */
.L_x_519:
[----:B--2---:R-:W-:-:S05]  /*0570*/  IMAD R0, R0, c[0x0][0x538], RZ ;  /* 0x00014e0000007a24 */ /* 0x004fca00078e02ff */
[----:B------:R-:W-:-:S04]  /*0580*/  IADD3 R6, R0, R6, RZ ;  /* 0x0000000600067210 */ /* 0x000fc80007ffe0ff */
[----:B------:R-:W-:-:S13]  /*0590*/  ISETP.GT.AND P0, PT, R6, UR4, PT ;  /* 0x0000000406007c0c */ /* 0x000fda000bf04270 */
[----:B-1----:R-:W-:Y:S05]  /*05a0*/  @!P0 BRA `(.L_x_329) ;  /* 0xfffffdb000008947 */ /* 0x002fea000383ffff */
.L_x_325:
[----:B------:R-:W-:-:S05]  /*05b0*/  IADD3 R12, -R0, R6, RZ ;  /* 0x00000006000c7210 */ /* 0x000fca0007ffe1ff */
[----:B------:R-:W-:-:S05]  /*05c0*/  IMAD R0, R4, c[0x0][0x538], R12 ;  /* 0x00014e0004007a24 */ /* 0x000fca00078e020c */
[----:B------:R-:W-:Y:S01]  /*05d0*/  ISETP.GT.AND P0, PT, R0, UR4, PT ;  /* 0x0000000400007c0c */ /* 0x000fe2000bf04270 */
[----:B------:R-:W-:-:S12]  /*05e0*/  BRA.DIV ~URZ, `(.L_x_330) ;  /* 0x000186b27f007947 */ /* 0x000fd8000b800000 */
[----:B------:R-:W-:-:S04]  /*05f0*/  VOTE.ANY R5, PT, !P0 ;  /* 0x0000000000057806 */ /* 0x000fc800040e0100 */
.L_x_520:
[----:B------:R1:W2:Y:S01]  /*0600*/  POPC R13, R5 ;  /* 0x00000005000d7309 */ /* 0x0002a20000000000 */
[----:B------:R-:W-:Y:S05]  /*0610*/  BRA.DIV ~URZ, `(.L_x_331) ;  /* 0x000186c27f007947 */ /* 0x000fea000b800000 */
[----:B--2---:R2:W3:Y:S01]  /*0620*/  SHFL.IDX PT, R11, R8, R13, 0x1f ;  /* 0x00001f0d080b7589 */ /* 0x0044e200000e0000 */
[----:B------:R-:W-:-:S03]  /*0630*/  MOV R6, RZ ;  /* 0x000000ff00067202 */ /* 0x000fc60000000f00 */
[----:B------:R2:W4:Y:S04]  /*0640*/  SHFL.IDX PT, R10, R7, R13, 0x1f ;  /* 0x00001f0d070a7589 */ /* 0x00052800000e0000 */
.L_x_521:
[----:B------:R-:W-:Y:S01]  /*0650*/  ISETP.NE.AND P0, PT, R5, RZ, PT ;  /* 0x000000ff0500720c */ /* 0x000fe20003f05270 */
[----:B------:R-:W-:-:S12]  /*0660*/  BSSY B0, `(.L_x_332) ;  /* 0x0000005000007945 */ /* 0x000fd80003800000 */
[----:B------:R-:W-:Y:S05]  /*0670*/  @!P0 BRA `(.L_x_333) ;  /* 0x0000003000008947 */ /* 0x000fea0003800000 */
[----:B------:R-:W-:Y:S01]  /*0680*/  IADD3 R221, R13, -0x1, RZ ;  /* 0xffffffff0ddd7810 */ /* 0x000fe20007ffe0ff */
[----:B------:R-:W-:Y:S05]  /*0690*/  BRA.DIV ~URZ, `(.L_x_334) ;  /* 0x000187227f007947 */ /* 0x000fea000b800000 */
[----:B------:R1:W2:Y:S02]  /*06a0*/  SHFL.IDX PT, R6, R4, R221, 0x1f ;  /* 0x00001fdd04067589 */ /* 0x0002a400000e0000 */
.L_x_333:
[----:B------:R-:W-:Y:S05]  /*06b0*/  BSYNC B0 ;  /* 0x0000000000007941 */ /* 0x000fea0003800000 */
.L_x_332:
[----:B---3--:R-:W-:Y:S01]  /*06c0*/  IABS R0, R11 ;  /* 0x0000000b00007213 */ /* 0x008fe20000000000 */
[----:B-12---:R-:W-:-:S04]  /*06d0*/  IMAD R4, R6, c[0x0][0x538], R12 ;  /* 0x00014e0006047a24 */ /* 0x006fc800078e020c */
[----:B------:R-:W-:Y:S01]  /*06e0*/  IMAD.MOV.U32 R5, RZ, RZ, R0 ;  /* 0x000000ffff057224 */ /* 0x000fe200078e0000 */
[----:B----4-:R-:W-:Y:S01]  /*06f0*/  IABS R0, R10 ;  /* 0x0000000a00007213 */ /* 0x010fe20000000000 */
[----:B------:R1:W-:Y:S01]  /*0700*/  STL [R1+0x28], R4 ;  /* 0x0000280401007387 */ /* 0x0003e20000100800 */
[----:B------:R-:W-:Y:S01]  /*0710*/  IADD3 R12, -R4, UR4, RZ ;  /* 0x00000004040c7c10 */ /* 0x000fe2000fffe1ff */
[----:B------:R-:W2:Y:S02]  /*0720*/  I2F.RP R2, R5 ;  /* 0x0000000500027306 */ /* 0x000ea40000209400 */
[----:B------:R-:W-:Y:S01]  /*0730*/  IMAD.MOV.U32 R7, RZ, RZ, R0 ;  /* 0x000000ffff077224 */ /* 0x000fe200078e0000 */
[----:B------:R-:W-:Y:S02]  /*0740*/  IABS R6, R12 ;  /* 0x0000000c00067213 */ /* 0x000fe40000000000 */
[----:B------:R-:W-:-:S03]  /*0750*/  IABS R0, R11 ;  /* 0x0000000b00007213 */ /* 0x000fc60000000000 */
[----:B------:R-:W-:Y:S01]  /*0760*/  I2F.RP R8, R7 ;  /* 0x0000000700087306 */ /* 0x000fe20000209400 */
[----:B------:R-:W-:-:S07]  /*0770*/  IADD3 R0, RZ, -R0, RZ ;  /* 0x80000000ff007210 */ /* 0x000fce0007ffe0ff */
[----:B--2---:R-:W2:Y:S02]  /*0780*/  MUFU.RCP R2, R2 ;  /* 0x0000000200027308 */ /* 0x004ea40000001000 */
[----:B--2---:R-:W-:-:S06]  /*0790*/  IADD3 R2, R2, 0xffffffe, RZ ;  /* 0x0ffffffe02027810 */ /* 0x004fcc0007ffe0ff */
[----:B------:R-:W2:Y:S02]  /*07a0*/  F2I.FTZ.U32.TRUNC.NTZ R3, R2 ;  /* 0x0000000200037305 */ /* 0x000ea4000021f000 */
[----:B--2---:R-:W-:-:S04]  /*07b0*/  IMAD.MOV R2, RZ, RZ, -R3 ;  /* 0x000000ffff027224 */ /* 0x004fc800078e0a03 */
[----:B-1----:R-:W-:Y:S02]  /*07c0*/  IMAD R4, R2, R5, RZ ;  /* 0x0000000502047224 */ /* 0x002fe400078e02ff */
        /* <DEDUP_REMOVED lines=45> */
[----:B------:R-:W-:Y:S02]  /*0aa0*/  IMAD R2, R10, R2, R4 ;  /* 0x000000020a027224 */ /* 0x000fe400078e0204 */
[----:B------:R-:W-:Y:S02]  /*0ab0*/  IMAD.IADD R4, R13, 0x1, R9 ;  /* 0x000000010d047824 */ /* 0x000fe400078e0209 */
[----:B------:R-:W-:-:S03]  /*0ac0*/  IMAD R0, R2, 0x10000, R0 ;  /* 0x0001000002007824 */ /* 0x000fc600078e0200 */
[----:B------:R1:W-:Y:S04]  /*0ad0*/  STL [R1+0x34], R4 ;  /* 0x0000340401007387 */ /* 0x0003e80000100800 */
[----:B------:R1:W-:Y:S04]  /*0ae0*/  STL [R1+0x30], R0 ;  /* 0x0000300001007387 */ /* 0x0003e80000100800 */
[----:B------:R1:W-:Y:S01]  /*0af0*/  STL [R1+0x2c], R3 ;  /* 0x00002c0301007387 */ /* 0x0003e20000100800 */
[----:B------:R-:W-:Y:S05]  /*0b00*/  BRA `(.L_x_335) ;  /* 0x0000006000007947 */ /* 0x000fea0003800000 */
.L_x_326:
[----:B------:R-:W-:Y:S01]  /*0b10*/  MOV R0, UR4 ;  /* 0x0000000400007c02 */ /* 0x000fe20008000f00 */
[----:B------:R-:W-:Y:S04]  /*0b20*/  STL [R1+0x2c], RZ ;  /* 0x00002cff01007387 */ /* 0x000fe80000100800 */
[----:B------:R-:W-:Y:S04]  /*0b30*/  STL [R1+0x30], RZ ;  /* 0x000030ff01007387 */ /* 0x000fe80000100800 */
[----:B------:R1:W-:Y:S02]  /*0b40*/  STL [R1+0x28], R0 ;  /* 0x0000280001007387 */ /* 0x0003e40000100800 */
[----:B-1----:R-:W-:-:S05]  /*0b50*/  MOV R0, c[0x0][0x53c] ;  /* 0x00014f0000007a02 */ /* 0x002fca0000000f00 */
[----:B------:R1:W-:Y:S02]  /*0b60*/  STL [R1+0x34], R0 ;  /* 0x0000340001007387 */ /* 0x0003e40000100800 */
.L_x_335:
[----:B-1----:R-:W2:Y:S04]  /*0b70*/  LDL R4, [R1+0x28] ;  /* 0x0000280001047983 */ /* 0x002ea80000100800 */
[----:B------:R-:W2:Y:S04]  /*0b80*/  LDL R5, [R1+0x2c] ;  /* 0x00002c0001057983 */ /* 0x000ea80000100800 */
[----:B------:R-:W2:Y:S04]  /*0b90*/  LDL R6, [R1+0x30] ;  /* 0x0000300001067983 */ /* 0x000ea80000100800 */
[----:B------:R-:W2:Y:S01]  /*0ba0*/  LDL R7, [R1+0x34] ;  /* 0x0000340001077983 */ /* 0x000ea20000100800 */
[----:B------:R-:W-:Y:S01]  /*0bb0*/  ISETP.NE.AND P0, PT, R14, RZ, PT ;  /* 0x000000ff0e00720c */ /* 0x000fe20003f05270 */
[----:B------:R-:W-:-:S12]  /*0bc0*/  WARPSYNC 0xffffffff ;  /* 0xffffffff00007948 */ /* 0x000fd80003800000 */
[----:B--2---:R1:W-:Y:S04]  /*0bd0*/  @!P0 STS.128 [0xf100], R4 ;  /* 0x00f10004ff008388 */ /* 0x0043e80000000c00 */
[----:B------:R-:W-:Y:S06]  /*0be0*/  BAR.ARV 0x5, 0x100 ;  /* 0x0144000000007b1d */ /* 0x000fec0000002000 */
.L_x_324:
[----:B------:R-:W2:Y:S02]  /*0bf0*/  LDL R0, [R1+0x34] ;  /* 0x0000340001007983 */ /* 0x000ea40000100800 */
[----:B--2---:R-:W-:-:S13]  /*0c00*/  ISETP.GE.AND P0, PT, R0, c[0x0][0x53c], PT ;  /* 0x00014f0000007a0c */ /* 0x004fda0003f06270 */
[----:B------:R-:W-:Y:S05]  /*0c10*/  @P0 EXIT ;  /* 0x000000000000094d */ /* 0x000fea0003800000 */
[----:B------:R-:W2:Y:S01]  /*0c20*/  S2R R15, SR_TID.X ;  /* 0x00000000000f7919 */ /* 0x000ea20000002100 */
[----:B------:R-:W-:Y:S01]  /*0c30*/  IMAD.MOV.U32 R19, RZ, RZ, 0x20 ;  /* 0x00000020ff137424 */ /* 0x000fe200078e00ff */
[----:B------:R-:W-:Y:S01]  /*0c40*/  ULDC UR4, c[0x0][0x2ac] ;  /* 0x0000ab0000047ab9 */ /* 0x000fe20000000800 */
[----:B------:R-:W-:Y:S01]  /*0c50*/  IMAD.MOV.U32 R18, RZ, RZ, 0x40 ;  /* 0x00000040ff127424 */ /* 0x000fe200078e00ff */
[----:B------:R-:W-:Y:S02]  /*0c60*/  ULDC UR6, c[0x0][0x1d0] ;  /* 0x0000740000067ab9 */ /* 0x000fe40000000800 */
[----:B------:R-:W-:Y:S01]  /*0c70*/  UIMAD UR6, UR4, UR6, URZ ;  /* 0x00000006040672a4 */ /* 0x000fe2000f8e023f */
[----:B--2---:R-:W-:-:S04]  /*0c80*/  SHF.R.S32.HI R14, RZ, 0x1f, R15 ;  /* 0x0000001fff0e7819 */ /* 0x004fc8000001140f */
[CC--:B------:R-:W-:Y:S02]  /*0c90*/  LEA.HI R2, R14.reuse, R15.reuse, RZ, 0x4 ;  /* 0x0000000f0e027211 */ /* 0x0c0fe400078f20ff */
[----:B-1----:R-:W-:Y:S02]  /*0ca0*/  LEA.HI R7, R14, R15, RZ, 0x2 ;  /* 0x0000000f0e077211 */ /* 0x002fe400078f10ff */
[C---:B------:R-:W-:Y:S02]  /*0cb0*/  LOP3.LUT R0, R2.reuse, 0xfffffff0, RZ, 0xc0, !PT ;  /* 0xfffffff002007812 */ /* 0x040fe400078ec0ff */
[----:B------:R-:W-:Y:S02]  /*0cc0*/  SHF.R.S32.HI R4, RZ, 0x4, R2 ;  /* 0x00000004ff047819 */ /* 0x000fe40000011402 */
[----:B------:R-:W-:Y:S01]  /*0cd0*/  SHF.R.S32.HI R8, RZ, 0x2, R7 ;  /* 0x00000002ff087819 */ /* 0x000fe20000011407 */
[----:B------:R-:W-:Y:S01]  /*0ce0*/  IMAD.IADD R0, R15, 0x1, -R0 ;  /* 0x000000010f007824 */ /* 0x000fe200078e0a00 */
[----:B------:R-:W-:-:S02]  /*0cf0*/  LEA.HI R2, R2, R4, RZ, 0x1 ;  /* 0x0000000402027211 */ /* 0x000fc400078f08ff */
[----:B------:R-:W-:Y:S02]  /*0d00*/  SHF.R.S32.HI R5, RZ, 0x1f, R7 ;  /* 0x0000001fff057819 */ /* 0x000fe40000011407 */
[----:B------:R-:W-:Y:S02]  /*0d10*/  SHF.R.S32.HI R6, RZ, 0x1f, R0 ;  /* 0x0000001fff067819 */ /* 0x000fe40000011400 */
[----:B------:R-:W-:Y:S02]  /*0d20*/  LOP3.LUT R3, R2, 0xfffffffe, RZ, 0xc0, !PT ;  /* 0xfffffffe02037812 */ /* 0x000fe400078ec0ff */
[----:B------:R-:W-:Y:S02]  /*0d30*/  LEA.HI R2, R5, R8, RZ, 0x3 ;  /* 0x0000000805027211 */ /* 0x000fe400078f18ff */
[----:B------:R-:W-:Y:S01]  /*0d40*/  LEA.HI R12, R6, R0, RZ, 0x3 ;  /* 0x00000000060c7211 */ /* 0x000fe200078f18ff */
[----:B------:R-:W-:Y:S01]  /*0d50*/  IMAD.IADD R11, R4, 0x1, -R3 ;  /* 0x00000001040b7824 */ /* 0x000fe200078e0a03 */
[----:B------:R-:W-:-:S02]  /*0d60*/  LEA.HI R81, R14, R15, RZ, 0x3 ;  /* 0x0000000f0e517211 */ /* 0x000fc400078f18ff */
[----:B------:R-:W-:Y:S02]  /*0d70*/  LOP3.LUT R2, R2, 0xfffffff8, RZ, 0xc0, !PT ;  /* 0xfffffff802027812 */ /* 0x000fe400078ec0ff */
[----:B------:R-:W-:Y:S02]  /*0d80*/  LOP3.LUT R3, R12, 0xfffffff8, RZ, 0xc0, !PT ;  /* 0xfffffff80c037812 */ /* 0x000fe400078ec0ff */
[----:B------:R-:W-:Y:S01]  /*0d90*/  LOP3.LUT R4, R81, 0xfffffff8, RZ, 0xc0, !PT ;  /* 0xfffffff851047812 */ /* 0x000fe200078ec0ff */
[----:B------:R-:W-:Y:S01]  /*0da0*/  IMAD.IADD R6, R8, 0x1, -R2 ;  /* 0x0000000108067824 */ /* 0x000fe200078e0a02 */
[----:B------:R-:W-:Y:S01]  /*0db0*/  LEA.HI R5, R14, R15, RZ, 0x5 ;  /* 0x0000000f0e057211 */ /* 0x000fe200078f28ff */
[----:B------:R-:W-:Y:S01]  /*0dc0*/  IMAD.IADD R9, R0, 0x1, -R3 ;  /* 0x0000000100097824 */ /* 0x000fe200078e0a03 */
[----:B------:R-:W-:Y:S01]  /*0dd0*/  LOP3.LUT R3, R7, 0xfffffffc, RZ, 0xc0, !PT ;  /* 0xfffffffc07037812 */ /* 0x000fe200078ec0ff */
[----:B------:R-:W-:Y:S01]  /*0de0*/  IMAD.IADD R82, R15, 0x1, -R4 ;  /* 0x000000010f527824 */ /* 0x000fe200078e0a04 */
[----:B------:R-:W-:-:S02]  /*0df0*/  SHF.R.S32.HI R0, RZ, 0x5, R5 ;  /* 0x00000005ff007819 */ /* 0x000fc40000011405 */
[----:B------:R-:W-:Y:S01]  /*0e00*/  SHF.R.S32.HI R2, RZ, 0x1f, R5 ;  /* 0x0000001fff027819 */ /* 0x000fe20000011405 */
[----:B------:R-:W-:Y:S01]  /*0e10*/  IMAD.SHL.U32 R7, R82, 0x40, RZ ;  /* 0x0000004052077824 */ /* 0x000fe200078e00ff */
[----:B------:R-:W-:Y:S01]  /*0e20*/  LOP3.LUT R4, R5, 0xffffffe0, RZ, 0xc0, !PT ;  /* 0xffffffe005047812 */ /* 0x000fe200078ec0ff */
[----:B------:R-:W-:Y:S01]  /*0e30*/  IMAD.SHL.U32 R16, R0, 0x400, RZ ;  /* 0x0000040000107824 */ /* 0x000fe200078e00ff */
[----:B------:R-:W-:Y:S01]  /*0e40*/  LEA.HI R5, R2, R0, RZ, 0x3 ;  /* 0x0000000002057211 */ /* 0x000fe200078f18ff */
[----:B------:R-:W-:Y:S01]  /*0e50*/  IMAD.IADD R2, R15, 0x1, -R3 ;  /* 0x000000010f027824 */ /* 0x000fe200078e0a03 */
[----:B------:R-:W-:Y:S01]  /*0e60*/  LOP3.LUT R3, R7, 0x1c0, RZ, 0xc0, !PT ;  /* 0x000001c007037812 */ /* 0x000fe200078ec0ff */
[----:B------:R-:W-:Y:S01]  /*0e70*/  IMAD.IADD R27, R15, 0x1, -R4 ;  /* 0x000000010f1b7824 */ /* 0x000fe200078e0a04 */
[----:B------:R-:W-:Y:S01]  /*0e80*/  LOP3.LUT R5, R5, 0xffffff8, RZ, 0xc0, !PT ;  /* 0x0ffffff805057812 */ /* 0x000fe200078ec0ff */
[----:B------:R-:W-:Y:S01]  /*0e90*/  IMAD.SHL.U32 R76, R82, 0x8, RZ ;  /* 0x00000008524c7824 */ /* 0x000fe200078e00ff */
[----:B------:R-:W-:Y:S01]  /*0ea0*/  LEA.HI R4, R2, R2, RZ, 0x1 ;  /* 0x0000000202047211 */ /* 0x000fe200078f08ff */
[----:B------:R-:W-:Y:S01]  /*0eb0*/  IMAD.SHL.U32 R78, R82, 0x4, RZ ;  /* 0x00000004524e7824 */ /* 0x000fe200078e00ff */
[----:B------:R-:W-:Y:S01]  /*0ec0*/  LOP3.LUT R8, R3, 0x8, R81, 0xf8, !PT ;  /* 0x0000000803087812 */ /* 0x000fe200078ef851 */
[----:B------:R-:W-:Y:S01]  /*0ed0*/  IMAD.IADD R10, R0, 0x1, -R5 ;  /* 0x00000001000a7824 */ /* 0x000fe200078e0a05 */
[----:B------:R-:W-:Y:S01]  /*0ee0*/  SHF.R.U32.HI R7, RZ, 0x3, R3 ;  /* 0x00000003ff077819 */ /* 0x000fe20000011603 */
[----:B------:R-:W-:Y:S01]  /*0ef0*/  IMAD.SHL.U32 R0, R6, 0x40, RZ ;  /* 0x0000004006007824 */ /* 0x000fe200078e00ff */
[----:B------:R-:W-:Y:S01]  /*0f00*/  LOP3.LUT R3, R4, 0x1ffffffe, RZ, 0xc0, !PT ;  /* 0x1ffffffe04037812 */ /* 0x000fe200078ec0ff */
[----:B------:R-:W-:Y:S01]  /*0f10*/  IMAD.SHL.U32 R5, R11, 0x8, RZ ;  /* 0x000000080b057824 */ /* 0x000fe200078e00ff */
[----:B------:R-:W-:Y:S01]  /*0f20*/  LOP3.LUT R8, R8, R7, RZ, 0x3c, !PT ;  /* 0x0000000708087212 */ /* 0x000fe200078e3cff */
[----:B------:R-:W-:Y:S01]  /*0f30*/  IMAD R7, R2, 0x2, R16 ;  /* 0x0000000202077824 */ /* 0x000fe200078e0210 */
[----:B------:R-:W-:Y:S01]  /*0f40*/  LOP3.LUT R0, R0, 0x1c0, RZ, 0xc0, !PT ;  /* 0x000001c000007812 */ /* 0x000fe200078ec0ff */
[----:B------:R-:W-:Y:S01]  /*0f50*/  IMAD.IADD R17, R2, 0x1, -R3 ;  /* 0x0000000102117824 */ /* 0x000fe200078e0a03 */
[----:B------:R-:W-:Y:S01]  /*0f60*/  SHF.R.S32.HI R4, RZ, 0x1f, R27 ;  /* 0x0000001fff047819 */ /* 0x000fe2000001141b */
[----:B------:R-:W-:Y:S01]  /*0f70*/  IMAD.SHL.U32 R3, R9, 0x40, RZ ;  /* 0x0000004009037824 */ /* 0x000fe200078e00ff */
[----:B------:R-:W-:-:S02]  /*0f80*/  LEA.HI R2, R0, R0, RZ, 0x1d ;  /* 0x0000000000027211 */ /* 0x000fc400078fe8ff */
[C---:B------:R-:W-:Y:S02]  /*0f90*/  R2P PR, R6.reuse, 0x6 ;  /* 0x0000000606007804 */ /* 0x040fe40000000000 */
[----:B------:R-:W-:Y:S01]  /*0fa0*/  LOP3.LUT R0, R3, 0x1c0, RZ, 0xc0, !PT ;  /* 0x000001c003007812 */ /* 0x000fe200078ec0ff */
[----:B------:R-:W-:Y:S01]  /*0fb0*/  IMAD.IADD R2, R7, 0x1, R2 ;  /* 0x0000000107027824 */ /* 0x000fe200078e0202 */
[----:B------:R-:W-:Y:S02]  /*0fc0*/  LOP3.LUT R6, R6, 0x1, RZ, 0xc0, !PT ;  /* 0x0000000106067812 */ /* 0x000fe400078ec0ff */
[----:B------:R-:W-:Y:S01]  /*0fd0*/  LOP3.LUT R3, R0, 0x8, R5, 0xf8, !PT ;  /* 0x0000000800037812 */ /* 0x000fe200078ef805 */
[----:B------:R-:W-:Y:S01]  /*0fe0*/  IMAD.SHL.U32 R21, R2, 0x2, RZ ;  /* 0x0000000202157824 */ /* 0x000fe200078e00ff */
[----:B------:R-:W-:Y:S01]  /*0ff0*/  SHF.R.U32.HI R0, RZ, 0x3, R0 ;  /* 0x00000003ff007819 */ /* 0x000fe20000011600 */
[----:B------:R-:W-:Y:S01]  /*1000*/  IMAD.SHL.U32 R2, R12, 0x40, RZ ;  /* 0x000000400c027824 */ /* 0x000fe200078e00ff */
[----:B------:R-:W-:-:S02]  /*1010*/  LEA.HI R13, R4, R27, RZ, 0x2 ;  /* 0x0000001b040d7211 */ /* 0x000fc400078f10ff */
[----:B------:R-:W-:Y:S02]  /*1020*/  LOP3.LUT R0, R3, R0, RZ, 0x3c, !PT ;  /* 0x0000000003007212 */ /* 0x000fe400078e3cff */
[----:B------:R-:W-:Y:S02]  /*1030*/  SHF.R.S32.HI R81, RZ, 0x3, R81 ;  /* 0x00000003ff517819 */ /* 0x000fe40000011451 */
[----:B------:R-:W-:Y:S02]  /*1040*/  LOP3.LUT R5, R0, 0xfffffe00, R2, 0xf8, !PT ;  /* 0xfffffe0000057812 */ /* 0x000fe400078ef802 */
[----:B------:R-:W-:Y:S02]  /*1050*/  LEA.HI R0, R14, R15, RZ, 0x6 ;  /* 0x0000000f0e007211 */ /* 0x000fe400078f30ff */
[----:B------:R-:W-:Y:S01]  /*1060*/  ISETP.NE.U32.AND P0, PT, R6, 0x1, PT ;  /* 0x000000010600780c */ /* 0x000fe20003f05070 */
[----:B------:R-:W-:Y:S01]  /*1070*/  IMAD R6, R11, 0x200, R8 ;  /* 0x000002000b067824 */ /* 0x000fe200078e0208 */
[----:B------:R-:W-:Y:S01]  /*1080*/  SHF.R.S32.HI R4, RZ, 0x2, R13 ;  /* 0x00000002ff047819 */ /* 0x000fe2000001140d */
[----:B------:R-:W-:Y:S01]  /*1090*/  IMAD.SHL.U32 R0, R0, 0x8, RZ ;  /* 0x0000000800007824 */ /* 0x000fe200078e00ff */
[----:B------:R-:W-:-:S02]  /*10a0*/  IADD3 R15, R81, 0x20, RZ ;  /* 0x00000020510f7810 */ /* 0x000fc40007ffe0ff */
[C---:B------:R-:W-:Y:S01]  /*10b0*/  IADD3 R22, R81.reuse, 0x40, RZ ;  /* 0x0000004051167810 */ /* 0x040fe20007ffe0ff */
[----:B------:R-:W-:Y:S01]  /*10c0*/  IMAD R25, R10, 0x10, R4 ;  /* 0x000000100a197824 */ /* 0x000fe200078e0204 */
[----:B------:R-:W-:Y:S01]  /*10d0*/  LOP3.LUT R7, R0, 0xfffffe00, RZ, 0xc0, !PT ;  /* 0xfffffe0000077812 */ /* 0x000fe200078ec0ff */
[C---:B------:R-:W-:Y:S01]  /*10e0*/  IMAD.SHL.U32 R0, R81.reuse, 0x40, RZ ;  /* 0x0000004051007824 */ /* 0x040fe200078e00ff */
[----:B------:R-:W-:Y:S01]  /*10f0*/  IADD3 R12, R81, 0x60, RZ ;  /* 0x00000060510c7810 */ /* 0x000fe20007ffe0ff */
[----:B------:R-:W-:Y:S01]  /*1100*/  IMAD.SHL.U32 R4, R15, 0x40, RZ ;  /* 0x000000400f047824 */ /* 0x000fe200078e00ff */
[C---:B------:R-:W-:Y:S01]  /*1110*/  LOP3.LUT P4, RZ, R9.reuse, 0x2, RZ, 0xc0, !PT ;  /* 0x0000000209ff7812 */ /* 0x040fe2000788c0ff */
[----:B------:R1:W-:Y:S01]  /*1120*/  STL [R1+0x104], R25 ;  /* 0x0001041901007387 */ /* 0x0003e20000100800 */
[----:B------:R-:W-:Y:S02]  /*1130*/  LOP3.LUT P3, RZ, R9, 0x4, RZ, 0xc0, !PT ;  /* 0x0000000409ff7812 */ /* 0x000fe4000786c0ff */
[----:B------:R-:W-:Y:S01]  /*1140*/  SHF.R.S32.HI R9, RZ, 0x1f, R15 ;  /* 0x0000001fff097819 */ /* 0x000fe2000001140f */
[----:B------:R-:W-:Y:S01]  /*1150*/  STL [R1+0x90], R21 ;  /* 0x0000901501007387 */ /* 0x000fe20000100800 */
[----:B------:R-:W-:-:S02]  /*1160*/  IADD3 R3, R21, 0x80, RZ ;  /* 0x0000008015037810 */ /* 0x000fc40007ffe0ff */
[--C-:B------:R-:W-:Y:S01]  /*1170*/  SHF.R.S32.HI R2, RZ, 0x1f, R81.reuse ;  /* 0x0000001fff027819 */ /* 0x100fe20000011451 */
[----:B------:R-:W-:Y:S01]  /*1180*/  IMAD.SHL.U32 R2, R12, 0x40, RZ ;  /* 0x000000400c027824 */ /* 0x000fe200078e00ff */
[----:B------:R-:W-:Y:S02]  /*1190*/  SHF.R.S32.HI R8, RZ, 0x1f, R22 ;  /* 0x0000001fff087819 */ /* 0x000fe40000011416 */
[----:B------:R-:W-:Y:S02]  /*11a0*/  SHF.R.S32.HI R10, RZ, 0x1f, R12 ;  /* 0x0000001fff0a7819 */ /* 0x000fe4000001140c */
[----:B------:R-:W-:Y:S01]  /*11b0*/  LOP3.LUT R11, R0, 0x1c0, RZ, 0xc0, !PT ;  /* 0x000001c0000b7812 */ /* 0x000fe200078ec0ff */
[----:B------:R-:W-:Y:S01]  /*11c0*/  IMAD R0, R82, 0x20, R81 ;  /* 0x0000002052007824 */ /* 0x000fe200078e0251 */
[----:B------:R-:W-:Y:S02]  /*11d0*/  IADD3 R20, R21, 0x70, RZ ;  /* 0x0000007015147810 */ /* 0x000fe40007ffe0ff */
[----:B------:R-:W-:-:S02]  /*11e0*/  LEA.HI R9, R9, R15, RZ, 0x3 ;  /* 0x0000000f09097211 */ /* 0x000fc400078f18ff */
[----:B------:R-:W-:Y:S01]  /*11f0*/  @P0 IADD3 R20, R3, 0x10, RZ ;  /* 0x0000001003140810 */ /* 0x000fe20007ffe0ff */
[----:B------:R-:W-:Y:S01]  /*1200*/  IMAD.SHL.U32 R3, R22, 0x40, RZ ;  /* 0x0000004016037824 */ /* 0x000fe200078e00ff */
[----:B------:R-:W-:Y:S02]  /*1210*/  LOP3.LUT R15, R4, 0x1c0, RZ, 0xc0, !PT ;  /* 0x000001c0040f7812 */ /* 0x000fe400078ec0ff */
[----:B------:R-:W-:Y:S01]  /*1220*/  LEA.HI R8, R8, R22, RZ, 0x3 ;  /* 0x0000001608087211 */ /* 0x000fe200078f18ff */
[----:B------:R-:W-:Y:S01]  /*1230*/  STL [R1+0x94], R20 ;  /* 0x0000941401007387 */ /* 0x000fe20000100800 */
[----:B------:R-:W-:Y:S02]  /*1240*/  LEA.HI R4, R10, R12, RZ, 0x3 ;  /* 0x0000000c0a047211 */ /* 0x000fe400078f18ff */
[----:B------:R-:W-:Y:S02]  /*1250*/  LOP3.LUT R10, R11, 0x38, R76, 0xf8, !PT ;  /* 0x000000380b0a7812 */ /* 0x000fe400078ef84c */
[----:B------:R-:W-:Y:S01]  /*1260*/  SHF.R.U32.HI R22, RZ, 0x3, R11 ;  /* 0x00000003ff167819 */ /* 0x000fe2000001160b */
[----:B------:R-:W-:Y:S01]  /*1270*/  IMAD.SHL.U32 R4, R4, 0x40, RZ ;  /* 0x0000004004047824 */ /* 0x000fe200078e00ff */
[----:B------:R-:W-:Y:S01]  /*1280*/  LOP3.LUT R12, R2, 0x1c0, RZ, 0xc0, !PT ;  /* 0x000001c0020c7812 */ /* 0x000fe200078ec0ff */
[----:B------:R-:W-:Y:S01]  /*1290*/  IMAD.SHL.U32 R2, R9, 0x40, RZ ;  /* 0x0000004009027824 */ /* 0x000fe200078e00ff */
[----:B------:R-:W-:-:S02]  /*12a0*/  IADD3 R80, R78, 0x20, RZ ;  /* 0x000000204e507810 */ /* 0x000fc40007ffe0ff */
[----:B------:R-:W-:Y:S02]  /*12b0*/  LOP3.LUT R26, R10, R22, RZ, 0x3c, !PT ;  /* 0x000000160a1a7212 */ /* 0x000fe400078e3cff */
[--C-:B------:R-:W-:Y:S02]  /*12c0*/  LOP3.LUT R9, R15, 0x38, R76.reuse, 0xf8, !PT ;  /* 0x000000380f097812 */ /* 0x100fe400078ef84c */
[----:B------:R-:W-:Y:S01]  /*12d0*/  SHF.R.U32.HI R24, RZ, 0x3, R15 ;  /* 0x00000003ff187819 */ /* 0x000fe2000001160f */
[----:B------:R-:W-:Y:S01]  /*12e0*/  STL [R1+0x100], R26 ;  /* 0x0001001a01007387 */ /* 0x000fe20000100800 */
[----:B------:R-:W-:Y:S02]  /*12f0*/  LOP3.LUT R15, R12, 0x38, R76, 0xf8, !PT ;  /* 0x000000380c0f7812 */ /* 0x000fe400078ef84c */
[----:B------:R-:W-:Y:S01]  /*1300*/  SHF.R.U32.HI R22, RZ, 0x3, R12 ;  /* 0x00000003ff167819 */ /* 0x000fe2000001160c */
[----:B------:R-:W-:Y:S01]  /*1310*/  IMAD.SHL.U32 R12, R80, 0x2, RZ ;  /* 0x00000002500c7824 */ /* 0x000fe200078e00ff */
[----:B------:R-:W-:-:S02]  /*1320*/  LOP3.LUT R11, R13, 0x7ffffffc, RZ, 0xc0, !PT ;  /* 0x7ffffffc0d0b7812 */ /* 0x000fc400078ec0ff */
[----:B------:R-:W-:Y:S01]  /*1330*/  LOP3.LUT R14, R3, 0x1c0, RZ, 0xc0, !PT ;  /* 0x000001c0030e7812 */ /* 0x000fe200078ec0ff */
[----:B------:R-:W-:Y:S01]  /*1340*/  IMAD.SHL.U32 R3, R8, 0x40, RZ ;  /* 0x0000004008037824 */ /* 0x000fe200078e00ff */
[----:B------:R2:W-:Y:S01]  /*1350*/  STL [R1+0xfc], R12 ;  /* 0x0000fc0c01007387 */ /* 0x0005e20000100800 */
[----:B------:R-:W-:Y:S01]  /*1360*/  IMAD.IADD R11, R27, 0x1, -R11 ;  /* 0x000000011b0b7824 */ /* 0x000fe200078e0a0b */
[----:B------:R-:W-:Y:S02]  /*1370*/  LOP3.LUT R10, R14, 0x38, R76, 0xf8, !PT ;  /* 0x000000380e0a7812 */ /* 0x000fe400078ef84c */
[----:B------:R-:W-:Y:S01]  /*1380*/  SHF.R.U32.HI R23, RZ, 0x3, R14 ;  /* 0x00000003ff177819 */ /* 0x000fe2000001160e */
[----:B------:R-:W-:Y:S01]  /*1390*/  IMAD.SHL.U32 R30, R11, 0x2, RZ ;  /* 0x000000020b1e7824 */ /* 0x000fe200078e00ff */
[----:B------:R-:W-:Y:S02]  /*13a0*/  SHF.R.S32.HI R8, RZ, 0x1f, R80 ;  /* 0x0000001fff087819 */ /* 0x000fe40000011450 */
[----:B------:R-:W-:Y:S01]  /*13b0*/  LOP3.LUT R13, R3, 0xfffffe00, RZ, 0xc0, !PT ;  /* 0xfffffe00030d7812 */ /* 0x000fe200078ec0ff */
[----:B------:R-:W-:Y:S01]  /*13c0*/  IMAD R3, R17, 0x8, R25 ;  /* 0x0000000811037824 */ /* 0x000fe200078e0219 */
[----:B------:R-:W-:-:S02]  /*13d0*/  LOP3.LUT R14, R4, 0xfffffe00, RZ, 0xc0, !PT ;  /* 0xfffffe00040e7812 */ /* 0x000fc400078ec0ff */
[----:B------:R-:W-:Y:S02]  /*13e0*/  LOP3.LUT R10, R13, R10, R23, 0xf6, !PT ;  /* 0x0000000a0d0a7212 */ /* 0x000fe400078ef617 */
[----:B------:R-:W-:Y:S02]  /*13f0*/  LEA R200, R6, 0x8100, 0x1 ;  /* 0x0000810006c87811 */ /* 0x000fe400078e08ff */
[----:B------:R-:W-:Y:S02]  /*1400*/  LEA R10, R10, 0x100, 0x1 ;  /* 0x000001000a0a7811 */ /* 0x000fe400078e08ff */
[C---:B------:R-:W-:Y:S02]  /*1410*/  IADD3 R29, R30.reuse, 0x8, RZ ;  /* 0x000000081e1d7810 */ /* 0x040fe40007ffe0ff */
[C---:B------:R-:W-:Y:S02]  /*1420*/  IADD3 R28, R30.reuse, 0x10, RZ ;  /* 0x000000101e1c7810 */ /* 0x040fe40007ffe0ff */
[----:B------:R-:W-:-:S02]  /*1430*/  IADD3 R27, R30, 0x18, RZ ;  /* 0x000000181e1b7810 */ /* 0x000fc40007ffe0ff */
[----:B-1----:R-:W-:Y:S02]  /*1440*/  IADD3 R25, R30, 0x28, RZ ;  /* 0x000000281e197810 */ /* 0x002fe40007ffe0ff */
[----:B--2---:R-:W-:Y:S02]  /*1450*/  LOP3.LUT R12, R2, 0xfffffe00, RZ, 0xc0, !PT ;  /* 0xfffffe00020c7812 */ /* 0x004fe400078ec0ff */
[----:B------:R-:W-:Y:S02]  /*1460*/  SHF.L.U64.HI R2, R80, 0x1, R8 ;  /* 0x0000000150027819 */ /* 0x000fe40000010208 */
[----:B------:R-:W-:Y:S02]  /*1470*/  LOP3.LUT R11, R12, R9, R24, 0xf6, !PT ;  /* 0x000000090c0b7212 */ /* 0x000fe400078ef618 */
[----:B------:R-:W-:Y:S01]  /*1480*/  LOP3.LUT R9, R14, R15, R22, 0xf6, !PT ;  /* 0x0000000f0e097212 */ /* 0x000fe200078ef616 */
[----:B------:R1:W-:Y:S01]  /*1490*/  STL [R1+0xf8], R2 ;  /* 0x0000f80201007387 */ /* 0x0003e20000100800 */
[----:B------:R-:W-:-:S02]  /*14a0*/  LEA R11, R11, 0x100, 0x1 ;  /* 0x000001000b0b7811 */ /* 0x000fc400078e08ff */
[----:B------:R-:W-:Y:S01]  /*14b0*/  LEA R6, R9, 0x100, 0x1 ;  /* 0x0000010009067811 */ /* 0x000fe200078e08ff */
[----:B------:R2:W-:Y:S01]  /*14c0*/  STL [R1+0x108], R3 ;  /* 0x0001080301007387 */ /* 0x0005e20000100800 */
[C---:B------:R-:W-:Y:S02]  /*14d0*/  IADD3 R24, R30.reuse, 0x30, RZ ;  /* 0x000000301e187810 */ /* 0x040fe40007ffe0ff */
[C---:B------:R-:W-:Y:S01]  /*14e0*/  IADD3 R23, R30.reuse, 0x38, RZ ;  /* 0x000000381e177810 */ /* 0x040fe20007ffe0ff */
[----:B------:R-:W-:Y:S01]  /*14f0*/  STL [R1+0x8c], R30 ;  /* 0x00008c1e01007387 */ /* 0x000fe20000100800 */
[----:B------:R-:W-:Y:S02]  /*1500*/  SEL R4, R19, 0xffffffe0, !P1 ;  /* 0xffffffe013047807 */ /* 0x000fe40004800000 */
[----:B------:R-:W-:Y:S01]  /*1510*/  IADD3 R22, R30, 0x40, RZ ;  /* 0x000000401e167810 */ /* 0x000fe20007ffe0ff */
[----:B------:R3:W-:Y:S01]  /*1520*/  STL [R1+0xf4], R11 ;  /* 0x0000f40b01007387 */ /* 0x0007e20000100800 */
[----:B------:R-:W-:-:S02]  /*1530*/  SEL R8, R18, 0xffffffc0, !P2 ;  /* 0xffffffc012087807 */ /* 0x000fc40005000000 */
[C---:B------:R-:W-:Y:S01]  /*1540*/  IADD3 R17, R30.reuse, 0x58, RZ ;  /* 0x000000581e117810 */ /* 0x040fe20007ffe0ff */
[----:B------:R4:W-:Y:S01]  /*1550*/  STL [R1+0xf0], R10 ;  /* 0x0000f00a01007387 */ /* 0x0009e20000100800 */
[----:B------:R-:W-:Y:S02]  /*1560*/  IADD3 R15, R30, 0x60, RZ ;  /* 0x000000601e0f7810 */ /* 0x000fe40007ffe0ff */
[----:B------:R-:W-:Y:S01]  /*1570*/  SHF.R.S32.HI R9, RZ, 0x1f, R29 ;  /* 0x0000001fff097819 */ /* 0x000fe2000001141d */
[----:B------:R5:W-:Y:S01]  /*1580*/  STL [R1+0xec], R6 ;  /* 0x0000ec0601007387 */ /* 0x000be20000100800 */
[----:B------:R-:W-:Y:S02]  /*1590*/  LEA R201, R5, 0x100, 0x1 ;  /* 0x0000010005c97811 */ /* 0x000fe400078e08ff */
[----:B------:R-:W-:Y:S01]  /*15a0*/  IADD3 R212, R76, 0x40, RZ ;  /* 0x000000404cd47810 */ /* 0x000fe20007ffe0ff */
[----:B------:R-:W-:Y:S01]  /*15b0*/  STL [R1+0x88], R29 ;  /* 0x0000881d01007387 */ /* 0x000fe20000100800 */
[----:B-1----:R-:W-:-:S02]  /*15c0*/  LOP3.LUT R2, R26, R7, RZ, 0xfc, !PT ;  /* 0x000000071a027212 */ /* 0x002fc400078efcff */
[----:B------:R-:W-:Y:S01]  /*15d0*/  IADD3 R26, R30, 0x20, RZ ;  /* 0x000000201e1a7810 */ /* 0x000fe20007ffe0ff */
[----:B------:R1:W-:Y:S01]  /*15e0*/  STL [R1+0x84], R28 ;  /* 0x0000841c01007387 */ /* 0x0003e20000100800 */
[----:B--2---:R-:W-:Y:S01]  /*15f0*/  SEL R3, R19, 0xffffffe0, !P4 ;  /* 0xffffffe013037807 */ /* 0x004fe20006000000 */
[----:B------:R-:W-:Y:S01]  /*1600*/  IMAD.SHL.U32 R214, R2, 0x2, RZ ;  /* 0x0000000202d67824 */ /* 0x000fe200078e00ff */
[----:B------:R-:W-:Y:S01]  /*1610*/  SEL R2, R18, 0xffffffc0, !P3 ;  /* 0xffffffc012027807 */ /* 0x000fe20005800000 */
[----:B------:R-:W-:Y:S01]  /*1620*/  STL [R1+0x80], R27 ;  /* 0x0000801b01007387 */ /* 0x000fe20000100800 */
[C---:B------:R-:W-:Y:S01]  /*1630*/  IADD3 R19, R30.reuse, 0x48, RZ ;  /* 0x000000481e137810 */ /* 0x040fe20007ffe0ff */
[--C-:B------:R-:W-:Y:S01]  /*1640*/  IMAD.IADD R202, R3, 0x1, R201.reuse ;  /* 0x0000000103ca7824 */ /* 0x100fe200078e02c9 */
[C---:B------:R-:W-:Y:S01]  /*1650*/  IADD3 R18, R30.reuse, 0x50, RZ ;  /* 0x000000501e127810 */ /* 0x040fe20007ffe0ff */
[----:B------:R2:W-:Y:S01]  /*1660*/  STL [R1+0x7c], R26 ;  /* 0x00007c1a01007387 */ /* 0x0005e20000100800 */
[----:B---3--:R-:W-:Y:S01]  /*1670*/  IADD3 R11, R30, 0x68, RZ ;  /* 0x000000681e0b7810 */ /* 0x008fe20007ffe0ff */
[----:B------:R-:W-:Y:S01]  /*1680*/  IMAD.IADD R204, R2, 0x1, R201 ;  /* 0x0000000102cc7824 */ /* 0x000fe200078e02c9 */
[----:B------:R-:W-:Y:S01]  /*1690*/  IADD3 R219, -R81, 0x70, RZ ;  /* 0x0000007051db7810 */ /* 0x000fe20007ffe1ff */
[----:B------:R3:W-:Y:S01]  /*16a0*/  STL [R1+0x78], R25 ;  /* 0x0000781901007387 */ /* 0x0007e20000100800 */
[----:B----4-:R-:W-:Y:S01]  /*16b0*/  IADD3 R10, R30, 0x70, RZ ;  /* 0x000000701e0a7810 */ /* 0x010fe20007ffe0ff */
[----:B------:R-:W-:Y:S01]  /*16c0*/  IMAD.IADD R203, R2, 0x1, R202 ;  /* 0x0000000102cb7824 */ /* 0x000fe200078e02ca */
[----:B------:R-:W-:Y:S01]  /*16d0*/  SHF.R.S32.HI R77, RZ, 0x1f, R76 ;  /* 0x0000001fff4d7819 */ /* 0x000fe2000001144c */
[----:B------:R-:W-:Y:S01]  /*16e0*/  STL [R1+0x74], R24 ;  /* 0x0000741801007387 */ /* 0x000fe20000100800 */
[----:B-----5:R-:W-:-:S02]  /*16f0*/  IADD3 R6, R30, 0x78, RZ ;  /* 0x000000781e067810 */ /* 0x020fc40007ffe0ff */
[----:B------:R-:W-:Y:S01]  /*1700*/  SHF.R.S32.HI R231, RZ, 0x1f, R212 ;  /* 0x0000001fffe77819 */ /* 0x000fe200000114d4 */
[----:B------:R4:W-:Y:S04]  /*1710*/  STL [R1+0x70], R23 ;  /* 0x0000701701007387 */ /* 0x0009e80000100800 */
[----:B------:R5:W-:Y:S01]  /*1720*/  STL [R1+0x6c], R22 ;  /* 0x00006c1601007387 */ /* 0x000be20000100800 */
[----:B-1----:R-:W-:-:S03]  /*1730*/  SHF.R.S32.HI R28, RZ, 0x1f, R28 ;  /* 0x0000001fff1c7819 */ /* 0x002fc6000001141c */
[----:B------:R-:W-:Y:S04]  /*1740*/  STL [R1+0x68], R19 ;  /* 0x0000681301007387 */ /* 0x000fe80000100800 */
[----:B------:R1:W-:Y:S01]  /*1750*/  STL [R1+0x64], R18 ;  /* 0x0000641201007387 */ /* 0x0003e20000100800 */
[----:B--2---:R-:W-:-:S03]  /*1760*/  SHF.R.S32.HI R26, RZ, 0x1f, R26 ;  /* 0x0000001fff1a7819 */ /* 0x004fc6000001141a */
[----:B------:R2:W-:Y:S01]  /*1770*/  STL [R1+0x60], R17 ;  /* 0x0000601101007387 */ /* 0x0005e20000100800 */
[----:B---3--:R-:W-:-:S03]  /*1780*/  SHF.R.S32.HI R25, RZ, 0x1f, R25 ;  /* 0x0000001fff197819 */ /* 0x008fc60000011419 */
[----:B------:R-:W-:Y:S04]  /*1790*/  STL [R1+0x5c], R15 ;  /* 0x00005c0f01007387 */ /* 0x000fe80000100800 */
[----:B------:R3:W-:Y:S01]  /*17a0*/  STL [R1+0x58], R11 ;  /* 0x0000580b01007387 */ /* 0x0007e20000100800 */
[----:B----4-:R-:W-:-:S03]  /*17b0*/  SHF.R.S32.HI R23, RZ, 0x1f, R23 ;  /* 0x0000001fff177819 */ /* 0x010fc60000011417 */
[----:B------:R4:W-:Y:S01]  /*17c0*/  STL [R1+0xe8], R9 ;  /* 0x0000e80901007387 */ /* 0x0009e20000100800 */
[----:B-----5:R-:W-:-:S03]  /*17d0*/  SHF.R.S32.HI R22, RZ, 0x1f, R22 ;  /* 0x0000001fff167819 */ /* 0x020fc60000011416 */
[----:B------:R5:W-:Y:S04]  /*17e0*/  STL [R1+0x54], R10 ;  /* 0x0000540a01007387 */ /* 0x000be80000100800 */
[----:B------:R-:W-:Y:S01]  /*17f0*/  STL [R1+0xe4], R28 ;  /* 0x0000e41c01007387 */ /* 0x000fe20000100800 */
[----:B-1----:R-:W-:-:S03]  /*1800*/  SHF.R.S32.HI R18, RZ, 0x1f, R18 ;  /* 0x0000001fff127819 */ /* 0x002fc60000011412 */
[----:B------:R-:W-:Y:S01]  /*1810*/  STL [R1+0x50], R6 ;  /* 0x0000500601007387 */ /* 0x000fe20000100800 */
[----:B--2---:R-:W-:Y:S02]  /*1820*/  SHF.R.S32.HI R17, RZ, 0x1f, R17 ;  /* 0x0000001fff117819 */ /* 0x004fe40000011411 */
[----:B---3--:R-:W-:Y:S02]  /*1830*/  SHF.R.S32.HI R11, RZ, 0x1f, R11 ;  /* 0x0000001fff0b7819 */ /* 0x008fe4000001140b */
[----:B----4-:R-:W-:Y:S02]  /*1840*/  SHF.R.S32.HI R9, RZ, 0x1f, R27 ;  /* 0x0000001fff097819 */ /* 0x010fe4000001141b */
[----:B-----5:R-:W-:-:S03]  /*1850*/  SHF.R.S32.HI R10, RZ, 0x1f, R10 ;  /* 0x0000001fff0a7819 */ /* 0x020fc6000001140a */
[----:B------:R1:W-:Y:S04]  /*1860*/  STL [R1+0xe0], R9 ;  /* 0x0000e00901007387 */ /* 0x0003e80000100800 */
        /* <DEDUP_REMOVED lines=14> */
[----:B-1----:R-:W-:Y:S02]  /*1950*/  IMAD.IADD R9, R21, 0x1, R4 ;  /* 0x0000000115097824 */ /* 0x002fe400078e0204 */
[----:B------:R-:W-:Y:S01]  /*1960*/  IMAD.IADD R4, R4, 0x1, R20 ;  /* 0x0000000104047824 */ /* 0x000fe200078e0214 */
[----:B--2---:R-:W-:Y:S01]  /*1970*/  SHF.R.S32.HI R11, RZ, 0x1f, R6 ;  /* 0x0000001fff0b7819 */ /* 0x004fe20000011406 */
[----:B------:R-:W-:-:S02]  /*1980*/  IMAD.IADD R6, R5, 0x1, R16 ;  /* 0x0000000105067824 */ /* 0x000fc400078e0210 */
[----:B------:R-:W-:Y:S02]  /*1990*/  IMAD.IADD R5, R8, 0x1, R20 ;  /* 0x0000000108057824 */ /* 0x000fe400078e0214 */
[----:B------:R-:W-:Y:S01]  /*19a0*/  STL [R1+0xb0], R11 ;  /* 0x0000b00b01007387 */ /* 0x000fe20000100800 */
[----:B---3--:R-:W-:Y:S01]  /*19b0*/  IMAD.IADD R10, R21, 0x1, R8 ;  /* 0x00000001150a7824 */ /* 0x008fe200078e0208 */
[----:B------:R-:W-:Y:S02]  /*19c0*/  LEA R206, R6, 0x100, 0x1 ;  /* 0x0000010006ce7811 */ /* 0x000fe400078e08ff */
[----:B------:R1:W-:Y:S03]  /*19d0*/  STL [R1+0x9c], R9 ;  /* 0x00009c0901007387 */ /* 0x0003e60000100800 */
[C---:B------:R-:W-:Y:S01]  /*19e0*/  IMAD.IADD R207, R206.reuse, 0x1, R3 ;  /* 0x00000001cecf7824 */ /* 0x040fe200078e0203 */
[----:B------:R-:W-:Y:S01]  /*19f0*/  STL [R1+0xac], R10 ;  /* 0x0000ac0a01007387 */ /* 0x000fe20000100800 */
[----:B------:R-:W-:-:S02]  /*1a00*/  IMAD.IADD R209, R206, 0x1, R2 ;  /* 0x00000001ced17824 */ /* 0x000fc400078e0202 */
[----:B------:R-:W-:Y:S02]  /*1a10*/  IMAD.IADD R208, R207, 0x1, R2 ;  /* 0x00000001cfd07824 */ /* 0x000fe400078e0202 */
[----:B-1----:R-:W-:-:S05]  /*1a20*/  IMAD.IADD R9, R8, 0x1, R9 ;  /* 0x0000000108097824 */ /* 0x002fca00078e0209 */
[----:B------:R-:W-:Y:S04]  /*1a30*/  STL [R1+0xa8], R9 ;  /* 0x0000a80901007387 */ /* 0x000fe80000100800 */
[----:B------:R1:W-:Y:S04]  /*1a40*/  STL [R1+0x98], R4 ;  /* 0x0000980401007387 */ /* 0x0003e80000100800 */
[----:B------:R2:W-:Y:S01]  /*1a50*/  STL [R1+0xa4], R5 ;  /* 0x0000a40501007387 */ /* 0x0005e20000100800 */
[----:B-1----:R-:W-:-:S05]  /*1a60*/  IMAD.IADD R4, R4, 0x1, R8 ;  /* 0x0000000104047824 */ /* 0x002fca00078e0208 */
[----:B------:R2:W-:Y:S02]  /*1a70*/  STL [R1+0xa0], R4 ;  /* 0x0000a00401007387 */ /* 0x0005e40000100800 */
.L_x_517:
[----:B------:R-:W3:Y:S01]  /*1a80*/  LDL R3, [R1+0x34] ;  /* 0x0000340001037983 */ /* 0x000ee20000100800 */
[----:B------:R-:W-:Y:S01]  /*1a90*/  IMAD.MOV.U32 R2, RZ, RZ, 0x4 ;  /* 0x00000004ff027424 */ /* 0x000fe200078e00ff */
[----:B------:R-:W-:-:S04]  /*1aa0*/  ISETP.NE.U32.AND P0, PT, RZ, c[0x0][0x370], PT ;  /* 0x0000dc00ff007a0c */ /* 0x000fc80003f05070 */
[----:B------:R-:W-:Y:S01]  /*1ab0*/  ISETP.NE.AND.EX P1, PT, RZ, c[0x0][0x374], PT, P0 ;  /* 0x0000dd00ff007a0c */ /* 0x000fe20003f25300 */
[----:B---3--:R-:W-:-:S05]  /*1ac0*/  IMAD.WIDE R2, R3, R2, c[0x0][0x588] ;  /* 0x0001620003027625 */ /* 0x008fca00078e0202 */
[----:B------:R-:W3:Y:S01]  /*1ad0*/  LDG.E R33, [R2.64] ;  /* 0x0000000802217981 */ /* 0x000ee2000c1e1900 */
[----:B------:R-:W-:Y:S01]  /*1ae0*/  ISETP.NE.U32.AND P4, PT, RZ, c[0x0][0x360], PT ;  /* 0x0000d800ff007a0c */ /* 0x000fe20003f85070 */
[----:B------:R-:W-:Y:S01]  /*1af0*/  IMAD.MOV.U32 R11, RZ, RZ, RZ ;  /* 0x000000ffff0b7224 */ /* 0x000fe200078e00ff */
[----:B------:R-:W-:Y:S02]  /*1b00*/  ISETP.NE.U32.AND P3, PT, RZ, c[0x0][0x348], PT ;  /* 0x0000d200ff007a0c */ /* 0x000fe40003f65070 */
[----:B------:R-:W-:Y:S02]  /*1b10*/  ISETP.NE.AND.EX P4, PT, RZ, c[0x0][0x364], PT, P4 ;  /* 0x0000d900ff007a0c */ /* 0x000fe40003f85340 */
[----:B------:R-:W-:Y:S02]  /*1b20*/  ISETP.NE.U32.AND P5, PT, RZ, c[0x0][0x350], PT ;  /* 0x0000d400ff007a0c */ /* 0x000fe40003fa5070 */
[----:B------:R-:W-:Y:S02]  /*1b30*/  ISETP.NE.U32.AND P6, PT, RZ, c[0x0][0x358], PT ;  /* 0x0000d600ff007a0c */ /* 0x000fe40003fc5070 */
[----:B------:R-:W-:-:S02]  /*1b40*/  ISETP.NE.AND.EX P3, PT, RZ, c[0x0][0x34c], PT, P3 ;  /* 0x0000d300ff007a0c */ /* 0x000fc40003f65330 */
[----:B------:R-:W-:Y:S02]  /*1b50*/  ISETP.NE.AND.EX P5, PT, RZ, c[0x0][0x354], PT, P5 ;  /* 0x0000d500ff007a0c */ /* 0x000fe40003fa5350 */
[----:B------:R-:W-:Y:S01]  /*1b60*/  ISETP.NE.AND.EX P6, PT, RZ, c[0x0][0x35c], PT, P6 ;  /* 0x0000d700ff007a0c */ /* 0x000fe20003fc5360 */
[----:B------:R-:W-:Y:S02]  /*1b70*/  IMAD.MOV.U32 R146, RZ, RZ, RZ ;  /* 0x000000ffff927224 */ /* 0x000fe400078e00ff */
[----:B------:R-:W-:Y:S02]  /*1b80*/  IMAD.MOV.U32 R18, RZ, RZ, RZ ;  /* 0x000000ffff127224 */ /* 0x000fe400078e00ff */
[----:B------:R-:W-:Y:S01]  /*1b90*/  IMAD.MOV.U32 R17, RZ, RZ, RZ ;  /* 0x000000ffff117224 */ /* 0x000fe200078e00ff */
[----:B---3--:R-:W-:Y:S01]  /*1ba0*/  SHF.R.S32.HI R34, RZ, 0x1f, R33 ;  /* 0x0000001fff227819 */ /* 0x008fe20000011421 */
[C---:B------:R-:W-:Y:S01]  /*1bb0*/  IMAD.SHL.U32 R19, R33.reuse, 0x4, RZ ;  /* 0x0000000421137824 */ /* 0x040fe200078e00ff */
[C---:B--2---:R-:W-:Y:S01]  /*1bc0*/  @P1 LEA R4, P0, R33.reuse, c[0x0][0x370], 0x2 ;  /* 0x0000dc0021041a11 */ /* 0x044fe200078010ff */
[----:B------:R1:W-:Y:S01]  /*1bd0*/  STL [R1+0x40], R33 ;  /* 0x0000402101007387 */ /* 0x0003e20000100800 */
[----:B------:R-:W-:-:S02]  /*1be0*/  SHF.L.U64.HI R22, R33, 0x2, R34 ;  /* 0x0000000221167819 */ /* 0x000fc40000010222 */
[----:B------:R-:W-:Y:S01]  /*1bf0*/  @P1 LEA.HI.X R5, R33, c[0x0][0x374], R34, 0x2, P0 ;  /* 0x0000dd0021051a11 */ /* 0x000fe200000f1422 */
[----:B------:R1:W-:Y:S01]  /*1c00*/  STL [R1+0x44], R34 ;  /* 0x0000442201007387 */ /* 0x0003e20000100800 */
[----:B------:R-:W-:-:S03]  /*1c10*/  @P4 IADD3 R2, P0, R19, c[0x0][0x360], RZ ;  /* 0x0000d80013024a10 */ /* 0x000fc60007f1e0ff */
[----:B------:R2:W3:Y:S01]  /*1c20*/  @P1 LDG.E R11, [R4.64] ;  /* 0x00000008040b1981 */ /* 0x0004e2000c1e1900 */
[C---:B------:R-:W-:Y:S02]  /*1c30*/  @P4 IADD3.X R3, R22.reuse, c[0x0][0x364], RZ, P0, !PT ;  /* 0x0000d90016034a10 */ /* 0x040fe400007fe4ff */
[----:B------:R-:W-:Y:S01]  /*1c40*/  IADD3 R8, P2, R19, c[0x0][0x348], RZ ;  /* 0x0000d20013087a10 */ /* 0x000fe20007f5e0ff */
[----:B------:R1:W-:Y:S04]  /*1c50*/  STL [R1+0x38], R19 ;  /* 0x0000381301007387 */ /* 0x0003e80000100800 */
[----:B------:R4:W5:Y:S01]  /*1c60*/  @P4 LDG.E R153, [R2.64] ;  /* 0x0000000802994981 */ /* 0x000962000c1e1900 */
[----:B------:R-:W-:-:S03]  /*1c70*/  IADD3.X R9, R22, c[0x0][0x34c], RZ, P2, !PT ;  /* 0x0000d30016097a10 */ /* 0x000fc600017fe4ff */
[----:B------:R1:W-:Y:S04]  /*1c80*/  STL [R1+0x3c], R22 ;  /* 0x00003c1601007387 */ /* 0x0003e80000100800 */
[----:B------:R1:W5:Y:S01]  /*1c90*/  @P3 LDG.E R146, [R8.64] ;  /* 0x0000000808923981 */ /* 0x000362000c1e1900 */
[----:B--2---:R-:W-:-:S04]  /*1ca0*/  IADD3 R4, P1, R19, c[0x0][0x350], RZ ;  /* 0x0000d40013047a10 */ /* 0x004fc80007f3e0ff */
[----:B------:R-:W-:Y:S02]  /*1cb0*/  IADD3.X R5, R22, c[0x0][0x354], RZ, P1, !PT ;  /* 0x0000d50016057a10 */ /* 0x000fe40000ffe4ff */
[----:B----4-:R-:W-:-:S03]  /*1cc0*/  IADD3 R2, P0, R19, c[0x0][0x358], RZ ;  /* 0x0000d60013027a10 */ /* 0x010fc60007f1e0ff */
[----:B------:R1:W5:Y:S01]  /*1cd0*/  @P5 LDG.E R18, [R4.64] ;  /* 0x0000000804125981 */ /* 0x000362000c1e1900 */
[----:B------:R-:W-:-:S05]  /*1ce0*/  IADD3.X R3, R22, c[0x0][0x35c], RZ, P0, !PT ;  /* 0x0000d70016037a10 */ /* 0x000fca00007fe4ff */
[----:B------:R1:W5:Y:S01]  /*1cf0*/  @P6 LDG.E R17, [R2.64] ;  /* 0x0000000802116981 */ /* 0x000362000c1e1900 */
[----:B------:R-:W-:Y:S03]  /*1d00*/  YIELD ;  /* 0x0000000000007946 */ /* 0x000fe60003800000 */
[----:B---3--:R1:W-:Y:S01]  /*1d10*/  STL [R1+0x24], R11 ;  /* 0x0000240b01007387 */ /* 0x0083e20000100800 */
[----:B------:R-:W-:Y:S05]  /*1d20*/  @P4 BRA `(.L_x_336) ;  /* 0x0000005000004947 */ /* 0x000fea0003800000 */
[----:B-----5:R-:W-:Y:S01]  /*1d30*/  MOV R153, c[0x0][0x168] ;  /* 0x00005a0000997a02 */ /* 0x020fe20000000f00 */
[----:B------:R-:W-:Y:S05]  /*1d40*/  @!P3 BRA `(.L_x_336) ;  /* 0x000000300000b947 */ /* 0x000fea0003800000 */
[----:B------:R-:W2:Y:S04]  /*1d50*/  LDG.E R10, [R8.64] ;  /* 0x00000008080a7981 */ /* 0x000ea8000c1e1900 */
[----:B------:R-:W2:Y:S02]  /*1d60*/  LDG.E R6, [R8.64+0x4] ;  /* 0x0000040808067981 */ /* 0x000ea4000c1e1900 */
[----:B--2---:R-:W-:-:S02]  /*1d70*/  IADD3 R153, -R10, R6, RZ ;  /* 0x000000060a997210 */ /* 0x004fc40007ffe1ff */
.L_x_336:
[----:B------:R-:W-:-:S04]  /*1d80*/  ISETP.NE.U32.AND P0, PT, RZ, c[0x0][0x368], PT ;  /* 0x0000da00ff007a0c */ /* 0x000fc80003f05070 */
[----:B------:R-:W-:-:S13]  /*1d90*/  ISETP.NE.AND.EX P0, PT, RZ, c[0x0][0x36c], PT, P0 ;  /* 0x0000db00ff007a0c */ /* 0x000fda0003f05300 */
[----:B------:R-:W-:Y:S05]  /*1da0*/  @!P0 BRA `(.L_x_337) ;  /* 0x0000004000008947 */ /* 0x000fea0003800000 */
[----:B-1----:R-:W-:-:S04]  /*1db0*/  IADD3 R4, P0, R19, c[0x0][0x368], RZ ;  /* 0x0000da0013047a10 */ /* 0x002fc80007f1e0ff */
[----:B------:R-:W-:-:S05]  /*1dc0*/  IADD3.X R5, R22, c[0x0][0x36c], RZ, P0, !PT ;  /* 0x0000db0016057a10 */ /* 0x000fca00007fe4ff */
[----:B------:R1:W5:Y:S01]  /*1dd0*/  LDG.E R16, [R4.64] ;  /* 0x0000000804107981 */ /* 0x000362000c1e1900 */
[----:B------:R-:W-:Y:S05]  /*1de0*/  BRA `(.L_x_338) ;  /* 0x0000005000007947 */ /* 0x000fea0003800000 */
.L_x_337:
[----:B------:R-:W-:Y:S01]  /*1df0*/  MOV R16, UR6 ;  /* 0x0000000600107c02 */ /* 0x000fe20008000f00 */
[----:B------:R-:W-:Y:S05]  /*1e00*/  @!P5 BRA `(.L_x_338) ;  /* 0x000000300000d947 */ /* 0x000fea0003800000 */
[----:B------:R2:W3:Y:S04]  /*1e10*/  LDG.E R6, [R4.64] ;  /* 0x0000000804067981 */ /* 0x0004e8000c1e1900 */
[----:B-12---:R-:W3:Y:S02]  /*1e20*/  LDG.E R4, [R4.64+0x4] ;  /* 0x0000040804047981 */ /* 0x006ee4000c1e1900 */
[----:B---3--:R-:W-:Y:S02]  /*1e30*/  IADD3 R16, -R6, R4, RZ ;  /* 0x0000000406107210 */ /* 0x008fe40007ffe1ff */
.L_x_338:
[----:B------:R-:W2:Y:S04]  /*1e40*/  LDL R21, [R1+0x30] ;  /* 0x0000300001157983 */ /* 0x000ea80000100800 */
[----:B-1----:R1:W3:Y:S04]  /*1e50*/  @P6 LDG.E R5, [R2.64] ;  /* 0x0000000802056981 */ /* 0x0022e8000c1e1900 */
[----:B------:R1:W3:Y:S01]  /*1e60*/  @P6 LDG.E R4, [R2.64+0x4] ;  /* 0x0000040802046981 */ /* 0x0002e2000c1e1900 */
[----:B------:R-:W-:Y:S01]  /*1e70*/  ISETP.NE.U32.AND P0, PT, RZ, c[0x0][0x378], PT ;  /* 0x0000de00ff007a0c */ /* 0x000fe20003f05070 */
[----:B-----5:R-:W-:-:S03]  /*1e80*/  IMAD.MOV.U32 R137, RZ, RZ, R16 ;  /* 0x000000ffff897224 */ /* 0x020fc600078e0010 */
[----:B------:R-:W-:-:S13]  /*1e90*/  ISETP.NE.AND.EX P1, PT, RZ, c[0x0][0x37c], PT, P0 ;  /* 0x0000df00ff007a0c */ /* 0x000fda0003f25300 */
[----:B-1----:R-:W-:-:S04]  /*1ea0*/  @P1 IADD3 R2, P0, R19, c[0x0][0x378], RZ ;  /* 0x0000de0013021a10 */ /* 0x002fc80007f1e0ff */
[----:B------:R-:W-:-:S05]  /*1eb0*/  @P1 IADD3.X R3, R22, c[0x0][0x37c], RZ, P0, !PT ;  /* 0x0000df0016031a10 */ /* 0x000fca00007fe4ff */
[----:B------:R1:W5:Y:S01]  /*1ec0*/  @P1 LDG.E R137, [R2.64] ;  /* 0x0000000802891981 */ /* 0x000362000c1e1900 */
[----:B------:R-:W-:Y:S01]  /*1ed0*/  IMAD.IADD R6, R16, 0x1, -R11 ;  /* 0x0000000110067824 */ /* 0x000fe200078e0a0b */
[----:B------:R-:W-:Y:S01]  /*1ee0*/  BSSY B0, `(.L_x_339) ;  /* 0x0000033000007945 */ /* 0x000fe20003800000 */
[----:B-1----:R-:W-:Y:S01]  /*1ef0*/  IMAD.MOV.U32 R2, RZ, RZ, c[0x0][0x228] ;  /* 0x00008a00ff027624 */ /* 0x002fe200078e00ff */
[----:B--2---:R-:W-:-:S04]  /*1f00*/  LOP3.LUT R3, R21, 0xff000000, RZ, 0xc0, !PT ;  /* 0xff00000015037812 */ /* 0x004fc800078ec0ff */
[----:B------:R-:W-:Y:S01]  /*1f10*/  SHF.R.U32.HI R3, RZ, 0x8, R3 ;  /* 0x00000008ff037819 */ /* 0x000fe20000011603 */
[----:B---3--:R-:W-:Y:S01]  /*1f20*/  @P6 IMAD.IADD R2, R4, 0x1, -R5 ;  /* 0x0000000104026824 */ /* 0x008fe200078e0a05 */
[----:B------:R-:W-:-:S03]  /*1f30*/  LOP3.LUT R4, R21, 0xff0000, RZ, 0xc0, !PT ;  /* 0x00ff000015047812 */ /* 0x000fc600078ec0ff */
[----:B------:R-:W-:Y:S01]  /*1f40*/  IMAD.IADD R144, R6, 0x1, R2 ;  /* 0x0000000106907824 */ /* 0x000fe200078e0202 */
[----:B------:R-:W-:Y:S01]  /*1f50*/  LEA.HI R8, R4, R3, RZ, 0x10 ;  /* 0x0000000304087211 */ /* 0x000fe200078f80ff */
[----:B------:R-:W-:-:S03]  /*1f60*/  IMAD.MOV.U32 R4, RZ, RZ, RZ ;  /* 0x000000ffff047224 */ /* 0x000fc600078e00ff */
[----:B------:R-:W-:Y:S02]  /*1f70*/  SHF.R.U32.HI R9, RZ, 0x10, R8 ;  /* 0x00000010ff097819 */ /* 0x000fe40000011608 */
[----:B------:R-:W-:Y:S02]  /*1f80*/  LOP3.LUT R23, R8, 0xff, RZ, 0xc0, !PT ;  /* 0x000000ff08177812 */ /* 0x000fe400078ec0ff */
[C---:B------:R-:W-:Y:S01]  /*1f90*/  IADD3 R5, R144.reuse, 0x6f, RZ ;  /* 0x0000006f90057810 */ /* 0x040fe20007ffe0ff */
[----:B------:R1:W-:Y:S01]  /*1fa0*/  STL [R1+0x48], R9 ;  /* 0x0000480901007387 */ /* 0x0003e20000100800 */
[----:B------:R-:W-:Y:S02]  /*1fb0*/  ISETP.GE.AND P0, PT, R144, 0x1, PT ;  /* 0x000000019000780c */ /* 0x000fe40003f06270 */
[----:B------:R-:W-:Y:S01]  /*1fc0*/  ISETP.NE.AND P1, PT, R9, RZ, PT ;  /* 0x000000ff0900720c */ /* 0x000fe20003f25270 */
[----:B------:R1:W-:Y:S01]  /*1fd0*/  STL [R1+0x4c], R23 ;  /* 0x00004c1701007387 */ /* 0x0003e20000100800 */
[----:B------:R-:W-:-:S02]  /*1fe0*/  IMAD.HI R3, R5, -0x6db6db6d, R4 ;  /* 0x9249249305037827 */ /* 0x000fc400078e0204 */
[----:B------:R-:W-:-:S03]  /*1ff0*/  SEL R136, R9, c[0x0][0x338], P1 ;  /* 0x0000ce0009887a07 */ /* 0x000fc60000800000 */
[----:B------:R-:W-:-:S04]  /*2000*/  SHF.R.U32.HI R4, RZ, 0x1f, R3 ;  /* 0x0000001fff047819 */ /* 0x000fc80000011603 */
[----:B------:R-:W-:Y:S01]  /*2010*/  LEA.HI.SX32 R145, R3, R4, 0x1a ;  /* 0x0000000403917211 */ /* 0x000fe200078fd2ff */
[----:B------:R-:W-:Y:S01]  /*2020*/  IMAD.MOV.U32 R3, RZ, RZ, RZ ;  /* 0x000000ffff037224 */ /* 0x000fe200078e00ff */
[----:B------:R-:W-:Y:S05]  /*2030*/  @!P0 BRA `(.L_x_340) ;  /* 0x000001d000008947 */ /* 0x000fea0003800000 */
[----:B------:R-:W-:Y:S01]  /*2040*/  IABS R3, R136 ;  /* 0x0000008800037213 */ /* 0x000fe20000000000 */
[----:B------:R-:W-:Y:S01]  /*2050*/  IMAD.MOV.U32 R8, RZ, RZ, RZ ;  /* 0x000000ffff087224 */ /* 0x000fe200078e00ff */
[----:B------:R-:W-:-:S03]  /*2060*/  IADD3 R10, R145, -0x1, R136 ;  /* 0xffffffff910a7810 */ /* 0x000fc60007ffe088 */
[----:B------:R-:W-:Y:S01]  /*2070*/  IMAD.MOV.U32 R4, RZ, RZ, R3 ;  /* 0x000000ffff047224 */ /* 0x000fe200078e0003 */
[----:B------:R-:W-:-:S03]  /*2080*/  IABS R15, R10 ;  /* 0x0000000a000f7213 */ /* 0x000fc60000000000 */
[----:B------:R-:W2:Y:S08]  /*2090*/  I2F.RP R3, R4 ;  /* 0x0000000400037306 */ /* 0x000eb00000209400 */
        /* <DEDUP_REMOVED lines=23> */
.L_x_340:
[----:B------:R-:W-:Y:S05]  /*2210*/  BSYNC B0 ;  /* 0x0000000000007941 */ /* 0x000fea0003800000 */
.L_x_339:
[----:B------:R-:W2:Y:S01]  /*2220*/  LDL R10, [R1+0x100] ;  /* 0x00010000010a7983 */ /* 0x000ea20000100800 */
[----:B------:R-:W-:-:S04]  /*2230*/  IMAD R4, R23, R3, RZ ;  /* 0x0000000317047224 */ /* 0x000fc800078e02ff */
[C---:B------:R-:W-:Y:S02]  /*2240*/  IMAD.IADD R3, R4.reuse, 0x1, R3 ;  /* 0x0000000104037824 */ /* 0x040fe400078e0203 */
[----:B------:R-:W-:-:S03]  /*2250*/  IMAD R4, R4, 0x70, -R6 ;  /* 0x0000007004047824 */ /* 0x000fc600078e0a06 */
[----:B------:R-:W-:Y:S02]  /*2260*/  IMNMX R3, R145, R3, PT ;  /* 0x0000000391037217 */ /* 0x000fe40003800200 */
[----:B------:R-:W-:-:S03]  /*2270*/  IMNMX R4, RZ, R4, !PT ;  /* 0x00000004ff047217 */ /* 0x000fc60007800200 */
[----:B------:R-:W-:-:S05]  /*2280*/  IMAD R3, R3, 0x70, -R6 ;  /* 0x0000007003037824 */ /* 0x000fca00078e0a06 */
[----:B------:R-:W-:-:S04]  /*2290*/  IMNMX R3, R3, R2, PT ;  /* 0x0000000203037217 */ /* 0x000fc80003800200 */
[----:B------:R-:W-:Y:S02]  /*22a0*/  ISETP.GT.AND P0, PT, R3, R4, PT ;  /* 0x000000040300720c */ /* 0x000fe40003f04270 */
[----:B------:R-:W-:-:S05]  /*22b0*/  SHF.R.U32.HI R4, RZ, 0x4, R4 ;  /* 0x00000004ff047819 */ /* 0x000fca0000011604 */
[----:B-1----:R-:W-:-:S04]  /*22c0*/  IMAD.WIDE.U32 R8, R4, 0x24924925, RZ ;  /* 0x2492492504087825 */ /* 0x002fc800078e00ff */
[----:B------:R-:W-:Y:S02]  /*22d0*/  IMAD.MOV.U32 R115, RZ, RZ, R9 ;  /* 0x000000ffff737224 */ /* 0x000fe400078e0009 */
[----:B------:R-:W-:Y:S01]  /*22e0*/  @P0 IADD3 R5, R3, 0x6f, RZ ;  /* 0x0000006f03050810 */ /* 0x000fe20007ffe0ff */
[----:B------:R-:W-:Y:S02]  /*22f0*/  @P0 IMAD.MOV.U32 R4, RZ, RZ, RZ ;  /* 0x000000ffff040224 */ /* 0x000fe400078e00ff */
[----:B------:R-:W-:Y:S02]  /*2300*/  MOV R3, R115 ;  /* 0x0000007300037202 */ /* 0x000fe40000000f00 */
[----:B------:R-:W-:-:S05]  /*2310*/  @P0 IMAD.HI R4, R5, -0x6db6db6d, R4 ;  /* 0x9249249305040827 */ /* 0x000fca00078e0204 */
[----:B------:R-:W-:-:S04]  /*2320*/  @P0 SHF.R.U32.HI R5, RZ, 0x1f, R4 ;  /* 0x0000001fff050819 */ /* 0x000fc80000011604 */
[----:B------:R-:W-:-:S04]  /*2330*/  @P0 LEA.HI.SX32 R3, R4, R5, 0x1a ;  /* 0x0000000504030211 */ /* 0x000fc800078fd2ff */
[----:B------:R-:W-:Y:S01]  /*2340*/  ISETP.GT.AND P0, PT, R3, R115, PT ;  /* 0x000000730300720c */ /* 0x000fe20003f04270 */
[----:B--2---:R-:W-:-:S05]  /*2350*/  IMAD.IADD R4, R7, 0x1, R10 ;  /* 0x0000000107047824 */ /* 0x004fca00078e020a */
[----:B------:R-:W-:-:S07]  /*2360*/  SHF.L.U32 R213, R4, 0x1, RZ ;  /* 0x0000000104d57819 */ /* 0x000fce00000006ff */
[----:B------:R-:W-:Y:S05]  /*2370*/  @!P0 BRA `(.L_x_341) ;  /* 0x0000717000008947 */ /* 0x000fea0003800000 */
[----:B------:R-:W-:-:S04]  /*2380*/  ISETP.NE.U32.AND P0, PT, RZ, c[0x0][0x340], PT ;  /* 0x0000d000ff007a0c */ /* 0x000fc80003f05070 */
[----:B------:R-:W-:-:S13]  /*2390*/  ISETP.NE.AND.EX P4, PT, RZ, c[0x0][0x344], PT, P0 ;  /* 0x0000d100ff007a0c */ /* 0x000fda0003f85300 */
[----:B------:R-:W-:Y:S02]  /*23a0*/  @P4 IADD3 R4, P0, R19, c[0x0][0x340], RZ ;  /* 0x0000d00013044a10 */ /* 0x000fe40007f1e0ff */
[----:B------:R-:W-:Y:S02]  /*23b0*/  SHF.R.S32.HI R19, RZ, 0x1f, R81 ;  /* 0x0000001fff137819 */ /* 0x000fe40000011451 */
[----:B------:R-:W-:-:S05]  /*23c0*/  @P4 IADD3.X R5, R22, c[0x0][0x344], RZ, P0, !PT ;  /* 0x0000d10016054a10 */ /* 0x000fca00007fe4ff */
[----:B------:R1:W2:Y:S01]  /*23d0*/  @P4 LDG.E R28, [R4.64] ;  /* 0x00000008041c4981 */ /* 0x0002a2000c1e1900 */
[----:B------:R-:W-:Y:S01]  /*23e0*/  IADD3 R116, P0, R81, R17, RZ ;  /* 0x0000001151747210 */ /* 0x000fe20007f1e0ff */
[----:B------:R-:W-:Y:S01]  /*23f0*/  IMAD.MOV.U32 R140, RZ, RZ, 0x70 ;  /* 0x00000070ff8c7424 */ /* 0x000fe200078e00ff */
[----:B------:R-:W-:Y:S01]  /*2400*/  IADD3 R41, R3, -0x1, RZ ;  /* 0xffffffff03297810 */ /* 0x000fe20007ffe0ff */
[----:B------:R-:W-:Y:S01]  /*2410*/  IMAD.MOV.U32 R32, RZ, RZ, c[0x0][0x238] ;  /* 0x00008e00ff207624 */ /* 0x000fe200078e00ff */
[----:B------:R-:W-:Y:S01]  /*2420*/  LEA.HI.X.SX32 R117, R17, R19, 0x1, P0 ;  /* 0x0000001311757211 */ /* 0x000fe200000f0eff */
[C---:B------:R-:W-:Y:S01]  /*2430*/  IMAD R154, R140.reuse, c[0x0][0x23c], RZ ;  /* 0x00008f008c9a7a24 */ /* 0x040fe200078e02ff */
[----:B------:R-:W-:Y:S01]  /*2440*/  LOP3.LUT R31, R21, 0xffff, RZ, 0xc0, !PT ;  /* 0x0000ffff151f7812 */ /* 0x000fe200078ec0ff */
[----:B------:R-:W-:Y:S01]  /*2450*/  IMAD.WIDE.U32 R138, R140, c[0x0][0x238], RZ ;  /* 0x00008e008c8a7a25 */ /* 0x000fe200078e00ff */
[----:B------:R-:W-:Y:S01]  /*2460*/  SEL R29, R34, RZ, !P6 ;  /* 0x000000ff221d7207 */ /* 0x000fe20007000000 */
[----:B------:R-:W-:Y:S01]  /*2470*/  ULDC UR5, c[0x0][0x23c] ;  /* 0x00008f0000057ab9 */ /* 0x000fe20000000800 */
[----:B------:R-:W-:Y:S01]  /*2480*/  SEL R30, R33, RZ, !P6 ;  /* 0x000000ff211e7207 */ /* 0x000fe20007000000 */
[----:B------:R-:W-:Y:S01]  /*2490*/  IMAD R6, R117, c[0x0][0x238], RZ ;  /* 0x00008e0075067a24 */ /* 0x000fe200078e02ff */
[----:B------:R-:W-:Y:S01]  /*24a0*/  IADD3 R154, R139, R154, RZ ;  /* 0x0000009a8b9a7210 */ /* 0x000fe20007ffe0ff */
[----:B------:R-:W-:Y:S01]  /*24b0*/  IMAD R3, R29, c[0x0][0x248], RZ ;  /* 0x000092001d037a24 */ /* 0x000fe200078e02ff */
[----:B------:R-:W-:Y:S01]  /*24c0*/  ISETP.GE.AND P6, PT, R76, c[0x0][0x1d4], PT ;  /* 0x000075004c007a0c */ /* 0x000fe20003fc6270 */
[----:B------:R-:W-:Y:S01]  /*24d0*/  IMAD R6, R116, c[0x0][0x23c], R6 ;  /* 0x00008f0074067a24 */ /* 0x000fe200078e0206 */
[----:B------:R-:W-:Y:S01]  /*24e0*/  ISETP.GE.AND P5, PT, R212, c[0x0][0x1d4], PT ;  /* 0x00007500d4007a0c */ /* 0x000fe20003fa6270 */
[C---:B------:R-:W-:Y:S01]  /*24f0*/  IMAD.SHL.U32 R163, R32.reuse, 0x20, RZ ;  /* 0x0000002020a37824 */ /* 0x040fe200078e00ff */
[----:B------:R-:W-:Y:S01]  /*2500*/  MOV R152, 0x5 ;  /* 0x0000000500987802 */ /* 0x000fe20000000f00 */
[C---:B------:R-:W-:Y:S01]  /*2510*/  IMAD.WIDE.U32 R10, R32.reuse, 0x40, RZ ;  /* 0x00000040200a7825 */ /* 0x040fe200078e00ff */
[----:B------:R-:W-:Y:S01]  /*2520*/  USHF.L.U32 UR12, UR5, 0x6, URZ ;  /* 0x00000006050c7899 */ /* 0x000fe2000800063f */
[----:B------:R-:W-:Y:S01]  /*2530*/  SHF.R.S32.HI R79, RZ, 0x1f, R78 ;  /* 0x0000001fff4f7819 */ /* 0x000fe2000001144e */
[----:B------:R-:W-:Y:S01]  /*2540*/  UIMAD UR5, UR5, 0x60, URZ ;  /* 0x00000060050578a4 */ /* 0x000fe2000f8e023f */
[----:B------:R-:W-:Y:S01]  /*2550*/  SHF.L.U64.HI R158, R32, R152, c[0x0][0x23c] ;  /* 0x00008f00209e7619 */ /* 0x000fe20000010298 */
[----:B-1----:R-:W-:Y:S01]  /*2560*/  IMAD.WIDE.U32 R4, R116, c[0x0][0x238], R76 ;  /* 0x00008e0074047a25 */ /* 0x002fe200078e004c */
[----:B------:R-:W-:-:S02]  /*2570*/  IADD3 R135, R16, R18, RZ ;  /* 0x0000001210877210 */ /* 0x000fc40007ffe0ff */
[----:B------:R-:W-:Y:S01]  /*2580*/  LOP3.LUT R241, R241, 0xfffffffb, RZ, 0xc0, !PT ;  /* 0xfffffffbf1f17812 */ /* 0x000fe200078ec0ff */
[----:B------:R-:W-:Y:S01]  /*2590*/  IMAD.WIDE.U32 R16, R81, c[0x0][0x290], R76 ;  /* 0x0000a40051107a25 */ /* 0x000fe200078e004c */
[----:B------:R-:W-:Y:S02]  /*25a0*/  IADD3 R5, R5, R6, RZ ;  /* 0x0000000605057210 */ /* 0x000fe40007ffe0ff */
[----:B------:R-:W-:Y:S01]  /*25b0*/  @P6 LOP3.LUT R241, R241, 0x4, RZ, 0xfc, !PT ;  /* 0x00000004f1f16812 */ /* 0x000fe200078efcff */
[----:B------:R-:W-:Y:S01]  /*25c0*/  IMAD R6, R41, -0x70, R2 ;  /* 0xffffff9029067824 */ /* 0x000fe200078e0202 */
[----:B------:R-:W-:Y:S01]  /*25d0*/  MOV R147, c[0x0][0x280] ;  /* 0x0000a00000937a02 */ /* 0x000fe20000000f00 */
[----:B------:R-:W-:Y:S01]  /*25e0*/  IMAD.WIDE.U32 R4, R31, c[0x0][0x240], R4 ;  /* 0x000090001f047a25 */ /* 0x000fe200078e0004 */
[----:B------:R-:W-:Y:S02]  /*25f0*/  LOP3.LUT R241, R241, 0xfffffffd, RZ, 0xc0, !PT ;  /* 0xfffffffdf1f17812 */ /* 0x000fe400078ec0ff */
[----:B------:R-:W-:Y:S01]  /*2600*/  IMNMX R8, R6, 0x70, PT ;  /* 0x0000007006087817 */ /* 0x000fe20003800200 */
[----:B------:R-:W-:Y:S01]  /*2610*/  IMAD R5, R31, c[0x0][0x244], R5 ;  /* 0x000091001f057a24 */ /* 0x000fe200078e0205 */
[----:B------:R-:W-:Y:S01]  /*2620*/  SHF.L.U64.HI R151, R147, R152, c[0x0][0x284] ;  /* 0x0000a10093977619 */ /* 0x000fe20000010298 */
[----:B------:R-:W-:Y:S01]  /*2630*/  IMAD R6, R30, c[0x0][0x24c], R3 ;  /* 0x000093001e067a24 */ /* 0x000fe200078e0203 */
[----:B------:R-:W-:Y:S01]  /*2640*/  @P5 LOP3.LUT R241, R241, 0x2, RZ, 0xfc, !PT ;  /* 0x00000002f1f15812 */ /* 0x000fe200078efcff */
[----:B------:R-:W-:-:S02]  /*2650*/  IMAD.IADD R3, R8, 0x1, -R81 ;  /* 0x0000000108037824 */ /* 0x000fc400078e0a51 */
[----:B------:R-:W-:Y:S01]  /*2660*/  IMAD.WIDE.U32 R120, R30, c[0x0][0x248], R4 ;  /* 0x000092001e787a25 */ /* 0x000fe200078e0004 */
[----:B------:R-:W-:Y:S02]  /*2670*/  SHF.R.S32.HI R5, RZ, 0x1f, R41 ;  /* 0x0000001fff057819 */ /* 0x000fe40000011429 */
[----:B------:R-:W-:Y:S01]  /*2680*/  ISETP.GE.AND P3, PT, R3, 0x1, PT ;  /* 0x000000010300780c */ /* 0x000fe20003f66270 */
[----:B------:R-:W-:Y:S01]  /*2690*/  IMAD R4, R154, R41, RZ ;  /* 0x000000299a047224 */ /* 0x000fe200078e02ff */
[----:B------:R-:W-:Y:S01]  /*26a0*/  IADD3 R119, R121, R6, RZ ;  /* 0x0000000679777210 */ /* 0x000fe20007ffe0ff */
[----:B------:R-:W-:Y:S01]  /*26b0*/  IMAD.MOV.U32 R118, RZ, RZ, R120 ;  /* 0x000000ffff767224 */ /* 0x000fe200078e0078 */
[----:B------:R-:W-:Y:S01]  /*26c0*/  ISETP.GE.AND P2, PT, R3, 0x21, PT ;  /* 0x000000210300780c */ /* 0x000fe20003f46270 */
[-C--:B------:R-:W-:Y:S01]  /*26d0*/  IMAD R6, R5, R138.reuse, R4 ;  /* 0x0000008a05067224 */ /* 0x080fe200078e0204 */
[----:B------:R-:W-:Y:S01]  /*26e0*/  ISETP.GE.AND P1, PT, R3, 0x41, PT ;  /* 0x000000410300780c */ /* 0x000fe20003f26270 */
[----:B------:R-:W-:-:S04]  /*26f0*/  IMAD.WIDE.U32 R4, R41, R138, R118 ;  /* 0x0000008a29047225 */ /* 0x000fc800078e0076 */
[----:B------:R-:W-:Y:S01]  /*2700*/  IMAD.WIDE.U32 R26, R81, c[0x0][0x290], R78 ;  /* 0x0000a400511a7a25 */ /* 0x000fe200078e004e */
[----:B------:R-:W-:Y:S02]  /*2710*/  IADD3 R5, R5, R6, RZ ;  /* 0x0000000605057210 */ /* 0x000fe40007ffe0ff */
[----:B------:R-:W-:Y:S01]  /*2720*/  @P3 LEA R8, P0, R4, c[0x0][0x220], 0x1 ;  /* 0x0000880004083a11 */ /* 0x000fe200078008ff */
[----:B------:R-:W-:-:S03]  /*2730*/  IMAD.WIDE.U32 R148, R32, 0x60, RZ ;  /* 0x0000006020947825 */ /* 0x000fc600078e00ff */
[----:B------:R-:W-:Y:S01]  /*2740*/  @P3 LEA.HI.X R9, R4, c[0x0][0x224], R5, 0x1, P0 ;  /* 0x0000890004093a11 */ /* 0x000fe200000f0c05 */
[C---:B------:R-:W-:Y:S01]  /*2750*/  IMAD R155, R140.reuse, c[0x0][0x284], RZ ;  /* 0x0000a1008c9b7a24 */ /* 0x040fe200078e02ff */
[----:B------:R-:W-:Y:S01]  /*2760*/  ISETP.GT.AND P0, PT, R3, 0x60, PT ;  /* 0x000000600300780c */ /* 0x000fe20003f04270 */
[----:B------:R-:W-:Y:S01]  /*2770*/  IMAD R3, R19, c[0x0][0x280], RZ ;  /* 0x0000a00013037a24 */ /* 0x000fe200078e02ff */
[----:B------:R-:W-:Y:S01]  /*2780*/  IADD3 R157, R149, UR5, RZ ;  /* 0x00000005959d7c10 */ /* 0x000fe2000fffe0ff */
[----:B------:R-:W-:Y:S01]  /*2790*/  @!PT LDS RZ, [RZ] ;  /* 0x00000000fffff984 */ /* 0x000fe20000000800 */
[----:B------:R-:W-:Y:S01]  /*27a0*/  @!PT LDS RZ, [RZ] ;  /* 0x00000000fffff984 */ /* 0x000fe20000000800 */
[----:B------:R-:W-:Y:S01]  /*27b0*/  @!PT LDS RZ, [RZ] ;  /* 0x00000000fffff984 */ /* 0x000fe20000000800 */
[----:B------:R1:W-:Y:S01]  /*27c0*/  @P3 LDGSTS.E.BYPASS.LTC128B.128 [R213+0x8100], [R8.64], !P6 ;  /* 0x0810000008d53fae */ /* 0x0003e2000f101d48 */
[C---:B------:R-:W-:Y:S02]  /*27d0*/  IMAD R156, R140.reuse, c[0x0][0x294], RZ ;  /* 0x0000a5008c9c7a24 */ /* 0x040fe400078e02ff */
[----:B------:R-:W-:Y:S01]  /*27e0*/  IMAD R15, R81, c[0x0][0x284], R3 ;  /* 0x0000a100510f7a24 */ /* 0x000fe200078e0203 */
[----:B------:R1:W-:Y:S01]  /*27f0*/  @P3 LDGSTS.E.BYPASS.LTC128B.128 [R213+0xb900], [R8.64+0x80], !P5 ;  /* 0x0b90008008d53fae */ /* 0x0003e2000e901d48 */
[----:B------:R-:W-:Y:S01]  /*2800*/  @P2 IADD3 R3, P3, R163, R4, RZ ;  /* 0x00000004a3032210 */ /* 0x000fe20007f7e0ff */
[----:B------:R-:W-:-:S03]  /*2810*/  IMAD.WIDE.U32 R142, R140, c[0x0][0x280], RZ ;  /* 0x0000a0008c8e7a25 */ /* 0x000fc600078e00ff */
[----:B------:R-:W-:Y:S01]  /*2820*/  @P2 IADD3.X R6, R5, R158, RZ, P3, !PT ;  /* 0x0000009e05062210 */ /* 0x000fe20001ffe4ff */
[----:B------:R-:W-:Y:S01]  /*2830*/  IMAD.MOV.U32 R160, RZ, RZ, c[0x0][0x290] ;  /* 0x0000a400ffa07624 */ /* 0x000fe200078e00ff */
[----:B------:R-:W-:Y:S01]  /*2840*/  @P2 LEA R22, P3, R3, c[0x0][0x220], 0x1 ;  /* 0x0000880003162a11 */ /* 0x000fe200078608ff */
[----:B------:R-:W-:-:S03]  /*2850*/  IMAD.WIDE.U32 R140, R140, c[0x0][0x290], RZ ;  /* 0x0000a4008c8c7a25 */ /* 0x000fc600078e00ff */
[----:B------:R-:W-:Y:S01]  /*2860*/  @P2 LEA.HI.X R23, R3, c[0x0][0x224], R6, 0x1, P3 ;  /* 0x0000890003172a11 */ /* 0x000fe200018f0c06 */
[----:B------:R-:W-:Y:S01]  /*2870*/  IMAD R3, R19, c[0x0][0x290], RZ ;  /* 0x0000a40013037a24 */ /* 0x000fe200078e02ff */
[----:B------:R-:W-:Y:S01]  /*2880*/  @P1 IADD3 R6, P3, R4, R10, RZ ;  /* 0x0000000a04061210 */ /* 0x000fe20007f7e0ff */
[C---:B------:R-:W-:Y:S01]  /*2890*/  IMAD.WIDE.U32 R18, R81.reuse, c[0x0][0x280], R78 ;  /* 0x0000a00051127a25 */ /* 0x040fe200078e004e */
[C---:B------:R-:W-:Y:S01]  /*28a0*/  SHF.L.U64.HI R152, R160.reuse, R152, c[0x0][0x294] ;  /* 0x0000a500a0987619 */ /* 0x040fe20000010298 */
[----:B------:R3:W-:Y:S01]  /*28b0*/  @P2 LDGSTS.E.BYPASS.LTC128B.128 [R214+0x9100], [R22.64], !P6 ;  /* 0x0910000016d62fae */ /* 0x0007e2000f101d48 */
[----:B------:R-:W-:Y:S01]  /*28c0*/  SHF.L.U32 R162, R160, 0x5, RZ ;  /* 0x00000005a0a27819 */ /* 0x000fe200000006ff */
[----:B------:R-:W-:Y:S01]  /*28d0*/  IMAD R3, R81, c[0x0][0x294], R3 ;  /* 0x0000a50051037a24 */ /* 0x000fe200078e0203 */
[----:B------:R-:W-:Y:S01]  /*28e0*/  IADD3 R156, R141, R156, RZ ;  /* 0x0000009c8d9c7210 */ /* 0x000fe20007ffe0ff */
[----:B------:R-:W-:Y:S01]  /*28f0*/  IMAD.IADD R21, R19, 0x1, R15 ;  /* 0x0000000113157824 */ /* 0x000fe200078e020f */
[----:B------:R3:W-:Y:S01]  /*2900*/  @P2 LDGSTS.E.BYPASS.LTC128B.128 [R214+0xc900], [R22.64+0x80], !P5 ;  /* 0x0c90008016d62fae */ /* 0x0007e2000e901d48 */
[----:B------:R-:W-:Y:S01]  /*2910*/  IMAD.MOV.U32 R20, RZ, RZ, R18 ;  /* 0x000000ffff147224 */ /* 0x000fe200078e0012 */
[----:B------:R-:W-:Y:S01]  /*2920*/  IADD3 R17, R3, R17, RZ ;  /* 0x0000001103117210 */ /* 0x000fe20007ffe0ff */
[----:B------:R-:W-:Y:S01]  /*2930*/  IMAD.WIDE.U32 R126, R31, c[0x0][0x1e8], RZ ;  /* 0x00007a001f7e7a25 */ /* 0x000fe200078e00ff */
[----:B------:R-:W-:-:S02]  /*2940*/  IADD3 R19, R27, R3, RZ ;  /* 0x000000031b137210 */ /* 0x000fc40007ffe0ff */
[----:B------:R-:W-:Y:S01]  /*2950*/  MOV R18, R26 ;  /* 0x0000001a00127202 */ /* 0x000fe20000000f00 */
[----:B-1----:R-:W-:-:S04]  /*2960*/  IMAD.WIDE.U32 R8, R81, c[0x0][0x280], R76 ;  /* 0x0000a00051087a25 */ /* 0x002fc800078e004c */
[----:B------:R-:W-:Y:S01]  /*2970*/  IMAD.MOV.U32 R24, RZ, RZ, R8 ;  /* 0x000000ffff187224 */ /* 0x000fe200078e0008 */
[----:B------:R-:W-:Y:S01]  /*2980*/  @P1 IADD3.X R8, R5, UR12, R11, P3, !PT ;  /* 0x0000000c05081c10 */ /* 0x000fe20009ffe40b */
[----:B------:R-:W-:Y:S01]  /*2990*/  @P0 IMAD.WIDE.U32 R4, R32, 0x60, R4 ;  /* 0x0000006020040825 */ /* 0x000fe200078e0004 */
[----:B------:R-:W-:-:S03]  /*29a0*/  @P1 LEA R10, P3, R6, c[0x0][0x220], 0x1 ;  /* 0x00008800060a1a11 */ /* 0x000fc600078608ff */
[----:B------:R-:W-:Y:S01]  /*29b0*/  IMAD.IADD R25, R15, 0x1, R9 ;  /* 0x000000010f197824 */ /* 0x000fe200078e0209 */
[----:B------:R-:W-:Y:S01]  /*29c0*/  @P1 LEA.HI.X R11, R6, c[0x0][0x224], R8, 0x1, P3 ;  /* 0x00008900060b1a11 */ /* 0x000fe200018f0c08 */
[----:B-----5:R-:W-:Y:S01]  /*29d0*/  IMAD.WIDE.U32 R104, R137, c[0x0][0x290], R16 ;  /* 0x0000a40089687a25 */ /* 0x020fe200078e0010 */
[----:B------:R-:W-:Y:S02]  /*29e0*/  @P0 IADD3 R3, R5, UR5, RZ ;  /* 0x0000000505030c10 */ /* 0x000fe4000fffe0ff */
[C---:B------:R-:W-:Y:S01]  /*29f0*/  @P0 LEA R8, P3, R4.reuse, c[0x0][0x220], 0x1 ;  /* 0x0000880004080a11 */ /* 0x040fe200078608ff */
[----:B------:R3:W-:Y:S01]  /*2a00*/  @P1 LDGSTS.E.BYPASS.LTC128B.128 [R214+0xa100], [R10.64], !P6 ;  /* 0x0a1000000ad61fae */ /* 0x0007e2000f101d48 */
[----:B------:R-:W-:Y:S02]  /*2a10*/  IMAD.WIDE.U32 R100, R137, c[0x0][0x290], R18 ;  /* 0x0000a40089647a25 */ /* 0x000fe400078e0012 */
[----:B------:R-:W-:Y:S01]  /*2a20*/  @P0 LEA.HI.X R9, R4, c[0x0][0x224], R3, 0x1, P3 ;  /* 0x0000890004090a11 */ /* 0x000fe200018f0c03 */
[----:B------:R3:W-:Y:S01]  /*2a30*/  @P1 LDGSTS.E.BYPASS.LTC128B.128 [R214+0xd900], [R10.64+0x80], !P5 ;  /* 0x0d9000800ad61fae */ /* 0x0007e2000e901d48 */
[----:B------:R-:W-:Y:S01]  /*2a40*/  SHF.R.S32.HI R4, RZ, 0x1f, R137 ;  /* 0x0000001fff047819 */ /* 0x000fe20000011489 */
[----:B------:R-:W-:-:S02]  /*2a50*/  IMAD.MOV.U32 R3, RZ, RZ, c[0x0][0x27c] ;  /* 0x00009f00ff037624 */ /* 0x000fc400078e00ff */
[----:B------:R3:W-:Y:S01]  /*2a60*/  @P0 LDGSTS.E.BYPASS.LTC128B.128 [R214+0xb100], [R8.64], !P6 ;  /* 0x0b10000008d60fae */ /* 0x0007e2000f101d48 */
[----:B------:R-:W-:Y:S02]  /*2a70*/  IMAD.WIDE.U32 R124, R31, c[0x0][0x210], RZ ;  /* 0x000084001f7c7a25 */ /* 0x000fe400078e00ff */
[----:B------:R-:W-:Y:S01]  /*2a80*/  SHF.L.U32 R83, R3, 0x1, RZ ;  /* 0x0000000103537819 */ /* 0x000fe200000006ff */
[----:B------:R3:W-:Y:S01]  /*2a90*/  @P0 LDGSTS.E.BYPASS.LTC128B.128 [R214+0xe900], [R8.64+0x80], !P5 ;  /* 0x0e90008008d60fae */ /* 0x0007e2000e901d48 */
[C---:B------:R-:W-:Y:S02]  /*2aa0*/  IMAD R5, R4.reuse, c[0x0][0x290], RZ ;  /* 0x0000a40004057a24 */ /* 0x040fe400078e02ff */
[----:B------:R-:W-:Y:S01]  /*2ab0*/  IMAD R6, R4, c[0x0][0x280], RZ ;  /* 0x0000a00004067a24 */ /* 0x000fe200078e02ff */
[----:B------:R-:W0:Y:S01]  /*2ac0*/  LDGDEPBAR ;  /* 0x00000000000079af */ /* 0x000e220000000000 */
[C---:B------:R-:W-:Y:S01]  /*2ad0*/  IMAD R3, R137.reuse, c[0x0][0x294], R5 ;  /* 0x0000a50089037a24 */ /* 0x040fe200078e0205 */
[----:B------:R-:W-:Y:S01]  /*2ae0*/  WARPSYNC 0xffffffff ;  /* 0xffffffff00007948 */ /* 0x000fe20003800000 */
[----:B------:R-:W-:-:S02]  /*2af0*/  IMAD R4, R137, c[0x0][0x284], R6 ;  /* 0x0000a10089047a24 */ /* 0x000fc400078e0206 */
[----:B------:R-:W-:Y:S01]  /*2b00*/  IMAD.WIDE.U32 R106, R137, c[0x0][0x280], R24 ;  /* 0x0000a000896a7a25 */ /* 0x000fe200078e0018 */
[----:B------:R-:W-:Y:S02]  /*2b10*/  IADD3 R111, R3, R105, RZ ;  /* 0x00000069036f7210 */ /* 0x000fe40007ffe0ff */
[----:B------:R-:W-:Y:S01]  /*2b20*/  IADD3 R109, R101, R3, RZ ;  /* 0x00000003656d7210 */ /* 0x000fe20007ffe0ff */
[----:B------:R-:W-:-:S04]  /*2b30*/  IMAD.WIDE.U32 R102, R137, c[0x0][0x280], R20 ;  /* 0x0000a00089667a25 */ /* 0x000fc800078e0014 */
[----:B------:R-:W-:Y:S02]  /*2b40*/  IMAD.SHL.U32 R161, R147, 0x20, RZ ;  /* 0x0000002093a17824 */ /* 0x000fe400078e00ff */
[----:B------:R-:W-:Y:S02]  /*2b50*/  IMAD.IADD R155, R143, 0x1, R155 ;  /* 0x000000018f9b7824 */ /* 0x000fe400078e029b */
[C---:B------:R-:W-:Y:S02]  /*2b60*/  IMAD R134, R31.reuse, c[0x0][0x1ec], R127 ;  /* 0x00007b001f867a24 */ /* 0x040fe400078e027f */
[----:B------:R-:W-:Y:S02]  /*2b70*/  IMAD R133, R31, c[0x0][0x214], R125 ;  /* 0x000085001f857a24 */ /* 0x000fe400078e027d */
[----:B------:R-:W-:Y:S02]  /*2b80*/  IMAD.IADD R112, R4, 0x1, R107 ;  /* 0x0000000104707824 */ /* 0x000fe400078e026b */
[----:B------:R-:W-:Y:S01]  /*2b90*/  IMAD.IADD R110, R103, 0x1, R4 ;  /* 0x00000001676e7824 */ /* 0x000fe200078e0204 */
[----:B--2---:R-:W-:Y:S01]  /*2ba0*/  @P4 SHF.R.S32.HI R5, RZ, 0x1f, R28 ;  /* 0x0000001fff054819 */ /* 0x004fe2000001141c */
[----:B------:R-:W-:Y:S01]  /*2bb0*/  @!P4 IMAD.MOV.U32 R5, RZ, RZ, R34 ;  /* 0x000000ffff05c224 */ /* 0x000fe200078e0022 */
[----:B------:R-:W-:-:S03]  /*2bc0*/  @!P4 MOV R28, R33 ;  /* 0x00000021001cc202 */ /* 0x000fc60000000f00 */
[----:B------:R-:W-:Y:S02]  /*2bd0*/  IMAD R5, R5, c[0x0][0x2b0], RZ ;  /* 0x0000ac0005057a24 */ /* 0x000fe400078e02ff */
[----:B------:R-:W-:-:S04]  /*2be0*/  IMAD.WIDE.U32 R122, R28, c[0x0][0x2b0], RZ ;  /* 0x0000ac001c7a7a25 */ /* 0x000fc800078e00ff */
[----:B------:R-:W-:-:S05]  /*2bf0*/  IMAD R5, R28, c[0x0][0x2b4], R5 ;  /* 0x0000ad001c057a24 */ /* 0x000fca00078e0205 */
[----:B------:R-:W-:Y:S02]  /*2c00*/  IADD3 R132, R123, R5, RZ ;  /* 0x000000057b847210 */ /* 0x000fe40007ffe0ff */
[C---:B---3--:R-:W-:Y:S01]  /*2c10*/  ISETP.GE.AND P2, PT, R76.reuse, c[0x0][0x27c], PT ;  /* 0x00009f004c007a0c */ /* 0x048fe20003f46270 */
[----:B------:R-:W-:Y:S01]  /*2c20*/  IMAD.WIDE.U32 R4, R31, c[0x0][0x260], R76 ;  /* 0x000098001f047a25 */ /* 0x000fe200078e004c */
[----:B------:R-:W-:Y:S01]  /*2c30*/  IADD3 R11, R81, 0x20, RZ ;  /* 0x00000020510b7810 */ /* 0x000fe20007ffe0ff */
[----:B------:R-:W-:Y:S01]  /*2c40*/  BAR.SYNC.DEFER_BLOCKING 0x0 ;  /* 0x0000000000007b1d */ /* 0x000fe20000010000 */
[----:B------:R-:W-:Y:S01]  /*2c50*/  SEL R3, RZ, c[0x0][0x27c], !P2 ;  /* 0x00009f00ff037a07 */ /* 0x000fe20005000000 */
[----:B------:R-:W-:Y:S01]  /*2c60*/  IMAD R9, R31, c[0x0][0x264], R5 ;  /* 0x000099001f097a24 */ /* 0x000fe200078e0205 */
[C---:B------:R-:W-:Y:S01]  /*2c70*/  IADD3 R23, R81.reuse, 0x40, RZ ;  /* 0x0000004051177810 */ /* 0x040fe20007ffe0ff */
[----:B------:R-:W-:Y:S01]  /*2c80*/  IMAD.SHL.U32 R22, R81, 0x40, RZ ;  /* 0x0000004051167824 */ /* 0x000fe200078e00ff */
[----:B------:R-:W-:Y:S01]  /*2c90*/  LOP3.LUT R241, R241, 0xffffffef, RZ, 0xc0, !PT ;  /* 0xffffffeff1f17812 */ /* 0x000fe200078ec0ff */
[----:B------:R-:W-:Y:S01]  /*2ca0*/  IMAD.IADD R3, R76, 0x1, R3 ;  /* 0x000000014c037824 */ /* 0x000fe200078e0203 */
[----:B------:R-:W-:Y:S01]  /*2cb0*/  UMOV UR12, 0x60 ;  /* 0x00000060000c7882 */ /* 0x000fe20000000000 */
[----:B------:R-:W-:Y:S01]  /*2cc0*/  IMAD.SHL.U32 R11, R11, 0x40, RZ ;  /* 0x000000400b0b7824 */ /* 0x000fe200078e00ff */
[----:B------:R-:W-:Y:S01]  /*2cd0*/  LOP3.LUT R22, R22, 0x1c0, RZ, 0xc0, !PT ;  /* 0x000001c016167812 */ /* 0x000fe200078ec0ff */
[----:B------:R-:W-:Y:S01]  /*2ce0*/  IMAD.MOV.U32 R8, RZ, RZ, R4 ;  /* 0x000000ffff087224 */ /* 0x000fe200078e0004 */
[----:B------:R-:W-:Y:S01]  /*2cf0*/  SHF.R.S32.HI R5, RZ, 0x1f, R3 ;  /* 0x0000001fff057819 */ /* 0x000fe20000011403 */
[----:B------:R-:W-:Y:S01]  /*2d00*/  IMAD R6, R29, c[0x0][0x268], RZ ;  /* 0x00009a001d067a24 */ /* 0x000fe200078e02ff */
[----:B------:R-:W-:Y:S01]  /*2d10*/  LOP3.LUT R11, R11, 0x1c0, RZ, 0xc0, !PT ;  /* 0x000001c00b0b7812 */ /* 0x000fe200078ec0ff */
[C---:B------:R-:W-:Y:S01]  /*2d20*/  IMAD.WIDE.U32 R98, R30.reuse, c[0x0][0x268], R8 ;  /* 0x00009a001e627a25 */ /* 0x040fe200078e0008 */
[CC--:B------:R-:W-:Y:S01]  /*2d30*/  LEA.HI R10, R5.reuse, R3.reuse, RZ, 0x6 ;  /* 0x00000003050a7211 */ /* 0x0c0fe200078f30ff */
[----:B------:R-:W-:Y:S01]  /*2d40*/  ULDC.64 UR4, c[0x0][0x280] ;  /* 0x0000a00000047ab9 */ /* 0x000fe20000000a00 */
[----:B------:R-:W-:Y:S01]  /*2d50*/  LEA.HI R3, R5, R3, RZ, 0x3 ;  /* 0x0000000305037211 */ /* 0x000fe200078f18ff */
[----:B------:R-:W-:Y:S01]  /*2d60*/  IMAD.SHL.U32 R23, R23, 0x40, RZ ;  /* 0x0000004017177824 */ /* 0x000fe200078e00ff */
[----:B------:R-:W-:Y:S01]  /*2d70*/  SHF.R.S32.HI R4, RZ, 0x6, R10 ;  /* 0x00000006ff047819 */ /* 0x000fe2000001140a */
[----:B------:R-:W-:Y:S01]  /*2d80*/  IMAD R15, R30, c[0x0][0x26c], R6 ;  /* 0x00009b001e0f7a24 */ /* 0x000fe200078e0206 */
[--C-:B------:R-:W-:Y:S01]  /*2d90*/  LOP3.LUT R5, R22, 0x38, R3.reuse, 0xf8, !PT ;  /* 0x0000003816057812 */ /* 0x100fe200078ef803 */
[----:B------:R-:W-:Y:S01]  /*2da0*/  IMAD.SHL.U32 R22, R81, 0x40, RZ ;  /* 0x0000004051167824 */ /* 0x000fe200078e00ff */
[----:B------:R-:W-:Y:S01]  /*2db0*/  LOP3.LUT R8, R11, 0x38, R3, 0xf8, !PT ;  /* 0x000000380b087812 */ /* 0x000fe200078ef803 */
[C---:B------:R-:W-:Y:S01]  /*2dc0*/  IMAD R10, R4.reuse, 0x1c00, R7 ;  /* 0x00001c00040a7824 */ /* 0x040fe200078e0207 */
[----:B------:R-:W-:Y:S01]  /*2dd0*/  IADD3 R11, R81, 0x20, RZ ;  /* 0x00000020510b7810 */ /* 0x000fe20007ffe0ff */
[----:B------:R-:W-:Y:S01]  /*2de0*/  IMAD R6, R4, 0x1c00, R12 ;  /* 0x00001c0004067824 */ /* 0x000fe200078e020c */
[----:B------:R-:W-:Y:S01]  /*2df0*/  LOP3.LUT R22, R22, 0x1c0, RZ, 0xc0, !PT ;  /* 0x000001c016167812 */ /* 0x000fe200078ec0ff */
[----:B------:R-:W-:Y:S01]  /*2e00*/  IMAD.MOV.U32 R166, RZ, RZ, c[0x0][0x2b8] ;  /* 0x0000ae00ffa67624 */ /* 0x000fe200078e00ff */
[----:B------:R-:W-:Y:S01]  /*2e10*/  LOP3.LUT R23, R23, 0x1c0, RZ, 0xc0, !PT ;  /* 0x000001c017177812 */ /* 0x000fe200078ec0ff */
[----:B------:R-:W-:Y:S01]  /*2e20*/  IMAD.SHL.U32 R11, R11, 0x40, RZ ;  /* 0x000000400b0b7824 */ /* 0x000fe200078e00ff */
[----:B------:R-:W-:Y:S01]  /*2e30*/  SHF.R.U32.HI R22, RZ, 0x3, R22 ;  /* 0x00000003ff167819 */ /* 0x000fe20000011616 */
[----:B------:R-:W-:Y:S01]  /*2e40*/  IMAD.MOV.U32 R165, RZ, RZ, c[0x0][0x27c] ;  /* 0x00009f00ffa57624 */ /* 0x000fe200078e00ff */
[----:B------:R-:W-:Y:S01]  /*2e50*/  ISETP.NE.AND P1, PT, R166, 0x1, PT ;  /* 0x00000001a600780c */ /* 0x000fe20003f25270 */
[----:B------:R-:W-:Y:S01]  /*2e60*/  IMAD.MOV.U32 R150, RZ, RZ, 0x6 ;  /* 0x00000006ff967424 */ /* 0x000fe200078e00ff */
[----:B------:R-:W-:Y:S01]  /*2e70*/  LOP3.LUT R11, R11, 0x1c0, RZ, 0xc0, !PT ;  /* 0x000001c00b0b7812 */ /* 0x000fe200078ec0ff */
[----:B------:R-:W-:Y:S01]  /*2e80*/  UIMAD.WIDE.U32 UR10, UR4, 0x60, URZ ;  /* 0x00000060040a78a5 */ /* 0x000fe2000f8e003f */
[----:B------:R-:W-:Y:S01]  /*2e90*/  LOP3.LUT R9, R5, R22, RZ, 0x3c, !PT ;  /* 0x0000001605097212 */ /* 0x000fe200078e3cff */
[----:B------:R-:W-:Y:S01]  /*2ea0*/  UIMAD UR13, UR12, UR5, URZ ;  /* 0x000000050c0d72a4 */ /* 0x000fe2000f8e023f */
[----:B------:R-:W-:Y:S01]  /*2eb0*/  IADD3 R22, R81, 0x60, RZ ;  /* 0x0000006051167810 */ /* 0x000fe20007ffe0ff */
[----:B------:R-:W-:Y:S01]  /*2ec0*/  IMAD.SHL.U32 R159, R147, 0x40, RZ ;  /* 0x00000040939f7824 */ /* 0x000fe200078e00ff */
[----:B------:R-:W-:Y:S01]  /*2ed0*/  SHF.R.U32.HI R11, RZ, 0x3, R11 ;  /* 0x00000003ff0b7819 */ /* 0x000fe2000001160b */
[----:B------:R-:W-:Y:S01]  /*2ee0*/  ULDC.64 UR4, c[0x0][0x290] ;  /* 0x0000a40000047ab9 */ /* 0x000fe20000000a00 */
[----:B------:R-:W-:Y:S01]  /*2ef0*/  ISETP.GE.AND P0, PT, R165, 0x1, PT ;  /* 0x00000001a500780c */ /* 0x000fe20003f06270 */
[----:B------:R-:W-:Y:S01]  /*2f00*/  IMAD.SHL.U32 R22, R22, 0x40, RZ ;  /* 0x0000004016167824 */ /* 0x000fe200078e00ff */
[----:B------:R-:W-:Y:S01]  /*2f10*/  LOP3.LUT R5, R8, R11, RZ, 0x3c, !PT ;  /* 0x0000000b08057212 */ /* 0x000fe200078e3cff */
[----:B------:R-:W-:Y:S01]  /*2f20*/  IMAD.IADD R11, R10, 0x1, R9 ;  /* 0x000000010a0b7824 */ /* 0x000fe200078e0209 */
[----:B------:R-:W-:Y:S01]  /*2f30*/  LOP3.LUT R241, R241, 0xfffffff7, RZ, 0xc0, !PT ;  /* 0xfffffff7f1f17812 */ /* 0x000fe200078ec0ff */
[----:B------:R-:W-:Y:S01]  /*2f40*/  IMAD R9, R4, 0x1c00, R13 ;  /* 0x00001c0004097824 */ /* 0x000fe200078e020d */
[----:B------:R-:W-:Y:S01]  /*2f50*/  LOP3.LUT R22, R22, 0x1c0, RZ, 0xc0, !PT ;  /* 0x000001c016167812 */ /* 0x000fe200078ec0ff */
[----:B------:R-:W-:Y:S01]  /*2f60*/  IMAD.IADD R10, R6, 0x1, R5 ;  /* 0x00000001060a7824 */ /* 0x000fe200078e0205 */
[--C-:B------:R-:W-:Y:S01]  /*2f70*/  LOP3.LUT R5, R23, 0x38, R3.reuse, 0xf8, !PT ;  /* 0x0000003817057812 */ /* 0x100fe200078ef803 */
[----:B------:R-:W-:Y:S01]  /*2f80*/  UIMAD.WIDE.U32 UR16, UR4, 0x60, URZ ;  /* 0x00000060041078a5 */ /* 0x000fe2000f8e003f */
[C---:B------:R-:W-:Y:S01]  /*2f90*/  IADD3 R23, R81.reuse, 0x40, RZ ;  /* 0x0000004051177810 */ /* 0x040fe20007ffe0ff */
[----:B------:R-:W-:Y:S01]  /*2fa0*/  UIMAD UR5, UR12, UR5, URZ ;  /* 0x000000050c0572a4 */ /* 0x000fe2000f8e023f */
[----:B------:R-:W-:Y:S01]  /*2fb0*/  LOP3.LUT R6, R22, 0x38, R3, 0xf8, !PT ;  /* 0x0000003816067812 */ /* 0x000fe200078ef803 */
[----:B------:R-:W-:Y:S01]  /*2fc0*/  ULDC UR4, c[0x0][0x238] ;  /* 0x00008e0000047ab9 */ /* 0x000fe20000000800 */
[----:B------:R-:W-:Y:S01]  /*2fd0*/  IADD3 R22, R81, 0x60, RZ ;  /* 0x0000006051167810 */ /* 0x000fe20007ffe0ff */
[----:B------:R-:W-:Y:S01]  /*2fe0*/  IMAD.SHL.U32 R23, R23, 0x40, RZ ;  /* 0x0000004017177824 */ /* 0x000fe200078e00ff */
[----:B------:R-:W-:Y:S01]  /*2ff0*/  LOP3.LUT R94, R3, 0xfffffff8, RZ, 0xc0, !PT ;  /* 0xfffffff8035e7812 */ /* 0x000fe200078ec0ff */
[----:B------:R-:W-:Y:S01]  /*3000*/  UMOV UR12, 0x6 ;  /* 0x00000006000c7882 */ /* 0x000fe20000000000 */
[----:B------:R-:W-:Y:S01]  /*3010*/  @P1 LOP3.LUT R241, R241, 0x8, RZ, 0xfc, !PT ;  /* 0x00000008f1f11812 */ /* 0x000fe200078efcff */
[----:B------:R-:W-:Y:S01]  /*3020*/  IMAD.SHL.U32 R22, R22, 0x40, RZ ;  /* 0x0000004016167824 */ /* 0x000fe200078e00ff */
[----:B------:R-:W-:Y:S01]  /*3030*/  LOP3.LUT R23, R23, 0x1c0, RZ, 0xc0, !PT ;  /* 0x000001c017177812 */ /* 0x000fe200078ec0ff */
[----:B------:R-:W-:Y:S01]  /*3040*/  ULDC UR15, c[0x0][0x23c] ;  /* 0x00008f00000f7ab9 */ /* 0x000fe20000000800 */
[----:B------:R-:W-:Y:S01]  /*3050*/  SHF.L.U64.HI R147, R147, R150, c[0x0][0x284] ;  /* 0x0000a10093937619 */ /* 0x000fe20000010296 */
[----:B------:R-:W-:Y:S01]  /*3060*/  IMAD.SHL.U32 R164, R32, 0x40, RZ ;  /* 0x0000004020a47824 */ /* 0x000fe200078e00ff */
[----:B------:R-:W-:Y:S01]  /*3070*/  LOP3.LUT R22, R22, 0x1c0, RZ, 0xc0, !PT ;  /* 0x000001c016167812 */ /* 0x000fe200078ec0ff */
[----:B------:R-:W-:Y:S01]  /*3080*/  IMAD.IADD R97, R99, 0x1, R15 ;  /* 0x0000000163617824 */ /* 0x000fe200078e020f */
[----:B------:R-:W-:Y:S01]  /*3090*/  SHF.R.U32.HI R23, RZ, 0x3, R23 ;  /* 0x00000003ff177819 */ /* 0x000fe20000011617 */
[----:B------:R-:W-:Y:S01]  /*30a0*/  IMAD.SHL.U32 R131, R11, 0x2, RZ ;  /* 0x000000020b837824 */ /* 0x000fe200078e00ff */
[----:B------:R-:W-:Y:S01]  /*30b0*/  SHF.R.U32.HI R22, RZ, 0x3, R22 ;  /* 0x00000003ff167819 */ /* 0x000fe20000011616 */
[----:B------:R-:W-:Y:S01]  /*30c0*/  IMAD.SHL.U32 R130, R10, 0x2, RZ ;  /* 0x000000020a827824 */ /* 0x000fe200078e00ff */
[----:B------:R-:W-:Y:S01]  /*30d0*/  LOP3.LUT R8, R5, R23, RZ, 0x3c, !PT ;  /* 0x0000001705087212 */ /* 0x000fe200078e3cff */
[----:B------:R-:W-:Y:S01]  /*30e0*/  IMAD R5, R4, 0x1c00, R14 ;  /* 0x00001c0004057824 */ /* 0x000fe200078e020e */
[----:B------:R-:W-:Y:S01]  /*30f0*/  LOP3.LUT R4, R6, R22, RZ, 0x3c, !PT ;  /* 0x0000001606047212 */ /* 0x000fe200078e3cff */
[----:B------:R-:W-:Y:S01]  /*3100*/  USHF.L.U64.HI UR15, UR4, UR12, UR15 ;  /* 0x0000000c040f7299 */ /* 0x000fe2000801020f */
[----:B------:R-:W-:Y:S01]  /*3110*/  SHF.L.U64.HI R150, R160, R150, c[0x0][0x294] ;  /* 0x0000a500a0967619 */ /* 0x000fe20000010296 */
[----:B------:R-:W-:Y:S01]  /*3120*/  IMAD.IADD R6, R9, 0x1, R8 ;  /* 0x0000000109067824 */ /* 0x000fe200078e0208 */
[----:B------:R-:W-:Y:S01]  /*3130*/  ISETP.GE.AND P6, PT, R76, c[0x0][0x1d4], PT ;  /* 0x000075004c007a0c */ /* 0x000fe20003fc6270 */
[----:B------:R-:W-:Y:S01]  /*3140*/  IMAD.IADD R4, R5, 0x1, R4 ;  /* 0x0000000105047824 */ /* 0x000fe200078e0204 */
[----:B------:R-:W-:Y:S01]  /*3150*/  SHF.R.S32.HI R74, RZ, 0x3, R3 ;  /* 0x00000003ff4a7819 */ /* 0x000fe20000011403 */
[----:B------:R-:W-:Y:S01]  /*3160*/  IMAD.SHL.U32 R160, R160, 0x40, RZ ;  /* 0x00000040a0a07824 */ /* 0x000fe200078e00ff */
[----:B------:R-:W-:Y:S01]  /*3170*/  SHF.R.S32.HI R108, RZ, 0x1f, R94 ;  /* 0x0000001fff6c7819 */ /* 0x000fe2000001145e */
[----:B------:R-:W-:Y:S01]  /*3180*/  IMAD.SHL.U32 R129, R6, 0x2, RZ ;  /* 0x0000000206817824 */ /* 0x000fe200078e00ff */
[----:B------:R-:W-:Y:S01]  /*3190*/  @P0 LOP3.LUT R241, R241, 0x10, RZ, 0xfc, !PT ;  /* 0x00000010f1f10812 */ /* 0x000fe200078efcff */
[----:B------:R-:W-:Y:S01]  /*31a0*/  IMAD.SHL.U32 R128, R4, 0x2, RZ ;  /* 0x0000000204807824 */ /* 0x000fe200078e00ff */
[----:B------:R-:W-:-:S02]  /*31b0*/  UIADD3 UR13, UR11, UR13, URZ ;  /* 0x0000000d0b0d7290 */ /* 0x000fc4000fffe03f */
[----:B------:R-:W-:Y:S02]  /*31c0*/  UIADD3 UR14, UR17, UR5, URZ ;  /* 0x00000005110e7290 */ /* 0x000fe4000fffe03f */
[----:B------:R-:W-:Y:S02]  /*31d0*/  ULDC.U8 UR4, c[0x0][0x298] ;  /* 0x0000a60000047ab9 */ /* 0x000fe40000000000 */
.L_x_390:
[----:B----4-:R-:W-:Y:S01]  /*31e0*/  IMAD R3, R41, 0x70, R0 ;  /* 0x0000007029037824 */ /* 0x010fe200078e0200 */
[----:B------:R-:W-:Y:S01]  /*31f0*/  ISETP.NE.AND P1, PT, R166, 0x1, PT ;  /* 0x00000001a600780c */ /* 0x000fe20003f25270 */
[----:B------:R-:W-:Y:S01]  /*3200*/  IMAD.MOV.U32 R95, RZ, RZ, RZ ;  /* 0x000000ffff5f7224 */ /* 0x000fe200078e00ff */
[----:B------:R-:W-:Y:S04]  /*3210*/  DEPBAR.LE SB0, 0x0 ;  /* 0x000080000000791a */ /* 0x000fe80000000000 */
[----:B------:R-:W-:Y:S01]  /*3220*/  ISETP.GE.AND P0, PT, R3, R2, PT ;  /* 0x000000020300720c */ /* 0x000fe20003f06270 */
[----:B------:R-:W-:Y:S01]  /*3230*/  IMAD.IADD R3, R135, 0x1, R3 ;  /* 0x0000000187037824 */ /* 0x000fe200078e0203 */
[----:B------:R-:W-:Y:S01]  /*3240*/  WARPSYNC 0xffffffff ;  /* 0xffffffff00007948 */ /* 0x000fe20003800000 */
[----:B------:R-:W-:Y:S01]  /*3250*/  ISETP.GE.AND P3, PT, R165, 0x1, PT ;  /* 0x00000001a500780c */ /* 0x000fe20003f66270 */
[----:B------:R-:W-:Y:S01]  /*3260*/  BSSY B2, `(.L_x_342) ;  /* 0x000056a000027945 */ /* 0x000fe20003800000 */
[----:B-1----:R-:W-:Y:S01]  /*3270*/  IMAD.MOV.U32 R4, RZ, RZ, R3 ;  /* 0x000000ffff047224 */ /* 0x002fe200078e0003 */
[----:B------:R-:W-:Y:S01]  /*3280*/  ISETP.GT.OR P0, PT, R0, 0x6f, P0 ;  /* 0x0000006f0000780c */ /* 0x000fe20000704670 */
[----:B------:R-:W-:Y:S05]  /*3290*/  @P1 IMAD.HI.U32 R5, R3, c[0x0][0x2bc], RZ ;  /* 0x0000af0003051a27 */ /* 0x000fea00078e00ff */
[----:B------:R-:W-:Y:S07]  /*32a0*/  @P1 SHF.R.U32.HI R4, RZ, c[0x0][0x2c0], R5 ;  /* 0x0000b000ff041a19 */ /* 0x000fee0000011605 */
[C---:B------:R-:W-:Y:S04]  /*32b0*/  @!P0 IADD3 R5, P1, R4.reuse, R122, RZ ;  /* 0x0000007a04058210 */ /* 0x040fe80007f3e0ff */
[----:B------:R-:W-:Y:S01]  /*32c0*/  @!P0 LEA.HI.X.SX32 R6, R4, R132, 0x1, P1 ;  /* 0x0000008404068211 */ /* 0x000fe200008f0eff */
[----:B------:R-:W-:Y:S01]  /*32d0*/  IMAD.MOV R4, RZ, RZ, -R4 ;  /* 0x000000ffff047224 */ /* 0x000fe200078e0a04 */
[C---:B------:R-:W-:Y:S03]  /*32e0*/  @!P0 LEA R8, P1, R5.reuse, c[0x0][0x2a0], 0x2 ;  /* 0x0000a80005088a11 */ /* 0x040fe600078210ff */
[----:B------:R-:W-:Y:S01]  /*32f0*/  IMAD R96, R4, c[0x0][0x2b8], R3 ;  /* 0x0000ae0004607a24 */ /* 0x000fe200078e0203 */
[----:B------:R-:W-:Y:S03]  /*3300*/  @!P0 LEA.HI.X R9, R5, c[0x0][0x2a4], R6, 0x2, P1 ;  /* 0x0000a90005098a11 */ /* 0x000fe600008f1406 */
[C---:B------:R-:W-:Y:S01]  /*3310*/  IMAD.WIDE.U32 R4, R96.reuse, c[0x0][0x1e0], RZ ;  /* 0x0000780060047a25 */ /* 0x040fe200078e00ff */
[----:B------:R-:W-:Y:S01]  /*3320*/  SHF.R.S32.HI R113, RZ, 0x1f, R96 ;  /* 0x0000001fff717819 */ /* 0x000fe20000011460 */
[----:B------:R-:W2:Y:S04]  /*3330*/  @!P0 LDG.E R95, [R8.64] ;  /* 0x00000008085f8981 */ /* 0x000ea8000c1e1900 */
[----:B------:R-:W-:Y:S01]  /*3340*/  IMAD R3, R113, c[0x0][0x1e0], RZ ;  /* 0x0000780071037a24 */ /* 0x000fe200078e02ff */
[----:B------:R-:W-:Y:S03]  /*3350*/  BAR.SYNC.DEFER_BLOCKING 0x0 ;  /* 0x0000000000007b1d */ /* 0x000fe60000010000 */
[----:B------:R-:W-:Y:S04]  /*3360*/  IMAD R3, R96, c[0x0][0x1e4], R3 ;  /* 0x0000790060037a24 */ /* 0x000fe800078e0203 */
[----:B------:R-:W-:Y:S01]  /*3370*/  IMAD.IADD R5, R5, 0x1, R3 ;  /* 0x0000000105057824 */ /* 0x000fe200078e0203 */
[----:B--2---:R-:W-:Y:S03]  /*3380*/  SHF.R.S32.HI R114, RZ, 0x1f, R95 ;  /* 0x0000001fff727819 */ /* 0x004fe6000001145f */
[C---:B------:R-:W-:Y:S04]  /*3390*/  IMAD.WIDE.U32 R4, R95.reuse, c[0x0][0x1f0], R4 ;  /* 0x00007c005f047a25 */ /* 0x040fe800078e0004 */
[----:B------:R-:W-:Y:S01]  /*33a0*/  IMAD R6, R114, c[0x0][0x1f0], RZ ;  /* 0x00007c0072067a24 */ /* 0x000fe200078e02ff */
[----:B------:R-:W-:Y:S03]  /*33b0*/  IADD3 R3, P0, R126, R4, RZ ;  /* 0x000000047e037210 */ /* 0x000fe60007f1e0ff */
[----:B------:R-:W-:Y:S05]  /*33c0*/  IMAD R6, R95, c[0x0][0x1f4], R6 ;  /* 0x00007d005f067a24 */ /* 0x000fea00078e0206 */
[----:B------:R-:W-:Y:S02]  /*33d0*/  IADD3.X R4, R134, R5, R6, P0, !PT ;  /* 0x0000000586047210 */ /* 0x000fe400007fe406 */
[C---:B---3--:R-:W-:Y:S04]  /*33e0*/  LEA R92, P0, R3.reuse, c[0x0][0x1c8], 0x1 ;  /* 0x00007200035c7a11 */ /* 0x048fe800078008ff */
[----:B------:R-:W-:Y:S01]  /*33f0*/  LEA.HI.X R91, R3, c[0x0][0x1cc], R4, 0x1, P0 ;  /* 0x00007300035b7a11 */ /* 0x000fe200000f0c04 */
[----:B------:R-:W-:-:S05]  /*3400*/  @!P3 BRA `(.L_x_343) ;  /* 0x000050d00000b947 */ /* 0x000fca0003800000 */
[-C--:B------:R-:W-:Y:S01]  /*3410*/  IMAD R5, R155, R41.reuse, RZ ;  /* 0x000000299b057224 */ /* 0x080fe200078e02ff */
[----:B------:R-:W-:Y:S01]  /*3420*/  ISETP.NE.AND P0, PT, RZ, UR4, PT ;  /* 0x00000004ff007c0c */ /* 0x000fe2000bf05270 */
[-C--:B------:R-:W-:Y:S01]  /*3430*/  IMAD R4, R156, R41.reuse, RZ ;  /* 0x000000299c047224 */ /* 0x080fe200078e02ff */
[----:B------:R-:W-:Y:S01]  /*3440*/  SHF.R.S32.HI R3, RZ, 0x1f, R41 ;  /* 0x0000001fff037819 */ /* 0x000fe20000011429 */
[----:B------:R-:W-:Y:S04]  /*3450*/  IMAD.WIDE.U32 R44, R142, R41, RZ ;  /* 0x000000298e2c7225 */ /* 0x000fe800078e00ff */
[C---:B------:R-:W-:Y:S02]  /*3460*/  IMAD R5, R3.reuse, R142, R5 ;  /* 0x0000008e03057224 */ /* 0x040fe400078e0205 */
[----:B------:R-:W-:Y:S02]  /*3470*/  IMAD R4, R3, R140, R4 ;  /* 0x0000008c03047224 */ /* 0x000fe400078e0204 */
[----:B------:R-:W-:Y:S01]  /*3480*/  IMAD R3, R41, -0x70, R2 ;  /* 0xffffff9029037824 */ /* 0x000fe200078e0202 */
[----:B------:R-:W-:Y:S01]  /*3490*/  IADD3 R37, R45, R5, RZ ;  /* 0x000000052d257210 */ /* 0x000fe20007ffe0ff */
[----:B------:R-:W-:Y:S03]  /*34a0*/  IMAD.WIDE.U32 R38, R140, R41, RZ ;  /* 0x000000298c267225 */ /* 0x000fe600078e00ff */
[----:B------:R-:W-:Y:S02]  /*34b0*/  IMNMX R90, R3, 0x70, PT ;  /* 0x00000070035a7817 */ /* 0x000fe40003800200 */
[----:B------:R-:W-:Y:S01]  /*34c0*/  IADD3 R68, R39, R4, RZ ;  /* 0x0000000427447210 */ /* 0x000fe20007ffe0ff */
[----:B------:R-:W-:-:S05]  /*34d0*/  @!P0 BRA `(.L_x_344) ;  /* 0x0000285000008947 */ /* 0x000fca0003800000 */
[----:B------:R-:W-:Y:S01]  /*34e0*/  ISETP.GE.AND P4, PT, R81, R90, PT ;  /* 0x0000005a5100720c */ /* 0x000fe20003f86270 */
[----:B------:R-:W-:Y:S01]  /*34f0*/  BSSY B0, `(.L_x_345) ;  /* 0x000001b000007945 */ /* 0x000fe20003800000 */
[----:B------:R-:W-:Y:S01]  /*3500*/  CS2R R50, SRZ ;  /* 0x0000000000327805 */ /* 0x000fe2000001ff00 */
[----:B------:R-:W-:Y:S01]  /*3510*/  CS2R R46, SRZ ;  /* 0x00000000002e7805 */ /* 0x000fe2000001ff00 */
[----:B------:R-:W-:Y:S01]  /*3520*/  CS2R R42, SRZ ;  /* 0x00000000002a7805 */ /* 0x000fe2000001ff00 */
[----:B------:R-:W-:Y:S01]  /*3530*/  CS2R R8, SRZ ;  /* 0x0000000000087805 */ /* 0x000fe2000001ff00 */
[----:B------:R-:W-:Y:S07]  /*3540*/  CS2R R4, SRZ ;  /* 0x0000000000047805 */ /* 0x000fee000001ff00 */
[----:B------:R-:W-:-:S05]  /*3550*/  @P4 BRA `(.L_x_346) ;  /* 0x0000014000004947 */ /* 0x000fca0003800000 */
[----:B------:R-:W-:Y:S01]  /*3560*/  IADD3 R3, P0, R102, R44, RZ ;  /* 0x0000002c66037210 */ /* 0x000fe20007f1e0ff */
[----:B------:R-:W-:Y:S01]  /*3570*/  CS2R R42, SRZ ;  /* 0x00000000002a7805 */ /* 0x000fe2000001ff00 */
[----:B------:R-:W-:Y:S01]  /*3580*/  CS2R R46, SRZ ;  /* 0x00000000002e7805 */ /* 0x000fe2000001ff00 */
[----:B------:R-:W-:Y:S02]  /*3590*/  CS2R R8, SRZ ;  /* 0x0000000000087805 */ /* 0x000fe4000001ff00 */
[----:B------:R-:W-:Y:S01]  /*35a0*/  IMAD.X R5, R37, 0x1, R110, P0 ;  /* 0x0000000125057824 */ /* 0x000fe200000e066e */
[----:B------:R-:W-:Y:S05]  /*35b0*/  IADD3 R4, P0, R100, R38, RZ ;  /* 0x0000002664047210 */ /* 0x000fea0007f1e0ff */
[----:B------:R-:W-:Y:S01]  /*35c0*/  IMAD.X R6, R68, 0x1, R109, P0 ;  /* 0x0000000144067824 */ /* 0x000fe200000e066d */
[C---:B------:R-:W-:Y:S04]  /*35d0*/  LEA R16, P0, R3.reuse, c[0x0][0x270], 0x1 ;  /* 0x00009c0003107a11 */ /* 0x040fe800078008ff */
[----:B------:R-:W-:Y:S02]  /*35e0*/  LEA.HI.X R17, R3, c[0x0][0x274], R5, 0x1, P0 ;  /* 0x00009d0003117a11 */ /* 0x000fe400000f0c05 */
[C---:B------:R-:W-:Y:S04]  /*35f0*/  LEA R10, P0, R4.reuse, c[0x0][0x288], 0x1 ;  /* 0x0000a200040a7a11 */ /* 0x040fe800078008ff */
[----:B------:R-:W-:Y:S02]  /*3600*/  LEA.HI.X R11, R4, c[0x0][0x28c], R6, 0x1, P0 ;  /* 0x0000a300040b7a11 */ /* 0x000fe400000f0c06 */
[----:B------:R-:W-:Y:S01]  /*3610*/  ISETP.GE.AND P0, PT, R78, c[0x0][0x27c], PT ;  /* 0x00009f004e007a0c */ /* 0x000fe20003f06270 */
[----:B------:R-:W-:Y:S11]  /*3620*/  CS2R R4, SRZ ;  /* 0x0000000000047805 */ /* 0x000ff6000001ff00 */
[----:B------:R-:W-:Y:S01]  /*3630*/  @!UPT UIADD3 URZ, URZ, URZ, URZ ;  /* 0x0000003f3f3ff290 */ /* 0x000fe2000fffe03f */
[----:B------:R1:W5:Y:S04]  /*3640*/  @!P0 LDG.E.64 R42, [R16.64] ;  /* 0x00000008102a8981 */ /* 0x000368000c1e1b00 */
[----:B------:R1:W5:Y:S01]  /*3650*/  @!P0 LDG.E.64 R4, [R10.64] ;  /* 0x000000080a048981 */ /* 0x000362000c1e1b00 */
[----:B------:R-:W-:Y:S11]  /*3660*/  ISETP.GE.AND P0, PT, R80, c[0x0][0x27c], PT ;  /* 0x00009f0050007a0c */ /* 0x000ff60003f06270 */
[----:B------:R-:W-:Y:S02]  /*3670*/  @!UPT UIADD3 URZ, URZ, URZ, URZ ;  /* 0x0000003f3f3ff290 */ /* 0x000fe4000fffe03f */
[----:B------:R1:W5:Y:S04]  /*3680*/  @!P0 LDG.E.64 R46, [R16.64+0x40] ;  /* 0x00004008102e8981 */ /* 0x000368000c1e1b00 */
[----:B------:R1:W5:Y:S02]  /*3690*/  @!P0 LDG.E.64 R8, [R10.64+0x40] ;  /* 0x000040080a088981 */ /* 0x000364000c1e1b00 */
.L_x_346:
[----:B------:R-:W-:Y:S05]  /*36a0*/  BSYNC B0 ;  /* 0x0000000000007941 */ /* 0x000fea0003800000 */
.L_x_345:
[----:B-1----:R-:W-:Y:S01]  /*36b0*/  IADD3 R16, R81, 0x20, RZ ;  /* 0x0000002051107810 */ /* 0x002fe20007ffe0ff */
[----:B-----5:R-:W-:Y:S01]  /*36c0*/  IMAD.MOV.U32 R11, RZ, RZ, R46 ;  /* 0x000000ffff0b7224 */ /* 0x020fe200078e002e */
[----:B------:R-:W-:Y:S01]  /*36d0*/  LOP3.LUT R241, R241, 0xfffffffe, RZ, 0xc0, !PT ;  /* 0xfffffffef1f17812 */ /* 0x000fe200078ec0ff */
[----:B------:R-:W-:Y:S01]  /*36e0*/  IMAD.MOV.U32 R10, RZ, RZ, R47 ;  /* 0x000000ffff0a7224 */ /* 0x000fe200078e002f */
[----:B------:R-:W-:Y:S01]  /*36f0*/  ISETP.GE.AND P0, PT, R16, R90, PT ;  /* 0x0000005a1000720c */ /* 0x000fe20003f06270 */
[----:B------:R-:W-:Y:S01]  /*3700*/  IMAD.MOV.U32 R6, RZ, RZ, R42 ;  /* 0x000000ffff067224 */ /* 0x000fe200078e002a */
[----:B------:R-:W-:Y:S01]  /*3710*/  BSSY B0, `(.L_x_347) ;  /* 0x0000024000007945 */ /* 0x000fe20003800000 */
[----:B------:R-:W-:Y:S01]  /*3720*/  IMAD.MOV.U32 R3, RZ, RZ, R43 ;  /* 0x000000ffff037224 */ /* 0x000fe200078e002b */
[----:B------:R-:W-:Y:S01]  /*3730*/  PRMT R61, R10, 0x7610, R61 ;  /* 0x000076100a3d7816 */ /* 0x000fe2000000003d */
[----:B------:R-:W-:Y:S01]  /*3740*/  IMAD.MOV.U32 R10, RZ, RZ, R9 ;  /* 0x000000ffff0a7224 */ /* 0x000fe200078e0009 */
[----:B------:R-:W-:Y:S01]  /*3750*/  PRMT R40, R6, 0x7610, R40 ;  /* 0x0000761006287816 */ /* 0x000fe20000000028 */
[----:B------:R-:W-:Y:S01]  /*3760*/  IMAD.MOV.U32 R6, RZ, RZ, R4 ;  /* 0x000000ffff067224 */ /* 0x000fe200078e0004 */
[----:B------:R-:W-:Y:S01]  /*3770*/  PRMT R60, R3, 0x5410, R11 ;  /* 0x00005410033c7816 */ /* 0x000fe2000000000b */
[----:B------:R-:W-:Y:S01]  /*3780*/  IMAD.MOV.U32 R11, RZ, RZ, R8 ;  /* 0x000000ffff0b7224 */ /* 0x000fe200078e0008 */
[----:B------:R-:W-:Y:S01]  /*3790*/  CS2R R48, SRZ ;  /* 0x0000000000307805 */ /* 0x000fe2000001ff00 */
[----:B------:R-:W-:Y:S01]  /*37a0*/  IMAD.MOV.U32 R3, RZ, RZ, R5 ;  /* 0x000000ffff037224 */ /* 0x000fe200078e0005 */
[----:B------:R-:W-:Y:S01]  /*37b0*/  CS2R R22, SRZ ;  /* 0x0000000000167805 */ /* 0x000fe2000001ff00 */
[----:B------:R-:W-:Y:S01]  /*37c0*/  @P0 LOP3.LUT R241, R241, 0x1, RZ, 0xfc, !PT ;  /* 0x00000001f1f10812 */ /* 0x000fe200078efcff */
[----:B------:R-:W-:Y:S01]  /*37d0*/  CS2R R20, SRZ ;  /* 0x0000000000147805 */ /* 0x000fe2000001ff00 */
[----:B------:R-:W-:Y:S02]  /*37e0*/  PRMT R32, R11, 0x5410, R10 ;  /* 0x000054100b207816 */ /* 0x000fe4000000000a */
[----:B------:R-:W-:Y:S01]  /*37f0*/  PRMT R15, R6, 0x5410, R3 ;  /* 0x00005410060f7816 */ /* 0x000fe20000000003 */
[----:B------:R-:W-:-:S05]  /*3800*/  @P0 BRA `(.L_x_348) ;  /* 0x0000014000000947 */ /* 0x000fca0003800000 */
[----:B------:R-:W-:Y:S01]  /*3810*/  IADD3 R3, P1, P0, R102, R44, R161 ;  /* 0x0000002c66037210 */ /* 0x000fe2000783e0a1 */
[----:B------:R-:W-:Y:S01]  /*3820*/  CS2R R48, SRZ ;  /* 0x0000000000307805 */ /* 0x000fe2000001ff00 */
[----:B------:R-:W-:Y:S01]  /*3830*/  CS2R R20, SRZ ;  /* 0x0000000000147805 */ /* 0x000fe2000001ff00 */
[----:B------:R-:W-:Y:S01]  /*3840*/  CS2R R50, SRZ ;  /* 0x0000000000327805 */ /* 0x000fe2000001ff00 */
[----:B------:R-:W-:Y:S01]  /*3850*/  IADD3.X R10, R110, R37, R151, P1, P0 ;  /* 0x000000256e0a7210 */ /* 0x000fe20000fe0497 */
[----:B------:R-:W-:Y:S01]  /*3860*/  CS2R R22, SRZ ;  /* 0x0000000000167805 */ /* 0x000fe2000001ff00 */
[----:B------:R-:W-:Y:S04]  /*3870*/  IADD3 R6, P1, P0, R100, R38, R162 ;  /* 0x0000002664067210 */ /* 0x000fe8000783e0a2 */
[----:B------:R-:W-:Y:S02]  /*3880*/  IADD3.X R11, R109, R68, R152, P1, P0 ;  /* 0x000000446d0b7210 */ /* 0x000fe40000fe0498 */
[C---:B------:R-:W-:Y:S04]  /*3890*/  LEA R16, P0, R3.reuse, c[0x0][0x270], 0x1 ;  /* 0x00009c0003107a11 */ /* 0x040fe800078008ff */
[----:B------:R-:W-:Y:S02]  /*38a0*/  LEA.HI.X R17, R3, c[0x0][0x274], R10, 0x1, P0 ;  /* 0x00009d0003117a11 */ /* 0x000fe400000f0c0a */
[C---:B------:R-:W-:Y:S04]  /*38b0*/  LEA R10, P0, R6.reuse, c[0x0][0x288], 0x1 ;  /* 0x0000a200060a7a11 */ /* 0x040fe800078008ff */
[----:B------:R-:W-:Y:S02]  /*38c0*/  LEA.HI.X R11, R6, c[0x0][0x28c], R11, 0x1, P0 ;  /* 0x0000a300060b7a11 */ /* 0x000fe400000f0c0b */
[----:B------:R-:W-:Y:S11]  /*38d0*/  ISETP.GE.AND P0, PT, R78, c[0x0][0x27c], PT ;  /* 0x00009f004e007a0c */ /* 0x000ff60003f06270 */
[----:B------:R-:W-:Y:S02]  /*38e0*/  @!UPT UIADD3 URZ, URZ, URZ, URZ ;  /* 0x0000003f3f3ff290 */ /* 0x000fe4000fffe03f */
[----:B------:R1:W5:Y:S04]  /*38f0*/  @!P0 LDG.E.64 R48, [R16.64] ;  /* 0x0000000810308981 */ /* 0x000368000c1e1b00 */
[----:B------:R1:W5:Y:S01]  /*3900*/  @!P0 LDG.E.64 R20, [R10.64] ;  /* 0x000000080a148981 */ /* 0x000362000c1e1b00 */
[----:B------:R-:W-:Y:S11]  /*3910*/  ISETP.GE.AND P0, PT, R80, c[0x0][0x27c], PT ;  /* 0x00009f0050007a0c */ /* 0x000ff60003f06270 */
[----:B------:R-:W-:Y:S02]  /*3920*/  @!UPT UIADD3 URZ, URZ, URZ, URZ ;  /* 0x0000003f3f3ff290 */ /* 0x000fe4000fffe03f */
[----:B------:R1:W5:Y:S04]  /*3930*/  @!P0 LDG.E.64 R50, [R16.64+0x40] ;  /* 0x0000400810328981 */ /* 0x000368000c1e1b00 */
[----:B------:R1:W5:Y:S02]  /*3940*/  @!P0 LDG.E.64 R22, [R10.64+0x40] ;  /* 0x000040080a168981 */ /* 0x000364000c1e1b00 */
.L_x_348:
[----:B------:R-:W-:Y:S05]  /*3950*/  BSYNC B0 ;  /* 0x0000000000007941 */ /* 0x000fea0003800000 */
.L_x_347:
[----:B-1----:R-:W-:Y:S01]  /*3960*/  IADD3 R16, R81, 0x40, RZ ;  /* 0x0000004051107810 */ /* 0x002fe20007ffe0ff */
[----:B-----5:R-:W-:Y:S01]  /*3970*/  IMAD.MOV.U32 R10, RZ, RZ, R51 ;  /* 0x000000ffff0a7224 */ /* 0x020fe200078e0033 */
[----:B------:R-:W-:Y:S01]  /*3980*/  BSSY B0, `(.L_x_349) ;  /* 0x0000028000007945 */ /* 0x000fe20003800000 */
[----:B------:R-:W-:Y:S01]  /*3990*/  IMAD.MOV.U32 R6, RZ, RZ, R48 ;  /* 0x000000ffff067224 */ /* 0x000fe200078e0030 */
[----:B------:R-:W-:Y:S01]  /*39a0*/  ISETP.GE.AND P5, PT, R16, R90, PT ;  /* 0x0000005a1000720c */ /* 0x000fe20003fa6270 */
[----:B------:R-:W-:Y:S01]  /*39b0*/  IMAD.MOV.U32 R11, RZ, RZ, R50 ;  /* 0x000000ffff0b7224 */ /* 0x000fe200078e0032 */
[----:B------:R-:W-:Y:S01]  /*39c0*/  PRMT R63, R10, 0x7610, R63 ;  /* 0x000076100a3f7816 */ /* 0x000fe2000000003f */
[----:B------:R-:W-:Y:S01]  /*39d0*/  IMAD.MOV.U32 R3, RZ, RZ, R49 ;  /* 0x000000ffff037224 */ /* 0x000fe200078e0031 */
[----:B------:R-:W-:Y:S01]  /*39e0*/  PRMT R61, R61, 0x5410, R6 ;  /* 0x000054103d3d7816 */ /* 0x000fe20000000006 */
[----:B------:R-:W-:Y:S01]  /*39f0*/  IMAD.MOV.U32 R10, RZ, RZ, R23 ;  /* 0x000000ffff0a7224 */ /* 0x000fe200078e0017 */
[----:B------:R-:W-:Y:S01]  /*3a00*/  CS2R R58, SRZ ;  /* 0x00000000003a7805 */ /* 0x000fe2000001ff00 */
[----:B------:R-:W-:Y:S01]  /*3a10*/  IMAD.MOV.U32 R6, RZ, RZ, R20 ;  /* 0x000000ffff067224 */ /* 0x000fe200078e0014 */
[----:B------:R-:W-:Y:S01]  /*3a20*/  PRMT R62, R3, 0x5410, R11 ;  /* 0x00005410033e7816 */ /* 0x000fe2000000000b */
[----:B------:R-:W-:Y:S01]  /*3a30*/  CS2R R54, SRZ ;  /* 0x0000000000367805 */ /* 0x000fe2000001ff00 */
[----:B------:R-:W-:Y:S01]  /*3a40*/  MOV R11, R22 ;  /* 0x00000016000b7202 */ /* 0x000fe20000000f00 */
[----:B------:R-:W-:Y:S01]  /*3a50*/  CS2R R52, SRZ ;  /* 0x0000000000347805 */ /* 0x000fe2000001ff00 */
[----:B------:R-:W-:Y:S01]  /*3a60*/  MOV R3, R21 ;  /* 0x0000001500037202 */ /* 0x000fe20000000f00 */
[----:B------:R-:W-:Y:S01]  /*3a70*/  CS2R R26, SRZ ;  /* 0x00000000001a7805 */ /* 0x000fe2000001ff00 */
[----:B------:R-:W-:Y:S01]  /*3a80*/  PRMT R34, R11, 0x5410, R10 ;  /* 0x000054100b227816 */ /* 0x000fe2000000000a */
[----:B------:R-:W-:Y:S01]  /*3a90*/  CS2R R24, SRZ ;  /* 0x0000000000187805 */ /* 0x000fe2000001ff00 */
        /* <DEDUP_REMOVED lines=22> */
.L_x_350:
[----:B------:R-:W-:Y:S05]  /*3c00*/  BSYNC B0 ;  /* 0x0000000000007941 */ /* 0x000fea0003800000 */
.L_x_349:
        /* <DEDUP_REMOVED lines=16> */
[----:B------:R-:W-:Y:S02]  /*3d10*/  MOV R3, R25 ;  /* 0x0000001900037202 */ /* 0x000fe40000000f00 */
[----:B------:R-:W-:Y:S02]  /*3d20*/  PRMT R36, R11, 0x5410, R10 ;  /* 0x000054100b247816 */ /* 0x000fe4000000000a */
[----:B------:R-:W-:Y:S01]  /*3d30*/  PRMT R35, R6, 0x5410, R3 ;  /* 0x0000541006237816 */ /* 0x000fe20000000003 */
[----:B------:R-:W-:-:S05]  /*3d40*/  @P3 BRA `(.L_x_352) ;  /* 0x0000014000003947 */ /* 0x000fca0003800000 */
[----:B------:R-:W-:Y:S01]  /*3d50*/  IADD3 R6, P1, P0, R102, UR10, R44 ;  /* 0x0000000a66067c10 */ /* 0x000fe2000f83e02c */
[----:B------:R-:W-:Y:S01]  /*3d60*/  CS2R R56, SRZ ;  /* 0x0000000000387805 */ /* 0x000fe2000001ff00 */
[----:B------:R-:W-:Y:S01]  /*3d70*/  CS2R R28, SRZ ;  /* 0x00000000001c7805 */ /* 0x000fe2000001ff00 */
[----:B------:R-:W-:Y:S01]  /*3d80*/  CS2R R58, SRZ ;  /* 0x00000000003a7805 */ /* 0x000fe2000001ff00 */
[----:B------:R-:W-:Y:S01]  /*3d90*/  IADD3.X R10, R110, UR13, R37, P1, P0 ;  /* 0x0000000d6e0a7c10 */ /* 0x000fe20008fe0425 */
[----:B------:R-:W-:Y:S01]  /*3da0*/  CS2R R30, SRZ ;  /* 0x00000000001e7805 */ /* 0x000fe2000001ff00 */
[----:B------:R-:W-:Y:S04]  /*3db0*/  IADD3 R3, P1, P0, R100, UR16, R38 ;  /* 0x0000001064037c10 */ /* 0x000fe8000f83e026 */
[----:B------:R-:W-:Y:S02]  /*3dc0*/  IADD3.X R11, R109, UR14, R68, P1, P0 ;  /* 0x0000000e6d0b7c10 */ /* 0x000fe40008fe0444 */
        /* <DEDUP_REMOVED lines=12> */
.L_x_352:
[----:B------:R-:W-:Y:S05]  /*3e90*/  BSYNC B0 ;  /* 0x0000000000007941 */ /* 0x000fea0003800000 */
.L_x_351:
[----:B-----5:R-:W-:Y:S01]  /*3ea0*/  MOV R6, R56 ;  /* 0x0000003800067202 */ /* 0x020fe20000000f00 */
[----:B------:R2:W3:Y:S01]  /*3eb0*/  SHFL.IDX PT, R71, R91, RZ, 0x181f ;  /* 0x00181fff5b477589 */ /* 0x0004e200000e0000 */
[----:B-1----:R-:W-:Y:S01]  /*3ec0*/  IMAD.MOV.U32 R11, RZ, RZ, R58 ;  /* 0x000000ffff0b7224 */ /* 0x002fe200078e003a */
[----:B------:R-:W-:Y:S01]  /*3ed0*/  BSSY B1, `(.L_x_353) ;  /* 0x0000080000017945 */ /* 0x000fe20003800000 */
[----:B------:R-:W-:Y:S01]  /*3ee0*/  PRMT R65, R65, 0x5410, R6 ;  /* 0x0000541041417816 */ /* 0x000fe20000000006 */
[----:B------:R-:W-:Y:S02]  /*3ef0*/  IMAD.MOV.U32 R3, RZ, RZ, R57 ;  /* 0x000000ffff037224 */ /* 0x000fe400078e0039 */
[----:B------:R2:W1:Y:S01]  /*3f00*/  SHFL.IDX PT, R70, R92, RZ, 0x181f ;  /* 0x00181fff5c467589 */ /* 0x00046200000e0000 */
[----:B------:R-:W-:Y:S02]  /*3f10*/  IMAD.MOV.U32 R10, RZ, RZ, R59 ;  /* 0x000000ffff0a7224 */ /* 0x000fe400078e003b */
[----:B------:R-:W-:Y:S01]  /*3f20*/  PRMT R66, R3, 0x5410, R11 ;  /* 0x0000541003427816 */ /* 0x000fe2000000000b */
[----:B------:R-:W-:Y:S01]  /*3f30*/  IMAD.MOV.U32 R11, RZ, RZ, R30 ;  /* 0x000000ffff0b7224 */ /* 0x000fe200078e001e */
[----:B------:R-:W-:Y:S01]  /*3f40*/  MOV R3, R29 ;  /* 0x0000001d00037202 */ /* 0x000fe20000000f00 */
[----:B------:R-:W-:Y:S01]  /*3f50*/  IMAD.MOV.U32 R6, RZ, RZ, R28 ;  /* 0x000000ffff067224 */ /* 0x000fe200078e001c */
[----:B------:R-:W-:Y:S02]  /*3f60*/  PRMT R67, R10, 0x7610, R67 ;  /* 0x000076100a437816 */ /* 0x000fe40000000043 */
[----:B------:R-:W-:Y:S02]  /*3f70*/  MOV R10, R31 ;  /* 0x0000001f000a7202 */ /* 0x000fe40000000f00 */
[----:B------:R-:W-:Y:S02]  /*3f80*/  PRMT R37, R6, 0x5410, R3 ;  /* 0x0000541006257816 */ /* 0x000fe40000000003 */
[----:B------:R-:W-:Y:S01]  /*3f90*/  PRMT R38, R11, 0x5410, R10 ;  /* 0x000054100b267816 */ /* 0x000fe2000000000a */
[----:B------:R-:W-:-:S05]  /*3fa0*/  @P4 BRA `(.L_x_354) ;  /* 0x0000072000004947 */ /* 0x000fca0003800000 */
[----:B------:R-:W-:Y:S01]  /*3fb0*/  BSSY B0, `(.L_x_355) ;  /* 0x0000038000007945 */ /* 0x000fe20003800000 */
[----:B------:R-:W-:-:S05]  /*3fc0*/  @P6 BRA `(.L_x_356) ;  /* 0x0000036000006947 */ /* 0x000fca0003800000 */
[C---:B-1----:R-:W-:Y:S01]  /*3fd0*/  LEA R68, P0, R76.reuse, R70, 0x1 ;  /* 0x000000464c447211 */ /* 0x042fe200078008ff */
[----:B------:R-:W1:Y:S03]  /*3fe0*/  LDS.128 R16, [R213+0x8100] ;  /* 0x00810000d5107984 */ /* 0x000e660000000c00 */
[----:B---3--:R-:W-:Y:S02]  /*3ff0*/  LEA.HI.X R69, R76, R71, R77, 0x1, P0 ;  /* 0x000000474c457211 */ /* 0x008fe400000f0c4d */
[----:B------:R-:W-:Y:S11]  /*4000*/  ISETP.GE.AND P0, PT, R78, c[0x0][0x27c], PT ;  /* 0x00009f004e007a0c */ /* 0x000ff60003f06270 */
[----:B------:R-:W-:Y:S02]  /*4010*/  @!UPT UIADD3 URZ, URZ, URZ, URZ ;  /* 0x0000003f3f3ff290 */ /* 0x000fe4000fffe03f */
[----:B------:R-:W-:Y:S01]  /*4020*/  @!P0 HADD2.F32 R3, -RZ, R15.H0_H0 ;  /* 0x2000000fff038230 */ /* 0x000fe20000004100 */
[--C-:B------:R-:W-:Y:S01]  /*4030*/  @!P0 SHF.R.U64 R10, R4, 0x10, R5.reuse ;  /* 0x00000010040a8819 */ /* 0x100fe20000001205 */
[----:B------:R-:W-:Y:S01]  /*4040*/  @!P0 HADD2.F32 R40, -RZ, R40.H0_H0 ;  /* 0x20000028ff288230 */ /* 0x000fe20000004100 */
[----:B------:R-:W-:Y:S02]  /*4050*/  @!P0 SHF.R.U32.HI R11, RZ, 0x10, R5 ;  /* 0x00000010ff0b8819 */ /* 0x000fe40000011605 */
[--C-:B------:R-:W-:Y:S02]  /*4060*/  @!P0 SHF.R.U64 R44, R42, 0x10, R43.reuse ;  /* 0x000000102a2c8819 */ /* 0x100fe4000000122b */
[----:B------:R-:W-:Y:S05]  /*4070*/  @!P0 SHF.R.U32.HI R45, RZ, 0x10, R43 ;  /* 0x00000010ff2d8819 */ /* 0x000fea000001162b */
[----:B------:R-:W-:Y:S01]  /*4080*/  @!P0 HADD2.F32 R45, -RZ, R45.H0_H0 ;  /* 0x2000002dff2d8230 */ /* 0x000fe20000004100 */
[----:B-1----:R-:W-:Y:S02]  /*4090*/  @!P0 MOV R6, R16 ;  /* 0x0000001000068202 */ /* 0x002fe40000000f00 */
[----:B------:R-:W-:Y:S03]  /*40a0*/  @!P0 MOV R5, R17 ;  /* 0x0000001100058202 */ /* 0x000fe60000000f00 */
[--C-:B------:R-:W-:Y:S02]  /*40b0*/  @!P0 HADD2.F32 R39, -RZ, R6.reuse.H1_H1 ;  /* 0x30000006ff278230 */ /* 0x100fe40000004100 */
[----:B------:R-:W-:Y:S02]  /*40c0*/  @!P0 HADD2.F32 R4, -RZ, R6.H0_H0 ;  /* 0x20000006ff048230 */ /* 0x000fe40000004100 */
[----:B------:R-:W-:Y:S01]  /*40d0*/  @!P0 HADD2.F32 R6, -RZ, R10.H0_H0 ;  /* 0x2000000aff068230 */ /* 0x000fe20000004100 */
[CC--:B------:R-:W-:Y:S01]  /*40e0*/  @!P0 FMUL.FTZ R43, R39.reuse, R3.reuse ;  /* 0x00000003272b8220 */ /* 0x0c0fe20000410000 */
[--C-:B------:R-:W-:Y:S01]  /*40f0*/  @!P0 HADD2.F32 R42, -RZ, R5.reuse.H1_H1 ;  /* 0x30000005ff2a8230 */ /* 0x100fe20000004100 */
[C---:B------:R-:W-:Y:S01]  /*4100*/  @!P0 FMUL.FTZ R3, R4.reuse, R3 ;  /* 0x0000000304038220 */ /* 0x040fe20000410000 */
[----:B------:R-:W-:Y:S01]  /*4110*/  @!P0 HADD2.F32 R5, -RZ, R5.H0_H0 ;  /* 0x20000005ff058230 */ /* 0x000fe20000004100 */
[----:B------:R-:W-:Y:S01]  /*4120*/  @!P0 FFMA.FTZ R75, R4, R40, -R43 ;  /* 0x00000028044b8223 */ /* 0x000fe2000001082b */
[----:B------:R-:W-:Y:S01]  /*4130*/  @!P0 MOV R10, R18 ;  /* 0x00000012000a8202 */ /* 0x000fe20000000f00 */
[----:B------:R-:W-:Y:S01]  /*4140*/  @!P0 FFMA.FTZ R3, R39, R40, R3 ;  /* 0x0000002827038223 */ /* 0x000fe20000010003 */
[----:B------:R-:W-:Y:S01]  /*4150*/  @!P0 HADD2.F32 R43, -RZ, R44.H0_H0 ;  /* 0x2000002cff2b8230 */ /* 0x000fe20000004100 */
[CC--:B------:R-:W-:Y:S01]  /*4160*/  @!P0 FMUL.FTZ R44, R42.reuse, R6.reuse ;  /* 0x000000062a2c8220 */ /* 0x0c0fe20000410000 */
[----:B------:R-:W-:Y:S01]  /*4170*/  @!P0 HADD2.F32 R40, -RZ, R60.H0_H0 ;  /* 0x2000003cff288230 */ /* 0x000fe20000004100 */
[C---:B------:R-:W-:Y:S01]  /*4180*/  @!P0 FMUL.FTZ R4, R5.reuse, R6 ;  /* 0x0000000605048220 */ /* 0x040fe20000410000 */
[----:B------:R-:W-:Y:S01]  /*4190*/  @!P0 MOV R6, R19 ;  /* 0x0000001300068202 */ /* 0x000fe20000000f00 */
[-C--:B------:R-:W-:Y:S01]  /*41a0*/  @!P0 FFMA.FTZ R73, R5, R43.reuse, -R44 ;  /* 0x0000002b05498223 */ /* 0x080fe2000001082c */
[--C-:B------:R-:W-:Y:S01]  /*41b0*/  @!P0 HADD2.F32 R39, -RZ, R10.reuse.H1_H1 ;  /* 0x3000000aff278230 */ /* 0x100fe20000004100 */
[----:B------:R-:W-:Y:S01]  /*41c0*/  @!P0 FFMA.FTZ R4, R42, R43, R4 ;  /* 0x0000002b2a048223 */ /* 0x000fe20000010004 */
[----:B------:R-:W-:Y:S02]  /*41d0*/  @!P0 HADD2.F32 R5, -RZ, R15.H1_H1 ;  /* 0x3000000fff058230 */ /* 0x000fe40000004100 */
[----:B------:R-:W-:Y:S02]  /*41e0*/  @!P0 HADD2.F32 R15, -RZ, R11.H0_H0 ;  /* 0x2000000bff0f8230 */ /* 0x000fe40000004100 */
[----:B------:R-:W-:Y:S01]  /*41f0*/  @!P0 F2FP.PACK_AB R4, R4, R73 ;  /* 0x000000490404823e */ /* 0x000fe200000000ff */
[----:B------:R-:W-:Y:S02]  /*4200*/  @!P0 HADD2.F32 R11, -RZ, R10.H0_H0 ;  /* 0x2000000aff0b8230 */ /* 0x000fe40000004100 */
[--C-:B------:R-:W-:Y:S01]  /*4210*/  @!P0 HADD2.F32 R10, -RZ, R6.reuse.H0_H0 ;  /* 0x20000006ff0a8230 */ /* 0x100fe20000004100 */
[----:B------:R-:W-:Y:S01]  /*4220*/  @!P0 MOV R17, R4 ;  /* 0x0000000400118202 */ /* 0x000fe20000000f00 */
[----:B------:R-:W-:Y:S01]  /*4230*/  @!P0 HADD2.F32 R44, -RZ, R6.H1_H1 ;  /* 0x30000006ff2c8230 */ /* 0x000fe20000004100 */
[-C--:B------:R-:W-:Y:S02]  /*4240*/  @!P0 FMUL.FTZ R6, R39, R5.reuse ;  /* 0x0000000527068220 */ /* 0x080fe40000410000 */
[C---:B------:R-:W-:Y:S02]  /*4250*/  @!P0 FMUL.FTZ R5, R11.reuse, R5 ;  /* 0x000000050b058220 */ /* 0x040fe40000410000 */
[-C--:B------:R-:W-:Y:S02]  /*4260*/  @!P0 FFMA.FTZ R11, R11, R40.reuse, -R6 ;  /* 0x000000280b0b8223 */ /* 0x080fe40000010806 */
[-C--:B------:R-:W-:Y:S02]  /*4270*/  @!P0 FMUL.FTZ R6, R10, R15.reuse ;  /* 0x0000000f0a068220 */ /* 0x080fe40000410000 */
[----:B------:R-:W-:Y:S02]  /*4280*/  @!P0 FMUL.FTZ R72, R44, R15 ;  /* 0x0000000f2c488220 */ /* 0x000fe40000410000 */
[----:B------:R-:W-:Y:S02]  /*4290*/  @!P0 FFMA.FTZ R5, R39, R40, R5 ;  /* 0x0000002827058223 */ /* 0x000fe40000010005 */
[----:B------:R-:W-:Y:S01]  /*42a0*/  @!P0 FFMA.FTZ R72, R10, R45, -R72 ;  /* 0x0000002d0a488223 */ /* 0x000fe20000010848 */
[----:B------:R-:W-:Y:S01]  /*42b0*/  @!P0 F2FP.PACK_AB R10, R3, R75 ;  /* 0x0000004b030a823e */ /* 0x000fe200000000ff */
[----:B------:R-:W-:Y:S01]  /*42c0*/  @!P0 FFMA.FTZ R6, R44, R45, R6 ;  /* 0x0000002d2c068223 */ /* 0x000fe20000010006 */
[----:B------:R-:W-:Y:S02]  /*42d0*/  @!P0 F2FP.PACK_AB R5, R5, R11 ;  /* 0x0000000b0505823e */ /* 0x000fe400000000ff */
[----:B------:R-:W-:Y:S02]  /*42e0*/  @!P0 MOV R16, R10 ;  /* 0x0000000a00108202 */ /* 0x000fe40000000f00 */
[----:B------:R-:W-:Y:S02]  /*42f0*/  @!P0 F2FP.PACK_AB R3, R6, R72 ;  /* 0x000000480603823e */ /* 0x000fe400000000ff */
[----:B------:R-:W-:Y:S02]  /*4300*/  @!P0 MOV R18, R5 ;  /* 0x0000000500128202 */ /* 0x000fe40000000f00 */
[----:B------:R-:W-:Y:S05]  /*4310*/  @!P0 MOV R19, R3 ;  /* 0x0000000300138202 */ /* 0x000fea0000000f00 */
[----:B------:R1:W-:Y:S02]  /*4320*/  ST.E.128 [R68.64], R16 ;  /* 0x0000001044007985 */ /* 0x0003e4000c101d08 */
.L_x_356:
[----:B------:R-:W-:Y:S05]  /*4330*/  BSYNC B0 ;  /* 0x0000000000007941 */ /* 0x000fea0003800000 */
.L_x_355:
[----:B------:R-:W-:Y:S11]  /*4340*/  ISETP.GE.AND P0, PT, R212, c[0x0][0x1d4], PT ;  /* 0x00007500d4007a0c */ /* 0x000ff60003f06270 */
[----:B------:R-:W-:Y:S02]  /*4350*/  @!UPT UIADD3 URZ, URZ, URZ, URZ ;  /* 0x0000003f3f3ff290 */ /* 0x000fe4000fffe03f */
[----:B------:R-:W-:-:S05]  /*4360*/  @P0 BRA `(.L_x_354) ;  /* 0x0000036000000947 */ /* 0x000fca0003800000 */
[C---:B-1----:R-:W-:Y:S01]  /*4370*/  LEA R44, P0, R212.reuse, R70, 0x1 ;  /* 0x00000046d42c7211 */ /* 0x042fe200078008ff */
[----:B------:R-:W1:Y:S03]  /*4380*/  LDS.128 R16, [R213+0xb900] ;  /* 0x00b90000d5107984 */ /* 0x000e660000000c00 */
[----:B---3--:R-:W-:Y:S02]  /*4390*/  LEA.HI.X R45, R212, R71, R231, 0x1, P0 ;  /* 0x00000047d42d7211 */ /* 0x008fe400000f0ce7 */
[----:B------:R-:W-:Y:S11]  /*43a0*/  ISETP.GE.AND P0, PT, R80, c[0x0][0x27c], PT ;  /* 0x00009f0050007a0c */ /* 0x000ff60003f06270 */
[----:B------:R-:W-:Y:S02]  /*43b0*/  @!UPT UIADD3 URZ, URZ, URZ, URZ ;  /* 0x0000003f3f3ff290 */ /* 0x000fe4000fffe03f */
[----:B------:R-:W-:Y:S01]  /*43c0*/  @!P0 HADD2.F32 R3, -RZ, R32.H0_H0 ;  /* 0x20000020ff038230 */ /* 0x000fe20000004100 */
[----:B------:R-:W-:Y:S01]  /*43d0*/  @!P0 SHF.R.U64 R6, R8, 0x10, R9 ;  /* 0x0000001008068819 */ /* 0x000fe20000001209 */
[----:B------:R-:W-:Y:S01]  /*43e0*/  @!P0 HADD2.F32 R10, -RZ, R60.H1_H1 ;  /* 0x3000003cff0a8230 */ /* 0x000fe20000004100 */
[--C-:B------:R-:W-:Y:S02]  /*43f0*/  @!P0 SHF.R.U64 R15, R46, 0x10, R47.reuse ;  /* 0x000000102e0f8819 */ /* 0x100fe4000000122f */
[----:B------:R-:W-:Y:S01]  /*4400*/  @!P0 SHF.R.U32.HI R42, RZ, 0x10, R47 ;  /* 0x00000010ff2a8819 */ /* 0x000fe2000001162f */
[----:B------:R-:W-:Y:S01]  /*4410*/  @!P0 HADD2.F32 R6, -RZ, R6.H0_H0 ;  /* 0x20000006ff068230 */ /* 0x000fe20000004100 */
[----:B------:R-:W-:Y:S01]  /*4420*/  @!P0 SHF.R.U32.HI R9, RZ, 0x10, R9 ;  /* 0x00000010ff098819 */ /* 0x000fe20000011609 */
[----:B------:R-:W-:Y:S02]  /*4430*/  @!P0 HADD2.F32 R15, -RZ, R15.H0_H0 ;  /* 0x2000000fff0f8230 */ /* 0x000fe40000004100 */
[----:B------:R-:W-:Y:S01]  /*4440*/  @!P0 HADD2.F32 R42, -RZ, R42.H0_H0 ;  /* 0x2000002aff2a8230 */ /* 0x000fe20000004100 */
[----:B-1----:R-:W-:Y:S02]  /*4450*/  @!P0 MOV R4, R16 ;  /* 0x0000001000048202 */ /* 0x002fe40000000f00 */
[----:B------:R-:W-:Y:S03]  /*4460*/  @!P0 MOV R5, R17 ;  /* 0x0000001100058202 */ /* 0x000fe60000000f00 */
[--C-:B------:R-:W-:Y:S02]  /*4470*/  @!P0 HADD2.F32 R8, -RZ, R4.reuse.H1_H1 ;  /* 0x30000004ff088230 */ /* 0x100fe40000004100 */
[----:B------:R-:W-:Y:S02]  /*4480*/  @!P0 HADD2.F32 R4, -RZ, R4.H0_H0 ;  /* 0x20000004ff048230 */ /* 0x000fe40000004100 */
[--C-:B------:R-:W-:Y:S01]  /*4490*/  @!P0 HADD2.F32 R11, -RZ, R5.reuse.H1_H1 ;  /* 0x30000005ff0b8230 */ /* 0x100fe20000004100 */
[-C--:B------:R-:W-:Y:S01]  /*44a0*/  @!P0 FMUL.FTZ R39, R8, R3.reuse ;  /* 0x0000000308278220 */ /* 0x080fe20000410000 */
[----:B------:R-:W-:Y:S01]  /*44b0*/  @!P0 HADD2.F32 R5, -RZ, R5.H0_H0 ;  /* 0x20000005ff058230 */ /* 0x000fe20000004100 */
[C---:B------:R-:W-:Y:S02]  /*44c0*/  @!P0 FMUL.FTZ R3, R4.reuse, R3 ;  /* 0x0000000304038220 */ /* 0x040fe40000410000 */
[-C--:B------:R-:W-:Y:S02]  /*44d0*/  @!P0 FFMA.FTZ R47, R4, R10.reuse, -R39 ;  /* 0x0000000a042f8223 */ /* 0x080fe40000010827 */
[----:B------:R-:W-:Y:S01]  /*44e0*/  @!P0 FFMA.FTZ R3, R8, R10, R3 ;  /* 0x0000000a08038223 */ /* 0x000fe20000010003 */
[----:B------:R-:W-:Y:S01]  /*44f0*/  @!P0 MOV R8, R18 ;  /* 0x0000001200088202 */ /* 0x000fe20000000f00 */
[-C--:B------:R-:W-:Y:S01]  /*4500*/  @!P0 FMUL.FTZ R39, R11, R6.reuse ;  /* 0x000000060b278220 */ /* 0x080fe20000410000 */
[----:B------:R-:W-:Y:S01]  /*4510*/  @!P0 HADD2.F32 R10, -RZ, R9.H0_H0 ;  /* 0x20000009ff0a8230 */ /* 0x000fe20000004100 */
[C---:B------:R-:W-:Y:S01]  /*4520*/  @!P0 FMUL.FTZ R4, R5.reuse, R6 ;  /* 0x0000000605048220 */ /* 0x040fe20000410000 */
[----:B------:R-:W-:Y:S01]  /*4530*/  @!P0 MOV R6, R19 ;  /* 0x0000001300068202 */ /* 0x000fe20000000f00 */
[-C--:B------:R-:W-:Y:S01]  /*4540*/  @!P0 FFMA.FTZ R46, R5, R15.reuse, -R39 ;  /* 0x0000000f052e8223 */ /* 0x080fe20000010827 */
[----:B------:R-:W-:Y:S01]  /*4550*/  @!P0 HADD2.F32 R5, -RZ, R32.H1_H1 ;  /* 0x30000020ff058230 */ /* 0x000fe20000004100 */
[----:B------:R-:W-:Y:S01]  /*4560*/  @!P0 FFMA.FTZ R4, R11, R15, R4 ;  /* 0x0000000f0b048223 */ /* 0x000fe20000010004 */
[--C-:B------:R-:W-:Y:S02]  /*4570*/  @!P0 HADD2.F32 R32, -RZ, R8.reuse.H1_H1 ;  /* 0x30000008ff208230 */ /* 0x100fe40000004100 */
[----:B------:R-:W-:Y:S02]  /*4580*/  @!P0 HADD2.F32 R9, -RZ, R8.H0_H0 ;  /* 0x20000008ff098230 */ /* 0x000fe40000004100 */
[----:B------:R-:W-:Y:S01]  /*4590*/  @!P0 F2FP.PACK_AB R4, R4, R46 ;  /* 0x0000002e0404823e */ /* 0x000fe200000000ff */
[--C-:B------:R-:W-:Y:S02]  /*45a0*/  @!P0 HADD2.F32 R8, -RZ, R6.reuse.H0_H0 ;  /* 0x20000006ff088230 */ /* 0x100fe40000004100 */
[----:B------:R-:W-:Y:S01]  /*45b0*/  @!P0 HADD2.F32 R39, -RZ, R61.H0_H0 ;  /* 0x2000003dff278230 */ /* 0x000fe20000004100 */
        /* <DEDUP_REMOVED lines=8> */
[-C--:B------:R-:W-:Y:S01]  /*4640*/  @!P0 FFMA.FTZ R43, R8, R42.reuse, -R43 ;  /* 0x0000002a082b8223 */ /* 0x080fe2000001082b */
        /* <DEDUP_REMOVED lines=8> */
.L_x_354:
[----:B------:R-:W-:Y:S05]  /*46d0*/  BSYNC B1 ;  /* 0x0000000000017941 */ /* 0x000fea0003800000 */
.L_x_353:
[----:B-1----:R1:W4:Y:S01]  /*46e0*/  SHFL.IDX PT, R44, R91, 0x1, 0x181f ;  /* 0x00381f005b2c7f89 */ /* 0x00232200000e0000 */
[----:B------:R-:W-:Y:S01]  /*46f0*/  LOP3.LUT P0, RZ, R241, 0x1, RZ, 0xc0, !PT ;  /* 0x00000001f1ff7812 */ /* 0x000fe2000780c0ff */
[----:B------:R-:W-:Y:S02]  /*4700*/  BSSY B1, `(.L_x_357) ;  /* 0x0000075000017945 */ /* 0x000fe40003800000 */
[----:B------:R1:W2:Y:S10]  /*4710*/  SHFL.IDX PT, R40, R92, 0x1, 0x181f ;  /* 0x00381f005c287f89 */ /* 0x0002b400000e0000 */
[----:B------:R-:W-:-:S05]  /*4720*/  @P0 BRA `(.L_x_358) ;  /* 0x0000072000000947 */ /* 0x000fca0003800000 */
[----:B------:R-:W-:Y:S01]  /*4730*/  BSSY B0, `(.L_x_359) ;  /* 0x0000038000007945 */ /* 0x000fe20003800000 */
[----:B------:R-:W-:-:S05]  /*4740*/  @P6 BRA `(.L_x_360) ;  /* 0x0000036000006947 */ /* 0x000fca0003800000 */
[C---:B--2---:R-:W-:Y:S01]  /*4750*/  LEA R42, P0, R76.reuse, R40, 0x1 ;  /* 0x000000284c2a7211 */ /* 0x044fe200078008ff */
[----:B------:R-:W2:Y:S03]  /*4760*/  LDS.128 R8, [R213+0x9100] ;  /* 0x00910000d5087984 */ /* 0x000ea60000000c00 */
[----:B----4-:R-:W-:Y:S02]  /*4770*/  LEA.HI.X R43, R76, R44, R77, 0x1, P0 ;  /* 0x0000002c4c2b7211 */ /* 0x010fe400000f0c4d */
[----:B------:R-:W-:Y:S11]  /*4780*/  ISETP.GE.AND P0, PT, R78, c[0x0][0x27c], PT ;  /* 0x00009f004e007a0c */ /* 0x000ff60003f06270 */
[----:B------:R-:W-:Y:S02]  /*4790*/  @!UPT UIADD3 URZ, URZ, URZ, URZ ;  /* 0x0000003f3f3ff290 */ /* 0x000fe4000fffe03f */
[----:B------:R-:W-:Y:S01]  /*47a0*/  @!P0 HADD2.F32 R3, -RZ, R33.H0_H0 ;  /* 0x20000021ff038230 */ /* 0x000fe20000004100 */
[----:B------:R-:W-:Y:S01]  /*47b0*/  @!P0 SHF.R.U64 R6, R20, 0x10, R21 ;  /* 0x0000001014068819 */ /* 0x000fe20000001215 */
[----:B------:R-:W-:Y:S01]  /*47c0*/  @!P0 HADD2.F32 R17, -RZ, R61.H1_H1 ;  /* 0x3000003dff118230 */ /* 0x000fe20000004100 */
[----:B------:R-:W-:Y:S02]  /*47d0*/  @!P0 SHF.R.U64 R19, R48, 0x10, R49 ;  /* 0x0000001030138819 */ /* 0x000fe40000001231 */
[----:B------:R-:W-:Y:S01]  /*47e0*/  @!P0 SHF.R.U32.HI R16, RZ, 0x10, R21 ;  /* 0x00000010ff108819 */ /* 0x000fe20000011615 */
[----:B------:R-:W-:Y:S01]  /*47f0*/  @!P0 HADD2.F32 R6, -RZ, R6.H0_H0 ;  /* 0x20000006ff068230 */ /* 0x000fe20000004100 */
[----:B------:R-:W-:Y:S01]  /*4800*/  @!P0 SHF.R.U32.HI R39, RZ, 0x10, R49 ;  /* 0x00000010ff278819 */ /* 0x000fe20000011631 */
[----:B------:R-:W-:Y:S02]  /*4810*/  @!P0 HADD2.F32 R19, -RZ, R19.H0_H0 ;  /* 0x20000013ff138230 */ /* 0x000fe40000004100 */
[----:B------:R-:W-:Y:S01]  /*4820*/  @!P0 HADD2.F32 R21, -RZ, R62.H0_H0 ;  /* 0x2000003eff158230 */ /* 0x000fe20000004100 */
[----:B--2---:R-:W-:Y:S02]  /*4830*/  @!P0 MOV R4, R8 ;  /* 0x0000000800048202 */ /* 0x004fe40000000f00 */
[----:B------:R-:W-:Y:S03]  /*4840*/  @!P0 MOV R5, R9 ;  /* 0x0000000900058202 */ /* 0x000fe60000000f00 */
[--C-:B------:R-:W-:Y:S02]  /*4850*/  @!P0 HADD2.F32 R15, -RZ, R4.reuse.H1_H1 ;  /* 0x30000004ff0f8230 */ /* 0x100fe40000004100 */
[----:B------:R-:W-:Y:S02]  /*4860*/  @!P0 HADD2.F32 R4, -RZ, R4.H0_H0 ;  /* 0x20000004ff048230 */ /* 0x000fe40000004100 */
[--C-:B------:R-:W-:Y:S01]  /*4870*/  @!P0 HADD2.F32 R18, -RZ, R5.reuse.H1_H1 ;  /* 0x30000005ff128230 */ /* 0x100fe20000004100 */
[CC--:B------:R-:W-:Y:S01]  /*4880*/  @!P0 FMUL.FTZ R20, R15.reuse, R3.reuse ;  /* 0x000000030f148220 */ /* 0x0c0fe20000410000 */
[----:B------:R-:W-:Y:S01]  /*4890*/  @!P0 HADD2.F32 R5, -RZ, R5.H0_H0 ;  /* 0x20000005ff058230 */ /* 0x000fe20000004100 */
[C---:B------:R-:W-:Y:S02]  /*48a0*/  @!P0 FMUL.FTZ R3, R4.reuse, R3 ;  /* 0x0000000304038220 */ /* 0x040fe40000410000 */
[-C--:B------:R-:W-:Y:S02]  /*48b0*/  @!P0 FFMA.FTZ R46, R4, R17.reuse, -R20 ;  /* 0x00000011042e8223 */ /* 0x080fe40000010814 */
[----:B------:R-:W-:Y:S01]  /*48c0*/  @!P0 FFMA.FTZ R3, R15, R17, R3 ;  /* 0x000000110f038223 */ /* 0x000fe20000010003 */
[----:B------:R-:W-:Y:S01]  /*48d0*/  @!P0 MOV R15, R10 ;  /* 0x0000000a000f8202 */ /* 0x000fe20000000f00 */
[CC--:B------:R-:W-:Y:S01]  /*48e0*/  @!P0 FMUL.FTZ R20, R18.reuse, R6.reuse ;  /* 0x0000000612148220 */ /* 0x0c0fe20000410000 */
[----:B------:R-:W-:Y:S01]  /*48f0*/  @!P0 HADD2.F32 R17, -RZ, R16.H0_H0 ;  /* 0x20000010ff118230 */ /* 0x000fe20000004100 */
[C---:B------:R-:W-:Y:S01]  /*4900*/  @!P0 FMUL.FTZ R4, R5.reuse, R6 ;  /* 0x0000000605048220 */ /* 0x040fe20000410000 */
[----:B------:R-:W-:Y:S01]  /*4910*/  @!P0 MOV R6, R11 ;  /* 0x0000000b00068202 */ /* 0x000fe20000000f00 */
[-C--:B------:R-:W-:Y:S01]  /*4920*/  @!P0 FFMA.FTZ R45, R5, R19.reuse, -R20 ;  /* 0x00000013052d8223 */ /* 0x080fe20000010814 */
[----:B------:R-:W-:Y:S01]  /*4930*/  @!P0 HADD2.F32 R20, -RZ, R15.H1_H1 ;  /* 0x3000000fff148230 */ /* 0x000fe20000004100 */
[----:B------:R-:W-:Y:S01]  /*4940*/  @!P0 FFMA.FTZ R4, R18, R19, R4 ;  /* 0x0000001312048223 */ /* 0x000fe20000010004 */
[----:B------:R-:W-:Y:S02]  /*4950*/  @!P0 HADD2.F32 R5, -RZ, R33.H1_H1 ;  /* 0x30000021ff058230 */ /* 0x000fe40000004100 */
[----:B------:R-:W-:Y:S02]  /*4960*/  @!P0 HADD2.F32 R16, -RZ, R15.H0_H0 ;  /* 0x2000000fff108230 */ /* 0x000fe40000004100 */
[----:B------:R-:W-:Y:S01]  /*4970*/  @!P0 F2FP.PACK_AB R4, R4, R45 ;  /* 0x0000002d0404823e */ /* 0x000fe200000000ff */
[--C-:B------:R-:W-:Y:S02]  /*4980*/  @!P0 HADD2.F32 R15, -RZ, R6.reuse.H0_H0 ;  /* 0x20000006ff0f8230 */ /* 0x100fe40000004100 */
[----:B------:R-:W-:Y:S01]  /*4990*/  @!P0 HADD2.F32 R32, -RZ, R6.H1_H1 ;  /* 0x30000006ff208230 */ /* 0x000fe20000004100 */
[-C--:B------:R-:W-:Y:S01]  /*49a0*/  @!P0 FMUL.FTZ R6, R20, R5.reuse ;  /* 0x0000000514068220 */ /* 0x080fe20000410000 */
[----:B------:R-:W-:Y:S01]  /*49b0*/  @!P0 MOV R9, R4 ;  /* 0x0000000400098202 */ /* 0x000fe20000000f00 */
[C---:B------:R-:W-:Y:S01]  /*49c0*/  @!P0 FMUL.FTZ R5, R16.reuse, R5 ;  /* 0x0000000510058220 */ /* 0x040fe20000410000 */
[----:B------:R-:W-:Y:S01]  /*49d0*/  @!P0 HADD2.F32 R33, -RZ, R39.H0_H0 ;  /* 0x20000027ff218230 */ /* 0x000fe20000004100 */
[----:B------:R-:W-:Y:S02]  /*49e0*/  @!P0 FFMA.FTZ R16, R16, R21, -R6 ;  /* 0x0000001510108223 */ /* 0x000fe40000010806 */
[CC--:B------:R-:W-:Y:S02]  /*49f0*/  @!P0 FMUL.FTZ R6, R15.reuse, R17.reuse ;  /* 0x000000110f068220 */ /* 0x0c0fe40000410000 */
        /* <DEDUP_REMOVED lines=11> */
.L_x_360:
[----:B------:R-:W-:Y:S05]  /*4ab0*/  BSYNC B0 ;  /* 0x0000000000007941 */ /* 0x000fea0003800000 */
.L_x_359:
[----:B------:R-:W-:Y:S11]  /*4ac0*/  ISETP.GE.AND P0, PT, R212, c[0x0][0x1d4], PT ;  /* 0x00007500d4007a0c */ /* 0x000ff60003f06270 */
[----:B------:R-:W-:Y:S02]  /*4ad0*/  @!UPT UIADD3 URZ, URZ, URZ, URZ ;  /* 0x0000003f3f3ff290 */ /* 0x000fe4000fffe03f */
        /* <DEDUP_REMOVED lines=9> */
[----:B------:R-:W-:Y:S01]  /*4b70*/  @!P0 SHF.R.U64 R19, R50, 0x10, R51 ;  /* 0x0000001032138819 */ /* 0x000fe20000001233 */
[----:B------:R-:W-:Y:S01]  /*4b80*/  @!P0 HADD2.F32 R21, -RZ, R63.H0_H0 ;  /* 0x2000003fff158230 */ /* 0x000fe20000004100 */
[----:B------:R-:W-:Y:S01]  /*4b90*/  @!P0 SHF.R.U32.HI R16, RZ, 0x10, R23 ;  /* 0x00000010ff108819 */ /* 0x000fe20000011617 */
[----:B------:R-:W-:Y:S01]  /*4ba0*/  @!P0 HADD2.F32 R6, -RZ, R6.H0_H0 ;  /* 0x20000006ff068230 */ /* 0x000fe20000004100 */
[----:B------:R-:W-:Y:S01]  /*4bb0*/  @!P0 SHF.R.U32.HI R23, RZ, 0x10, R51 ;  /* 0x00000010ff178819 */ /* 0x000fe20000011633 */
[----:B------:R-:W-:Y:S04]  /*4bc0*/  @!P0 HADD2.F32 R19, -RZ, R19.H0_H0 ;  /* 0x20000013ff138230 */ /* 0x000fe80000004100 */
        /* <DEDUP_REMOVED lines=26> */
[C---:B------:R-:W-:Y:S02]  /*4d70*/  @!P0 FMUL.FTZ R5, R16.reuse, R5 ;  /* 0x0000000510058220 */ /* 0x040fe40000410000 */
        /* <DEDUP_REMOVED lines=13> */
.L_x_358:
[----:B------:R-:W-:Y:S05]  /*4e50*/  BSYNC B1 ;  /* 0x0000000000017941 */ /* 0x000fea0003800000 */
.L_x_357:
[----:B------:R1:W4:Y:S01]  /*4e60*/  SHFL.IDX PT, R39, R91, 0x2, 0x181f ;  /* 0x00581f005b277f89 */ /* 0x00032200000e0000 */
[----:B------:R-:W-:Y:S03]  /*4e70*/  BSSY B1, `(.L_x_361) ;  /* 0x0000075000017945 */ /* 0x000fe60003800000 */
[----:B------:R1:W3:Y:S01]  /*4e80*/  SHFL.IDX PT, R34, R92, 0x2, 0x181f ;  /* 0x00581f005c227f89 */ /* 0x0002e200000e0000 */
[----:B------:R-:W-:-:S05]  /*4e90*/  @P5 BRA `(.L_x_362) ;  /* 0x0000072000005947 */ /* 0x000fca0003800000 */
[----:B------:R-:W-:Y:S01]  /*4ea0*/  BSSY B0, `(.L_x_363) ;  /* 0x0000038000007945 */ /* 0x000fe20003800000 */
[----:B------:R-:W-:-:S05]  /*4eb0*/  @P6 BRA `(.L_x_364) ;  /* 0x0000036000006947 */ /* 0x000fca0003800000 */
[C---:B--23--:R-:W-:Y:S01]  /*4ec0*/  LEA R32, P0, R76.reuse, R34, 0x1 ;  /* 0x000000224c207211 */ /* 0x04cfe200078008ff */
        /* <DEDUP_REMOVED lines=53> */
.L_x_364:
[----:B------:R-:W-:Y:S05]  /*5220*/  BSYNC B0 ;  /* 0x0000000000007941 */ /* 0x000fea0003800000 */
.L_x_363:
[----:B------:R-:W-:Y:S11]  /*5230*/  ISETP.GE.AND P0, PT, R212, c[0x0][0x1d4], PT ;  /* 0x00007500d4007a0c */ /* 0x000ff60003f06270 */
[----:B------:R-:W-:Y:S02]  /*5240*/  @!UPT UIADD3 URZ, URZ, URZ, URZ ;  /* 0x0000003f3f3ff290 */ /* 0x000fe4000fffe03f */
[----:B------:R-:W-:-:S05]  /*5250*/  @P0 BRA `(.L_x_362) ;  /* 0x0000036000000947 */ /* 0x000fca0003800000 */
[C---:B---3--:R-:W-:Y:S01]  /*5260*/  LEA R24, P0, R212.reuse, R34, 0x1 ;  /* 0x00000022d4187211 */ /* 0x048fe200078008ff */
[----:B--2---:R-:W2:Y:S03]  /*5270*/  LDS.128 R8, [R213+0xd900] ;  /* 0x00d90000d5087984 */ /* 0x004ea60000000c00 */
        /* <DEDUP_REMOVED lines=52> */
.L_x_362:
[----:B------:R-:W-:Y:S05]  /*55c0*/  BSYNC B1 ;  /* 0x0000000000017941 */ /* 0x000fea0003800000 */
.L_x_361:
[----:B--2---:R2:W1:Y:S04]  /*55d0*/  SHFL.IDX PT, R32, R91, 0x3, 0x181f ;  /* 0x00781f005b207f89 */ /* 0x00446800000e0000 */
[----:B------:R2:W4:Y:S01]  /*55e0*/  SHFL.IDX PT, R27, R92, 0x3, 0x181f ;  /* 0x00781f005c1b7f89 */ /* 0x00052200000e0000 */
[----:B------:R-:W-:-:S05]  /*55f0*/  @P3 BRA `(.L_x_365) ;  /* 0x0000330000003947 */ /* 0x000fca0003800000 */
[----:B------:R-:W-:Y:S01]  /*5600*/  BSSY B0, `(.L_x_366) ;  /* 0x0000038000007945 */ /* 0x000fe20003800000 */
[----:B------:R-:W-:-:S05]  /*5610*/  @P6 BRA `(.L_x_367) ;  /* 0x0000036000006947 */ /* 0x000fca0003800000 */
[C---:B----4-:R-:W-:Y:S01]  /*5620*/  LEA R24, P0, R76.reuse, R27, 0x1 ;  /* 0x0000001b4c187211 */ /* 0x050fe200078008ff */
[----:B------:R-:W4:Y:S03]  /*5630*/  LDS.128 R8, [R213+0xb100] ;  /* 0x00b10000d5087984 */ /* 0x000f260000000c00 */
[----:B-1----:R-:W-:Y:S02]  /*5640*/  LEA.HI.X R25, R76, R32, R77, 0x1, P0 ;  /* 0x000000204c197211 */ /* 0x002fe400000f0c4d */
        /* <DEDUP_REMOVED lines=12> */
[----:B----4-:R-:W-:Y:S02]  /*5710*/  @!P0 MOV R4, R8 ;  /* 0x0000000800048202 */ /* 0x010fe40000000f00 */
        /* <DEDUP_REMOVED lines=38> */
.L_x_367:
[----:B------:R-:W-:Y:S05]  /*5980*/  BSYNC B0 ;  /* 0x0000000000007941 */ /* 0x000fea0003800000 */
.L_x_366:
[----:B------:R-:W-:Y:S11]  /*5990*/  ISETP.GE.AND P0, PT, R212, c[0x0][0x1d4], PT ;  /* 0x00007500d4007a0c */ /* 0x000ff60003f06270 */
[----:B------:R-:W-:Y:S02]  /*59a0*/  @!UPT UIADD3 URZ, URZ, URZ, URZ ;  /* 0x0000003f3f3ff290 */ /* 0x000fe4000fffe03f */
[----:B------:R-:W-:-:S05]  /*59b0*/  @P0 BRA `(.L_x_365) ;  /* 0x00002f4000000947 */ /* 0x000fca0003800000 */
[C---:B----4-:R-:W-:Y:S01]  /*59c0*/  LEA R26, P0, R212.reuse, R27, 0x1 ;  /* 0x0000001bd41a7211 */ /* 0x050fe200078008ff */
[----:B-1----:R-:W1:Y:S03]  /*59d0*/  LDS.128 R8, [R213+0xe900] ;  /* 0x00e90000d5087984 */ /* 0x002e660000000c00 */
[----:B------:R-:W-:Y:S02]  /*59e0*/  LEA.HI.X R27, R212, R32, R231, 0x1, P0 ;  /* 0x00000020d41b7211 */ /* 0x000fe400000f0ce7 */
        /* <DEDUP_REMOVED lines=12> */
[----:B-1----:R-:W-:Y:S02]  /*5ab0*/  @!P0 MOV R4, R8 ;  /* 0x0000000800048202 */ /* 0x002fe40000000f00 */
        /* <DEDUP_REMOVED lines=37> */
[----:B------:R1:W-:Y:S01]  /*5d10*/  ST.E.128 [R26.64], R8 ;  /* 0x000000081a007985 */ /* 0x0003e2000c101d08 */
[----:B------:R-:W-:-:S05]  /*5d20*/  BRA `(.L_x_365) ;  /* 0x00002bd000007947 */ /* 0x000fca0003800000 */
.L_x_344:
[C---:B------:R-:W-:Y:S01]  /*5d30*/  IADD3 R169, R81.reuse, 0x20, RZ ;  /* 0x0000002051a97810 */ /* 0x040fe20007ffe0ff */
[----:B------:R-:W-:Y:S01]  /*5d40*/  CS2R R62, SRZ ;  /* 0x00000000003e7805 */ /* 0x000fe2000001ff00 */
[----:B------:R-:W-:Y:S01]  /*5d50*/  IADD3 R168, R81, 0x40, RZ ;  /* 0x0000004051a87810 */ /* 0x000fe20007ffe0ff */
[----:B------:R-:W-:Y:S01]  /*5d60*/  CS2R R60, SRZ ;  /* 0x00000000003c7805 */ /* 0x000fe2000001ff00 */
[----:B------:R-:W-:Y:S01]  /*5d70*/  ISETP.GE.AND P3, PT, R169, R90, PT ;  /* 0x0000005aa900720c */ /* 0x000fe20003f66270 */
[----:B------:R-:W-:Y:S01]  /*5d80*/  CS2R R66, SRZ ;  /* 0x0000000000427805 */ /* 0x000fe2000001ff00 */
[----:B------:R-:W-:Y:S01]  /*5d90*/  IADD3 R167, R81, 0x60, RZ ;  /* 0x0000006051a77810 */ /* 0x000fe20007ffe0ff */
[----:B------:R-:W-:Y:S01]  /*5da0*/  CS2R R64, SRZ ;  /* 0x0000000000407805 */ /* 0x000fe2000001ff00 */
[----:B------:R-:W-:Y:S01]  /*5db0*/  ISETP.GE.OR P3, PT, R76, c[0x0][0x27c], P3 ;  /* 0x00009f004c007a0c */ /* 0x000fe20001f66670 */
[----:B------:R-:W-:Y:S01]  /*5dc0*/  CS2R R34, SRZ ;  /* 0x0000000000227805 */ /* 0x000fe2000001ff00 */
[----:B------:R-:W-:Y:S01]  /*5dd0*/  IADD3 R75, -R83, c[0x0][0x1d4], RZ ;  /* 0x00007500534b7a10 */ /* 0x000fe20007ffe1ff */
[----:B------:R-:W-:Y:S01]  /*5de0*/  CS2R R32, SRZ ;  /* 0x0000000000207805 */ /* 0x000fe2000001ff00 */
[----:B------:R-:W-:Y:S01]  /*5df0*/  CS2R R58, SRZ ;  /* 0x00000000003a7805 */ /* 0x000fe2000001ff00 */
[----:B------:R-:W-:Y:S01]  /*5e00*/  CS2R R56, SRZ ;  /* 0x0000000000387805 */ /* 0x000fe2000001ff00 */
[----:B------:R-:W-:Y:S01]  /*5e10*/  CS2R R30, SRZ ;  /* 0x00000000001e7805 */ /* 0x000fe2000001ff00 */
[----:B------:R-:W-:Y:S01]  /*5e20*/  CS2R R28, SRZ ;  /* 0x00000000001c7805 */ /* 0x000fe2000001ff00 */
[----:B------:R-:W-:Y:S01]  /*5e30*/  CS2R R46, SRZ ;  /* 0x00000000002e7805 */ /* 0x000fe2000001ff00 */
[----:B------:R1:W2:Y:S01]  /*5e40*/  SHFL.IDX PT, R85, R91, RZ, 0x181f ;  /* 0x00181fff5b557589 */ /* 0x0002a200000e0000 */
[----:B------:R-:W-:Y:S03]  /*5e50*/  BSSY B0, `(.L_x_368) ;  /* 0x00000e1000007945 */ /* 0x000fe60003800000 */
[----:B------:R-:W-:Y:S04]  /*5e60*/  @!P3 IADD3 R3, P1, P0, R106, R44, R161 ;  /* 0x0000002c6a03b210 */ /* 0x000fe8000783e0a1 */
[----:B------:R-:W-:Y:S01]  /*5e70*/  @!P3 IADD3.X R4, R112, R37, R151, P1, P0 ;  /* 0x000000257004b210 */ /* 0x000fe20000fe0497 */
[----:B------:R1:W3:Y:S01]  /*5e80*/  SHFL.IDX PT, R84, R92, RZ, 0x181f ;  /* 0x00181fff5c547589 */ /* 0x0002e200000e0000 */
[----:B------:R-:W-:Y:S04]  /*5e90*/  @!P3 IADD3 R5, P1, P0, R104, R38, R162 ;  /* 0x000000266805b210 */ /* 0x000fe8000783e0a2 */
[C---:B------:R-:W-:Y:S02]  /*5ea0*/  @!P3 IADD3.X R10, R111.reuse, R68, R152, P1, P0 ;  /* 0x000000446f0ab210 */ /* 0x040fe40000fe0498 */
[----:B------:R-:W-:Y:S04]  /*5eb0*/  ISETP.GE.AND P1, PT, R168, R90, PT ;  /* 0x0000005aa800720c */ /* 0x000fe80003f26270 */
[----:B------:R-:W-:Y:S11]  /*5ec0*/  ISETP.GE.OR P1, PT, R76, c[0x0][0x27c], P1 ;  /* 0x00009f004c007a0c */ /* 0x000ff60000f26670 */
[----:B------:R-:W-:Y:S02]  /*5ed0*/  @!UPT UIADD3 URZ, URZ, URZ, URZ ;  /* 0x0000003f3f3ff290 */ /* 0x000fe4000fffe03f */
[----:B------:R-:W-:Y:S04]  /*5ee0*/  @!P1 IADD3 R6, P4, P0, R106, R159, R44 ;  /* 0x0000009f6a069210 */ /* 0x000fe8000789e02c */
[--C-:B------:R-:W-:Y:S02]  /*5ef0*/  @!P1 IADD3.X R17, R112, R147, R37.reuse, P4, P0 ;  /* 0x0000009370119210 */ /* 0x100fe400027e0425 */
[----:B------:R-:W-:Y:S04]  /*5f00*/  @!P1 IADD3 R11, P4, P0, R104, R160, R38 ;  /* 0x000000a0680b9210 */ /* 0x000fe8000789e026 */
[----:B------:R-:W-:Y:S02]  /*5f10*/  @!P1 IADD3.X R18, R111, R150, R68, P4, P0 ;  /* 0x000000966f129210 */ /* 0x000fe400027e0444 */
[-C--:B------:R-:W-:Y:S04]  /*5f20*/  ISETP.GE.AND P0, PT, R167, R90.reuse, PT ;  /* 0x0000005aa700720c */ /* 0x080fe80003f06270 */
[----:B------:R-:W-:Y:S11]  /*5f30*/  ISETP.GE.OR P0, PT, R76, c[0x0][0x27c], P0 ;  /* 0x00009f004c007a0c */ /* 0x000ff60000706670 */
[----:B------:R-:W-:Y:S02]  /*5f40*/  @!UPT UIADD3 URZ, URZ, URZ, URZ ;  /* 0x0000003f3f3ff290 */ /* 0x000fe4000fffe03f */
[----:B------:R-:W-:Y:S04]  /*5f50*/  @!P0 IADD3 R15, P5, P4, R106, UR10, R44 ;  /* 0x0000000a6a0f8c10 */ /* 0x000fe8000fcbe02c */
[----:B------:R-:W-:Y:S02]  /*5f60*/  @!P0 IADD3.X R19, R112, UR13, R37, P5, P4 ;  /* 0x0000000d70138c10 */ /* 0x000fe4000afe8425 */
[----:B------:R-:W-:Y:S04]  /*5f70*/  @!P0 IADD3 R16, P5, P4, R104, UR16, R38 ;  /* 0x0000001068108c10 */ /* 0x000fe8000fcbe026 */
[----:B------:R-:W-:Y:S02]  /*5f80*/  @!P0 IADD3.X R23, R111, UR14, R68, P5, P4 ;  /* 0x0000000e6f178c10 */ /* 0x000fe4000afe8444 */
[C---:B------:R-:W-:Y:S04]  /*5f90*/  @!P3 LEA R8, P4, R3.reuse, c[0x0][0x270], 0x1 ;  /* 0x00009c000308ba11 */ /* 0x040fe800078808ff */
[----:B------:R-:W-:Y:S02]  /*5fa0*/  @!P3 LEA.HI.X R9, R3, c[0x0][0x274], R4, 0x1, P4 ;  /* 0x00009d000309ba11 */ /* 0x000fe400020f0c04 */
[C---:B------:R-:W-:Y:S03]  /*5fb0*/  @!P3 LEA R4, P4, R5.reuse, c[0x0][0x288], 0x1 ;  /* 0x0000a2000504ba11 */ /* 0x040fe600078808ff */
[----:B------:R4:W2:Y:S01]  /*5fc0*/  @!P3 LDG.E.128 R56, [R8.64] ;  /* 0x000000080838b981 */ /* 0x0008a2000c1e1d00 */
[----:B------:R-:W-:Y:S02]  /*5fd0*/  @!P3 LEA.HI.X R5, R5, c[0x0][0x28c], R10, 0x1, P4 ;  /* 0x0000a3000505ba11 */ /* 0x000fe400020f0c0a */
[C---:B------:R-:W-:Y:S04]  /*5fe0*/  @!P1 LEA R20, P4, R6.reuse, c[0x0][0x270], 0x1 ;  /* 0x00009c0006149a11 */ /* 0x040fe800078808ff */
[----:B------:R-:W-:Y:S02]  /*5ff0*/  @!P1 LEA.HI.X R21, R6, c[0x0][0x274], R17, 0x1, P4 ;  /* 0x00009d0006159a11 */ /* 0x000fe400020f0c11 */
[C---:B------:R-:W-:Y:S03]  /*6000*/  @!P1 LEA R10, P4, R11.reuse, c[0x0][0x288], 0x1 ;  /* 0x0000a2000b0a9a11 */ /* 0x040fe600078808ff */
[----:B------:R1:W3:Y:S01]  /*6010*/  @!P1 LDG.E.128 R60, [R20.64] ;  /* 0x00000008143c9981 */ /* 0x0002e2000c1e1d00 */
[----:B------:R-:W-:Y:S02]  /*6020*/  @!P1 LEA.HI.X R11, R11, c[0x0][0x28c], R18, 0x1, P4 ;  /* 0x0000a3000b0b9a11 */ /* 0x000fe400020f0c12 */
[C---:B------:R-:W-:Y:S04]  /*6030*/  @!P0 LEA R24, P4, R15.reuse, c[0x0][0x270], 0x1 ;  /* 0x00009c000f188a11 */ /* 0x040fe800078808ff */
[----:B------:R-:W-:Y:S01]  /*6040*/  @!P0 LEA.HI.X R25, R15, c[0x0][0x274], R19, 0x1, P4 ;  /* 0x00009d000f198a11 */ /* 0x000fe200020f0c13 */
[----:B------:R1:W3:Y:S01]  /*6050*/  @!P1 LDG.E.128 R28, [R10.64] ;  /* 0x000000080a1c9981 */ /* 0x0002e2000c1e1d00 */
[C---:B------:R-:W-:Y:S01]  /*6060*/  @!P0 LEA R22, P4, R16.reuse, c[0x0][0x288], 0x1 ;  /* 0x0000a20010168a11 */ /* 0x040fe200078808ff */
[----:B------:R-:W-:Y:S03]  /*6070*/  CS2R R18, SRZ ;  /* 0x0000000000127805 */ /* 0x000fe6000001ff00 */
[----:B------:R-:W-:Y:S01]  /*6080*/  @!P0 LEA.HI.X R23, R16, c[0x0][0x28c], R23, 0x1, P4 ;  /* 0x0000a30010178a11 */ /* 0x000fe200020f0c17 */
[----:B----4-:R-:W-:Y:S01]  /*6090*/  CS2R R8, SRZ ;  /* 0x0000000000087805 */ /* 0x010fe2000001ff00 */
[----:B------:R-:W-:Y:S01]  /*60a0*/  CS2R R16, SRZ ;  /* 0x0000000000107805 */ /* 0x000fe2000001ff00 */
[----:B------:R-:W4:Y:S08]  /*60b0*/  @!P0 LDG.E.128 R64, [R24.64] ;  /* 0x0000000818408981 */ /* 0x000f30000c1e1d00 */
[----:B------:R1:W3:Y:S08]  /*60c0*/  @!P3 LDG.E.128 R16, [R4.64] ;  /* 0x000000080410b981 */ /* 0x0002f0000c1e1d00 */
[----:B------:R-:W4:Y:S01]  /*60d0*/  @!P0 LDG.E.128 R32, [R22.64] ;  /* 0x0000000816208981 */ /* 0x000f22000c1e1d00 */
[----:B------:R-:W-:Y:S01]  /*60e0*/  ISETP.GE.AND P0, PT, R81, R90, PT ;  /* 0x0000005a5100720c */ /* 0x000fe20003f06270 */
[----:B-1----:R-:W-:Y:S03]  /*60f0*/  CS2R R10, SRZ ;  /* 0x00000000000a7805 */ /* 0x002fe6000001ff00 */
[----:B------:R-:W-:Y:S11]  /*6100*/  ISETP.GE.OR P0, PT, R76, c[0x0][0x27c], P0 ;  /* 0x00009f004c007a0c */ /* 0x000ff60000706670 */
[----:B------:R-:W-:Y:S02]  /*6110*/  @!UPT UIADD3 URZ, URZ, URZ, URZ ;  /* 0x0000003f3f3ff290 */ /* 0x000fe4000fffe03f */
[----:B------:R-:W-:Y:S02]  /*6120*/  @!P0 IADD3 R3, P1, R106, R44, RZ ;  /* 0x0000002c6a038210 */ /* 0x000fe40007f3e0ff */
[----:B------:R-:W-:Y:S03]  /*6130*/  CS2R R44, SRZ ;  /* 0x00000000002c7805 */ /* 0x000fe6000001ff00 */
[----:B------:R-:W-:Y:S01]  /*6140*/  @!P0 IMAD.X R4, R37, 0x1, R112, P1 ;  /* 0x0000000125048824 */ /* 0x000fe200008e0670 */
[C---:B------:R-:W-:Y:S04]  /*6150*/  @!P0 LEA R20, P1, R3.reuse, c[0x0][0x270], 0x1 ;  /* 0x00009c0003148a11 */ /* 0x040fe800078208ff */
[----:B------:R-:W-:Y:S02]  /*6160*/  @!P0 LEA.HI.X R21, R3, c[0x0][0x274], R4, 0x1, P1 ;  /* 0x00009d0003158a11 */ /* 0x000fe400008f0c04 */
[----:B------:R-:W-:Y:S03]  /*6170*/  @!P0 IADD3 R3, P1, R104, R38, RZ ;  /* 0x0000002668038210 */ /* 0x000fe60007f3e0ff */
[----:B------:R1:W5:Y:S02]  /*6180*/  @!P0 LDG.E.128 R44, [R20.64] ;  /* 0x00000008142c8981 */ /* 0x000364000c1e1d00 */
[----:B------:R-:W-:Y:S01]  /*6190*/  @!P0 IMAD.X R5, R68, 0x1, R111, P1 ;  /* 0x0000000144058824 */ /* 0x000fe200008e066f */
[C---:B------:R-:W-:Y:S04]  /*61a0*/  @!P0 LEA R4, P1, R3.reuse, c[0x0][0x288], 0x1 ;  /* 0x0000a20003048a11 */ /* 0x040fe800078208ff */
[----:B------:R-:W-:Y:S02]  /*61b0*/  @!P0 LEA.HI.X R5, R3, c[0x0][0x28c], R5, 0x1, P1 ;  /* 0x0000a30003058a11 */ /* 0x000fe400008f0c05 */
[----:B------:R-:W-:Y:S03]  /*61c0*/  ISETP.GE.AND P1, PT, R76, c[0x0][0x27c], PT ;  /* 0x00009f004c007a0c */ /* 0x000fe60003f26270 */
[----:B------:R1:W5:Y:S01]  /*61d0*/  @!P0 LDG.E.128 R8, [R4.64] ;  /* 0x0000000804088981 */ /* 0x000362000c1e1d00 */
[----:B------:R-:W-:Y:S01]  /*61e0*/  ISETP.GE.OR P0, PT, R81, R90, P6 ;  /* 0x0000005a5100720c */ /* 0x000fe20003706670 */
[----:B--2---:R-:W-:Y:S02]  /*61f0*/  IMAD.MOV.U32 R6, RZ, RZ, R58 ;  /* 0x000000ffff067224 */ /* 0x004fe400078e003a */
[----:B-1----:R-:W-:Y:S02]  /*6200*/  IMAD.MOV.U32 R5, RZ, RZ, R59 ;  /* 0x000000ffff057224 */ /* 0x002fe400078e003b */
[----:B------:R-:W-:Y:S02]  /*6210*/  IMAD.MOV.U32 R4, RZ, RZ, R56 ;  /* 0x000000ffff047224 */ /* 0x000fe400078e0038 */
[----:B------:R-:W-:Y:S01]  /*6220*/  IMAD.MOV.U32 R3, RZ, RZ, R57 ;  /* 0x000000ffff037224 */ /* 0x000fe200078e0039 */
[----:B------:R-:W-:Y:S04]  /*6230*/  PRMT R69, R5, 0x5410, R6 ;  /* 0x0000541005457816 */ /* 0x000fe80000000006 */
[----:B------:R-:W-:Y:S01]  /*6240*/  PRMT R68, R4, 0x5410, R3 ;  /* 0x0000541004447816 */ /* 0x000fe20000000003 */
[----:B---3--:R-:W-:Y:S02]  /*6250*/  IMAD.MOV.U32 R6, RZ, RZ, R18 ;  /* 0x000000ffff067224 */ /* 0x008fe400078e0012 */
[----:B------:R-:W-:Y:S02]  /*6260*/  IMAD.MOV.U32 R5, RZ, RZ, R19 ;  /* 0x000000ffff057224 */ /* 0x000fe400078e0013 */
[----:B------:R-:W-:Y:S02]  /*6270*/  IMAD.MOV.U32 R4, RZ, RZ, R16 ;  /* 0x000000ffff047224 */ /* 0x000fe400078e0010 */
[----:B------:R-:W-:Y:S01]  /*6280*/  IMAD.MOV.U32 R3, RZ, RZ, R17 ;  /* 0x000000ffff037224 */ /* 0x000fe200078e0011 */
[----:B------:R-:W-:Y:S01]  /*6290*/  PRMT R36, R5, 0x5410, R6 ;  /* 0x0000541005247816 */ /* 0x000fe20000000006 */
        /* <DEDUP_REMOVED lines=12> */
[----:B----4-:R-:W-:Y:S02]  /*6360*/  IMAD.MOV.U32 R6, RZ, RZ, R66 ;  /* 0x000000ffff067224 */ /* 0x010fe400078e0042 */
        /* <DEDUP_REMOVED lines=10> */
[----:B------:R-:W-:Y:S04]  /*6410*/  PRMT R40, R5, 0x5410, R6 ;  /* 0x0000541005287816 */ /* 0x000fe80000000006 */
[----:B------:R-:W-:Y:S01]  /*6420*/  PRMT R39, R3, 0x5410, R4 ;  /* 0x0000541003277816 */ /* 0x000fe20000000004 */
[----:B------:R-:W-:-:S05]  /*6430*/  @P0 BRA `(.L_x_369) ;  /* 0x0000082000000947 */ /* 0x000fca0003800000 */
[----:B------:R-:W-:Y:S01]  /*6440*/  IMAD.SHL.U32 R26, R81, 0x40, RZ ;  /* 0x00000040511a7824 */ /* 0x000fe200078e00ff */
[----:B------:R-:W-:Y:S01]  /*6450*/  SEL R3, R83, R75, !P2 ;  /* 0x0000004b53037207 */ /* 0x000fe20005000000 */
[----:B-----5:R-:W-:Y:S01]  /*6460*/  IMAD.MOV.U32 R15, RZ, RZ, R9 ;  /* 0x000000ffff0f7224 */ /* 0x020fe200078e0009 */
[----:B------:R-:W-:Y:S01]  /*6470*/  SHF.L.U32 R42, R81, 0x6, RZ ;  /* 0x00000006512a7819 */ /* 0x000fe200000006ff */
[----:B------:R-:W1:Y:S01]  /*6480*/  LDS.128 R20, [R131+0x8100] ;  /* 0x0081000083147984 */ /* 0x000e620000000c00 */
[----:B------:R-:W-:Y:S02]  /*6490*/  SHF.R.S32.HI R4, RZ, 0x1f, R3 ;  /* 0x0000001fff047819 */ /* 0x000fe40000011403 */
[----:B------:R-:W-:Y:S02]  /*64a0*/  LOP3.LUT R42, R42, 0x1c0, RZ, 0xc0, !PT ;  /* 0x000001c02a2a7812 */ /* 0x000fe400078ec0ff */
[----:B------:R-:W-:Y:S02]  /*64b0*/  LEA.HI R3, R4, R3, RZ, 0x4 ;  /* 0x0000000304037211 */ /* 0x000fe400078f20ff */
[----:B------:R-:W-:Y:S02]  /*64c0*/  LOP3.LUT R26, R26, 0x1c0, RZ, 0xc0, !PT ;  /* 0x000001c01a1a7812 */ /* 0x000fe400078ec0ff */
[----:B------:R-:W-:Y:S02]  /*64d0*/  LEA.HI.SX32 R3, R3, R74, 0x1c ;  /* 0x0000004a03037211 */ /* 0x000fe400078fe2ff */
[----:B------:R-:W-:Y:S02]  /*64e0*/  SHF.R.U32.HI R26, RZ, 0x3, R26 ;  /* 0x00000003ff1a7819 */ /* 0x000fe4000001161a */
[----:B------:R-:W-:Y:S02]  /*64f0*/  SHF.R.S32.HI R4, RZ, 0x1f, R3 ;  /* 0x0000001fff047819 */ /* 0x000fe40000011403 */
[----:B------:R-:W-:Y:S02]  /*6500*/  SHF.L.U32 R88, R3, 0x3, RZ ;  /* 0x0000000303587819 */ /* 0x000fe400000006ff */
[----:B------:R-:W-:Y:S02]  /*6510*/  LEA.HI R4, R4, R3, RZ, 0x3 ;  /* 0x0000000304047211 */ /* 0x000fe400078f18ff */
[----:B------:R-:W-:Y:S02]  /*6520*/  @!P1 SHF.R.U32.HI R50, RZ, 0x10, R47 ;  /* 0x00000010ff329819 */ /* 0x000fe4000001162f */
[----:B------:R-:W-:Y:S02]  /*6530*/  SHF.R.S32.HI R3, RZ, 0x3, R4 ;  /* 0x00000003ff037819 */ /* 0x000fe40000011404 */
[----:B------:R-:W-:Y:S02]  /*6540*/  LOP3.LUT R4, R42, 0x38, R88, 0xf8, !PT ;  /* 0x000000382a047812 */ /* 0x000fe400078ef858 */
[----:B------:R-:W-:Y:S01]  /*6550*/  MOV R25, R44 ;  /* 0x0000002c00197202 */ /* 0x000fe20000000f00 */
[----:B------:R-:W-:Y:S01]  /*6560*/  IMAD R3, R3, 0x1c00, R7 ;  /* 0x00001c0003037824 */ /* 0x000fe200078e0207 */
[----:B------:R-:W-:Y:S02]  /*6570*/  LOP3.LUT R4, R4, R26, RZ, 0x3c, !PT ;  /* 0x0000001a04047212 */ /* 0x000fe400078e3cff */
[----:B------:R-:W-:Y:S02]  /*6580*/  @!P1 SHF.R.U32.HI R26, RZ, 0x10, R9 ;  /* 0x00000010ff1a9819 */ /* 0x000fe40000011609 */
[--C-:B------:R-:W-:Y:S01]  /*6590*/  @!P1 SHF.R.U64 R43, R44, 0x10, R45.reuse ;  /* 0x000000102c2b9819 */ /* 0x100fe2000000122d */
[----:B------:R-:W-:Y:S01]  /*65a0*/  IMAD.IADD R3, R3, 0x1, R4 ;  /* 0x0000000103037824 */ /* 0x000fe200078e0204 */
[----:B------:R-:W-:Y:S02]  /*65b0*/  MOV R44, R45 ;  /* 0x0000002d002c7202 */ /* 0x000fe40000000f00 */
[----:B------:R-:W-:Y:S02]  /*65c0*/  @!P1 SHF.R.U32.HI R49, RZ, 0x10, R45 ;  /* 0x00000010ff319819 */ /* 0x000fe4000001162d */
[----:B------:R-:W-:Y:S01]  /*65d0*/  SHF.L.U32 R3, R3, 0x1, RZ ;  /* 0x0000000103037819 */ /* 0x000fe200000006ff */
[----:B-1----:R-:W-:Y:S04]  /*65e0*/  @!P1 IMAD.MOV.U32 R6, RZ, RZ, R20 ;  /* 0x000000ffff069224 */ /* 0x002fe800078e0014 */
[----:B------:R1:W2:Y:S01]  /*65f0*/  LDS.128 R52, [R3+0x8100] ;  /* 0x0081000003347984 */ /* 0x0002a20000000c00 */
[--C-:B------:R-:W-:Y:S02]  /*6600*/  @!P1 HADD2.F32 R5, -RZ, R6.reuse.H0_H0 ;  /* 0x20000006ff059230 */ /* 0x100fe40000004100 */
[----:B------:R-:W-:Y:S01]  /*6610*/  @!P1 HADD2.F32 R6, -RZ, R6.H1_H1 ;  /* 0x30000006ff069230 */ /* 0x000fe20000004100 */
[----:B-1----:R-:W-:Y:S01]  /*6620*/  IMAD.MOV.U32 R3, RZ, RZ, R8 ;  /* 0x000000ffff037224 */ /* 0x002fe200078e0008 */
[----:B------:R-:W-:Y:S01]  /*6630*/  @!P1 SHF.R.U64 R8, R8, 0x10, R9 ;  /* 0x0000001008089819 */ /* 0x000fe20000001209 */
[----:B------:R-:W-:Y:S01]  /*6640*/  @!P1 HADD2.F32 R9, -RZ, R25.H0_H0 ;  /* 0x20000019ff099230 */ /* 0x000fe20000004100 */
[----:B------:R-:W-:Y:S02]  /*6650*/  @!P1 MOV R25, R21 ;  /* 0x0000001500199202 */ /* 0x000fe40000000f00 */
[----:B------:R-:W-:Y:S05]  /*6660*/  @!P1 HADD2.F32 R4, -RZ, R3.H0_H0 ;  /* 0x20000003ff049230 */ /* 0x000fea0000004100 */
[C---:B------:R-:W-:Y:S02]  /*6670*/  @!P1 FMUL.FTZ R3, R5.reuse, R4 ;  /* 0x0000000405039220 */ /* 0x040fe40000410000 */
[----:B--2---:R-:W-:Y:S01]  /*6680*/  @!P1 IMAD.MOV.U32 R48, RZ, RZ, R53 ;  /* 0x000000ffff309224 */ /* 0x004fe200078e0035 */
[----:B------:R-:W-:Y:S05]  /*6690*/  @!P1 MOV R42, R52 ;  /* 0x00000034002a9202 */ /* 0x000fea0000000f00 */
[----:B------:R-:W-:Y:S05]  /*66a0*/  @!P1 HADD2.F32 R24, -RZ, R42.H0_H0 ;  /* 0x2000002aff189230 */ /* 0x000fea0000004100 */
[C---:B------:R-:W-:Y:S02]  /*66b0*/  @!P1 FMUL.FTZ R4, R24.reuse, R4 ;  /* 0x0000000418049220 */ /* 0x040fe40000410000 */
[-C--:B------:R-:W-:Y:S01]  /*66c0*/  @!P1 FFMA.FTZ R3, R24, R9.reuse, R3 ;  /* 0x0000000918039223 */ /* 0x080fe20000010003 */
[----:B------:R-:W-:Y:S01]  /*66d0*/  @!P1 HADD2.F32 R24, -RZ, R48.H0_H0 ;  /* 0x20000030ff189230 */ /* 0x000fe20000004100 */
[----:B------:R-:W-:Y:S01]  /*66e0*/  @!P1 FFMA.FTZ R93, R5, R9, -R4 ;  /* 0x00000009055d9223 */ /* 0x000fe20000010804 */
[----:B------:R-:W-:Y:S02]  /*66f0*/  @!P1 HADD2.F32 R4, -RZ, R8.H0_H0 ;  /* 0x20000008ff049230 */ /* 0x000fe40000004100 */
[----:B------:R-:W-:Y:S02]  /*6700*/  @!P1 HADD2.F32 R9, -RZ, R42.H1_H1 ;  /* 0x3000002aff099230 */ /* 0x000fe40000004100 */
[----:B------:R-:W-:Y:S02]  /*6710*/  @!P1 HADD2.F32 R5, -RZ, R15.H0_H0 ;  /* 0x2000000fff059230 */ /* 0x000fe40000004100 */
[----:B------:R-:W-:Y:S01]  /*6720*/  @!P1 HADD2.F32 R8, -RZ, R25.H0_H0 ;  /* 0x20000019ff089230 */ /* 0x000fe20000004100 */
[CC--:B------:R-:W-:Y:S01]  /*6730*/  @!P1 FMUL.FTZ R45, R9.reuse, R4.reuse ;  /* 0x00000004092d9220 */ /* 0x0c0fe20000410000 */
[----:B------:R-:W-:Y:S01]  /*6740*/  @!P1 HADD2.F32 R15, -RZ, R43.H0_H0 ;  /* 0x2000002bff0f9230 */ /* 0x000fe20000004100 */
[----:B------:R-:W-:Y:S01]  /*6750*/  @!P1 FMUL.FTZ R4, R6, R4 ;  /* 0x0000000406049220 */ /* 0x000fe20000410000 */
[----:B------:R-:W-:Y:S01]  /*6760*/  @!P1 HADD2.F32 R42, -RZ, R44.H0_H0 ;  /* 0x2000002cff2a9230 */ /* 0x000fe20000004100 */
[-C--:B------:R-:W-:Y:S02]  /*6770*/  @!P1 FMUL.FTZ R43, R24, R5.reuse ;  /* 0x00000005182b9220 */ /* 0x080fe40000410000 */
[----:B------:R-:W-:Y:S02]  /*6780*/  @!P1 FMUL.FTZ R5, R8, R5 ;  /* 0x0000000508059220 */ /* 0x000fe40000410000 */
[-C--:B------:R-:W-:Y:S02]  /*6790*/  @!P1 FFMA.FTZ R4, R9, R15.reuse, R4 ;  /* 0x0000000f09049223 */ /* 0x080fe40000010004 */
[----:B------:R-:W-:Y:S01]  /*67a0*/  @!P1 FFMA.FTZ R86, R6, R15, -R45 ;  /* 0x0000000f06569223 */ /* 0x000fe2000001082d */
[----:B------:R-:W-:Y:S01]  /*67b0*/  @!P1 MOV R45, R54 ;  /* 0x00000036002d9202 */ /* 0x000fe20000000f00 */
[----:B------:R-:W-:Y:S01]  /*67c0*/  IMAD.MOV.U32 R6, RZ, RZ, R10 ;  /* 0x000000ffff067224 */ /* 0x000fe200078e000a */
[----:B------:R-:W-:Y:S01]  /*67d0*/  @!P1 MOV R15, R22 ;  /* 0x00000016000f9202 */ /* 0x000fe20000000f00 */
[-C--:B------:R-:W-:Y:S01]  /*67e0*/  @!P1 FFMA.FTZ R87, R8, R42.reuse, -R43 ;  /* 0x0000002a08579223 */ /* 0x080fe2000001082b */
[----:B------:R-:W-:Y:S01]  /*67f0*/  @!P1 F2FP.PACK_AB R86, R86, R93 ;  /* 0x0000005d5656923e */ /* 0x000fe200000000ff */
[----:B------:R-:W-:Y:S01]  /*6800*/  @!P1 FFMA.FTZ R5, R24, R42, R5 ;  /* 0x0000002a18059223 */ /* 0x000fe20000010005 */
[----:B------:R-:W-:Y:S01]  /*6810*/  @!P1 SHF.R.U64 R8, R10, 0x10, R11 ;  /* 0x000000100a089819 */ /* 0x000fe2000000120b */
[----:B------:R-:W-:Y:S01]  /*6820*/  IMAD.MOV.U32 R24, RZ, RZ, R46 ;  /* 0x000000ffff187224 */ /* 0x000fe200078e002e */
[----:B------:R-:W-:Y:S01]  /*6830*/  @!P1 HADD2.F32 R43, -RZ, R45.H0_H0 ;  /* 0x2000002dff2b9230 */ /* 0x000fe20000004100 */
[----:B------:R-:W-:Y:S01]  /*6840*/  @!P1 IMAD.MOV.U32 R20, RZ, RZ, R86 ;  /* 0x000000ffff149224 */ /* 0x000fe200078e0056 */
[----:B------:R-:W-:Y:S01]  /*6850*/  @!P1 SHF.R.U64 R10, R46, 0x10, R47 ;  /* 0x000000102e0a9819 */ /* 0x000fe2000000122f */
[----:B------:R-:W-:Y:S02]  /*6860*/  @!P1 HADD2.F32 R9, -RZ, R15.H0_H0 ;  /* 0x2000000fff099230 */ /* 0x000fe40000004100 */
[----:B------:R-:W-:Y:S02]  /*6870*/  @!P1 HADD2.F32 R6, -RZ, R6.H0_H0 ;  /* 0x20000006ff069230 */ /* 0x000fe40000004100 */
[----:B------:R-:W-:Y:S02]  /*6880*/  @!P1 HADD2.F32 R44, -RZ, R24.H0_H0 ;  /* 0x20000018ff2c9230 */ /* 0x000fe40000004100 */
[----:B------:R-:W-:Y:S01]  /*6890*/  @!P1 HADD2.F32 R45, -RZ, R45.H1_H1 ;  /* 0x3000002dff2d9230 */ /* 0x000fe20000004100 */
[-C--:B------:R-:W-:Y:S01]  /*68a0*/  @!P1 FMUL.FTZ R42, R43, R6.reuse ;  /* 0x000000062b2a9220 */ /* 0x080fe20000410000 */
[----:B------:R-:W-:Y:S01]  /*68b0*/  @!P1 HADD2.F32 R24, -RZ, R8.H0_H0 ;  /* 0x20000008ff189230 */ /* 0x000fe20000004100 */
[C---:B------:R-:W-:Y:S01]  /*68c0*/  @!P1 FMUL.FTZ R8, R9.reuse, R6 ;  /* 0x0000000609089220 */ /* 0x040fe20000410000 */
[----:B------:R-:W-:Y:S01]  /*68d0*/  @!P1 HADD2.F32 R6, -RZ, R15.H1_H1 ;  /* 0x3000000fff069230 */ /* 0x000fe20000004100 */
[----:B------:R-:W-:Y:S01]  /*68e0*/  @!P1 FFMA.FTZ R89, R9, R44, -R42 ;  /* 0x0000002c09599223 */ /* 0x000fe2000001082a */
[----:B------:R-:W-:Y:S01]  /*68f0*/  @!P1 HADD2.F32 R46, -RZ, R10.H0_H0 ;  /* 0x2000000aff2e9230 */ /* 0x000fe20000004100 */
[-C--:B------:R-:W-:Y:S01]  /*6900*/  @!P1 FMUL.FTZ R15, R45, R24.reuse ;  /* 0x000000182d0f9220 */ /* 0x080fe20000410000 */
[----:B------:R-:W-:Y:S01]  /*6910*/  @!P1 HADD2.F32 R10, -RZ, R26.H0_H0 ;  /* 0x2000001aff0a9230 */ /* 0x000fe20000004100 */
[C---:B------:R-:W-:Y:S01]  /*6920*/  @!P1 FMUL.FTZ R9, R6.reuse, R24 ;  /* 0x0000001806099220 */ /* 0x040fe20000410000 */
[----:B------:R-:W-:Y:S01]  /*6930*/  @!P1 HADD2.F32 R26, -RZ, R48.H1_H1 ;  /* 0x30000030ff1a9230 */ /* 0x000fe20000004100 */
[----:B------:R-:W-:Y:S01]  /*6940*/  @!P1 FFMA.FTZ R51, R6, R46, -R15 ;  /* 0x0000002e06339223 */ /* 0x000fe2000001080f */
[----:B------:R-:W-:Y:S01]  /*6950*/  @!P1 HADD2.F32 R42, -RZ, R49.H0_H0 ;  /* 0x20000031ff2a9230 */ /* 0x000fe20000004100 */
[----:B------:R-:W-:Y:S01]  /*6960*/  @!P1 IMAD.MOV.U32 R48, RZ, RZ, R55 ;  /* 0x000000ffff309224 */ /* 0x000fe200078e0037 */
[----:B------:R-:W-:Y:S01]  /*6970*/  @!P1 HADD2.F32 R6, -RZ, R25.H1_H1 ;  /* 0x30000019ff069230 */ /* 0x000fe20000004100 */
[----:B------:R-:W-:Y:S01]  /*6980*/  @!P1 FMUL.FTZ R15, R26, R10 ;  /* 0x0000000a1a0f9220 */ /* 0x000fe20000410000 */
[----:B------:R-:W-:Y:S01]  /*6990*/  @!P1 SHF.R.U32.HI R24, RZ, 0x10, R11 ;  /* 0x00000010ff189819 */ /* 0x000fe2000001160b */
[----:B------:R-:W-:Y:S01]  /*69a0*/  IMAD.MOV.U32 R49, RZ, RZ, R47 ;  /* 0x000000ffff317224 */ /* 0x000fe200078e002f */
[----:B------:R-:W-:Y:S01]  /*69b0*/  @!P1 F2FP.PACK_AB R89, R51, R89 ;  /* 0x000000593359923e */ /* 0x000fe200000000ff */
[C---:B------:R-:W-:Y:S01]  /*69c0*/  @!P1 FFMA.FTZ R25, R6.reuse, R42, -R15 ;  /* 0x0000002a06199223 */ /* 0x040fe2000001080f */
[----:B------:R-:W-:Y:S01]  /*69d0*/  MOV R15, R11 ;  /* 0x0000000b000f7202 */ /* 0x000fe20000000f00 */
[----:B------:R-:W-:Y:S01]  /*69e0*/  @!P1 FMUL.FTZ R6, R6, R10 ;  /* 0x0000000a06069220 */ /* 0x000fe20000410000 */
[----:B------:R-:W-:Y:S01]  /*69f0*/  @!P1 HADD2.F32 R47, -RZ, R49.H0_H0 ;  /* 0x20000031ff2f9230 */ /* 0x000fe20000004100 */
[----:B------:R-:W-:Y:S01]  /*6a00*/  @!P1 IMAD.MOV.U32 R22, RZ, RZ, R89 ;  /* 0x000000ffff169224 */ /* 0x000fe200078e0059 */
[----:B------:R-:W-:Y:S01]  /*6a10*/  @!P1 F2FP.PACK_AB R87, R25, R87 ;  /* 0x000000571957923e */ /* 0x000fe200000000ff */
[----:B------:R-:W-:Y:S01]  /*6a20*/  @!P1 HADD2.F32 R10, -RZ, R15.H0_H0 ;  /* 0x2000000fff0a9230 */ /* 0x000fe20000004100 */
[----:B------:R-:W-:Y:S01]  /*6a30*/  @!P1 MOV R15, R23 ;  /* 0x00000017000f9202 */ /* 0x000fe20000000f00 */
[----:B------:R-:W-:Y:S01]  /*6a40*/  @!P1 FFMA.FTZ R6, R26, R42, R6 ;  /* 0x0000002a1a069223 */ /* 0x000fe20000010006 */
[----:B------:R-:W-:Y:S01]  /*6a50*/  @!P1 MOV R21, R87 ;  /* 0x0000005700159202 */ /* 0x000fe20000000f00 */
[----:B------:R-:W-:Y:S01]  /*6a60*/  @!P1 FFMA.FTZ R8, R43, R44, R8 ;  /* 0x0000002c2b089223 */ /* 0x000fe20000010008 */
[----:B------:R-:W-:Y:S01]  /*6a70*/  @!P1 HADD2.F32 R25, -RZ, R48.H0_H0 ;  /* 0x20000030ff199230 */ /* 0x000fe20000004100 */
[----:B------:R-:W-:Y:S01]  /*6a80*/  @!P1 FFMA.FTZ R9, R45, R46, R9 ;  /* 0x0000002e2d099223 */ /* 0x000fe20000010009 */
[----:B------:R-:W-:Y:S01]  /*6a90*/  @!P1 F2FP.PACK_AB R5, R6, R5 ;  /* 0x000000050605923e */ /* 0x000fe200000000ff */
[--C-:B------:R-:W-:Y:S02]  /*6aa0*/  @!P1 HADD2.F32 R11, -RZ, R15.reuse.H0_H0 ;  /* 0x2000000fff0b9230 */ /* 0x100fe40000004100 */
[----:B------:R-:W-:Y:S01]  /*6ab0*/  @!P1 FMUL.FTZ R49, R25, R10 ;  /* 0x0000000a19319220 */ /* 0x000fe20000410000 */
[----:B------:R-:W-:Y:S01]  /*6ac0*/  @!P1 HADD2.F32 R24, -RZ, R24.H0_H0 ;  /* 0x20000018ff189230 */ /* 0x000fe20000004100 */
[----:B------:R-:W-:Y:S01]  /*6ad0*/  @!P1 IMAD.MOV.U32 R53, RZ, RZ, R5 ;  /* 0x000000ffff359224 */ /* 0x000fe200078e0005 */
[----:B------:R-:W-:Y:S01]  /*6ae0*/  @!P1 HADD2.F32 R48, -RZ, R48.H1_H1 ;  /* 0x30000030ff309230 */ /* 0x000fe20000004100 */
[CC--:B------:R-:W-:Y:S01]  /*6af0*/  @!P1 FFMA.FTZ R51, R11.reuse, R47.reuse, -R49 ;  /* 0x0000002f0b339223 */ /* 0x0c0fe20000010831 */
[----:B------:R-:W-:Y:S01]  /*6b00*/  @!P1 HADD2.F32 R49, -RZ, R50.H0_H0 ;  /* 0x20000032ff319230 */ /* 0x000fe20000004100 */
[----:B------:R-:W-:Y:S01]  /*6b10*/  LEA R50, P0, R94, R84, 0x1 ;  /* 0x000000545e327211 */ /* 0x000fe200078008ff */
[----:B------:R-:W-:Y:S01]  /*6b20*/  @!P1 FMUL.FTZ R10, R11, R10 ;  /* 0x0000000a0b0a9220 */ /* 0x000fe20000410000 */
[----:B------:R-:W-:Y:S01]  /*6b30*/  @!P1 HADD2.F32 R11, -RZ, R15.H1_H1 ;  /* 0x3000000fff0b9230 */ /* 0x000fe20000004100 */
[CC--:B------:R-:W-:Y:S02]  /*6b40*/  @!P1 FMUL.FTZ R15, R48.reuse, R24.reuse ;  /* 0x00000018300f9220 */ /* 0x0c0fe40000410000 */
[----:B------:R-:W-:Y:S02]  /*6b50*/  @!P1 FFMA.FTZ R10, R25, R47, R10 ;  /* 0x0000002f190a9223 */ /* 0x000fe4000001000a */
[C---:B------:R-:W-:Y:S02]  /*6b60*/  @!P1 FFMA.FTZ R15, R11.reuse, R49, -R15 ;  /* 0x000000310b0f9223 */ /* 0x040fe4000001080f */
[----:B------:R-:W-:Y:S03]  /*6b70*/  @!P1 FMUL.FTZ R11, R11, R24 ;  /* 0x000000180b0b9220 */ /* 0x000fe60000410000 */
[----:B------:R-:W-:Y:S01]  /*6b80*/  @!P1 F2FP.PACK_AB R24, R15, R51 ;  /* 0x000000330f18923e */ /* 0x000fe200000000ff */
[----:B------:R-:W-:Y:S01]  /*6b90*/  @!P1 FFMA.FTZ R11, R48, R49, R11 ;  /* 0x00000031300b9223 */ /* 0x000fe2000001000b */
[----:B------:R-:W-:Y:S02]  /*6ba0*/  LEA.HI.X R51, R94, R85, R108, 0x1, P0 ;  /* 0x000000555e337211 */ /* 0x000fe400000f0c6c */
[----:B------:R-:W-:Y:S02]  /*6bb0*/  ISETP.GE.AND P0, PT, R88, c[0x0][0x1d4], PT ;  /* 0x0000750058007a0c */ /* 0x000fe40003f06270 */
[----:B------:R-:W-:Y:S02]  /*6bc0*/  @!P1 MOV R23, R24 ;  /* 0x0000001800179202 */ /* 0x000fe40000000f00 */
[----:B------:R-:W-:Y:S02]  /*6bd0*/  @!P1 F2FP.PACK_AB R15, R4, R3 ;  /* 0x00000003040f923e */ /* 0x000fe400000000ff */
[----:B------:R-:W-:Y:S01]  /*6be0*/  @!P1 F2FP.PACK_AB R4, R9, R8 ;  /* 0x000000080904923e */ /* 0x000fe200000000ff */
[----:B------:R1:W-:Y:S01]  /*6bf0*/  ST.E.128 [R50.64], R20 ;  /* 0x0000001432007985 */ /* 0x0003e2000c101d08 */
[----:B------:R-:W-:Y:S02]  /*6c00*/  @!P1 F2FP.PACK_AB R3, R11, R10 ;  /* 0x0000000a0b03923e */ /* 0x000fe400000000ff */
[----:B------:R-:W-:Y:S02]  /*6c10*/  @!P1 MOV R52, R15 ;  /* 0x0000000f00349202 */ /* 0x000fe40000000f00 */
[----:B------:R-:W-:Y:S01]  /*6c20*/  @!P1 MOV R54, R4 ;  /* 0x0000000400369202 */ /* 0x000fe20000000f00 */
[----:B------:R-:W-:Y:S01]  /*6c30*/  @!P0 IMAD.WIDE R84, R88, 0x2, R84 ;  /* 0x0000000258548825 */ /* 0x000fe200078e0254 */
[----:B------:R-:W-:Y:S05]  /*6c40*/  @!P1 MOV R55, R3 ;  /* 0x0000000300379202 */ /* 0x000fea0000000f00 */
[----:B------:R1:W-:Y:S02]  /*6c50*/  @!P0 ST.E.128 [R84.64], R52 ;  /* 0x0000003454008985 */ /* 0x0003e4000c101d08 */
.L_x_369:
[----:B------:R-:W-:Y:S05]  /*6c60*/  BSYNC B0 ;  /* 0x0000000000007941 */ /* 0x000fea0003800000 */
.L_x_368:
[----:B-----5:R2:W3:Y:S01]  /*6c70*/  SHFL.IDX PT, R45, R91, 0x1, 0x181f ;  /* 0x00381f005b2d7f89 */ /* 0x0204e200000e0000 */
[----:B------:R-:W-:Y:S01]  /*6c80*/  ISETP.GE.OR P0, PT, R169, R90, P6 ;  /* 0x0000005aa900720c */ /* 0x000fe20003706670 */
[----:B------:R-:W-:Y:S02]  /*6c90*/  BSSY B0, `(.L_x_370) ;  /* 0x000007f000007945 */ /* 0x000fe40003800000 */
[----:B------:R2:W4:Y:S10]  /*6ca0*/  SHFL.IDX PT, R44, R92, 0x1, 0x181f ;  /* 0x00381f005c2c7f89 */ /* 0x00053400000e0000 */
[----:B------:R-:W-:-:S05]  /*6cb0*/  @P0 BRA `(.L_x_371) ;  /* 0x000007c000000947 */ /* 0x000fca0003800000 */
[----:B------:R-:W-:Y:S01]  /*6cc0*/  SEL R3, R83, R75, !P2 ;  /* 0x0000004b53037207 */ /* 0x000fe20005000000 */
[----:B-1----:R-:W-:Y:S01]  /*6cd0*/  LDS.128 R20, [R130+0x8100] ;  /* 0x0081000082147984 */ /* 0x002fe20000000c00 */
[C---:B------:R-:W-:Y:S02]  /*6ce0*/  IADD3 R6, R81.reuse, 0x20, RZ ;  /* 0x0000002051067810 */ /* 0x040fe40007ffe0ff */
[----:B------:R-:W-:Y:S02]  /*6cf0*/  SHF.R.S32.HI R4, RZ, 0x1f, R3 ;  /* 0x0000001fff047819 */ /* 0x000fe40000011403 */
[----:B------:R-:W-:Y:S01]  /*6d00*/  IADD3 R8, R81, 0x20, RZ ;  /* 0x0000002051087810 */ /* 0x000fe20007ffe0ff */
[----:B------:R-:W-:Y:S01]  /*6d10*/  IMAD.SHL.U32 R6, R6, 0x40, RZ ;  /* 0x0000004006067824 */ /* 0x000fe200078e00ff */
[----:B------:R-:W-:Y:S02]  /*6d20*/  LEA.HI R3, R4, R3, RZ, 0x4 ;  /* 0x0000000304037211 */ /* 0x000fe400078f20ff */
[----:B------:R-:W-:Y:S02]  /*6d30*/  SHF.L.U32 R8, R8, 0x6, RZ ;  /* 0x0000000608087819 */ /* 0x000fe400000006ff */
[----:B------:R-:W-:Y:S02]  /*6d40*/  LEA.HI.SX32 R3, R3, R74, 0x1c ;  /* 0x0000004a03037211 */ /* 0x000fe400078fe2ff */
[----:B------:R-:W-:Y:S02]  /*6d50*/  LOP3.LUT R6, R6, 0x1c0, RZ, 0xc0, !PT ;  /* 0x000001c006067812 */ /* 0x000fe400078ec0ff */
[----:B------:R-:W-:Y:S02]  /*6d60*/  SHF.R.S32.HI R4, RZ, 0x1f, R3 ;  /* 0x0000001fff047819 */ /* 0x000fe40000011403 */
[----:B------:R-:W-:Y:S02]  /*6d70*/  SHF.L.U32 R5, R3, 0x3, RZ ;  /* 0x0000000303057819 */ /* 0x000fe400000006ff */
[----:B------:R-:W-:Y:S02]  /*6d80*/  LEA.HI R4, R4, R3, RZ, 0x3 ;  /* 0x0000000304047211 */ /* 0x000fe400078f18ff */
[----:B------:R-:W-:Y:S02]  /*6d90*/  LOP3.LUT R8, R8, 0x1c0, RZ, 0xc0, !PT ;  /* 0x000001c008087812 */ /* 0x000fe400078ec0ff */
[----:B------:R-:W-:Y:S02]  /*6da0*/  SHF.R.S32.HI R3, RZ, 0x3, R4 ;  /* 0x00000003ff037819 */ /* 0x000fe40000011404 */
[----:B------:R-:W-:Y:S02]  /*6db0*/  SHF.R.U32.HI R6, RZ, 0x3, R6 ;  /* 0x00000003ff067819 */ /* 0x000fe40000011606 */
[----:B------:R-:W-:Y:S01]  /*6dc0*/  LOP3.LUT R4, R8, 0x38, R5, 0xf8, !PT ;  /* 0x0000003808047812 */ /* 0x000fe200078ef805 */
[----:B------:R-:W-:Y:S01]  /*6dd0*/  IMAD R3, R3, 0x1c00, R12 ;  /* 0x00001c0003037824 */ /* 0x000fe200078e020c */
[----:B----4-:R-:W-:Y:S02]  /*6de0*/  LEA R54, P0, R94, R44, 0x1 ;  /* 0x0000002c5e367211 */ /* 0x010fe400078008ff */
[----:B------:R-:W-:Y:S02]  /*6df0*/  LOP3.LUT R4, R4, R6, RZ, 0x3c, !PT ;  /* 0x0000000604047212 */ /* 0x000fe400078e3cff */
[----:B---3--:R-:W-:Y:S02]  /*6e00*/  LEA.HI.X R55, R94, R45, R108, 0x1, P0 ;  /* 0x0000002d5e377211 */ /* 0x008fe400000f0c6c */
[----:B------:R-:W-:Y:S02]  /*6e10*/  IADD3 R3, R3, R4, RZ ;  /* 0x0000000403037210 */ /* 0x000fe40007ffe0ff */
[----:B------:R-:W-:Y:S02]  /*6e20*/  ISETP.GE.AND P0, PT, R5, c[0x0][0x1d4], PT ;  /* 0x0000750005007a0c */ /* 0x000fe40003f06270 */
[----:B------:R-:W-:Y:S01]  /*6e30*/  @!P1 SHF.R.U64 R4, R16, 0x10, R17 ;  /* 0x0000001010049819 */ /* 0x000fe20000001211 */
[----:B------:R-:W-:Y:S01]  /*6e40*/  IMAD.SHL.U32 R3, R3, 0x2, RZ ;  /* 0x0000000203037824 */ /* 0x000fe200078e00ff */
[----:B------:R-:W-:Y:S01]  /*6e50*/  @!P1 HADD2.F32 R16, -RZ, R68.H0_H0 ;  /* 0x20000044ff109230 */ /* 0x000fe20000004100 */
[----:B------:R-:W-:Y:S02]  /*6e60*/  @!P1 SHF.R.U64 R24, R56, 0x10, R57 ;  /* 0x0000001038189819 */ /* 0x000fe40000001239 */
[----:B------:R-:W-:Y:S01]  /*6e70*/  @!P1 SHF.R.U32.HI R9, RZ, 0x10, R17 ;  /* 0x00000010ff099819 */ /* 0x000fe20000011611 */
[----:B------:R-:W1:Y:S01]  /*6e80*/  LDS.128 R48, [R3+0x8100] ;  /* 0x0081000003307984 */ /* 0x000e620000000c00 */
[----:B------:R-:W-:Y:S01]  /*6e90*/  @!P1 HADD2.F32 R4, -RZ, R4.H0_H0 ;  /* 0x20000004ff049230 */ /* 0x000fe20000004100 */
[--C-:B------:R-:W-:Y:S02]  /*6ea0*/  @!P1 SHF.R.U32.HI R26, RZ, 0x10, R59.reuse ;  /* 0x00000010ff1a9819 */ /* 0x100fe4000001163b */
[----:B------:R-:W-:Y:S01]  /*6eb0*/  @!P1 SHF.R.U64 R42, R58, 0x10, R59 ;  /* 0x000000103a2a9819 */ /* 0x000fe2000000123b */
[----:B------:R-:W-:Y:S01]  /*6ec0*/  @!P0 IMAD.WIDE R86, R5, 0x2, R44 ;  /* 0x0000000205568825 */ /* 0x000fe200078e022c */
[----:B------:R-:W-:Y:S01]  /*6ed0*/  @!P1 SHF.R.U32.HI R25, RZ, 0x10, R57 ;  /* 0x00000010ff199819 */ /* 0x000fe20000011639 */
[----:B------:R-:W-:Y:S01]  /*6ee0*/  @!P1 HADD2.F32 R44, -RZ, R69.H0_H0 ;  /* 0x20000045ff2c9230 */ /* 0x000fe20000004100 */
[--C-:B------:R-:W-:Y:S01]  /*6ef0*/  @!P1 SHF.R.U32.HI R11, RZ, 0x10, R19.reuse ;  /* 0x00000010ff0b9819 */ /* 0x100fe20000011613 */
[----:B------:R-:W-:Y:S01]  /*6f00*/  @!P1 HADD2.F32 R46, -RZ, R26.H0_H0 ;  /* 0x2000001aff2e9230 */ /* 0x000fe20000004100 */
[----:B------:R-:W-:Y:S01]  /*6f10*/  @!P1 SHF.R.U64 R15, R18, 0x10, R19 ;  /* 0x00000010120f9819 */ /* 0x000fe20000001213 */
[----:B------:R-:W-:Y:S02]  /*6f20*/  @!P1 HADD2.F32 R18, -RZ, R24.H0_H0 ;  /* 0x20000018ff129230 */ /* 0x000fe40000004100 */
[----:B------:R-:W-:Y:S02]  /*6f30*/  @!P1 HADD2.F32 R25, -RZ, R25.H0_H0 ;  /* 0x20000019ff199230 */ /* 0x000fe40000004100 */
[----:B------:R-:W-:Y:S02]  /*6f40*/  @!P1 HADD2.F32 R15, -RZ, R15.H0_H0 ;  /* 0x2000000fff0f9230 */ /* 0x000fe40000004100 */
[----:B------:R-:W-:Y:S02]  /*6f50*/  @!P1 HADD2.F32 R42, -RZ, R42.H0_H0 ;  /* 0x2000002aff2a9230 */ /* 0x000fe40000004100 */
[----:B------:R-:W-:Y:S02]  /*6f60*/  @!P1 HADD2.F32 R5, -RZ, R27.H0_H0 ;  /* 0x2000001bff059230 */ /* 0x000fe40000004100 */
[----:B------:R-:W-:Y:S01]  /*6f70*/  @!P1 HADD2.F32 R11, -RZ, R11.H0_H0 ;  /* 0x2000000bff0b9230 */ /* 0x000fe20000004100 */
[----:B-1----:R-:W-:Y:S01]  /*6f80*/  @!P1 IMAD.MOV.U32 R6, RZ, RZ, R48 ;  /* 0x000000ffff069224 */ /* 0x002fe200078e0030 */
[----:B------:R-:W-:Y:S04]  /*6f90*/  @!P1 MOV R3, R20 ;  /* 0x0000001400039202 */ /* 0x000fe80000000f00 */
[--C-:B------:R-:W-:Y:S02]  /*6fa0*/  @!P1 HADD2.F32 R10, -RZ, R6.reuse.H0_H0 ;  /* 0x20000006ff0a9230 */ /* 0x100fe40000004100 */
[--C-:B------:R-:W-:Y:S02]  /*6fb0*/  @!P1 HADD2.F32 R8, -RZ, R3.reuse.H0_H0 ;  /* 0x20000003ff089230 */ /* 0x100fe40000004100 */
[----:B------:R-:W-:Y:S01]  /*6fc0*/  @!P1 HADD2.F32 R17, -RZ, R6.H1_H1 ;  /* 0x30000006ff119230 */ /* 0x000fe20000004100 */
[-C--:B------:R-:W-:Y:S01]  /*6fd0*/  @!P1 FMUL.FTZ R19, R10, R5.reuse ;  /* 0x000000050a139220 */ /* 0x080fe20000410000 */
[----:B------:R-:W-:Y:S01]  /*6fe0*/  @!P1 HADD2.F32 R6, -RZ, R3.H1_H1 ;  /* 0x30000003ff069230 */ /* 0x000fe20000004100 */
[----:B------:R-:W-:Y:S02]  /*6ff0*/  @!P1 FMUL.FTZ R3, R8, R5 ;  /* 0x0000000508039220 */ /* 0x000fe40000410000 */
[C---:B------:R-:W-:Y:S02]  /*7000*/  @!P1 FMUL.FTZ R5, R17.reuse, R4 ;  /* 0x0000000411059220 */ /* 0x040fe40000410000 */
[-C--:B------:R-:W-:Y:S02]  /*7010*/  @!P1 FFMA.FTZ R3, R10, R16.reuse, R3 ;  /* 0x000000100a039223 */ /* 0x080fe40000010003 */
[----:B------:R-:W-:Y:S01]  /*7020*/  @!P1 FFMA.FTZ R84, R8, R16, -R19 ;  /* 0x0000001008549223 */ /* 0x000fe20000010813 */
[----:B------:R-:W-:Y:S01]  /*7030*/  @!P1 MOV R16, R49 ;  /* 0x0000003100109202 */ /* 0x000fe20000000f00 */
[C---:B------:R-:W-:Y:S01]  /*7040*/  @!P1 FMUL.FTZ R4, R6.reuse, R4 ;  /* 0x0000000406049220 */ /* 0x040fe20000410000 */
[----:B------:R-:W-:Y:S01]  /*7050*/  @!P1 HADD2.F32 R19, -RZ, R68.H1_H1 ;  /* 0x30000044ff139230 */ /* 0x000fe20000004100 */
[-C--:B------:R-:W-:Y:S01]  /*7060*/  @!P1 FFMA.FTZ R59, R6, R18.reuse, -R5 ;  /* 0x00000012063b9223 */ /* 0x080fe20000010805 */
[----:B------:R-:W-:Y:S01]  /*7070*/  @!P1 HADD2.F32 R8, -RZ, R9.H0_H0 ;  /* 0x20000009ff089230 */ /* 0x000fe20000004100 */
[----:B------:R-:W-:Y:S01]  /*7080*/  @!P1 IMAD.MOV.U32 R6, RZ, RZ, R21 ;  /* 0x000000ffff069224 */ /* 0x000fe200078e0015 */
[--C-:B------:R-:W-:Y:S01]  /*7090*/  @!P1 HADD2.F32 R24, -RZ, R16.reuse.H1_H1 ;  /* 0x30000010ff189230 */ /* 0x100fe20000004100 */
[----:B------:R-:W-:Y:S01]  /*70a0*/  @!P1 FFMA.FTZ R4, R17, R18, R4 ;  /* 0x0000001211049223 */ /* 0x000fe20000010004 */
[----:B------:R-:W-:Y:S01]  /*70b0*/  @!P1 HADD2.F32 R18, -RZ, R16.H0_H0 ;  /* 0x20000010ff129230 */ /* 0x000fe20000004100 */
[----:B------:R-:W-:Y:S01]  /*70c0*/  @!P1 MOV R16, R51 ;  /* 0x0000003300109202 */ /* 0x000fe20000000f00 */
[----:B------:R-:W-:Y:S01]  /*70d0*/  @!P1 HADD2.F32 R5, -RZ, R27.H1_H1 ;  /* 0x3000001bff059230 */ /* 0x000fe20000004100 */
[-C--:B------:R-:W-:Y:S01]  /*70e0*/  @!P1 FMUL.FTZ R17, R24, R8.reuse ;  /* 0x0000000818119220 */ /* 0x080fe20000410000 */
[--C-:B------:R-:W-:Y:S02]  /*70f0*/  @!P1 HADD2.F32 R10, -RZ, R6.reuse.H0_H0 ;  /* 0x20000006ff0a9230 */ /* 0x100fe40000004100 */
[----:B------:R-:W-:Y:S01]  /*7100*/  @!P1 HADD2.F32 R9, -RZ, R6.H1_H1 ;  /* 0x30000006ff099230 */ /* 0x000fe20000004100 */
[-C--:B------:R-:W-:Y:S01]  /*7110*/  @!P1 FMUL.FTZ R6, R18, R5.reuse ;  /* 0x0000000512069220 */ /* 0x080fe20000410000 */
[--C-:B------:R-:W-:Y:S01]  /*7120*/  @!P1 HADD2.F32 R43, -RZ, R16.reuse.H0_H0 ;  /* 0x20000010ff2b9230 */ /* 0x100fe20000004100 */
[C---:B------:R-:W-:Y:S01]  /*7130*/  @!P1 FMUL.FTZ R5, R10.reuse, R5 ;  /* 0x000000050a059220 */ /* 0x040fe20000410000 */
[----:B------:R-:W-:Y:S01]  /*7140*/  @!P1 HADD2.F32 R45, -RZ, R16.H1_H1 ;  /* 0x30000010ff2d9230 */ /* 0x000fe20000004100 */
[----:B------:R-:W-:Y:S01]  /*7150*/  @!P1 FFMA.FTZ R58, R10, R19, -R6 ;  /* 0x000000130a3a9223 */ /* 0x000fe20000010806 */
[----:B------:R-:W-:Y:S01]  /*7160*/  @!P1 HADD2.F32 R10, -RZ, R36.H0_H0 ;  /* 0x20000024ff0a9230 */ /* 0x000fe20000004100 */
[C---:B------:R-:W-:Y:S01]  /*7170*/  @!P1 FMUL.FTZ R6, R9.reuse, R8 ;  /* 0x0000000809069220 */ /* 0x040fe20000410000 */
[----:B------:R-:W-:Y:S01]  /*7180*/  @!P1 HADD2.F32 R27, -RZ, R69.H1_H1 ;  /* 0x30000045ff1b9230 */ /* 0x000fe20000004100 */
[----:B------:R-:W-:Y:S02]  /*7190*/  @!P1 IMAD.MOV.U32 R8, RZ, RZ, R23 ;  /* 0x000000ffff089224 */ /* 0x000fe400078e0017 */
[----:B------:R-:W-:Y:S02]  /*71a0*/  @!P1 FFMA.FTZ R57, R9, R25, -R17 ;  /* 0x0000001909399223 */ /* 0x000fe40000010811 */
[----:B------:R-:W-:Y:S01]  /*71b0*/  @!P1 FMUL.FTZ R16, R43, R10 ;  /* 0x0000000a2b109220 */ /* 0x000fe20000410000 */
[--C-:B------:R-:W-:Y:S01]  /*71c0*/  @!P1 HADD2.F32 R9, -RZ, R8.reuse.H0_H0 ;  /* 0x20000008ff099230 */ /* 0x100fe20000004100 */
[----:B------:R-:W-:Y:S01]  /*71d0*/  @!P1 FMUL.FTZ R17, R45, R11 ;  /* 0x0000000b2d119220 */ /* 0x000fe20000410000 */
[----:B------:R-:W-:Y:S01]  /*71e0*/  @!P1 HADD2.F32 R8, -RZ, R8.H1_H1 ;  /* 0x30000008ff089230 */ /* 0x000fe20000004100 */
[----:B------:R-:W-:Y:S02]  /*71f0*/  @!P1 FFMA.FTZ R5, R18, R19, R5 ;  /* 0x0000001312059223 */ /* 0x000fe40000010005 */
[C---:B------:R-:W-:Y:S01]  /*7200*/  @!P1 FFMA.FTZ R56, R9.reuse, R44, -R16 ;  /* 0x0000002c09389223 */ /* 0x040fe20000010810 */
[----:B------:R-:W-:Y:S01]  /*7210*/  @!P1 MOV R16, R50 ;  /* 0x0000003200109202 */ /* 0x000fe20000000f00 */
[----:B------:R-:W-:Y:S02]  /*7220*/  @!P1 FMUL.FTZ R10, R9, R10 ;  /* 0x0000000a090a9220 */ /* 0x000fe40000410000 */
[----:B------:R-:W-:Y:S02]  /*7230*/  @!P1 IMAD.MOV.U32 R9, RZ, RZ, R22 ;  /* 0x000000ffff099224 */ /* 0x000fe400078e0016 */
[C---:B------:R-:W-:Y:S01]  /*7240*/  @!P1 FMUL.FTZ R11, R8.reuse, R11 ;  /* 0x0000000b080b9220 */ /* 0x040fe20000410000 */
[----:B------:R-:W-:Y:S01]  /*7250*/  @!P1 HADD2.F32 R26, -RZ, R16.H0_H0 ;  /* 0x20000010ff1a9230 */ /* 0x000fe20000004100 */
[----:B------:R-:W-:Y:S01]  /*7260*/  @!P1 FFMA.FTZ R53, R8, R46, -R17 ;  /* 0x0000002e08359223 */ /* 0x000fe20000010811 */
[----:B------:R-:W-:Y:S01]  /*7270*/  @!P1 HADD2.F32 R8, -RZ, R36.H1_H1 ;  /* 0x30000024ff089230 */ /* 0x000fe20000004100 */
[----:B------:R-:W-:Y:S01]  /*7280*/  @!P1 FFMA.FTZ R6, R24, R25, R6 ;  /* 0x0000001918069223 */ /* 0x000fe20000010006 */
[----:B------:R-:W-:Y:S02]  /*7290*/  @!P1 HADD2.F32 R36, -RZ, R16.H1_H1 ;  /* 0x30000010ff249230 */ /* 0x000fe40000004100 */
[--C-:B------:R-:W-:Y:S01]  /*72a0*/  @!P1 HADD2.F32 R17, -RZ, R9.reuse.H0_H0 ;  /* 0x20000009ff119230 */ /* 0x100fe20000004100 */
[----:B------:R-:W-:Y:S01]  /*72b0*/  @!P1 F2FP.PACK_AB R19, R53, R56 ;  /* 0x000000383513923e */ /* 0x000fe200000000ff */
[----:B------:R-:W-:Y:S01]  /*72c0*/  @!P1 HADD2.F32 R16, -RZ, R9.H1_H1 ;  /* 0x30000009ff109230 */ /* 0x000fe20000004100 */
[-C--:B------:R-:W-:Y:S01]  /*72d0*/  @!P1 FMUL.FTZ R9, R26, R8.reuse ;  /* 0x000000081a099220 */ /* 0x080fe20000410000 */
[----:B------:R-:W-:Y:S01]  /*72e0*/  @!P1 F2FP.PACK_AB R5, R6, R5 ;  /* 0x000000050605923e */ /* 0x000fe200000000ff */
[----:B------:R-:W-:Y:S02]  /*72f0*/  @!P1 FMUL.FTZ R47, R36, R15 ;  /* 0x0000000f242f9220 */ /* 0x000fe40000410000 */
[C---:B------:R-:W-:Y:S02]  /*7300*/  @!P1 FMUL.FTZ R8, R17.reuse, R8 ;  /* 0x0000000811089220 */ /* 0x040fe40000410000 */
[----:B------:R-:W-:Y:S01]  /*7310*/  @!P1 FFMA.FTZ R52, R17, R27, -R9 ;  /* 0x0000001b11349223 */ /* 0x000fe20000010809 */
[----:B------:R-:W-:Y:S01]  /*7320*/  @!P1 F2FP.PACK_AB R17, R57, R58 ;  /* 0x0000003a3911923e */ /* 0x000fe200000000ff */
[C---:B------:R-:W-:Y:S02]  /*7330*/  @!P1 FMUL.FTZ R9, R16.reuse, R15 ;  /* 0x0000000f10099220 */ /* 0x040fe40000410000 */
[----:B------:R-:W-:Y:S01]  /*7340*/  @!P1 FFMA.FTZ R15, R16, R42, -R47 ;  /* 0x0000002a100f9223 */ /* 0x000fe2000001082f */
[----:B------:R-:W-:Y:S01]  /*7350*/  @!P1 F2FP.PACK_AB R16, R59, R84 ;  /* 0x000000543b10923e */ /* 0x000fe200000000ff */
[----:B------:R-:W-:Y:S02]  /*7360*/  @!P1 FFMA.FTZ R8, R26, R27, R8 ;  /* 0x0000001b1a089223 */ /* 0x000fe40000010008 */
[----:B------:R-:W-:Y:S01]  /*7370*/  @!P1 FFMA.FTZ R9, R36, R42, R9 ;  /* 0x0000002a24099223 */ /* 0x000fe20000010009 */
[----:B------:R-:W-:Y:S01]  /*7380*/  @!P1 F2FP.PACK_AB R18, R15, R52 ;  /* 0x000000340f12923e */ /* 0x000fe200000000ff */
[----:B------:R-:W-:Y:S01]  /*7390*/  @!P1 FFMA.FTZ R10, R43, R44, R10 ;  /* 0x0000002c2b0a9223 */ /* 0x000fe2000001000a */
[----:B------:R-:W-:Y:S01]  /*73a0*/  @!P1 MOV R20, R16 ;  /* 0x0000001000149202 */ /* 0x000fe20000000f00 */
[----:B------:R-:W-:Y:S01]  /*73b0*/  @!P1 FFMA.FTZ R11, R45, R46, R11 ;  /* 0x0000002e2d0b9223 */ /* 0x000fe2000001000b */
[----:B------:R-:W-:Y:S01]  /*73c0*/  @!P1 MOV R22, R18 ;  /* 0x0000001200169202 */ /* 0x000fe20000000f00 */
[----:B------:R-:W-:Y:S01]  /*73d0*/  @!P1 IMAD.MOV.U32 R21, RZ, RZ, R17 ;  /* 0x000000ffff159224 */ /* 0x000fe200078e0011 */
[----:B------:R-:W-:Y:S01]  /*73e0*/  @!P1 F2FP.PACK_AB R15, R4, R3 ;  /* 0x00000003040f923e */ /* 0x000fe200000000ff */
[----:B------:R-:W-:Y:S01]  /*73f0*/  @!P1 IMAD.MOV.U32 R23, RZ, RZ, R19 ;  /* 0x000000ffff179224 */ /* 0x000fe200078e0013 */
[----:B------:R-:W-:Y:S01]  /*7400*/  @!P1 F2FP.PACK_AB R3, R11, R10 ;  /* 0x0000000a0b03923e */ /* 0x000fe200000000ff */
[----:B------:R-:W-:Y:S01]  /*7410*/  @!P1 IMAD.MOV.U32 R49, RZ, RZ, R5 ;  /* 0x000000ffff319224 */ /* 0x000fe200078e0005 */
[----:B------:R-:W-:Y:S02]  /*7420*/  @!P1 F2FP.PACK_AB R4, R9, R8 ;  /* 0x000000080904923e */ /* 0x000fe400000000ff */
[----:B------:R1:W-:Y:S01]  /*7430*/  ST.E.128 [R54.64], R20 ;  /* 0x0000001436007985 */ /* 0x0003e2000c101d08 */
[----:B------:R-:W-:Y:S01]  /*7440*/  @!P1 MOV R48, R15 ;  /* 0x0000000f00309202 */ /* 0x000fe20000000f00 */
[----:B------:R-:W-:Y:S01]  /*7450*/  @!P1 IMAD.MOV.U32 R51, RZ, RZ, R3 ;  /* 0x000000ffff339224 */ /* 0x000fe200078e0003 */
[----:B------:R-:W-:Y:S05]  /*7460*/  @!P1 MOV R50, R4 ;  /* 0x0000000400329202 */ /* 0x000fea0000000f00 */
[----:B------:R1:W-:Y:S02]  /*7470*/  @!P0 ST.E.128 [R86.64], R48 ;  /* 0x0000003056008985 */ /* 0x0003e4000c101d08 */
.L_x_371:
[----:B------:R-:W-:Y:S05]  /*7480*/  BSYNC B0 ;  /* 0x0000000000007941 */ /* 0x000fea0003800000 */
.L_x_370:
[----:B------:R1:W2:Y:S01]  /*7490*/  SHFL.IDX PT, R17, R91, 0x2, 0x181f ;  /* 0x00581f005b117f89 */ /* 0x0002a200000e0000 */
[----:B------:R-:W-:Y:S01]  /*74a0*/  ISETP.GE.OR P0, PT, R168, R90, P6 ;  /* 0x0000005aa800720c */ /* 0x000fe20003706670 */
[----:B------:R-:W-:Y:S02]  /*74b0*/  BSSY B0, `(.L_x_372) ;  /* 0x000007f000007945 */ /* 0x000fe40003800000 */
[----:B------:R1:W4:Y:S10]  /*74c0*/  SHFL.IDX PT, R16, R92, 0x2, 0x181f ;  /* 0x00581f005c107f89 */ /* 0x00033400000e0000 */
[----:B------:R-:W-:-:S05]  /*74d0*/  @P0 BRA `(.L_x_373) ;  /* 0x000007c000000947 */ /* 0x000fca0003800000 */
[----:B------:R-:W-:Y:S01]  /*74e0*/  SEL R3, R83, R75, !P2 ;  /* 0x0000004b53037207 */ /* 0x000fe20005000000 */
[----:B-1----:R-:W-:Y:S01]  /*74f0*/  LDS.128 R20, [R129+0x8100] ;  /* 0x0081000081147984 */ /* 0x002fe20000000c00 */
[C---:B------:R-:W-:Y:S01]  /*7500*/  IADD3 R6, R81.reuse, 0x40, RZ ;  /* 0x0000004051067810 */ /* 0x040fe20007ffe0ff */
[----:B------:R-:W-:Y:S01]  /*7510*/  @!P1 HADD2.F32 R27, -RZ, R71.H1_H1 ;  /* 0x30000047ff1b9230 */ /* 0x000fe20000004100 */
        /* <DEDUP_REMOVED lines=17> */
[----:B--2---:R-:W-:Y:S02]  /*7630*/  LEA.HI.X R51, R94, R17, R108, 0x1, P0 ;  /* 0x000000115e337211 */ /* 0x004fe400000f0c6c */
[----:B------:R-:W-:Y:S02]  /*7640*/  IADD3 R3, R3, R4, RZ ;  /* 0x0000000403037210 */ /* 0x000fe40007ffe0ff */
[----:B------:R-:W-:Y:S02]  /*7650*/  ISETP.GE.AND P0, PT, R5, c[0x0][0x1d4], PT ;  /* 0x0000750005007a0c */ /* 0x000fe40003f06270 */
[--C-:B------:R-:W-:Y:S01]  /*7660*/  @!P1 SHF.R.U32.HI R9, RZ, 0x10, R29.reuse ;  /* 0x00000010ff099819 */ /* 0x100fe2000001161d */
[----:B------:R-:W-:Y:S01]  /*7670*/  IMAD.SHL.U32 R3, R3, 0x2, RZ ;  /* 0x0000000203037824 */ /* 0x000fe200078e00ff */
[----:B------:R-:W-:Y:S02]  /*7680*/  @!P1 SHF.R.U64 R4, R28, 0x10, R29 ;  /* 0x000000101c049819 */ /* 0x000fe4000000121d */
[--C-:B------:R-:W-:Y:S02]  /*7690*/  @!P1 SHF.R.U64 R18, R60, 0x10, R61.reuse ;  /* 0x000000103c129819 */ /* 0x100fe4000000123d */
[----:B---3--:R-:W1:Y:S01]  /*76a0*/  LDS.128 R44, [R3+0x8100] ;  /* 0x00810000032c7984 */ /* 0x008e620000000c00 */
[----:B------:R-:W-:Y:S01]  /*76b0*/  @!P1 HADD2.F32 R4, -RZ, R4.H0_H0 ;  /* 0x20000004ff049230 */ /* 0x000fe20000004100 */
[----:B------:R-:W-:Y:S01]  /*76c0*/  @!P1 SHF.R.U32.HI R25, RZ, 0x10, R61 ;  /* 0x00000010ff199819 */ /* 0x000fe2000001163d */
[----:B------:R-:W-:Y:S01]  /*76d0*/  @!P1 HADD2.F32 R18, -RZ, R18.H0_H0 ;  /* 0x20000012ff129230 */ /* 0x000fe20000004100 */
[----:B------:R-:W-:Y:S01]  /*76e0*/  @!P1 SHF.R.U32.HI R11, RZ, 0x10, R31 ;  /* 0x00000010ff0b9819 */ /* 0x000fe2000001161f */
[----:B------:R-:W-:Y:S01]  /*76f0*/  @!P0 IMAD.WIDE R56, R5, 0x2, R16 ;  /* 0x0000000205388825 */ /* 0x000fe200078e0210 */
[----:B------:R-:W-:Y:S01]  /*7700*/  @!P1 HADD2.F32 R16, -RZ, R70.H0_H0 ;  /* 0x20000046ff109230 */ /* 0x000fe20000004100 */
[----:B------:R-:W-:Y:S01]  /*7710*/  @!P1 SHF.R.U64 R15, R30, 0x10, R31 ;  /* 0x000000101e0f9819 */ /* 0x000fe2000000121f */
[----:B------:R-:W-:Y:S01]  /*7720*/  @!P1 HADD2.F32 R25, -RZ, R25.H0_H0 ;  /* 0x20000019ff199230 */ /* 0x000fe20000004100 */
[--C-:B------:R-:W-:Y:S01]  /*7730*/  @!P1 SHF.R.U32.HI R26, RZ, 0x10, R63.reuse ;  /* 0x00000010ff1a9819 */ /* 0x100fe2000001163f */
[----:B------:R-:W-:Y:S01]  /*7740*/  @!P1 HADD2.F32 R31, -RZ, R71.H0_H0 ;  /* 0x20000047ff1f9230 */ /* 0x000fe20000004100 */
[----:B------:R-:W-:Y:S01]  /*7750*/  @!P1 SHF.R.U64 R29, R62, 0x10, R63 ;  /* 0x000000103e1d9819 */ /* 0x000fe2000000123f */
        /* <DEDUP_REMOVED lines=36> */
[----:B------:R-:W-:Y:S01]  /*79a0*/  @!P1 HADD2.F32 R37, -RZ, R26.H0_H0 ;  /* 0x2000001aff259230 */ /* 0x000fe20000004100 */
        /* <DEDUP_REMOVED lines=47> */
.L_x_373:
[----:B------:R-:W-:Y:S05]  /*7ca0*/  BSYNC B0 ;  /* 0x0000000000007941 */ /* 0x000fea0003800000 */
.L_x_372:
[----:B------:R1:W4:Y:S01]  /*7cb0*/  SHFL.IDX PT, R43, R91, 0x3, 0x181f ;  /* 0x00781f005b2b7f89 */ /* 0x00032200000e0000 */
[----:B------:R-:W-:Y:S03]  /*7cc0*/  ISETP.GE.OR P0, PT, R167, R90, P6 ;  /* 0x0000005aa700720c */ /* 0x000fe60003706670 */
[----:B------:R1:W3:Y:S10]  /*7cd0*/  SHFL.IDX PT, R42, R92, 0x3, 0x181f ;  /* 0x00781f005c2a7f89 */ /* 0x0002f400000e0000 */
[----:B------:R-:W-:-:S05]  /*7ce0*/  @P0 BRA `(.L_x_365) ;  /* 0x00000c1000000947 */ /* 0x000fca0003800000 */
[----:B------:R-:W-:Y:S01]  /*7cf0*/  SEL R3, R83, R75, !P2 ;  /* 0x0000004b53037207 */ /* 0x000fe20005000000 */
[----:B--2-4-:R-:W2:Y:S01]  /*7d00*/  LDS.128 R16, [R128+0x8100] ;  /* 0x0081000080107984 */ /* 0x014ea20000000c00 */
[C---:B------:R-:W-:Y:S01]  /*7d10*/  IADD3 R6, R81.reuse, 0x60, RZ ;  /* 0x0000006051067810 */ /* 0x040fe20007ffe0ff */
[--C-:B------:R-:W-:Y:S01]  /*7d20*/  @!P1 HADD2.F32 R28, -RZ, R72.reuse.H0_H0 ;  /* 0x20000048ff1c9230 */ /* 0x100fe20000004100 */
[----:B------:R-:W-:Y:S01]  /*7d30*/  SHF.R.S32.HI R4, RZ, 0x1f, R3 ;  /* 0x0000001fff047819 */ /* 0x000fe20000011403 */
[----:B------:R-:W-:Y:S01]  /*7d40*/  @!P1 HADD2.F32 R24, -RZ, R72.H1_H1 ;  /* 0x30000048ff189230 */ /* 0x000fe20000004100 */
[----:B------:R-:W-:Y:S01]  /*7d50*/  IADD3 R5, R81, 0x60, RZ ;  /* 0x0000006051057810 */ /* 0x000fe20007ffe0ff */
[----:B------:R-:W-:Y:S01]  /*7d60*/  IMAD.SHL.U32 R6, R6, 0x40, RZ ;  /* 0x0000004006067824 */ /* 0x000fe200078e00ff */
[----:B------:R-:W-:Y:S01]  /*7d70*/  LEA.HI R3, R4, R3, RZ, 0x4 ;  /* 0x0000000304037211 */ /* 0x000fe200078f20ff */
[--C-:B------:R-:W-:Y:S01]  /*7d80*/  @!P1 HADD2.F32 R36, -RZ, R73.reuse.H0_H0 ;  /* 0x20000049ff249230 */ /* 0x100fe20000004100 */
[----:B------:R-:W-:Y:S02]  /*7d90*/  SHF.L.U32 R5, R5, 0x6, RZ ;  /* 0x0000000605057819 */ /* 0x000fe400000006ff */
[----:B------:R-:W-:Y:S02]  /*7da0*/  LEA.HI.SX32 R3, R3, R74, 0x1c ;  /* 0x0000004a03037211 */ /* 0x000fe400078fe2ff */
[----:B------:R-:W-:Y:S02]  /*7db0*/  LOP3.LUT R6, R6, 0x1c0, RZ, 0xc0, !PT ;  /* 0x000001c006067812 */ /* 0x000fe400078ec0ff */
[----:B------:R-:W-:Y:S02]  /*7dc0*/  SHF.R.S32.HI R4, RZ, 0x1f, R3 ;  /* 0x0000001fff047819 */ /* 0x000fe40000011403 */
[----:B-1----:R-:W-:Y:S02]  /*7dd0*/  SHF.L.U32 R48, R3, 0x3, RZ ;  /* 0x0000000303307819 */ /* 0x002fe400000006ff */
[----:B------:R-:W-:Y:S02]  /*7de0*/  LEA.HI R4, R4, R3, RZ, 0x3 ;  /* 0x0000000304047211 */ /* 0x000fe400078f18ff */
[----:B------:R-:W-:Y:S02]  /*7df0*/  LOP3.LUT R5, R5, 0x1c0, RZ, 0xc0, !PT ;  /* 0x000001c005057812 */ /* 0x000fe400078ec0ff */
[----:B------:R-:W-:Y:S02]  /*7e00*/  SHF.R.S32.HI R3, RZ, 0x3, R4 ;  /* 0x00000003ff037819 */ /* 0x000fe40000011404 */
[----:B------:R-:W-:Y:S02]  /*7e10*/  LOP3.LUT R4, R6, 0x38, R48, 0xf8, !PT ;  /* 0x0000003806047812 */ /* 0x000fe400078ef830 */
[----:B------:R-:W-:Y:S01]  /*7e20*/  SHF.R.U32.HI R5, RZ, 0x3, R5 ;  /* 0x00000003ff057819 */ /* 0x000fe20000011605 */
[----:B------:R-:W-:Y:S01]  /*7e30*/  IMAD R3, R3, 0x1c00, R14 ;  /* 0x00001c0003037824 */ /* 0x000fe200078e020e */
[----:B---3--:R-:W-:Y:S02]  /*7e40*/  LEA R52, P0, R94, R42, 0x1 ;  /* 0x0000002a5e347211 */ /* 0x008fe400078008ff */
[----:B------:R-:W-:Y:S02]  /*7e50*/  LOP3.LUT R4, R4, R5, RZ, 0x3c, !PT ;  /* 0x0000000504047212 */ /* 0x000fe400078e3cff */
[----:B------:R-:W-:Y:S02]  /*7e60*/  LEA.HI.X R53, R94, R43, R108, 0x1, P0 ;  /* 0x0000002b5e357211 */ /* 0x000fe400000f0c6c */
[----:B------:R-:W-:Y:S02]  /*7e70*/  IADD3 R3, R3, R4, RZ ;  /* 0x0000000403037210 */ /* 0x000fe40007ffe0ff */
[----:B------:R-:W-:Y:S01]  /*7e80*/  @!P1 SHF.R.U64 R15, R32, 0x10, R33 ;  /* 0x00000010200f9819 */ /* 0x000fe20000001221 */
[----:B------:R-:W-:Y:S01]  /*7e90*/  @!P1 HADD2.F32 R32, -RZ, R73.H1_H1 ;  /* 0x30000049ff209230 */ /* 0x000fe20000004100 */
[--C-:B------:R-:W-:Y:S01]  /*7ea0*/  @!P1 SHF.R.U32.HI R22, RZ, 0x10, R35.reuse ;  /* 0x00000010ff169819 */ /* 0x100fe20000011623 */
[----:B------:R-:W-:Y:S01]  /*7eb0*/  IMAD.SHL.U32 R3, R3, 0x2, RZ ;  /* 0x0000000203037824 */ /* 0x000fe200078e00ff */
[----:B------:R-:W-:Y:S01]  /*7ec0*/  @!P1 SHF.R.U64 R20, R34, 0x10, R35 ;  /* 0x0000001022149819 */ /* 0x000fe20000001223 */
[----:B--2---:R-:W-:Y:S01]  /*7ed0*/  @!P1 IMAD.MOV.U32 R6, RZ, RZ, R17 ;  /* 0x000000ffff069224 */ /* 0x004fe200078e0011 */
[----:B------:R-:W-:Y:S01]  /*7ee0*/  @!P1 SHF.R.U32.HI R8, RZ, 0x10, R33 ;  /* 0x00000010ff089819 */ /* 0x000fe20000011621 */
[----:B------:R-:W-:Y:S01]  /*7ef0*/  @!P1 HADD2.F32 R22, -RZ, R22.H0_H0 ;  /* 0x20000016ff169230 */ /* 0x000fe20000004100 */
[----:B------:R1:W2:Y:S01]  /*7f00*/  LDS.128 R44, [R3+0x8100] ;  /* 0x00810000032c7984 */ /* 0x0002a20000000c00 */
[--C-:B------:R-:W-:Y:S01]  /*7f10*/  @!P1 SHF.R.U32.HI R10, RZ, 0x10, R65.reuse ;  /* 0x00000010ff0a9819 */ /* 0x100fe20000011641 */
[----:B------:R-:W-:Y:S01]  /*7f20*/  @!P1 HADD2.F32 R4, -RZ, R6.H0_H0 ;  /* 0x20000006ff049230 */ /* 0x000fe20000004100 */
[----:B------:R-:W-:Y:S02]  /*7f30*/  @!P1 SHF.R.U64 R26, R64, 0x10, R65 ;  /* 0x00000010401a9819 */ /* 0x000fe40000001241 */
[--C-:B------:R-:W-:Y:S01]  /*7f40*/  @!P1 SHF.R.U32.HI R31, RZ, 0x10, R67.reuse ;  /* 0x00000010ff1f9819 */ /* 0x100fe20000011643 */
[----:B------:R-:W-:Y:S01]  /*7f50*/  @!P1 HADD2.F32 R30, -RZ, R10.H0_H0 ;  /* 0x2000000aff1e9230 */ /* 0x000fe20000004100 */
[----:B------:R-:W-:Y:S01]  /*7f60*/  @!P1 SHF.R.U64 R34, R66, 0x10, R67 ;  /* 0x0000001042229819 */ /* 0x000fe20000001243 */
[----:B------:R-:W-:Y:S01]  /*7f70*/  @!P1 HADD2.F32 R26, -RZ, R26.H0_H0 ;  /* 0x2000001aff1a9230 */ /* 0x000fe20000004100 */
[----:B------:R-:W-:Y:S01]  /*7f80*/  ISETP.GE.AND P0, PT, R48, c[0x0][0x1d4], PT ;  /* 0x0000750030007a0c */ /* 0x000fe20003f06270 */
[----:B------:R-:W-:Y:S02]  /*7f90*/  @!P1 HADD2.F32 R38, -RZ, R31.H0_H0 ;  /* 0x2000001fff269230 */ /* 0x000fe40000004100 */
[----:B------:R-:W-:Y:S02]  /*7fa0*/  @!P1 HADD2.F32 R34, -RZ, R34.H0_H0 ;  /* 0x20000022ff229230 */ /* 0x000fe40000004100 */
[----:B-1----:R-:W-:Y:S05]  /*7fb0*/  @!P1 HADD2.F32 R3, -RZ, R39.H0_H0 ;  /* 0x20000027ff039230 */ /* 0x002fea0000004100 */
[C---:B------:R-:W-:Y:S02]  /*7fc0*/  @!P1 FMUL.FTZ R5, R4.reuse, R3 ;  /* 0x0000000304059220 */ /* 0x040fe40000410000 */
[----:B--2---:R-:W-:Y:S01]  /*7fd0*/  @!P1 IMAD.MOV.U32 R33, RZ, RZ, R46 ;  /* 0x000000ffff219224 */ /* 0x004fe200078e002e */
[----:B------:R-:W-:Y:S02]  /*7fe0*/  @!P1 MOV R9, R45 ;  /* 0x0000002d00099202 */ /* 0x000fe40000000f00 */
[----:B------:R-:W-:Y:S02]  /*7ff0*/  @!P1 MOV R21, R44 ;  /* 0x0000002c00159202 */ /* 0x000fe40000000f00 */
[----:B------:R-:W-:Y:S01]  /*8000*/  @!P1 MOV R37, R47 ;  /* 0x0000002f00259202 */ /* 0x000fe20000000f00 */
[--C-:B------:R-:W-:Y:S02]  /*8010*/  @!P1 HADD2.F32 R27, -RZ, R9.reuse.H0_H0 ;  /* 0x20000009ff1b9230 */ /* 0x100fe40000004100 */
[----:B------:R-:W-:Y:S02]  /*8020*/  @!P1 HADD2.F32 R29, -RZ, R9.H1_H1 ;  /* 0x30000009ff1d9230 */ /* 0x000fe40000004100 */
[----:B------:R-:W-:Y:S01]  /*8030*/  @!P1 HADD2.F32 R23, -RZ, R21.H0_H0 ;  /* 0x20000015ff179230 */ /* 0x000fe20000004100 */
[----:B------:R-:W-:Y:S01]  /*8040*/  @!P1 FMUL.FTZ R11, R27, R3 ;  /* 0x000000031b0b9220 */ /* 0x000fe20000410000 */
[----:B------:R-:W-:Y:S02]  /*8050*/  @!P1 HADD2.F32 R3, -RZ, R8.H0_H0 ;  /* 0x20000008ff039230 */ /* 0x000fe40000004100 */
[----:B------:R-:W-:Y:S01]  /*8060*/  @!P1 HADD2.F32 R8, -RZ, R6.H1_H1 ;  /* 0x30000006ff089230 */ /* 0x000fe20000004100 */
[----:B------:R-:W-:Y:S01]  /*8070*/  @!P1 FFMA.FTZ R56, R4, R28, -R11 ;  /* 0x0000001c04389223 */ /* 0x000fe2000001080b */
[----:B------:R-:W-:Y:S01]  /*8080*/  @!P1 HADD2.F32 R4, -RZ, R39.H1_H1 ;  /* 0x30000027ff049230 */ /* 0x000fe20000004100 */
[----:B------:R-:W-:Y:S01]  /*8090*/  @!P1 IMAD.MOV.U32 R11, RZ, RZ, R16 ;  /* 0x000000ffff0b9224 */ /* 0x000fe200078e0010 */
[--C-:B------:R-:W-:Y:S01]  /*80a0*/  @!P1 HADD2.F32 R35, -RZ, R37.reuse.H0_H0 ;  /* 0x20000025ff239230 */ /* 0x100fe20000004100 */
[-C--:B------:R-:W-:Y:S01]  /*80b0*/  @!P1 FMUL.FTZ R10, R29, R3.reuse ;  /* 0x000000031d0a9220 */ /* 0x080fe20000410000 */
[----:B------:R-:W-:Y:S01]  /*80c0*/  @!P1 HADD2.F32 R37, -RZ, R37.H1_H1 ;  /* 0x30000025ff259230 */ /* 0x000fe20000004100 */
[----:B------:R-:W-:Y:S01]  /*80d0*/  @!P1 FMUL.FTZ R25, R23, R4 ;  /* 0x0000000417199220 */ /* 0x000fe20000410000 */
[----:B------:R-:W-:Y:S01]  /*80e0*/  @!P1 HADD2.F32 R9, -RZ, R11.H0_H0 ;  /* 0x2000000bff099230 */ /* 0x000fe20000004100 */
[C---:B------:R-:W-:Y:S01]  /*80f0*/  @!P1 FMUL.FTZ R6, R8.reuse, R3 ;  /* 0x0000000308069220 */ /* 0x040fe20000410000 */
[----:B------:R-:W-:Y:S01]  /*8100*/  @!P1 HADD2.F32 R31, -RZ, R33.H0_H0 ;  /* 0x20000021ff1f9230 */ /* 0x000fe20000004100 */
[----:B------:R-:W-:Y:S01]  /*8110*/  @!P1 FFMA.FTZ R55, R8, R30, -R10 ;  /* 0x0000001e08379223 */ /* 0x000fe2000001080a */
[----:B------:R-:W-:Y:S01]  /*8120*/  @!P1 HADD2.F32 R10, -RZ, R40.H0_H0 ;  /* 0x20000028ff0a9230 */ /* 0x000fe20000004100 */
[C---:B------:R-:W-:Y:S01]  /*8130*/  @!P1 FMUL.FTZ R3, R9.reuse, R4 ;  /* 0x0000000409039220 */ /* 0x040fe20000410000 */
[----:B------:R-:W-:Y:S01]  /*8140*/  @!P1 HADD2.F32 R4, -RZ, R15.H0_H0 ;  /* 0x2000000fff049230 */ /* 0x000fe20000004100 */
[----:B------:R-:W-:Y:S01]  /*8150*/  @!P1 IMAD.MOV.U32 R15, RZ, RZ, R19 ;  /* 0x000000ffff0f9224 */ /* 0x000fe200078e0013 */
[----:B------:R-:W-:Y:S01]  /*8160*/  @!P1 HADD2.F32 R8, -RZ, R11.H1_H1 ;  /* 0x3000000bff089230 */ /* 0x000fe20000004100 */
[----:B------:R-:W-:Y:S01]  /*8170*/  @!P1 FFMA.FTZ R54, R9, R24, -R25 ;  /* 0x0000001809369223 */ /* 0x000fe20000010819 */
[----:B------:R-:W-:Y:S01]  /*8180*/  @!P1 HADD2.F32 R25, -RZ, R21.H1_H1 ;  /* 0x30000015ff199230 */ /* 0x000fe20000004100 */
[----:B------:R-:W-:Y:S01]  /*8190*/  @!P1 FMUL.FTZ R11, R35, R10 ;  /* 0x0000000a230b9220 */ /* 0x000fe20000410000 */
[--C-:B------:R-:W-:Y:S01]  /*81a0*/  @!P1 HADD2.F32 R9, -RZ, R15.reuse.H0_H0 ;  /* 0x2000000fff099230 */ /* 0x100fe20000004100 */
[----:B------:R-:W-:Y:S01]  /*81b0*/  @!P1 FMUL.FTZ R39, R37, R22 ;  /* 0x0000001625279220 */ /* 0x000fe20000410000 */
[----:B------:R-:W-:Y:S01]  /*81c0*/  @!P1 HADD2.F32 R15, -RZ, R15.H1_H1 ;  /* 0x3000000fff0f9230 */ /* 0x000fe20000004100 */
[----:B------:R-:W-:Y:S01]  /*81d0*/  @!P1 FMUL.FTZ R21, R25, R4 ;  /* 0x0000000419159220 */ /* 0x000fe20000410000 */
[----:B------:R-:W-:Y:S01]  /*81e0*/  @!P1 HADD2.F32 R33, -RZ, R33.H1_H1 ;  /* 0x30000021ff219230 */ /* 0x000fe20000004100 */
[C---:B------:R-:W-:Y:S02]  /*81f0*/  @!P1 FMUL.FTZ R10, R9.reuse, R10 ;  /* 0x0000000a090a9220 */ /* 0x040fe40000410000 */
[----:B------:R-:W-:Y:S01]  /*8200*/  @!P1 FFMA.FTZ R50, R9, R36, -R11 ;  /* 0x0000002409329223 */ /* 0x000fe2000001080b */
[----:B------:R-:W-:Y:S01]  /*8210*/  @!P1 MOV R9, R18 ;  /* 0x0000001200099202 */ /* 0x000fe20000000f00 */
[C---:B------:R-:W-:Y:S01]  /*8220*/  @!P1 FMUL.FTZ R4, R8.reuse, R4 ;  /* 0x0000000408049220 */ /* 0x040fe20000410000 */
[----:B------:R-:W-:Y:S01]  /*8230*/  @!P1 HADD2.F32 R11, -RZ, R20.H0_H0 ;  /* 0x20000014ff0b9230 */ /* 0x000fe20000004100 */
[----:B------:R-:W-:Y:S01]  /*8240*/  @!P1 FFMA.FTZ R51, R8, R26, -R21 ;  /* 0x0000001a08339223 */ /* 0x000fe20000010815 */
[----:B------:R-:W-:Y:S01]  /*8250*/  @!P1 HADD2.F32 R8, -RZ, R40.H1_H1 ;  /* 0x30000028ff089230 */ /* 0x000fe20000004100 */
[----:B------:R-:W-:Y:S01]  /*8260*/  @!P1 FFMA.FTZ R39, R15, R38, -R39 ;  /* 0x000000260f279223 */ /* 0x000fe20000010827 */
[--C-:B------:R-:W-:Y:S01]  /*8270*/  @!P1 HADD2.F32 R21, -RZ, R9.reuse.H0_H0 ;  /* 0x20000009ff159230 */ /* 0x100fe20000004100 */
[-C--:B------:R-:W-:Y:S01]  /*8280*/  @!P1 FMUL.FTZ R40, R33, R11.reuse ;  /* 0x0000000b21289220 */ /* 0x080fe20000410000 */
[----:B------:R-:W-:Y:S01]  /*8290*/  @!P1 HADD2.F32 R20, -RZ, R9.H1_H1 ;  /* 0x30000009ff149230 */ /* 0x000fe20000004100 */
[-C--:B------:R-:W-:Y:S02]  /*82a0*/  @!P1 FMUL.FTZ R9, R31, R8.reuse ;  /* 0x000000081f099220 */ /* 0x080fe40000410000 */
[C---:B------:R-:W-:Y:S02]  /*82b0*/  @!P1 FMUL.FTZ R8, R21.reuse, R8 ;  /* 0x0000000815089220 */ /* 0x040fe40000410000 */
[----:B------:R-:W-:Y:S01]  /*82c0*/  @!P1 FFMA.FTZ R49, R21, R32, -R9 ;  /* 0x0000002015319223 */ /* 0x000fe20000010809 */
[----:B------:R-:W-:Y:S01]  /*82d0*/  @!P1 F2FP.PACK_AB R21, R51, R54 ;  /* 0x000000363315923e */ /* 0x000fe200000000ff */
[C---:B------:R-:W-:Y:S02]  /*82e0*/  @!P1 FFMA.FTZ R40, R20.reuse, R34, -R40 ;  /* 0x0000002214289223 */ /* 0x040fe40000010828 */
[----:B------:R-:W-:Y:S01]  /*82f0*/  @!P1 FMUL.FTZ R9, R20, R11 ;  /* 0x0000000b14099220 */ /* 0x000fe20000410000 */
[----:B------:R-:W-:Y:S01]  /*8300*/  @!P1 MOV R16, R21 ;  /* 0x0000001500109202 */ /* 0x000fe20000000f00 */
[----:B------:R-:W-:Y:S01]  /*8310*/  @!P1 FMUL.FTZ R11, R15, R22 ;  /* 0x000000160f0b9220 */ /* 0x000fe20000410000 */
[----:B------:R-:W-:Y:S01]  /*8320*/  @!P1 F2FP.PACK_AB R22, R55, R56 ;  /* 0x000000383716923e */ /* 0x000fe200000000ff */
[----:B------:R-:W-:Y:S01]  /*8330*/  @!P1 FFMA.FTZ R3, R23, R24, R3 ;  /* 0x0000001817039223 */ /* 0x000fe20000010003 */
[----:B------:R-:W-:Y:S01]  /*8340*/  @!P1 F2FP.PACK_AB R20, R39, R50 ;  /* 0x000000322714923e */ /* 0x000fe200000000ff */
[----:B------:R-:W-:Y:S01]  /*8350*/  @!P1 FFMA.FTZ R4, R25, R26, R4 ;  /* 0x0000001a19049223 */ /* 0x000fe20000010004 */
[----:B------:R-:W-:Y:S01]  /*8360*/  @!P1 F2FP.PACK_AB R15, R40, R49 ;  /* 0x00000031280f923e */ /* 0x000fe200000000ff */
[----:B------:R-:W-:Y:S02]  /*8370*/  @!P1 IMAD.MOV.U32 R17, RZ, RZ, R22 ;  /* 0x000000ffff119224 */ /* 0x000fe400078e0016 */
[----:B------:R-:W-:Y:S01]  /*8380*/  @!P1 IMAD.MOV.U32 R19, RZ, RZ, R20 ;  /* 0x000000ffff139224 */ /* 0x000fe200078e0014 */
[----:B------:R-:W-:Y:S01]  /*8390*/  @!P1 MOV R18, R15 ;  /* 0x0000000f00129202 */ /* 0x000fe20000000f00 */
[----:B------:R-:W-:Y:S01]  /*83a0*/  @!P1 FFMA.FTZ R5, R27, R28, R5 ;  /* 0x0000001c1b059223 */ /* 0x000fe20000010005 */
[----:B------:R-:W-:Y:S01]  /*83b0*/  @!P1 F2FP.PACK_AB R15, R4, R3 ;  /* 0x00000003040f923e */ /* 0x000fe200000000ff */
[----:B------:R-:W-:Y:S02]  /*83c0*/  @!P1 FFMA.FTZ R6, R29, R30, R6 ;  /* 0x0000001e1d069223 */ /* 0x000fe40000010006 */
[----:B------:R-:W-:Y:S01]  /*83d0*/  @!P1 FFMA.FTZ R8, R31, R32, R8 ;  /* 0x000000201f089223 */ /* 0x000fe20000010008 */
[----:B------:R-:W-:Y:S01]  /*83e0*/  @!P1 MOV R44, R15 ;  /* 0x0000000f002c9202 */ /* 0x000fe20000000f00 */
[----:B------:R-:W-:Y:S01]  /*83f0*/  @!P1 FFMA.FTZ R9, R33, R34, R9 ;  /* 0x0000002221099223 */ /* 0x000fe20000010009 */
[----:B------:R1:W-:Y:S01]  /*8400*/  ST.E.128 [R52.64], R16 ;  /* 0x0000001034007985 */ /* 0x0003e2000c101d08 */
[----:B------:R-:W-:Y:S01]  /*8410*/  @!P1 F2FP.PACK_AB R5, R6, R5 ;  /* 0x000000050605923e */ /* 0x000fe200000000ff */
[----:B------:R-:W-:Y:S02]  /*8420*/  @!P1 FFMA.FTZ R10, R35, R36, R10 ;  /* 0x00000024230a9223 */ /* 0x000fe4000001000a */
[----:B------:R-:W-:Y:S01]  /*8430*/  @!P1 F2FP.PACK_AB R4, R9, R8 ;  /* 0x000000080904923e */ /* 0x000fe200000000ff */
[----:B------:R-:W-:Y:S02]  /*8440*/  @!P1 FFMA.FTZ R11, R37, R38, R11 ;  /* 0x00000026250b9223 */ /* 0x000fe4000001000b */
[----:B------:R-:W-:Y:S01]  /*8450*/  @!P1 IMAD.MOV.U32 R45, RZ, RZ, R5 ;  /* 0x000000ffff2d9224 */ /* 0x000fe200078e0005 */
[----:B------:R-:W-:Y:S02]  /*8460*/  @!P1 MOV R46, R4 ;  /* 0x00000004002e9202 */ /* 0x000fe40000000f00 */
[----:B------:R-:W-:Y:S05]  /*8470*/  @!P1 F2FP.PACK_AB R3, R11, R10 ;  /* 0x0000000a0b03923e */ /* 0x000fea00000000ff */
[----:B------:R-:W-:Y:S01]  /*8480*/  @!P1 IMAD.MOV.U32 R47, RZ, RZ, R3 ;  /* 0x000000ffff2f9224 */ /* 0x000fe200078e0003 */
[----:B------:R-:W-:-:S05]  /*8490*/  @P0 BRA `(.L_x_365) ;  /* 0x0000046000000947 */ /* 0x000fca0003800000 */
[C---:B------:R-:W-:Y:S04]  /*84a0*/  LEA R4, P0, R48.reuse, R42, 0x1 ;  /* 0x0000002a30047211 */ /* 0x040fe800078008ff */
[----:B------:R-:W-:Y:S05]  /*84b0*/  LEA.HI.X.SX32 R5, R48, R43, 0x1, P0 ;  /* 0x0000002b30057211 */ /* 0x000fea00000f0eff */
[----:B------:R2:W-:Y:S01]  /*84c0*/  ST.E.128 [R4.64], R44 ;  /* 0x0000002c04007985 */ /* 0x0005e2000c101d08 */
[----:B------:R-:W-:-:S05]  /*84d0*/  BRA `(.L_x_365) ;  /* 0x0000042000007947 */ /* 0x000fca0003800000 */
.L_x_343:
[----:B------:R1:W2:Y:S01]  /*84e0*/  SHFL.IDX PT, R5, R91, RZ, 0x181f ;  /* 0x00181fff5b057589 */ /* 0x0002a200000e0000 */
[----:B------:R-:W-:Y:S01]  /*84f0*/  IMAD R3, R41, -0x70, R2 ;  /* 0xffffff9029037824 */ /* 0x000fe200078e0202 */
[----:B------:R-:W-:Y:S02]  /*8500*/  BSSY B0, `(.L_x_374) ;  /* 0x0000011000007945 */ /* 0x000fe40003800000 */
[----:B------:R1:W3:Y:S02]  /*8510*/  SHFL.IDX PT, R4, R92, RZ, 0x181f ;  /* 0x00181fff5c047589 */ /* 0x0002e400000e0000 */
[----:B------:R-:W-:Y:S04]  /*8520*/  IMNMX R90, R3, 0x70, PT ;  /* 0x00000070035a7817 */ /* 0x000fe80003800200 */
[----:B------:R-:W-:Y:S04]  /*8530*/  IADD3 R3, -R81, R90, RZ ;  /* 0x0000005a51037210 */ /* 0x000fe80007ffe1ff */
[----:B------:R-:W-:Y:S11]  /*8540*/  ISETP.GE.AND P0, PT, R3, 0x1, PT ;  /* 0x000000010300780c */ /* 0x000ff60003f06270 */
[----:B------:R-:W-:Y:S02]  /*8550*/  @!UPT UIADD3 URZ, URZ, URZ, URZ ;  /* 0x0000003f3f3ff290 */ /* 0x000fe4000fffe03f */
[----:B------:R-:W-:-:S05]  /*8560*/  @!P0 BRA `(.L_x_375) ;  /* 0x000000a000008947 */ /* 0x000fca0003800000 */
[----:B-12---:R-:W1:Y:S01]  /*8570*/  @!P6 LDS.128 R16, [R213+0x8100] ;  /* 0x00810000d510e984 */ /* 0x006e620000000c00 */
[CC--:B---3--:R-:W-:Y:S04]  /*8580*/  @!P6 LEA R8, P0, R76.reuse, R4.reuse, 0x1 ;  /* 0x000000044c08e211 */ /* 0x0c8fe800078008ff */
[-C--:B------:R-:W-:Y:S02]  /*8590*/  @!P6 LEA.HI.X R9, R76, R5.reuse, R77, 0x1, P0 ;  /* 0x000000054c09e211 */ /* 0x080fe400000f0c4d */
[C---:B------:R-:W-:Y:S11]  /*85a0*/  ISETP.GE.AND P0, PT, R212.reuse, c[0x0][0x1d4], PT ;  /* 0x00007500d4007a0c */ /* 0x040ff60003f06270 */
[----:B------:R-:W-:Y:S02]  /*85b0*/  @!UPT UIADD3 URZ, URZ, URZ, URZ ;  /* 0x0000003f3f3ff290 */ /* 0x000fe4000fffe03f */
[C---:B------:R-:W-:Y:S04]  /*85c0*/  @!P0 LEA R4, P1, R212.reuse, R4, 0x1 ;  /* 0x00000004d4048211 */ /* 0x040fe800078208ff */
[----:B------:R-:W-:Y:S01]  /*85d0*/  @!P0 LEA.HI.X R5, R212, R5, R231, 0x1, P1 ;  /* 0x00000005d4058211 */ /* 0x000fe200008f0ce7 */
[----:B-1----:R-:W-:Y:S04]  /*85e0*/  @!P6 ST.E.128 [R8.64], R16 ;  /* 0x000000100800e985 */ /* 0x002fe8000c101d08 */
[----:B------:R-:W1:Y:S04]  /*85f0*/  @!P0 LDS.128 R8, [R213+0xb900] ;  /* 0x00b90000d5088984 */ /* 0x000e680000000c00 */
[----:B-1----:R1:W-:Y:S02]  /*8600*/  @!P0 ST.E.128 [R4.64], R8 ;  /* 0x0000000804008985 */ /* 0x0023e4000c101d08 */
.L_x_375:
[----:B-12---:R-:W-:Y:S05]  /*8610*/  BSYNC B0 ;  /* 0x0000000000007941 */ /* 0x006fea0003800000 */
.L_x_374:
[----:B------:R1:W2:Y:S01]  /*8620*/  SHFL.IDX PT, R5, R91, 0x1, 0x181f ;  /* 0x00381f005b057f89 */ /* 0x0002a200000e0000 */
[----:B------:R-:W-:Y:S01]  /*8630*/  ISETP.GE.AND P0, PT, R3, 0x21, PT ;  /* 0x000000210300780c */ /* 0x000fe20003f06270 */
[----:B------:R-:W-:Y:S02]  /*8640*/  BSSY B0, `(.L_x_376) ;  /* 0x000000d000007945 */ /* 0x000fe40003800000 */
[----:B---3--:R1:W3:Y:S10]  /*8650*/  SHFL.IDX PT, R4, R92, 0x1, 0x181f ;  /* 0x00381f005c047f89 */ /* 0x0082f400000e0000 */
[----:B------:R-:W-:-:S05]  /*8660*/  @!P0 BRA `(.L_x_377) ;  /* 0x000000a000008947 */ /* 0x000fca0003800000 */
[----:B------:R-:W4:Y:S01]  /*8670*/  @!P6 LDS.128 R16, [R213+0x9100] ;  /* 0x00910000d510e984 */ /* 0x000f220000000c00 */
[CC--:B---3--:R-:W-:Y:S04]  /*8680*/  @!P6 LEA R8, P0, R76.reuse, R4.reuse, 0x1 ;  /* 0x000000044c08e211 */ /* 0x0c8fe800078008ff */
[-C--:B--2---:R-:W-:Y:S02]  /*8690*/  @!P6 LEA.HI.X R9, R76, R5.reuse, R77, 0x1, P0 ;  /* 0x000000054c09e211 */ /* 0x084fe400000f0c4d */
[C---:B------:R-:W-:Y:S11]  /*86a0*/  ISETP.GE.AND P0, PT, R212.reuse, c[0x0][0x1d4], PT ;  /* 0x00007500d4007a0c */ /* 0x040ff60003f06270 */
[----:B------:R-:W-:Y:S02]  /*86b0*/  @!UPT UIADD3 URZ, URZ, URZ, URZ ;  /* 0x0000003f3f3ff290 */ /* 0x000fe4000fffe03f */
[C---:B------:R-:W-:Y:S04]  /*86c0*/  @!P0 LEA R4, P1, R212.reuse, R4, 0x1 ;  /* 0x00000004d4048211 */ /* 0x040fe800078208ff */
[----:B------:R-:W-:Y:S01]  /*86d0*/  @!P0 LEA.HI.X R5, R212, R5, R231, 0x1, P1 ;  /* 0x00000005d4058211 */ /* 0x000fe200008f0ce7 */
[----:B----4-:R-:W-:Y:S04]  /*86e0*/  @!P6 ST.E.128 [R8.64], R16 ;  /* 0x000000100800e985 */ /* 0x010fe8000c101d08 */
[----:B------:R-:W2:Y:S04]  /*86f0*/  @!P0 LDS.128 R8, [R213+0xc900] ;  /* 0x00c90000d5088984 */ /* 0x000ea80000000c00 */
[----:B--2---:R2:W-:Y:S02]  /*8700*/  @!P0 ST.E.128 [R4.64], R8 ;  /* 0x0000000804008985 */ /* 0x0045e4000c101d08 */
.L_x_377:
[----:B------:R-:W-:Y:S05]  /*8710*/  BSYNC B0 ;  /* 0x0000000000007941 */ /* 0x000fea0003800000 */
.L_x_376:
[----:B--2---:R2:W4:Y:S01]  /*8720*/  SHFL.IDX PT, R5, R91, 0x2, 0x181f ;  /* 0x00581f005b057f89 */ /* 0x00452200000e0000 */
[----:B------:R-:W-:Y:S01]  /*8730*/  ISETP.GE.AND P0, PT, R3, 0x41, PT ;  /* 0x000000410300780c */ /* 0x000fe20003f06270 */
[----:B------:R-:W-:Y:S02]  /*8740*/  BSSY B0, `(.L_x_378) ;  /* 0x000000d000007945 */ /* 0x000fe40003800000 */
[----:B---3--:R2:W3:Y:S10]  /*8750*/  SHFL.IDX PT, R4, R92, 0x2, 0x181f ;  /* 0x00581f005c047f89 */ /* 0x0084f400000e0000 */
[----:B------:R-:W-:-:S05]  /*8760*/  @!P0 BRA `(.L_x_379) ;  /* 0x000000a000008947 */ /* 0x000fca0003800000 */
[----:B------:R-:W5:Y:S01]  /*8770*/  @!P6 LDS.128 R16, [R213+0xa100] ;  /* 0x00a10000d510e984 */ /* 0x000f620000000c00 */
[CC--:B---3--:R-:W-:Y:S04]  /*8780*/  @!P6 LEA R8, P0, R76.reuse, R4.reuse, 0x1 ;  /* 0x000000044c08e211 */ /* 0x0c8fe800078008ff */
[-C--:B----4-:R-:W-:Y:S02]  /*8790*/  @!P6 LEA.HI.X R9, R76, R5.reuse, R77, 0x1, P0 ;  /* 0x000000054c09e211 */ /* 0x090fe400000f0c4d */
[C---:B------:R-:W-:Y:S11]  /*87a0*/  ISETP.GE.AND P0, PT, R212.reuse, c[0x0][0x1d4], PT ;  /* 0x00007500d4007a0c */ /* 0x040ff60003f06270 */
[----:B------:R-:W-:Y:S02]  /*87b0*/  @!UPT UIADD3 URZ, URZ, URZ, URZ ;  /* 0x0000003f3f3ff290 */ /* 0x000fe4000fffe03f */
[C---:B------:R-:W-:Y:S04]  /*87c0*/  @!P0 LEA R4, P1, R212.reuse, R4, 0x1 ;  /* 0x00000004d4048211 */ /* 0x040fe800078208ff */
[----:B------:R-:W-:Y:S01]  /*87d0*/  @!P0 LEA.HI.X R5, R212, R5, R231, 0x1, P1 ;  /* 0x00000005d4058211 */ /* 0x000fe200008f0ce7 */
[----:B-----5:R-:W-:Y:S04]  /*87e0*/  @!P6 ST.E.128 [R8.64], R16 ;  /* 0x000000100800e985 */ /* 0x020fe8000c101d08 */
[----:B------:R-:W3:Y:S04]  /*87f0*/  @!P0 LDS.128 R8, [R213+0xd900] ;  /* 0x00d90000d5088984 */ /* 0x000ee80000000c00 */
[----:B---3--:R3:W-:Y:S02]  /*8800*/  @!P0 ST.E.128 [R4.64], R8 ;  /* 0x0000000804008985 */ /* 0x0087e4000c101d08 */
.L_x_379:
[----:B------:R-:W-:Y:S05]  /*8810*/  BSYNC B0 ;  /* 0x0000000000007941 */ /* 0x000fea0003800000 */
.L_x_378:
[----:B---34-:R3:W4:Y:S01]  /*8820*/  SHFL.IDX PT, R5, R91, 0x3, 0x181f ;  /* 0x00781f005b057f89 */ /* 0x01872200000e0000 */
[----:B------:R-:W-:Y:S03]  /*8830*/  ISETP.GE.AND P0, PT, R3, 0x61, PT ;  /* 0x000000610300780c */ /* 0x000fe60003f06270 */
[----:B------:R3:W1:Y:S10]  /*8840*/  SHFL.IDX PT, R4, R92, 0x3, 0x181f ;  /* 0x00781f005c047f89 */ /* 0x00067400000e0000 */
[----:B------:R-:W-:-:S05]  /*8850*/  @!P0 BRA `(.L_x_365) ;  /* 0x000000a000008947 */ /* 0x000fca0003800000 */
[----:B------:R-:W5:Y:S01]  /*8860*/  @!P6 LDS.128 R16, [R213+0xb100] ;  /* 0x00b10000d510e984 */ /* 0x000f620000000c00 */
[CC--:B-1----:R-:W-:Y:S04]  /*8870*/  @!P6 LEA R8, P0, R76.reuse, R4.reuse, 0x1 ;  /* 0x000000044c08e211 */ /* 0x0c2fe800078008ff */
[-C--:B----4-:R-:W-:Y:S02]  /*8880*/  @!P6 LEA.HI.X R9, R76, R5.reuse, R77, 0x1, P0 ;  /* 0x000000054c09e211 */ /* 0x090fe400000f0c4d */
[C---:B------:R-:W-:Y:S11]  /*8890*/  ISETP.GE.AND P0, PT, R212.reuse, c[0x0][0x1d4], PT ;  /* 0x00007500d4007a0c */ /* 0x040ff60003f06270 */
[----:B------:R-:W-:Y:S02]  /*88a0*/  @!UPT UIADD3 URZ, URZ, URZ, URZ ;  /* 0x0000003f3f3ff290 */ /* 0x000fe4000fffe03f */
[C---:B------:R-:W-:Y:S04]  /*88b0*/  @!P0 LEA R4, P1, R212.reuse, R4, 0x1 ;  /* 0x00000004d4048211 */ /* 0x040fe800078208ff */
[----:B------:R-:W-:Y:S01]  /*88c0*/  @!P0 LEA.HI.X R5, R212, R5, R231, 0x1, P1 ;  /* 0x00000005d4058211 */ /* 0x000fe200008f0ce7 */
[----:B-----5:R-:W-:Y:S04]  /*88d0*/  @!P6 ST.E.128 [R8.64], R16 ;  /* 0x000000100800e985 */ /* 0x020fe8000c101d08 */
[----:B------:R-:W1:Y:S04]  /*88e0*/  @!P0 LDS.128 R8, [R213+0xe900] ;  /* 0x00e90000d5088984 */ /* 0x000e680000000c00 */
[----:B-1----:R1:W-:Y:S02]  /*88f0*/  @!P0 ST.E.128 [R4.64], R8 ;  /* 0x0000000804008985 */ /* 0x0023e4000c101d08 */
.L_x_365:
[----:B------:R-:W-:Y:S05]  /*8900*/  BSYNC B2 ;  /* 0x0000000000027941 */ /* 0x000fea0003800000 */
.L_x_342:
[----:B------:R-:W-:Y:S01]  /*8910*/  IMAD.IADD R3, R90, 0x1, -R81 ;  /* 0x000000015a037824 */ /* 0x000fe200078e0a51 */
[----:B-1----:R-:W-:Y:S01]  /*8920*/  P2R R24, PR, RZ, 0x4 ;  /* 0x00000004ff187803 */ /* 0x002fe20000000000 */
[----:B------:R-:W-:Y:S01]  /*8930*/  IMAD.WIDE R8, R41, 0x70, R116 ;  /* 0x0000007029087825 */ /* 0x000fe200078e0274 */
[----:B------:R-:W-:Y:S01]  /*8940*/  LOP3.LUT P2, RZ, R241, 0x4, RZ, 0xc0, !PT ;  /* 0x00000004f1ff7812 */ /* 0x000fe2000784c0ff */
[----:B------:R-:W-:Y:S01]  /*8950*/  BSSY B0, `(.L_x_380) ;  /* 0x0000054000007945 */ /* 0x000fe20003800000 */
[C---:B------:R-:W-:Y:S02]  /*8960*/  ISETP.GE.AND P1, PT, R3.reuse, 0x21, PT ;  /* 0x000000210300780c */ /* 0x040fe40003f26270 */
[C---:B------:R-:W-:Y:S02]  /*8970*/  ISETP.GE.AND P3, PT, R3.reuse, 0x41, PT ;  /* 0x000000410300780c */ /* 0x040fe40003f66270 */
[C---:B------:R-:W-:Y:S09]  /*8980*/  ISETP.GE.AND P4, PT, R3.reuse, 0x61, PT ;  /* 0x000000610300780c */ /* 0x040ff20003f86270 */
[C---:B------:R-:W-:Y:S05]  /*8990*/  @P1 IADD3 R6, P0, R8.reuse, 0x20, RZ ;  /* 0x0000002008061810 */ /* 0x040fea0007f1e0ff */
[--C-:B------:R-:W-:Y:S01]  /*89a0*/  @P1 IMAD.X R11, RZ, RZ, R9.reuse, P0 ;  /* 0x000000ffff0b1224 */ /* 0x100fe200000e0609 */
[C---:B------:R-:W-:Y:S04]  /*89b0*/  @P3 IADD3 R10, P0, R8.reuse, 0x40, RZ ;  /* 0x00000040080a3810 */ /* 0x040fe80007f1e0ff */
[----:B------:R-:W-:Y:S02]  /*89c0*/  @P3 IADD3.X R22, RZ, R9, RZ, P0, !PT ;  /* 0x00000009ff163210 */ /* 0x000fe400007fe4ff */
[C---:B------:R-:W-:Y:S05]  /*89d0*/  @P4 IADD3 R15, P0, R8.reuse, 0x60, RZ ;  /* 0x00000060080f4810 */ /* 0x040fea0007f1e0ff */
[----:B------:R-:W-:Y:S01]  /*89e0*/  @P4 IMAD.X R23, RZ, RZ, R9, P0 ;  /* 0x000000ffff174224 */ /* 0x000fe200000e0609 */
[----:B------:R-:W-:Y:S11]  /*89f0*/  ISETP.GE.AND P0, PT, R3, 0x1, PT ;  /* 0x000000010300780c */ /* 0x000ff60003f06270 */
[----:B------:R-:W-:Y:S02]  /*8a00*/  @!UPT UIADD3 URZ, URZ, URZ, URZ ;  /* 0x0000003f3f3ff290 */ /* 0x000fe4000fffe03f */
[----:B------:R-:W-:Y:S01]  /*8a10*/  @P0 IMAD R3, R9, c[0x0][0x258], RZ ;  /* 0x0000960009030a24 */ /* 0x000fe200078e02ff */
[----:B--2---:R-:W-:Y:S01]  /*8a20*/  @P0 MOV R4, R98 ;  /* 0x0000006200040202 */ /* 0x004fe20000000f00 */
[----:B----4-:R-:W-:Y:S02]  /*8a30*/  @P0 IMAD.MOV.U32 R5, RZ, RZ, R97 ;  /* 0x000000ffff050224 */ /* 0x010fe400078e0061 */
[C---:B------:R-:W-:Y:S02]  /*8a40*/  @P0 IMAD R3, R8.reuse, c[0x0][0x25c], R3 ;  /* 0x0000970008030a24 */ /* 0x040fe400078e0203 */
[----:B------:R-:W-:Y:S05]  /*8a50*/  @P0 IMAD.WIDE.U32 R4, R8, c[0x0][0x258], R4 ;  /* 0x0000960008040a25 */ /* 0x000fea00078e0004 */
[C---:B------:R-:W-:Y:S02]  /*8a60*/  @P0 LEA R18, P5, R4.reuse, c[0x0][0x250], 0x1 ;  /* 0x0000940004120a11 */ /* 0x040fe400078a08ff */
[----:B------:R-:W-:Y:S04]  /*8a70*/  @P0 IADD3 R3, R5, R3, RZ ;  /* 0x0000000305030210 */ /* 0x000fe80007ffe0ff */
[----:B------:R-:W-:Y:S01]  /*8a80*/  @P0 LEA.HI.X R19, R4, c[0x0][0x254], R3, 0x1, P5 ;  /* 0x0000950004130a11 */ /* 0x000fe200028f0c03 */
[----:B------:R-:W-:Y:S02]  /*8a90*/  IMAD R3, R113, c[0x0][0x208], RZ ;  /* 0x0000820071037a24 */ /* 0x000fe400078e02ff */
[C---:B------:R-:W-:Y:S02]  /*8aa0*/  IMAD.WIDE.U32 R4, R96.reuse, c[0x0][0x208], RZ ;  /* 0x0000820060047a25 */ /* 0x040fe400078e00ff */
[----:B------:R-:W-:Y:S01]  /*8ab0*/  @!PT LDS RZ, [RZ] ;  /* 0x00000000fffff984 */ /* 0x000fe20000000800 */
[----:B------:R-:W-:Y:S01]  /*8ac0*/  @!PT LDS RZ, [RZ] ;  /* 0x00000000fffff984 */ /* 0x000fe20000000800 */
[----:B------:R-:W-:Y:S01]  /*8ad0*/  @!PT LDS RZ, [RZ] ;  /* 0x00000000fffff984 */ /* 0x000fe20000000800 */
[----:B------:R1:W-:Y:S02]  /*8ae0*/  @P0 LDGSTS.E.BYPASS.LTC128B.128 [R213+0x100], [R18.64], !P2 ;  /* 0x0010000012d50fae */ /* 0x0003e4000d101d48 */
[----:B------:R-:W-:Y:S04]  /*8af0*/  IMAD R3, R96, c[0x0][0x20c], R3 ;  /* 0x0000830060037a24 */ /* 0x000fe800078e0203 */
[----:B------:R-:W-:Y:S02]  /*8b00*/  IMAD.IADD R5, R5, 0x1, R3 ;  /* 0x0000000105057824 */ /* 0x000fe400078e0203 */
[----:B------:R-:W-:Y:S02]  /*8b10*/  IMAD R3, R114, c[0x0][0x218], RZ ;  /* 0x0000860072037a24 */ /* 0x000fe400078e02ff */
[C---:B------:R-:W-:Y:S04]  /*8b20*/  IMAD.WIDE.U32 R4, R95.reuse, c[0x0][0x218], R4 ;  /* 0x000086005f047a25 */ /* 0x040fe800078e0004 */
[----:B------:R-:W-:Y:S01]  /*8b30*/  IMAD R3, R95, c[0x0][0x21c], R3 ;  /* 0x000087005f037a24 */ /* 0x000fe200078e0203 */
[----:B------:R-:W-:Y:S02]  /*8b40*/  IADD3 R20, P5, R124, R4, RZ ;  /* 0x000000047c147210 */ /* 0x000fe40007fbe0ff */
[-C--:B------:R-:W-:Y:S02]  /*8b50*/  @P1 MOV R4, R98.reuse ;  /* 0x0000006200041202 */ /* 0x080fe40000000f00 */
[----:B------:R-:W-:Y:S01]  /*8b60*/  IADD3.X R21, R133, R5, R3, P5, !PT ;  /* 0x0000000585157210 */ /* 0x000fe20002ffe403 */
[----:B------:R-:W-:Y:S02]  /*8b70*/  @P1 IMAD R3, R11, c[0x0][0x258], RZ ;  /* 0x000096000b031a24 */ /* 0x000fe400078e02ff */
[----:B------:R-:W-:Y:S02]  /*8b80*/  @P1 IMAD.MOV.U32 R5, RZ, RZ, R97 ;  /* 0x000000ffff051224 */ /* 0x000fe400078e0061 */
[C---:B------:R-:W-:Y:S02]  /*8b90*/  @P1 IMAD R3, R6.reuse, c[0x0][0x25c], R3 ;  /* 0x0000970006031a24 */ /* 0x040fe400078e0203 */
[----:B------:R-:W-:Y:S05]  /*8ba0*/  @P1 IMAD.WIDE.U32 R4, R6, c[0x0][0x258], R4 ;  /* 0x0000960006041a25 */ /* 0x000fea00078e0004 */
[C---:B------:R-:W-:Y:S02]  /*8bb0*/  @P1 LEA R16, P5, R4.reuse, c[0x0][0x250], 0x1 ;  /* 0x0000940004101a11 */ /* 0x040fe400078a08ff */
[----:B------:R-:W-:Y:S02]  /*8bc0*/  @P1 IADD3 R3, R5, R3, RZ ;  /* 0x0000000305031210 */ /* 0x000fe40007ffe0ff */
[----:B------:R-:W-:Y:S02]  /*8bd0*/  @P3 MOV R5, R97 ;  /* 0x0000006100053202 */ /* 0x000fe40000000f00 */
[----:B------:R-:W-:Y:S01]  /*8be0*/  @P1 LEA.HI.X R17, R4, c[0x0][0x254], R3, 0x1, P5 ;  /* 0x0000950004111a11 */ /* 0x000fe200028f0c03 */
[----:B------:R-:W-:Y:S02]  /*8bf0*/  @P3 IMAD R3, R22, c[0x0][0x258], RZ ;  /* 0x0000960016033a24 */ /* 0x000fe400078e02ff */
[----:B------:R-:W-:Y:S02]  /*8c00*/  @P3 IMAD.MOV.U32 R4, RZ, RZ, R98 ;  /* 0x000000ffff043224 */ /* 0x000fe400078e0062 */
[C---:B------:R-:W-:Y:S02]  /*8c10*/  @P3 IMAD R3, R10.reuse, c[0x0][0x25c], R3 ;  /* 0x000097000a033a24 */ /* 0x040fe400078e0203 */
[----:B------:R-:W-:Y:S04]  /*8c20*/  @P3 IMAD.WIDE.U32 R4, R10, c[0x0][0x258], R4 ;  /* 0x000096000a043a25 */ /* 0x000fe800078e0004 */
[----:B------:R-:W-:Y:S01]  /*8c30*/  @P3 IMAD.IADD R3, R5, 0x1, R3 ;  /* 0x0000000105033824 */ /* 0x000fe200078e0203 */
[C---:B------:R-:W-:Y:S01]  /*8c40*/  @P3 LEA R10, P5, R4.reuse, c[0x0][0x250], 0x1 ;  /* 0x00009400040a3a11 */ /* 0x040fe200078a08ff */
[----:B------:R-:W-:Y:S03]  /*8c50*/  @P4 IMAD.MOV.U32 R5, RZ, RZ, R97 ;  /* 0x000000ffff054224 */ /* 0x000fe600078e0061 */
[----:B------:R-:W-:Y:S01]  /*8c60*/  @P3 LEA.HI.X R11, R4, c[0x0][0x254], R3, 0x1, P5 ;  /* 0x00009500040b3a11 */ /* 0x000fe200028f0c03 */
[----:B------:R-:W-:Y:S01]  /*8c70*/  @P4 IMAD R3, R23, c[0x0][0x258], RZ ;  /* 0x0000960017034a24 */ /* 0x000fe200078e02ff */
[----:B------:R-:W-:Y:S03]  /*8c80*/  @P4 MOV R4, R98 ;  /* 0x0000006200044202 */ /* 0x000fe60000000f00 */
[C---:B------:R-:W-:Y:S02]  /*8c90*/  @P4 IMAD R3, R15.reuse, c[0x0][0x25c], R3 ;  /* 0x000097000f034a24 */ /* 0x040fe400078e0203 */
[----:B------:R-:W-:Y:S05]  /*8ca0*/  @P4 IMAD.WIDE.U32 R4, R15, c[0x0][0x258], R4 ;  /* 0x000096000f044a25 */ /* 0x000fea00078e0004 */
[C---:B------:R-:W-:Y:S02]  /*8cb0*/  @P4 LEA R8, P5, R4.reuse, c[0x0][0x250], 0x1 ;  /* 0x0000940004084a11 */ /* 0x040fe400078a08ff */
[----:B------:R-:W-:Y:S04]  /*8cc0*/  @P4 IADD3 R3, R5, R3, RZ ;  /* 0x0000000305034210 */ /* 0x000fe80007ffe0ff */
[----:B------:R-:W-:Y:S02]  /*8cd0*/  @P4 LEA.HI.X R9, R4, c[0x0][0x254], R3, 0x1, P5 ;  /* 0x0000950004094a11 */ /* 0x000fe400028f0c03 */
[C---:B------:R-:W-:Y:S04]  /*8ce0*/  LEA R15, P5, R20.reuse, c[0x0][0x1f8], 0x1 ;  /* 0x00007e00140f7a11 */ /* 0x040fe800078a08ff */
[----:B------:R-:W-:Y:S01]  /*8cf0*/  LEA.HI.X R6, R20, c[0x0][0x1fc], R21, 0x1, P5 ;  /* 0x00007f0014067a11 */ /* 0x000fe200028f0c15 */
[----:B------:R1:W2:Y:S01]  /*8d00*/  SHFL.IDX PT, R3, R15, RZ, 0x181f ;  /* 0x00181fff0f037589 */ /* 0x0002a200000e0000 */
[----:B------:R-:W-:Y:S03]  /*8d10*/  LOP3.LUT P5, RZ, R241, 0x2, RZ, 0xc0, !PT ;  /* 0x00000002f1ff7812 */ /* 0x000fe600078ac0ff */
[----:B------:R1:W4:Y:S10]  /*8d20*/  SHFL.IDX PT, R5, R6, RZ, 0x181f ;  /* 0x00181fff06057589 */ /* 0x00033400000e0000 */
[----:B------:R1:W-:Y:S04]  /*8d30*/  @P0 LDGSTS.E.BYPASS.LTC128B.128 [R213+0x3900], [R18.64+0x80], !P5 ;  /* 0x0390008012d50fae */ /* 0x0003e8000e901d48 */
[----:B------:R1:W-:Y:S04]  /*8d40*/  @P1 LDGSTS.E.BYPASS.LTC128B.128 [R214+0x1100], [R16.64], !P2 ;  /* 0x0110000010d61fae */ /* 0x0003e8000d101d48 */
[----:B------:R1:W-:Y:S04]  /*8d50*/  @P1 LDGSTS.E.BYPASS.LTC128B.128 [R214+0x4900], [R16.64+0x80], !P5 ;  /* 0x0490008010d61fae */ /* 0x0003e8000e901d48 */
[----:B------:R1:W-:Y:S04]  /*8d60*/  @P3 LDGSTS.E.BYPASS.LTC128B.128 [R214+0x2100], [R10.64], !P2 ;  /* 0x021000000ad63fae */ /* 0x0003e8000d101d48 */
[----:B------:R1:W-:Y:S04]  /*8d70*/  @P3 LDGSTS.E.BYPASS.LTC128B.128 [R214+0x5900], [R10.64+0x80], !P5 ;  /* 0x059000800ad63fae */ /* 0x0003e8000e901d48 */
[----:B------:R1:W-:Y:S01]  /*8d80*/  @P4 LDGSTS.E.BYPASS.LTC128B.128 [R214+0x3100], [R8.64], !P2 ;  /* 0x0310000008d64fae */ /* 0x0003e2000d101d48 */
[----:B------:R-:W-:Y:S03]  /*8d90*/  ISETP.NE.AND P2, PT, R24, RZ, PT ;  /* 0x000000ff1800720c */ /* 0x000fe60003f45270 */
[----:B------:R1:W-:Y:S04]  /*8da0*/  @P4 LDGSTS.E.BYPASS.LTC128B.128 [R214+0x6900], [R8.64+0x80], !P5 ;  /* 0x0690008008d64fae */ /* 0x0003e8000e901d48 */
[----:B------:R-:W0:Y:S01]  /*8db0*/  LDGDEPBAR ;  /* 0x00000000000079af */ /* 0x000e220000000000 */
[----:B------:R-:W-:Y:S04]  /*8dc0*/  DEPBAR.LE SB0, 0x0 ;  /* 0x000080000000791a */ /* 0x000fe80000000000 */
[----:B------:R-:W-:Y:S06]  /*8dd0*/  BAR.SYNC.DEFER_BLOCKING 0x0 ;  /* 0x0000000000007b1d */ /* 0x000fec0000010000 */
[----:B------:R-:W-:-:S05]  /*8de0*/  @!P0 BRA `(.L_x_381) ;  /* 0x000000a000008947 */ /* 0x000fca0003800000 */
[----:B-12-4-:R-:W1:Y:S01]  /*8df0*/  @!P6 LDS.128 R16, [R213+0x100] ;  /* 0x00010000d510e984 */ /* 0x016e620000000c00 */
[C---:B------:R-:W-:Y:S04]  /*8e00*/  @!P6 LEA R8, P0, R76.reuse, R3, 0x1 ;  /* 0x000000034c08e211 */ /* 0x040fe800078008ff */
[----:B------:R-:W-:Y:S02]  /*8e10*/  @!P6 LEA.HI.X R9, R76, R5, R77, 0x1, P0 ;  /* 0x000000054c09e211 */ /* 0x000fe400000f0c4d */
[C---:B------:R-:W-:Y:S11]  /*8e20*/  ISETP.GE.AND P0, PT, R212.reuse, c[0x0][0x1d4], PT ;  /* 0x00007500d4007a0c */ /* 0x040ff60003f06270 */
[----:B------:R-:W-:Y:S02]  /*8e30*/  @!UPT UIADD3 URZ, URZ, URZ, URZ ;  /* 0x0000003f3f3ff290 */ /* 0x000fe4000fffe03f */
[C---:B------:R-:W-:Y:S04]  /*8e40*/  @!P0 LEA R4, P5, R212.reuse, R3, 0x1 ;  /* 0x00000003d4048211 */ /* 0x040fe800078a08ff */
[----:B------:R-:W-:Y:S01]  /*8e50*/  @!P0 LEA.HI.X R5, R212, R5, R231, 0x1, P5 ;  /* 0x00000005d4058211 */ /* 0x000fe200028f0ce7 */
[----:B-1----:R-:W-:Y:S04]  /*8e60*/  @!P6 ST.E.128 [R8.64], R16 ;  /* 0x000000100800e985 */ /* 0x002fe8000c101d08 */
[----:B------:R-:W1:Y:S04]  /*8e70*/  @!P0 LDS.128 R8, [R213+0x3900] ;  /* 0x00390000d5088984 */ /* 0x000e680000000c00 */
[----:B-1----:R1:W-:Y:S02]  /*8e80*/  @!P0 ST.E.128 [R4.64], R8 ;  /* 0x0000000804008985 */ /* 0x0023e4000c101d08 */
.L_x_381:
[----:B-12-4-:R-:W-:Y:S05]  /*8e90*/  BSYNC B0 ;  /* 0x0000000000007941 */ /* 0x016fea0003800000 */
.L_x_380:
[----:B------:R1:W2:Y:S01]  /*8ea0*/  SHFL.IDX PT, R5, R6, 0x1, 0x181f ;  /* 0x00381f0006057f89 */ /* 0x0002a200000e0000 */
[----:B------:R-:W-:Y:S03]  /*8eb0*/  BSSY B0, `(.L_x_382) ;  /* 0x000000d000007945 */ /* 0x000fe60003800000 */
[----:B------:R1:W4:Y:S01]  /*8ec0*/  SHFL.IDX PT, R3, R15, 0x1, 0x181f ;  /* 0x00381f000f037f89 */ /* 0x00032200000e0000 */
[----:B------:R-:W-:-:S05]  /*8ed0*/  @!P1 BRA `(.L_x_383) ;  /* 0x000000a000009947 */ /* 0x000fca0003800000 */
[----:B------:R-:W5:Y:S01]  /*8ee0*/  @!P6 LDS.128 R16, [R213+0x1100] ;  /* 0x00110000d510e984 */ /* 0x000f620000000c00 */
[C---:B----4-:R-:W-:Y:S04]  /*8ef0*/  @!P6 LEA R8, P0, R76.reuse, R3, 0x1 ;  /* 0x000000034c08e211 */ /* 0x050fe800078008ff */
[----:B--2---:R-:W-:Y:S02]  /*8f00*/  @!P6 LEA.HI.X R9, R76, R5, R77, 0x1, P0 ;  /* 0x000000054c09e211 */ /* 0x004fe400000f0c4d */
[C---:B------:R-:W-:Y:S11]  /*8f10*/  ISETP.GE.AND P0, PT, R212.reuse, c[0x0][0x1d4], PT ;  /* 0x00007500d4007a0c */ /* 0x040ff60003f06270 */
[----:B------:R-:W-:Y:S02]  /*8f20*/  @!UPT UIADD3 URZ, URZ, URZ, URZ ;  /* 0x0000003f3f3ff290 */ /* 0x000fe4000fffe03f */
[C---:B------:R-:W-:Y:S04]  /*8f30*/  @!P0 LEA R4, P1, R212.reuse, R3, 0x1 ;  /* 0x00000003d4048211 */ /* 0x040fe800078208ff */
[----:B------:R-:W-:Y:S01]  /*8f40*/  @!P0 LEA.HI.X R5, R212, R5, R231, 0x1, P1 ;  /* 0x00000005d4058211 */ /* 0x000fe200008f0ce7 */
[----:B-----5:R-:W-:Y:S04]  /*8f50*/  @!P6 ST.E.128 [R8.64], R16 ;  /* 0x000000100800e985 */ /* 0x020fe8000c101d08 */
[----:B------:R-:W2:Y:S04]  /*8f60*/  @!P0 LDS.128 R8, [R213+0x4900] ;  /* 0x00490000d5088984 */ /* 0x000ea80000000c00 */
[----:B--2---:R2:W-:Y:S02]  /*8f70*/  @!P0 ST.E.128 [R4.64], R8 ;  /* 0x0000000804008985 */ /* 0x0045e4000c101d08 */
.L_x_383:
[----:B------:R-:W-:Y:S05]  /*8f80*/  BSYNC B0 ;  /* 0x0000000000007941 */ /* 0x000fea0003800000 */
.L_x_382:
[----:B--2---:R2:W1:Y:S01]  /*8f90*/  SHFL.IDX PT, R5, R6, 0x2, 0x181f ;  /* 0x00581f0006057f89 */ /* 0x00446200000e0000 */
[----:B------:R-:W-:Y:S03]  /*8fa0*/  BSSY B0, `(.L_x_384) ;  /* 0x000000d000007945 */ /* 0x000fe60003800000 */
[----:B----4-:R2:W4:Y:S01]  /*8fb0*/  SHFL.IDX PT, R3, R15, 0x2, 0x181f ;  /* 0x00581f000f037f89 */ /* 0x01052200000e0000 */
[----:B------:R-:W-:-:S05]  /*8fc0*/  @!P3 BRA `(.L_x_385) ;  /* 0x000000a00000b947 */ /* 0x000fca0003800000 */
[----:B------:R-:W5:Y:S01]  /*8fd0*/  @!P6 LDS.128 R16, [R213+0x2100] ;  /* 0x00210000d510e984 */ /* 0x000f620000000c00 */
[C---:B----4-:R-:W-:Y:S04]  /*8fe0*/  @!P6 LEA R8, P0, R76.reuse, R3, 0x1 ;  /* 0x000000034c08e211 */ /* 0x050fe800078008ff */
[----:B-1----:R-:W-:Y:S02]  /*8ff0*/  @!P6 LEA.HI.X R9, R76, R5, R77, 0x1, P0 ;  /* 0x000000054c09e211 */ /* 0x002fe400000f0c4d */
[C---:B------:R-:W-:Y:S11]  /*9000*/  ISETP.GE.AND P0, PT, R212.reuse, c[0x0][0x1d4], PT ;  /* 0x00007500d4007a0c */ /* 0x040ff60003f06270 */
[----:B------:R-:W-:Y:S02]  /*9010*/  @!UPT UIADD3 URZ, URZ, URZ, URZ ;  /* 0x0000003f3f3ff290 */ /* 0x000fe4000fffe03f */
[C---:B------:R-:W-:Y:S04]  /*9020*/  @!P0 LEA R4, P1, R212.reuse, R3, 0x1 ;  /* 0x00000003d4048211 */ /* 0x040fe800078208ff */
[----:B------:R-:W-:Y:S01]  /*9030*/  @!P0 LEA.HI.X R5, R212, R5, R231, 0x1, P1 ;  /* 0x00000005d4058211 */ /* 0x000fe200008f0ce7 */
[----:B-----5:R-:W-:Y:S04]  /*9040*/  @!P6 ST.E.128 [R8.64], R16 ;  /* 0x000000100800e985 */ /* 0x020fe8000c101d08 */
[----:B------:R-:W1:Y:S04]  /*9050*/  @!P0 LDS.128 R8, [R213+0x5900] ;  /* 0x00590000d5088984 */ /* 0x000e680000000c00 */
[----:B-1----:R1:W-:Y:S02]  /*9060*/  @!P0 ST.E.128 [R4.64], R8 ;  /* 0x0000000804008985 */ /* 0x0023e4000c101d08 */
.L_x_385:
[----:B------:R-:W-:Y:S05]  /*9070*/  BSYNC B0 ;  /* 0x0000000000007941 */ /* 0x000fea0003800000 */
.L_x_384:
[----:B-1----:R1:W2:Y:S01]  /*9080*/  SHFL.IDX PT, R5, R6, 0x3, 0x181f ;  /* 0x00781f0006057f89 */ /* 0x0022a200000e0000 */
[----:B------:R-:W-:Y:S03]  /*9090*/  BSSY B0, `(.L_x_386) ;  /* 0x000000d000007945 */ /* 0x000fe60003800000 */
[----:B----4-:R1:W4:Y:S01]  /*90a0*/  SHFL.IDX PT, R3, R15, 0x3, 0x181f ;  /* 0x00781f000f037f89 */ /* 0x01032200000e0000 */
        /* <DEDUP_REMOVED lines=11> */
.L_x_387:
[----:B------:R-:W-:Y:S05]  /*9160*/  BSYNC B0 ;  /* 0x0000000000007941 */ /* 0x000fea0003800000 */
.L_x_386:
[----:B------:R-:W-:Y:S01]  /*9170*/  ISETP.GT.AND P0, PT, R41, R115, PT ;  /* 0x000000732900720c */ /* 0x000fe20003f04270 */
[----:B------:R-:W-:Y:S03]  /*9180*/  BSSY B0, `(.L_x_388) ;  /* 0x0000030000007945 */ /* 0x000fe60003800000 */
[----:B-12---:R-:W-:Y:S09]  /*9190*/  P2R R15, PR, RZ, 0x1 ;  /* 0x00000001ff0f7803 */ /* 0x006ff20000000000 */
[----:B------:R-:W-:-:S05]  /*91a0*/  @!P0 BRA `(.L_x_389) ;  /* 0x000002d000008947 */ /* 0x000fca0003800000 */
[----:B----4-:R-:W-:Y:S01]  /*91b0*/  IADD3 R3, R41, -0x1, RZ ;  /* 0xffffffff29037810 */ /* 0x010fe20007ffe0ff */
[----:B------:R-:W-:Y:S01]  /*91c0*/  IMAD.MOV.U32 R4, RZ, RZ, R120 ;  /* 0x000000ffff047224 */ /* 0x000fe200078e0078 */
[C---:B------:R-:W-:Y:S01]  /*91d0*/  ISETP.GE.AND P3, PT, R219.reuse, 0x21, PT ;  /* 0x00000021db00780c */ /* 0x040fe20003f66270 */
[----:B------:R-:W-:Y:S01]  /*91e0*/  IMAD.MOV.U32 R5, RZ, RZ, R119 ;  /* 0x000000ffff057224 */ /* 0x000fe200078e0077 */
[----:B------:R-:W-:Y:S01]  /*91f0*/  SHF.R.S32.HI R8, RZ, 0x1f, R3 ;  /* 0x0000001fff087819 */ /* 0x000fe20000011403 */
[----:B------:R-:W-:Y:S01]  /*9200*/  IMAD R6, R154, R3, RZ ;  /* 0x000000039a067224 */ /* 0x000fe200078e02ff */
[----:B------:R-:W-:Y:S01]  /*9210*/  ISETP.GE.AND P1, PT, R219, 0x41, PT ;  /* 0x00000041db00780c */ /* 0x000fe20003f26270 */
[-C--:B------:R-:W-:Y:S01]  /*9220*/  IMAD.WIDE.U32 R4, R3, R138.reuse, R4 ;  /* 0x0000008a03047225 */ /* 0x080fe200078e0004 */
[----:B------:R-:W-:Y:S02]  /*9230*/  ISETP.GE.AND P4, PT, R219, 0x1, PT ;  /* 0x00000001db00780c */ /* 0x000fe40003f86270 */
[----:B------:R-:W-:Y:S01]  /*9240*/  P2R R18, PR, RZ, 0x4 ;  /* 0x00000004ff127803 */ /* 0x000fe20000000000 */
[----:B------:R-:W-:Y:S01]  /*9250*/  IMAD R3, R8, R138, R6 ;  /* 0x0000008a08037224 */ /* 0x000fe200078e0206 */
[----:B------:R-:W-:Y:S03]  /*9260*/  LOP3.LUT P2, RZ, R241, 0x4, RZ, 0xc0, !PT ;  /* 0x00000004f1ff7812 */ /* 0x000fe6000784c0ff */
[----:B------:R-:W-:Y:S01]  /*9270*/  IMAD.IADD R3, R5, 0x1, R3 ;  /* 0x0000000105037824 */ /* 0x000fe200078e0203 */
[-C--:B------:R-:W-:Y:S05]  /*9280*/  @P3 IADD3 R5, P0, R163, R4.reuse, RZ ;  /* 0x00000004a3053210 */ /* 0x080fea0007f1e0ff */
[C---:B------:R-:W-:Y:S01]  /*9290*/  @P3 IMAD.X R8, R3.reuse, 0x1, R158, P0 ;  /* 0x0000000103083824 */ /* 0x040fe200000e069e */
[-C--:B------:R-:W-:Y:S04]  /*92a0*/  @P1 IADD3 R6, P0, R164, R4.reuse, RZ ;  /* 0x00000004a4061210 */ /* 0x080fe80007f1e0ff */
[----:B------:R-:W-:Y:S02]  /*92b0*/  @P1 IADD3.X R9, R3, UR15, RZ, P0, !PT ;  /* 0x0000000f03091c10 */ /* 0x000fe400087fe4ff */
[C---:B------:R-:W-:Y:S04]  /*92c0*/  @P4 LEA R16, P0, R4.reuse, c[0x0][0x220], 0x1 ;  /* 0x0000880004104a11 */ /* 0x040fe800078008ff */
[----:B------:R-:W-:Y:S02]  /*92d0*/  @P4 LEA.HI.X R17, R4, c[0x0][0x224], R3, 0x1, P0 ;  /* 0x0000890004114a11 */ /* 0x000fe400000f0c03 */
[C---:B------:R-:W-:Y:S03]  /*92e0*/  @P3 LEA R10, P0, R5.reuse, c[0x0][0x220], 0x1 ;  /* 0x00008800050a3a11 */ /* 0x040fe600078008ff */
[----:B------:R-:W-:Y:S01]  /*92f0*/  @!PT LDS RZ, [RZ] ;  /* 0x00000000fffff984 */ /* 0x000fe20000000800 */
[----:B------:R-:W-:Y:S01]  /*9300*/  @!PT LDS RZ, [RZ] ;  /* 0x00000000fffff984 */ /* 0x000fe20000000800 */
[----:B------:R-:W-:Y:S01]  /*9310*/  @!PT LDS RZ, [RZ] ;  /* 0x00000000fffff984 */ /* 0x000fe20000000800 */
[----:B------:R1:W-:Y:S01]  /*9320*/  @P4 LDGSTS.E.BYPASS.LTC128B.128 [R213+0x8100], [R16.64], !P2 ;  /* 0x0810000010d54fae */ /* 0x0003e2000d101d48 */
[----:B------:R-:W-:Y:S02]  /*9330*/  @P3 LEA.HI.X R11, R5, c[0x0][0x224], R8, 0x1, P0 ;  /* 0x00008900050b3a11 */ /* 0x000fe400000f0c08 */
[----:B------:R-:W-:Y:S02]  /*9340*/  @P1 LEA R8, P0, R6, c[0x0][0x220], 0x1 ;  /* 0x0000880006081a11 */ /* 0x000fe400078008ff */
[----:B------:R-:W-:Y:S02]  /*9350*/  ISETP.NE.AND P2, PT, R18, RZ, PT ;  /* 0x000000ff1200720c */ /* 0x000fe40003f45270 */
[----:B------:R-:W-:Y:S02]  /*9360*/  @P1 LEA.HI.X R9, R6, c[0x0][0x224], R9, 0x1, P0 ;  /* 0x0000890006091a11 */ /* 0x000fe400000f0c09 */
[----:B------:R-:W-:Y:S11]  /*9370*/  ISETP.GE.AND P0, PT, R219, 0x61, PT ;  /* 0x00000061db00780c */ /* 0x000ff60003f06270 */
[----:B------:R-:W-:Y:S02]  /*9380*/  @!UPT UIADD3 URZ, URZ, URZ, URZ ;  /* 0x0000003f3f3ff290 */ /* 0x000fe4000fffe03f */
[----:B------:R-:W-:Y:S05]  /*9390*/  @P0 IADD3 R5, P5, R148, R4, RZ ;  /* 0x0000000494050210 */ /* 0x000fea0007fbe0ff */
[----:B------:R-:W-:Y:S01]  /*93a0*/  @P0 IMAD.X R3, R3, 0x1, R157, P5 ;  /* 0x0000000103030824 */ /* 0x000fe200028e069d */
[C---:B------:R-:W-:Y:S04]  /*93b0*/  @P0 LEA R4, P5, R5.reuse, c[0x0][0x220], 0x1 ;  /* 0x0000880005040a11 */ /* 0x040fe800078a08ff */
[----:B------:R-:W-:Y:S02]  /*93c0*/  @P0 LEA.HI.X R5, R5, c[0x0][0x224], R3, 0x1, P5 ;  /* 0x0000890005050a11 */ /* 0x000fe400028f0c03 */
[C---:B------:R-:W-:Y:S11]  /*93d0*/  LOP3.LUT P5, RZ, R241.reuse, 0x2, RZ, 0xc0, !PT ;  /* 0x00000002f1ff7812 */ /* 0x040ff600078ac0ff */
[----:B------:R-:W-:Y:S02]  /*93e0*/  @!UPT UIADD3 URZ, URZ, URZ, URZ ;  /* 0x0000003f3f3ff290 */ /* 0x000fe4000fffe03f */
[----:B------:R1:W-:Y:S01]  /*93f0*/  @P4 LDGSTS.E.BYPASS.LTC128B.128 [R213+0xb900], [R16.64+0x80], !P5 ;  /* 0x0b90008010d54fae */ /* 0x0003e2000e901d48 */
[----:B------:R-:W-:Y:S11]  /*9400*/  LOP3.LUT P4, RZ, R241, 0x4, RZ, 0xc0, !PT ;  /* 0x00000004f1ff7812 */ /* 0x000ff6000788c0ff */
[----:B------:R-:W-:Y:S02]  /*9410*/  @!UPT UIADD3 URZ, URZ, URZ, URZ ;  /* 0x0000003f3f3ff290 */ /* 0x000fe4000fffe03f */
[----:B------:R1:W-:Y:S04]  /*9420*/  @P3 LDGSTS.E.BYPASS.LTC128B.128 [R214+0x9100], [R10.64], !P4 ;  /* 0x091000000ad63fae */ /* 0x0003e8000e101d48 */
[----:B------:R1:W-:Y:S04]  /*9430*/  @P3 LDGSTS.E.BYPASS.LTC128B.128 [R214+0xc900], [R10.64+0x80], !P5 ;  /* 0x0c9000800ad63fae */ /* 0x0003e8000e901d48 */
[----:B------:R1:W-:Y:S04]  /*9440*/  @P1 LDGSTS.E.BYPASS.LTC128B.128 [R214+0xa100], [R8.64], !P4 ;  /* 0x0a10000008d61fae */ /* 0x0003e8000e101d48 */
[----:B------:R1:W-:Y:S04]  /*9450*/  @P1 LDGSTS.E.BYPASS.LTC128B.128 [R214+0xd900], [R8.64+0x80], !P5 ;  /* 0x0d90008008d61fae */ /* 0x0003e8000e901d48 */
[----:B------:R1:W-:Y:S04]  /*9460*/  @P0 LDGSTS.E.BYPASS.LTC128B.128 [R214+0xb100], [R4.64], !P4 ;  /* 0x0b10000004d60fae */ /* 0x0003e8000e101d48 */
[----:B------:R1:W-:Y:S02]  /*9470*/  @P0 LDGSTS.E.BYPASS.LTC128B.128 [R214+0xe900], [R4.64+0x80], !P5 ;  /* 0x0e90008004d60fae */ /* 0x0003e4000e901d48 */
.L_x_389:
[----:B------:R-:W-:Y:S05]  /*9480*/  BSYNC B0 ;  /* 0x0000000000007941 */ /* 0x000fea0003800000 */
.L_x_388:
[----:B------:R-:W0:Y:S01]  /*9490*/  LDGDEPBAR ;  /* 0x00000000000079af */ /* 0x000e220000000000 */
[----:B------:R-:W-:Y:S02]  /*94a0*/  ISETP.NE.AND P0, PT, R15, RZ, PT ;  /* 0x000000ff0f00720c */ /* 0x000fe40003f05270 */
[----:B------:R-:W-:Y:S11]  /*94b0*/  IADD3 R41, R41, -0x1, RZ ;  /* 0xffffffff29297810 */ /* 0x000ff60007ffe0ff */
[----:B------:R-:W-:-:S05]  /*94c0*/  @P0 BRA `(.L_x_390) ;  /* 0xffff9d1000000947 */ /* 0x000fca000383ffff */
[----:B------:R-:W-:Y:S01]  /*94d0*/  WARPSYNC 0xffffffff ;  /* 0xffffffff00007948 */ /* 0x000fe20003800000 */
[----:B------:R-:W-:Y:S06]  /*94e0*/  BAR.SYNC.DEFER_BLOCKING 0x0 ;  /* 0x0000000000007b1d */ /* 0x000fec0000010000 */
.L_x_341:
[----:B------:R-:W-:Y:S01]  /*94f0*/  ISETP.GE.AND P0, PT, R144, 0x1, PT ;  /* 0x000000019000780c */ /* 0x000fe20003f06270 */
[----:B------:R-:W-:Y:S01]  /*9500*/  BSSY B0, `(.L_x_391) ;  /* 0x000001f000007945 */ /* 0x000fe20003800000 */
[----:B------:R-:W-:-:S11]  /*9510*/  MOV R2, RZ ;  /* 0x000000ff00027202 */ /* 0x000fd60000000f00 */
[----:B------:R-:W-:Y:S05]  /*9520*/  @!P0 BRA `(.L_x_392) ;  /* 0x000001c000008947 */ /* 0x000fea0003800000 */
[----:B----4-:R-:W-:Y:S02]  /*9530*/  IABS R3, R136 ;  /* 0x0000008800037213 */ /* 0x010fe40000000000 */
[----:B------:R-:W-:Y:S02]  /*9540*/  IADD3 R6, R145, -0x1, R136 ;  /* 0xffffffff91067810 */ /* 0x000fe40007ffe088 */
[----:B------:R-:W2:Y:S02]  /*9550*/  I2F.RP R2, R3 ;  /* 0x0000000300027306 */ /* 0x000ea40000209400 */
[----:B-1----:R-:W-:-:S06]  /*9560*/  IABS R10, R6 ;  /* 0x00000006000a7213 */ /* 0x002fcc0000000000 */
[----:B--2---:R-:W1:Y:S02]  /*9570*/  MUFU.RCP R2, R2 ;  /* 0x0000000200027308 */ /* 0x004e640000001000 */
[----:B-1----:R-:W-:-:S06]  /*9580*/  IADD3 R2, R2, 0xffffffe, RZ ;  /* 0x0ffffffe02027810 */ /* 0x002fcc0007ffe0ff */
[----:B------:R-:W1:Y:S02]  /*9590*/  F2I.FTZ.U32.TRUNC.NTZ R5, R2 ;  /* 0x0000000200057305 */ /* 0x000e64000021f000 */
[----:B-1----:R-:W-:-:S04]  /*95a0*/  IMAD.MOV R2, RZ, RZ, -R5 ;  /* 0x000000ffff027224 */ /* 0x002fc800078e0a05 */
[----:B------:R-:W-:Y:S01]  /*95b0*/  IMAD.MOV.U32 R4, RZ, RZ, R2 ;  /* 0x000000ffff047224 */ /* 0x000fe200078e0002 */
[----:B------:R-:W-:-:S03]  /*95c0*/  IABS R2, R136 ;  /* 0x0000008800027213 */ /* 0x000fc60000000000 */
[----:B------:R-:W-:Y:S02]  /*95d0*/  IMAD R8, R4, R3, RZ ;  /* 0x0000000304087224 */ /* 0x000fe400078e02ff */
[----:B------:R-:W-:Y:S02]  /*95e0*/  IMAD.MOV.U32 R4, RZ, RZ, RZ ;  /* 0x000000ffff047224 */ /* 0x000fe400078e00ff */
        /* <DEDUP_REMOVED lines=16> */
.L_x_392:
[----:B------:R-:W-:Y:S05]  /*96f0*/  BSYNC B0 ;  /* 0x0000000000007941 */ /* 0x000fea0003800000 */
.L_x_391:
[----:B----4-:R-:W2:Y:S01]  /*9700*/  LDL R3, [R1+0x4c] ;  /* 0x00004c0001037983 */ /* 0x010ea20000100800 */
[----:B------:R-:W-:Y:S01]  /*9710*/  CS2R R26, SRZ ;  /* 0x00000000001a7805 */ /* 0x000fe2000001ff00 */
[----:B------:R-:W-:Y:S01]  /*9720*/  CS2R R64, SRZ ;  /* 0x0000000000407805 */ /* 0x000fe2000001ff00 */
[----:B------:R-:W-:Y:S01]  /*9730*/  CS2R R28, SRZ ;  /* 0x00000000001c7805 */ /* 0x000fe2000001ff00 */
[----:B---3--:R-:W-:Y:S01]  /*9740*/  CS2R R70, SRZ ;  /* 0x0000000000467805 */ /* 0x008fe2000001ff00 */
        /* <DEDUP_REMOVED lines=29> */
[----:B--2---:R-:W-:-:S04]  /*9920*/  IMAD R252, R3, R2, RZ ;  /* 0x0000000203fc7224 */ /* 0x004fc800078e02ff */
[--C-:B------:R-:W-:Y:S01]  /*9930*/  IMAD.IADD R3, R252, 0x1, R2.reuse ;  /* 0x00000001fc037824 */ /* 0x100fe200078e0202 */
[----:B------:R-:W-:-:S04]  /*9940*/  PRMT R2, RZ, 0x7610, R2 ;  /* 0x00007610ff027816 */ /* 0x000fc80000000002 */
[----:B------:R-:W-:-:S04]  /*9950*/  IMNMX R230, R145, R3, PT ;  /* 0x0000000391e67217 */ /* 0x000fc80003800200 */
[----:B------:R-:W-:-:S13]  /*9960*/  ISETP.GT.AND P0, PT, R230, R252, PT ;  /* 0x000000fce600720c */ /* 0x000fda0003f04270 */
[----:B------:R-:W-:Y:S05]  /*9970*/  @!P0 BRA `(.L_x_393) ;  /* 0x0000b73000008947 */ /* 0x000fea0003800000 */
[----:B------:R-:W2:Y:S04]  /*9980*/  LDL R6, [R1+0x38] ;  /* 0x0000380001067983 */ /* 0x000ea80000100800 */
[----:B-1----:R-:W3:Y:S01]  /*9990*/  LDL R5, [R1+0x3c] ;  /* 0x00003c0001057983 */ /* 0x002ee20000100800 */
[----:B------:R-:W-:-:S03]  /*99a0*/  ISETP.NE.U32.AND P0, PT, RZ, c[0x0][0x340], PT ;  /* 0x0000d000ff007a0c */ /* 0x000fc60003f05070 */
[----:B------:R-:W4:Y:S01]  /*99b0*/  LDL R15, [R1+0x40] ;  /* 0x00004000010f7983 */ /* 0x000f220000100800 */
[----:B------:R-:W-:-:S03]  /*99c0*/  ISETP.NE.AND.EX P1, PT, RZ, c[0x0][0x344], PT, P0 ;  /* 0x0000d100ff007a0c */ /* 0x000fc60003f25300 */
[----:B------:R-:W4:Y:S04]  /*99d0*/  LDL R4, [R1+0x24] ;  /* 0x0000240001047983 */ /* 0x000f280000100800 */
[----:B------:R-:W4:Y:S04]  /*99e0*/  LDL R30, [R1+0x2c] ;  /* 0x00002c00011e7983 */ /* 0x000f280000100800 */
[----:B------:R-:W4:Y:S02]  /*99f0*/  LDL R9, [R1+0x44] ;  /* 0x0000440001097983 */ /* 0x000f240000100800 */
[----:B--2---:R-:W-:-:S02]  /*9a00*/  @P1 IADD3 R2, P0, R6, c[0x0][0x340], RZ ;  /* 0x0000d00006021a10 */ /* 0x004fc40007f1e0ff */
[----:B------:R-:W2:Y:S02]  /*9a10*/  LDL R6, [R1+0x30] ;  /* 0x0000300001067983 */ /* 0x000ea40000100800 */
[----:B---3--:R-:W-:-:S05]  /*9a20*/  @P1 IADD3.X R3, R5, c[0x0][0x344], RZ, P0, !PT ;  /* 0x0000d10005031a10 */ /* 0x008fca00007fe4ff */
[----:B------:R1:W3:Y:S01]  /*9a30*/  @P1 LDG.E R2, [R2.64] ;  /* 0x0000000802021981 */ /* 0x0002e2000c1e1900 */
[----:B------:R-:W-:-:S04]  /*9a40*/  IMAD.MOV.U32 R130, RZ, RZ, 0x70 ;  /* 0x00000070ff827424 */ /* 0x000fc800078e00ff */
[----:B------:R-:W-:Y:S01]  /*9a50*/  IMAD R130, R230, R130, -0x70 ;  /* 0xffffff90e6827424 */ /* 0x000fe200078e0282 */
[----:B------:R-:W-:Y:S01]  /*9a60*/  WARPSYNC 0xffffffff ;  /* 0xffffffff00007948 */ /* 0x000fe20003800000 */
[----:B-1----:R-:W-:-:S05]  /*9a70*/  IMAD.MOV.U32 R3, RZ, RZ, c[0x0][0x2b8] ;  /* 0x0000ae00ff037624 */ /* 0x002fca00078e00ff */
[----:B------:R-:W-:Y:S01]  /*9a80*/  ISETP.NE.AND P2, PT, R3, 0x1, PT ;  /* 0x000000010300780c */ /* 0x000fe20003f45270 */
[----:B------:R-:W-:-:S04]  /*9a90*/  IMAD.IADD R3, R0, 0x1, R130 ;  /* 0x0000000100037824 */ /* 0x000fc800078e0282 */
[C---:B----4-:R-:W-:Y:S01]  /*9aa0*/  IMAD.IADD R11, R3.reuse, 0x1, R4 ;  /* 0x00000001030b7824 */ /* 0x050fe200078e0204 */
[----:B------:R-:W-:-:S04]  /*9ab0*/  ISETP.GE.AND P0, PT, R3, R144, PT ;  /* 0x000000900300720c */ /* 0x000fc80003f06270 */
[----:B------:R-:W-:-:S03]  /*9ac0*/  ISETP.GT.OR P0, PT, R0, 0x6f, P0 ;  /* 0x0000006f0000780c */ /* 0x000fc60000704670 */
[----:B------:R-:W-:-:S04]  /*9ad0*/  @P2 IMAD.HI.U32 R4, R11, c[0x0][0x2bc], RZ ;  /* 0x0000af000b042a27 */ /* 0x000fc800078e00ff */
[----:B------:R-:W-:Y:S01]  /*9ae0*/  IMAD.MOV.U32 R8, RZ, RZ, R11 ;  /* 0x000000ffff087224 */ /* 0x000fe200078e000b */
[----:B------:R-:W-:Y:S01]  /*9af0*/  @P2 SHF.R.U32.HI R8, RZ, c[0x0][0x2c0], R4 ;  /* 0x0000b000ff082a19 */ /* 0x000fe20000011604 */
[----:B------:R-:W-:Y:S01]  /*9b00*/  IMAD.MOV.U32 R220, RZ, RZ, RZ ;  /* 0x000000ffffdc7224 */ /* 0x000fe200078e00ff */
[----:B------:R-:W-:Y:S01]  /*9b10*/  BAR.SYNC.DEFER_BLOCKING 0x0 ;  /* 0x0000000000007b1d */ /* 0x000fe20000010000 */
[----:B------:R-:W-:Y:S02]  /*9b20*/  IMAD.MOV.U32 R5, RZ, RZ, c[0x0][0x2c4] ;  /* 0x0000b100ff057624 */ /* 0x000fe400078e00ff */
[----:B------:R-:W-:-:S05]  /*9b30*/  @!P1 IMAD.MOV.U32 R2, RZ, RZ, R15 ;  /* 0x000000ffff029224 */ /* 0x000fca00078e000f */
[----:B---3--:R-:W-:Y:S01]  /*9b40*/  SHF.R.S32.HI R3, RZ, 0x1f, R2 ;  /* 0x0000001fff037819 */ /* 0x008fe20000011402 */
[----:B------:R-:W-:-:S04]  /*9b50*/  IMAD.WIDE.U32 R16, R2, c[0x0][0x2b0], RZ ;  /* 0x0000ac0002107a25 */ /* 0x000fc800078e00ff */
[----:B------:R-:W-:-:S04]  /*9b60*/  IMAD R3, R3, c[0x0][0x2b0], RZ ;  /* 0x0000ac0003037a24 */ /* 0x000fc800078e02ff */
[----:B------:R-:W-:Y:S01]  /*9b70*/  IMAD R2, R2, c[0x0][0x2b4], R3 ;  /* 0x0000ad0002027a24 */ /* 0x000fe200078e0203 */
[----:B------:R-:W-:-:S03]  /*9b80*/  @!P0 IADD3 R3, P2, R8, R16, RZ ;  /* 0x0000001008038210 */ /* 0x000fc60007f5e0ff */
[----:B------:R-:W-:Y:S01]  /*9b90*/  IMAD.IADD R4, R17, 0x1, R2 ;  /* 0x0000000111047824 */ /* 0x000fe200078e0202 */
[----:B------:R-:W-:Y:S01]  /*9ba0*/  STL.64 [R1+0x18], R16 ;  /* 0x0000181001007387 */ /* 0x000fe20000100a00 */
[----:B------:R-:W-:-:S03]  /*9bb0*/  @!P0 LEA R2, P1, R3, c[0x0][0x2a0], 0x2 ;  /* 0x0000a80003028a11 */ /* 0x000fc600078210ff */
[----:B------:R1:W-:Y:S02]  /*9bc0*/  STL [R1+0x20], R4 ;  /* 0x0000200401007387 */ /* 0x0003e40000100800 */
[----:B-1----:R-:W-:-:S04]  /*9bd0*/  @!P0 LEA.HI.X.SX32 R4, R8, R4, 0x1, P2 ;  /* 0x0000000408048211 */ /* 0x002fc800010f0eff */
[----:B------:R-:W-:-:S05]  /*9be0*/  @!P0 LEA.HI.X R3, R3, c[0x0][0x2a4], R4, 0x2, P1 ;  /* 0x0000a90003038a11 */ /* 0x000fca00008f1404 */
[----:B------:R1:W3:Y:S01]  /*9bf0*/  @!P0 LDG.E R220, [R2.64] ;  /* 0x0000000802dc8981 */ /* 0x0002e2000c1e1900 */
[----:B------:R-:W-:Y:S02]  /*9c00*/  ISETP.NE.AND P1, PT, R5, 0x1, PT ;  /* 0x000000010500780c */ /* 0x000fe40003f25270 */
[----:B------:R-:W-:Y:S02]  /*9c10*/  ISETP.NE.U32.AND P0, PT, RZ, c[0x0][0x348], PT ;  /* 0x0000d200ff007a0c */ /* 0x000fe40003f05070 */
[----:B--2---:R-:W-:Y:S01]  /*9c20*/  LOP3.LUT R52, R6, 0xffff, RZ, 0xc0, !PT ;  /* 0x0000ffff06347812 */ /* 0x004fe200078ec0ff */
[----:B------:R-:W-:Y:S01]  /*9c30*/  IMAD R6, R30, 0x80, R0 ;  /* 0x000000801e067824 */ /* 0x000fe200078e0200 */
[----:B------:R-:W-:Y:S02]  /*9c40*/  ISETP.NE.AND.EX P0, PT, RZ, c[0x0][0x34c], PT, P0 ;  /* 0x0000d300ff007a0c */ /* 0x000fe40003f05300 */
[----:B-1----:R-:W-:-:S05]  /*9c50*/  SHF.R.S32.HI R2, RZ, 0x1f, R146 ;  /* 0x0000001fff027819 */ /* 0x002fca0000011492 */
[----:B------:R-:W-:-:S04]  /*9c60*/  IMAD R2, R2, c[0x0][0x178], RZ ;  /* 0x00005e0002027a24 */ /* 0x000fc800078e02ff */
[C---:B------:R-:W-:Y:S02]  /*9c70*/  IMAD R4, R146.reuse, c[0x0][0x17c], R2 ;  /* 0x00005f0092047a24 */ /* 0x040fe400078e0202 */
[----:B------:R-:W-:Y:S01]  /*9c80*/  IMAD.WIDE.U32 R2, R146, c[0x0][0x178], RZ ;  /* 0x00005e0092027a25 */ /* 0x000fe200078e00ff */
[----:B------:R-:W-:-:S03]  /*9c90*/  SEL R9, R9, RZ, !P0 ;  /* 0x000000ff09097207 */ /* 0x000fc60004000000 */
[----:B------:R-:W-:Y:S02]  /*9ca0*/  IMAD.IADD R3, R3, 0x1, R4 ;  /* 0x0000000103037824 */ /* 0x000fe400078e0204 */
[----:B------:R-:W-:-:S04]  /*9cb0*/  @P1 IMAD.HI.U32 R10, R6, c[0x0][0x2c8], RZ ;  /* 0x0000b200060a1a27 */ /* 0x000fc800078e00ff */
[----:B------:R-:W-:Y:S01]  /*9cc0*/  IMAD.WIDE.U32 R4, R52, c[0x0][0x1b8], R2 ;  /* 0x00006e0034047a25 */ /* 0x000fe200078e0002 */
[----:B------:R-:W-:-:S03]  /*9cd0*/  SEL R3, R15, RZ, !P0 ;  /* 0x000000ff0f037207 */ /* 0x000fc60004000000 */
[----:B------:R-:W-:Y:S01]  /*9ce0*/  IMAD.MOV.U32 R2, RZ, RZ, R6 ;  /* 0x000000ffff027224 */ /* 0x000fe200078e0006 */
[----:B------:R-:W-:Y:S01]  /*9cf0*/  @P1 SHF.R.U32.HI R2, RZ, c[0x0][0x2cc], R10 ;  /* 0x0000b300ff021a19 */ /* 0x000fe2000001160a */
[----:B------:R-:W-:Y:S02]  /*9d00*/  IMAD R5, R52, c[0x0][0x1bc], R5 ;  /* 0x00006f0034057a24 */ /* 0x000fe400078e0205 */
[----:B------:R-:W-:Y:S01]  /*9d10*/  IMAD R9, R9, c[0x0][0x1c0], RZ ;  /* 0x0000700009097a24 */ /* 0x000fe200078e02ff */
[----:B------:R-:W-:Y:S01]  /*9d20*/  SHF.R.S32.HI R10, RZ, 0x1f, R2 ;  /* 0x0000001fff0a7819 */ /* 0x000fe20000011402 */
[----:B------:R-:W-:-:S04]  /*9d30*/  IMAD.WIDE.U32 R4, R3, c[0x0][0x1c0], R4 ;  /* 0x0000700003047a25 */ /* 0x000fc800078e0004 */
[----:B------:R-:W-:Y:S02]  /*9d40*/  IMAD R9, R3, c[0x0][0x1c4], R9 ;  /* 0x0000710003097a24 */ /* 0x000fe400078e0209 */
[----:B------:R-:W-:Y:S02]  /*9d50*/  IMAD.MOV R3, RZ, RZ, -R2 ;  /* 0x000000ffff037224 */ /* 0x000fe400078e0a02 */
[----:B------:R-:W-:Y:S02]  /*9d60*/  IMAD.IADD R5, R5, 0x1, R9 ;  /* 0x0000000105057824 */ /* 0x000fe400078e0209 */
[----:B------:R-:W-:Y:S02]  /*9d70*/  IMAD R6, R3, c[0x0][0x2c4], R6 ;  /* 0x0000b10003067a24 */ /* 0x000fe400078e0206 */
[----:B------:R-:W-:-:S03]  /*9d80*/  IMAD R3, R10, c[0x0][0x1b0], RZ ;  /* 0x00006c000a037a24 */ /* 0x000fc600078e02ff */
[----:B------:R-:W-:Y:S01]  /*9d90*/  SHF.R.S32.HI R9, RZ, 0x1f, R6 ;  /* 0x0000001fff097819 */ /* 0x000fe20000011406 */
[C---:B------:R-:W-:Y:S02]  /*9da0*/  IMAD R10, R2.reuse, c[0x0][0x1b4], R3 ;  /* 0x00006d00020a7a24 */ /* 0x040fe400078e0203 */
[----:B------:R-:W-:-:S04]  /*9db0*/  IMAD.WIDE.U32 R2, R2, c[0x0][0x1b0], R4 ;  /* 0x00006c0002027a25 */ /* 0x000fc800078e0004 */
[----:B------:R-:W-:Y:S02]  /*9dc0*/  IMAD R4, R9, c[0x0][0x1a8], RZ ;  /* 0x00006a0009047a24 */ /* 0x000fe400078e02ff */
[----:B------:R-:W-:Y:S02]  /*9dd0*/  IMAD.IADD R3, R3, 0x1, R10 ;  /* 0x0000000103037824 */ /* 0x000fe400078e020a */
[C---:B------:R-:W-:Y:S02]  /*9de0*/  IMAD R4, R6.reuse, c[0x0][0x1ac], R4 ;  /* 0x00006b0006047a24 */ /* 0x040fe400078e0204 */
[----:B------:R-:W-:-:S04]  /*9df0*/  IMAD.WIDE.U32 R2, R6, c[0x0][0x1a8], R2 ;  /* 0x00006a0006027a25 */ /* 0x000fc800078e0002 */
[----:B------:R-:W-:Y:S01]  /*9e00*/  IMAD.IADD R4, R3, 0x1, R4 ;  /* 0x0000000103047824 */ /* 0x000fe200078e0204 */
[----:B------:R-:W-:-:S04]  /*9e10*/  LEA R3, P0, R2, c[0x0][0x160], 0x1 ;  /* 0x0000580002037a11 */ /* 0x000fc800078008ff */
[----:B------:R-:W-:Y:S01]  /*9e20*/  LEA.HI.X R2, R2, c[0x0][0x164], R4, 0x1, P0 ;  /* 0x0000590002027a11 */ /* 0x000fe200000f0c04 */
[----:B------:R-:W1:Y:S01]  /*9e30*/  SHFL.IDX PT, R10, R3, RZ, 0x181f ;  /* 0x00181fff030a7589 */ /* 0x000e6200000e0000 */
[----:B------:R-:W-:-:S03]  /*9e40*/  IMAD R24, R153, c[0x0][0x2c4], RZ ;  /* 0x0000b10099187a24 */ /* 0x000fc600078e02ff */
[----:B------:R-:W2:Y:S01]  /*9e50*/  SHFL.IDX PT, R9, R2, RZ, 0x181f ;  /* 0x00181fff02097589 */ /* 0x000ea200000e0000 */
[----:B------:R-:W-:Y:S02]  /*9e60*/  IMAD R6, R30, 0x80, R81 ;  /* 0x000000801e067824 */ /* 0x000fe400078e0251 */
[----:B------:R-:W-:Y:S01]  /*9e70*/  IMAD.MOV R4, RZ, RZ, -R8 ;  /* 0x000000ffff047224 */ /* 0x000fe200078e0a08 */
[----:B------:R-:W4:Y:S02]  /*9e80*/  SHFL.IDX PT, R15, R3, 0x1, 0x181f ;  /* 0x00381f00030f7f89 */ /* 0x000f2400000e0000 */
[----:B------:R-:W-:Y:S01]  /*9e90*/  ISETP.GE.AND P4, PT, R6, R24, PT ;  /* 0x000000180600720c */ /* 0x000fe20003f86270 */
[----:B------:R-:W-:Y:S01]  /*9ea0*/  IMAD R223, R4, c[0x0][0x2b8], R11 ;  /* 0x0000ae0004df7a24 */ /* 0x000fe200078e020b */
[----:B------:R-:W4:Y:S01]  /*9eb0*/  SHFL.IDX PT, R18, R2, 0x1, 0x181f ;  /* 0x00381f0002127f89 */ /* 0x000f2200000e0000 */
[----:B------:R-:W-:Y:S02]  /*9ec0*/  IADD3 R4, R6, 0x20, RZ ;  /* 0x0000002006047810 */ /* 0x000fe40007ffe0ff */
[----:B------:R-:W-:-:S02]  /*9ed0*/  ISETP.GE.AND P6, PT, R76, c[0x0][0x198], PT ;  /* 0x000066004c007a0c */ /* 0x000fc40003fc6270 */
[----:B------:R-:W-:Y:S02]  /*9ee0*/  SHF.R.S32.HI R54, RZ, 0x1f, R223 ;  /* 0x0000001fff367819 */ /* 0x000fe400000114df */
[----:B------:R-:W-:Y:S02]  /*9ef0*/  ISETP.GE.AND P0, PT, R4, R24, PT ;  /* 0x000000180400720c */ /* 0x000fe40003f06270 */
[----:B------:R-:W-:Y:S01]  /*9f00*/  IADD3 R19, R6, 0x40, RZ ;  /* 0x0000004006137810 */ /* 0x000fe20007ffe0ff */
[----:B------:R-:W-:Y:S01]  /*9f10*/  IMAD R8, R54, c[0x0][0x1e0], RZ ;  /* 0x0000780036087a24 */ /* 0x000fe200078e02ff */
[----:B-1----:R-:W-:Y:S01]  /*9f20*/  @!P4 LEA R16, P1, R76, R10, 0x1 ;  /* 0x0000000a4c10c211 */ /* 0x002fe200078208ff */
[C---:B------:R-:W-:Y:S01]  /*9f30*/  IMAD.WIDE.U32 R4, R223.reuse, c[0x0][0x1e0], RZ ;  /* 0x00007800df047a25 */ /* 0x040fe200078e00ff */
[----:B------:R-:W-:Y:S02]  /*9f40*/  ISETP.GE.AND P5, PT, R212, c[0x0][0x198], PT ;  /* 0x00006600d4007a0c */ /* 0x000fe40003fa6270 */
[----:B--2---:R-:W-:Y:S01]  /*9f50*/  @!P4 LEA.HI.X R17, R76, R9, R77, 0x1, P1 ;  /* 0x000000094c11c211 */ /* 0x004fe200008f0c4d */
[----:B------:R-:W-:Y:S01]  /*9f60*/  IMAD R8, R223, c[0x0][0x1e4], R8 ;  /* 0x00007900df087a24 */ /* 0x000fe200078e0208 */
[----:B------:R-:W-:-:S02]  /*9f70*/  ISETP.GE.AND P1, PT, R19, R24, PT ;  /* 0x000000181300720c */ /* 0x000fc40003f26270 */
[----:B------:R-:W1:Y:S01]  /*9f80*/  SHFL.IDX PT, R19, R3, 0x2, 0x181f ;  /* 0x00581f0003137f89 */ /* 0x000e6200000e0000 */
[----:B------:R-:W-:Y:S01]  /*9f90*/  @!P4 LEA R10, P3, R212, R10, 0x1 ;  /* 0x0000000ad40ac211 */ /* 0x000fe200078608ff */
[----:B------:R-:W-:Y:S02]  /*9fa0*/  IMAD.IADD R5, R5, 0x1, R8 ;  /* 0x0000000105057824 */ /* 0x000fe400078e0208 */
[----:B------:R2:W-:Y:S01]  /*9fb0*/  @!P4 LDGSTS.E.BYPASS.LTC128B.128 [R213+0x100], [R16.64], !P6 ;  /* 0x0010000010d5cfae */ /* 0x0005e2000f101d48 */
[----:B----4-:R-:W-:Y:S02]  /*9fc0*/  @!P0 LEA R8, P2, R76, R15, 0x1 ;  /* 0x0000000f4c088211 */ /* 0x010fe400078408ff */
[----:B------:R-:W-:Y:S02]  /*9fd0*/  @!P4 LEA.HI.X R11, R212, R9, R231, 0x1, P3 ;  /* 0x00000009d40bc211 */ /* 0x000fe400018f0ce7 */
[----:B------:R-:W-:-:S03]  /*9fe0*/  @!P0 LEA.HI.X R9, R76, R18, R77, 0x1, P2 ;  /* 0x000000124c098211 */ /* 0x000fc600010f0c4d */
[----:B------:R4:W-:Y:S04]  /*9ff0*/  @!P4 LDGSTS.E.BYPASS.LTC128B.128 [R213+0x4100], [R10.64], !P5 ;  /* 0x041000000ad5cfae */ /* 0x0009e8000e901d48 */
[----:B------:R1:W-:Y:S01]  /*a000*/  @!P0 LDGSTS.E.BYPASS.LTC128B.128 [R214+0x1100], [R8.64], !P6 ;  /* 0x0110000008d68fae */ /* 0x0003e2000f101d48 */
[----:B------:R-:W-:-:S03]  /*a010*/  IMAD.WIDE.U32 R22, R52, c[0x0][0x1e8], RZ ;  /* 0x00007a0034167a25 */ /* 0x000fc600078e00ff */
[----:B--2---:R-:W2:Y:S04]  /*a020*/  SHFL.IDX PT, R16, R2, 0x2, 0x181f ;  /* 0x00581f0002107f89 */ /* 0x004ea800000e0000 */
[----:B------:R2:W2:Y:S01]  /*a030*/  SHFL.IDX PT, R17, R3, 0x3, 0x181f ;  /* 0x00781f0003117f89 */ /* 0x0004a200000e0000 */
[----:B------:R-:W-:Y:S01]  /*a040*/  IMAD R20, R52, c[0x0][0x1ec], R23 ;  /* 0x00007b0034147a24 */ /* 0x000fe200078e0217 */
[----:B-1----:R-:W-:-:S04]  /*a050*/  @!P0 LEA R8, P2, R212, R15, 0x1 ;  /* 0x0000000fd4088211 */ /* 0x002fc800078408ff */
[----:B------:R-:W-:Y:S02]  /*a060*/  @!P0 LEA.HI.X R9, R212, R18, R231, 0x1, P2 ;  /* 0x00000012d4098211 */ /* 0x000fe400010f0ce7 */
[----:B------:R1:W1:Y:S01]  /*a070*/  SHFL.IDX PT, R18, R2, 0x3, 0x181f ;  /* 0x00781f0002127f89 */ /* 0x00026200000e0000 */
[----:B----4-:R-:W-:Y:S02]  /*a080*/  IADD3 R10, R6, 0x60, RZ ;  /* 0x00000060060a7810 */ /* 0x010fe40007ffe0ff */
[----:B------:R-:W-:Y:S01]  /*a090*/  IADD3 R129, R230, -0x1, RZ ;  /* 0xffffffffe6817810 */ /* 0x000fe20007ffe0ff */
[----:B------:R4:W-:Y:S01]  /*a0a0*/  @!P0 LDGSTS.E.BYPASS.LTC128B.128 [R214+0x5100], [R8.64], !P5 ;  /* 0x0510000008d68fae */ /* 0x0009e2000e901d48 */
[----:B------:R-:W-:-:S03]  /*a0b0*/  ISETP.GE.AND P0, PT, R10, R24, PT ;  /* 0x000000180a00720c */ /* 0x000fc60003f06270 */
[----:B------:R-:W-:Y:S01]  /*a0c0*/  IMAD R128, R129, -0x70, R144 ;  /* 0xffffff9081807824 */ /* 0x000fe200078e0290 */
[----:B------:R-:W-:Y:S04]  /*a0d0*/  STL.64 [R1+0x10], R22 ;  /* 0x0000101601007387 */ /* 0x000fe80000100a00 */
[----:B------:R1:W-:Y:S01]  /*a0e0*/  STL [R1+0xc], R20 ;  /* 0x00000c1401007387 */ /* 0x0003e20000100800 */
[----:B------:R-:W-:Y:S01]  /*a0f0*/  BSSY B0, `(.L_x_394) ;  /* 0x000003f000007945 */ /* 0x000fe20003800000 */
[----:B---3--:R-:W-:Y:S01]  /*a100*/  SHF.R.S32.HI R53, RZ, 0x1f, R220 ;  /* 0x0000001fff357819 */ /* 0x008fe200000114dc */
[----:B------:R-:W-:-:S04]  /*a110*/  IMAD.WIDE.U32 R4, R220, c[0x0][0x1f0], R4 ;  /* 0x00007c00dc047a25 */ /* 0x000fc800078e0004 */
[----:B--2---:R-:W-:Y:S01]  /*a120*/  IMAD R3, R53, c[0x0][0x1f0], RZ ;  /* 0x00007c0035037a24 */ /* 0x004fe200078e02ff */
[----:B------:R-:W-:-:S03]  /*a130*/  IADD3 R6, P3, R4, R22, RZ ;  /* 0x0000001604067210 */ /* 0x000fc60007f7e0ff */
[----:B-1----:R-:W-:Y:S01]  /*a140*/  IMAD R2, R220, c[0x0][0x1f4], R3 ;  /* 0x00007d00dc027a24 */ /* 0x002fe200078e0203 */
[----:B------:R-:W-:-:S04]  /*a150*/  @!P1 LEA R4, P2, R76, R19, 0x1 ;  /* 0x000000134c049211 */ /* 0x000fc800078408ff */
[----:B------:R-:W-:Y:S02]  /*a160*/  IADD3.X R2, R20, R5, R2, P3, !PT ;  /* 0x0000000514027210 */ /* 0x000fe40001ffe402 */
[-C--:B------:R-:W-:Y:S02]  /*a170*/  @!P1 LEA.HI.X R5, R76, R16.reuse, R77, 0x1, P2 ;  /* 0x000000104c059211 */ /* 0x080fe400010f0c4d */
[----:B------:R-:W-:Y:S02]  /*a180*/  LEA R3, P2, R6, c[0x0][0x1c8], 0x1 ;  /* 0x0000720006037a11 */ /* 0x000fe400078408ff */
[----:B------:R-:W-:Y:S01]  /*a190*/  @!P1 LEA R10, P3, R212, R19, 0x1 ;  /* 0x00000013d40a9211 */ /* 0x000fe200078608ff */
[----:B------:R1:W-:Y:S01]  /*a1a0*/  @!P1 LDGSTS.E.BYPASS.LTC128B.128 [R214+0x2100], [R4.64], !P6 ;  /* 0x0210000004d69fae */ /* 0x0003e2000f101d48 */
[----:B------:R-:W-:Y:S02]  /*a1b0*/  LEA.HI.X R20, R6, c[0x0][0x1cc], R2, 0x1, P2 ;  /* 0x0000730006147a11 */ /* 0x000fe400010f0c02 */
[----:B------:R-:W-:Y:S01]  /*a1c0*/  IMNMX R2, R128, 0x70, PT ;  /* 0x0000007080027817 */ /* 0x000fe20003800200 */
[----:B------:R-:W2:Y:S01]  /*a1d0*/  SHFL.IDX PT, R15, R3, RZ, 0x181f ;  /* 0x00181fff030f7589 */ /* 0x000ea200000e0000 */
[----:B------:R-:W-:-:S03]  /*a1e0*/  @!P1 LEA.HI.X R11, R212, R16, R231, 0x1, P3 ;  /* 0x00000010d40b9211 */ /* 0x000fc600018f0ce7 */
[----:B------:R-:W3:Y:S01]  /*a1f0*/  SHFL.IDX PT, R16, R20, RZ, 0x181f ;  /* 0x00181fff14107589 */ /* 0x000ee200000e0000 */
[----:B------:R-:W-:Y:S01]  /*a200*/  IMAD.IADD R2, R2, 0x1, -R81 ;  /* 0x0000000102027824 */ /* 0x000fe200078e0a51 */
[CC--:B----4-:R-:W-:Y:S02]  /*a210*/  @!P0 LEA R8, P2, R76.reuse, R17.reuse, 0x1 ;  /* 0x000000114c088211 */ /* 0x0d0fe400078408ff */
[----:B------:R4:W-:Y:S02]  /*a220*/  @!P1 LDGSTS.E.BYPASS.LTC128B.128 [R214+0x6100], [R10.64], !P5 ;  /* 0x061000000ad69fae */ /* 0x0009e4000e901d48 */
[----:B------:R-:W-:Y:S02]  /*a230*/  @!P0 LEA.HI.X R9, R76, R18, R77, 0x1, P2 ;  /* 0x000000124c098211 */ /* 0x000fe400010f0c4d */
[----:B------:R-:W-:Y:S01]  /*a240*/  ISETP.GE.AND P2, PT, R2, 0x1, PT ;  /* 0x000000010200780c */ /* 0x000fe20003f46270 */
[----:B------:R-:W2:Y:S04]  /*a250*/  SHFL.IDX PT, R6, R3, 0x1, 0x181f ;  /* 0x00381f0003067f89 */ /* 0x000ea800000e0000 */
[----:B------:R2:W-:Y:S01]  /*a260*/  @!P0 LDGSTS.E.BYPASS.LTC128B.128 [R214+0x3100], [R8.64], !P6 ;  /* 0x0310000008d68fae */ /* 0x0005e2000f101d48 */
[----:B-1----:R-:W-:-:S04]  /*a270*/  @!P0 LEA R4, P1, R212, R17, 0x1 ;  /* 0x00000011d4048211 */ /* 0x002fc800078208ff */
[----:B------:R-:W-:Y:S02]  /*a280*/  @!P0 LEA.HI.X R5, R212, R18, R231, 0x1, P1 ;  /* 0x00000012d4058211 */ /* 0x000fe400008f0ce7 */
[----:B------:R-:W-:Y:S04]  /*a290*/  SHFL.IDX PT, R18, R3, 0x2, 0x181f ;  /* 0x00581f0003127f89 */ /* 0x000fe800000e0000 */
[----:B----4-:R-:W1:Y:S01]  /*a2a0*/  SHFL.IDX PT, R11, R20, 0x1, 0x181f ;  /* 0x00381f00140b7f89 */ /* 0x010e6200000e0000 */
[----:B------:R-:W-:-:S03]  /*a2b0*/  ISETP.GE.AND P6, PT, R76, c[0x0][0x1d4], PT ;  /* 0x000075004c007a0c */ /* 0x000fc60003fc6270 */
[----:B------:R-:W4:Y:S01]  /*a2c0*/  SHFL.IDX PT, R19, R20, 0x2, 0x181f ;  /* 0x00581f0014137f89 */ /* 0x000f2200000e0000 */
[----:B------:R-:W-:-:S03]  /*a2d0*/  ISETP.GE.AND P1, PT, R2, 0x21, PT ;  /* 0x000000210200780c */ /* 0x000fc60003f26270 */
[----:B------:R1:W-:Y:S01]  /*a2e0*/  @!P0 LDGSTS.E.BYPASS.LTC128B.128 [R214+0x7100], [R4.64], !P5 ;  /* 0x0710000004d68fae */ /* 0x0003e2000e901d48 */
[----:B--2---:R-:W-:Y:S02]  /*a2f0*/  @P2 LEA R8, P0, R76, R15, 0x1 ;  /* 0x0000000f4c082211 */ /* 0x004fe400078008ff */
[----:B------:R-:W-:Y:S01]  /*a300*/  ISETP.GE.AND P5, PT, R212, c[0x0][0x1d4], PT ;  /* 0x00007500d4007a0c */ /* 0x000fe20003fa6270 */
[----:B------:R-:W0:Y:S01]  /*a310*/  LDGDEPBAR ;  /* 0x00000000000079af */ /* 0x000e220000000000 */
[----:B---3--:R-:W-:Y:S02]  /*a320*/  @P2 LEA.HI.X R9, R76, R16, R77, 0x1, P0 ;  /* 0x000000104c092211 */ /* 0x008fe400000f0c4d */
[----:B------:R-:W-:-:S03]  /*a330*/  ISETP.GE.AND P0, PT, R2, 0x41, PT ;  /* 0x000000410200780c */ /* 0x000fc60003f06270 */
[----:B------:R2:W-:Y:S01]  /*a340*/  @P2 LDGSTS.E.BYPASS.LTC128B.128 [R213+0x8100], [R8.64], !P6 ;  /* 0x0810000008d52fae */ /* 0x0005e2000f101d48 */
[----:B-1----:R-:W-:-:S04]  /*a350*/  @P2 LEA R4, P3, R212, R15, 0x1 ;  /* 0x0000000fd4042211 */ /* 0x002fc800078608ff */
[----:B------:R-:W-:Y:S02]  /*a360*/  @P2 LEA.HI.X R5, R212, R16, R231, 0x1, P3 ;  /* 0x00000010d4052211 */ /* 0x000fe400018f0ce7 */
[----:B------:R-:W-:-:S03]  /*a370*/  @P1 LEA R16, P3, R76, R6, 0x1 ;  /* 0x000000064c101211 */ /* 0x000fc600078608ff */
[----:B------:R1:W-:Y:S01]  /*a380*/  @P2 LDGSTS.E.BYPASS.LTC128B.128 [R213+0xb900], [R4.64], !P5 ;  /* 0x0b90000004d52fae */ /* 0x0003e2000e901d48 */
[----:B------:R-:W-:Y:S02]  /*a390*/  @P1 LEA R10, P2, R212, R6, 0x1 ;  /* 0x00000006d40a1211 */ /* 0x000fe400078408ff */
[CC--:B------:R-:W-:Y:S02]  /*a3a0*/  @P1 LEA.HI.X R17, R76.reuse, R11.reuse, R77, 0x1, P3 ;  /* 0x0000000b4c111211 */ /* 0x0c0fe400018f0c4d */
[----:B--2---:R-:W-:Y:S02]  /*a3b0*/  @P0 LEA R8, P3, R76, R18, 0x1 ;  /* 0x000000124c080211 */ /* 0x004fe400078608ff */
[----:B------:R-:W-:Y:S01]  /*a3c0*/  @P1 LEA.HI.X R11, R212, R11, R231, 0x1, P2 ;  /* 0x0000000bd40b1211 */ /* 0x000fe200010f0ce7 */
[----:B------:R2:W-:Y:S01]  /*a3d0*/  @P1 LDGSTS.E.BYPASS.LTC128B.128 [R214+0x9100], [R16.64], !P6 ;  /* 0x0910000010d61fae */ /* 0x0005e2000f101d48 */
[----:B----4-:R-:W-:-:S03]  /*a3e0*/  @P0 LEA.HI.X R9, R76, R19, R77, 0x1, P3 ;  /* 0x000000134c090211 */ /* 0x010fc600018f0c4d */
[----:B------:R2:W-:Y:S04]  /*a3f0*/  @P1 LDGSTS.E.BYPASS.LTC128B.128 [R214+0xc900], [R10.64], !P5 ;  /* 0x0c9000000ad61fae */ /* 0x0005e8000e901d48 */
[----:B------:R2:W-:Y:S01]  /*a400*/  @P0 LDGSTS.E.BYPASS.LTC128B.128 [R214+0xa100], [R8.64], !P6 ;  /* 0x0a10000008d60fae */ /* 0x0005e2000f101d48 */
[----:B-1----:R-:W-:-:S04]  /*a410*/  @P0 LEA R4, P2, R212, R18, 0x1 ;  /* 0x00000012d4040211 */ /* 0x002fc800078408ff */
[----:B------:R-:W-:-:S05]  /*a420*/  @P0 LEA.HI.X R5, R212, R19, R231, 0x1, P2 ;  /* 0x00000013d4050211 */ /* 0x000fca00010f0ce7 */
[----:B------:R2:W-:Y:S01]  /*a430*/  @P0 LDGSTS.E.BYPASS.LTC128B.128 [R214+0xd900], [R4.64], !P5 ;  /* 0x0d90000004d60fae */ /* 0x0005e2000e901d48 */
[----:B------:R-:W-:-:S03]  /*a440*/  ISETP.GE.AND P0, PT, R2, 0x61, PT ;  /* 0x000000610200780c */ /* 0x000fc60003f06270 */
[----:B------:R-:W1:Y:S04]  /*a450*/  SHFL.IDX PT, R3, R3, 0x3, 0x181f ;  /* 0x00781f0003037f89 */ /* 0x000e6800000e0000 */
[----:B------:R2:W3:Y:S06]  /*a460*/  SHFL.IDX PT, R6, R20, 0x3, 0x181f ;  /* 0x00781f0014067f89 */ /* 0x0004ec00000e0000 */
[----:B------:R-:W-:Y:S05]  /*a470*/  @!P0 BRA `(.L_x_395) ;  /* 0x0000006000008947 */ /* 0x000fea0003800000 */
[-C--:B-12---:R-:W-:Y:S02]  /*a480*/  LEA R4, P1, R76, R3.reuse, 0x1 ;  /* 0x000000034c047211 */ /* 0x086fe400078208ff */
[----:B------:R-:W-:-:S02]  /*a490*/  LEA R2, P0, R212, R3, 0x1 ;  /* 0x00000003d4027211 */ /* 0x000fc400078008ff */
[-C--:B---3--:R-:W-:Y:S02]  /*a4a0*/  LEA.HI.X R5, R76, R6.reuse, R77, 0x1, P1 ;  /* 0x000000064c057211 */ /* 0x088fe400008f0c4d */
[----:B------:R-:W-:-:S03]  /*a4b0*/  LEA.HI.X R3, R212, R6, R231, 0x1, P0 ;  /* 0x00000006d4037211 */ /* 0x000fc600000f0ce7 */
[----:B------:R1:W-:Y:S04]  /*a4c0*/  LDGSTS.E.BYPASS.LTC128B.128 [R214+0xb100], [R4.64], !P6 ;  /* 0x0b10000004d67fae */ /* 0x0003e8000f101d48 */
[----:B------:R1:W-:Y:S02]  /*a4d0*/  LDGSTS.E.BYPASS.LTC128B.128 [R214+0xe900], [R2.64], !P5 ;  /* 0x0e90000002d67fae */ /* 0x0003e4000e901d48 */
.L_x_395:
[----:B------:R-:W-:Y:S05]  /*a4e0*/  BSYNC B0 ;  /* 0x0000000000007941 */ /* 0x000fea0003800000 */
.L_x_394:
[----:B------:R-:W-:Y:S01]  /*a4f0*/  ISETP.LT.AND P0, PT, RZ, c[0x0][0x27c], PT ;  /* 0x00009f00ff007a0c */ /* 0x000fe20003f01270 */
[----:B------:R-:W0:-:S12]  /*a500*/  LDGDEPBAR ;  /* 0x00000000000079af */ /* 0x000e180000000000 */
[----:B------:R-:W-:Y:S05]  /*a510*/  @P0 BRA `(.L_x_396) ;  /* 0x0000002000000947 */ /* 0x000fea0003800000 */
[----:B------:R-:W-:-:S04]  /*a520*/  DEPBAR.LE SB0, 0x1 ;  /* 0x000080400000791a */ /* 0x000fc80000000000 */
[----:B------:R-:W-:Y:S05]  /*a530*/  BRA `(.L_x_397) ;  /* 0x0000360000007947 */ /* 0x000fea0003800000 */
.L_x_396:
[----:B-1---5:R-:W-:Y:S01]  /*a540*/  SHF.R.S32.HI R2, RZ, 0x1f, R137 ;  /* 0x0000001fff027819 */ /* 0x022fe20000011489 */
[----:B------:R-:W-:Y:S01]  /*a550*/  ULDC.U8 UR5, c[0x0][0x298] ;  /* 0x0000a60000057ab9 */ /* 0x000fe20000000000 */
[C---:B--2---:R-:W-:Y:S01]  /*a560*/  IMAD.WIDE.U32 R4, R137.reuse, c[0x0][0x290], RZ ;  /* 0x0000a40089047a25 */ /* 0x044fe200078e00ff */
[----:B------:R-:W-:Y:S01]  /*a570*/  ISETP.NE.AND P2, PT, RZ, UR5, PT ;  /* 0x00000005ff007c0c */ /* 0x000fe2000bf45270 */
[----:B------:R-:W-:Y:S02]  /*a580*/  BSSY B2, `(.L_x_397) ;  /* 0x000035b000027945 */ /* 0x000fe40003800000 */
[C---:B------:R-:W-:Y:S02]  /*a590*/  IMAD R8, R2.reuse, c[0x0][0x280], RZ ;  /* 0x0000a00002087a24 */ /* 0x040fe400078e02ff */
[----:B---3--:R-:W-:Y:S02]  /*a5a0*/  IMAD R6, R2, c[0x0][0x290], RZ ;  /* 0x0000a40002067a24 */ /* 0x008fe400078e02ff */
[----:B------:R-:W-:-:S04]  /*a5b0*/  IMAD.WIDE.U32 R2, R137, c[0x0][0x280], RZ ;  /* 0x0000a00089027a25 */ /* 0x000fc800078e00ff */
[C---:B------:R-:W-:Y:S01]  /*a5c0*/  IMAD R10, R137.reuse, c[0x0][0x284], R8 ;  /* 0x0000a100890a7a24 */ /* 0x040fe200078e0208 */
[----:B------:R-:W-:Y:S01]  /*a5d0*/  LEA R8, P0, R4, c[0x0][0x288], 0x1 ;  /* 0x0000a20004087a11 */ /* 0x000fe200078008ff */
[----:B------:R-:W-:Y:S01]  /*a5e0*/  IMAD R9, R137, c[0x0][0x294], R6 ;  /* 0x0000a50089097a24 */ /* 0x000fe200078e0206 */
[----:B------:R-:W-:Y:S02]  /*a5f0*/  LEA R6, P1, R2, c[0x0][0x270], 0x1 ;  /* 0x00009c0002067a11 */ /* 0x000fe400078208ff */
[----:B------:R-:W-:Y:S02]  /*a600*/  IADD3 R3, R10, R3, RZ ;  /* 0x000000030a037210 */ /* 0x000fe40007ffe0ff */
[----:B------:R-:W-:Y:S02]  /*a610*/  IADD3 R5, R9, R5, RZ ;  /* 0x0000000509057210 */ /* 0x000fe40007ffe0ff */
[----:B------:R-:W-:Y:S02]  /*a620*/  LEA.HI.X R2, R2, c[0x0][0x274], R3, 0x1, P1 ;  /* 0x00009d0002027a11 */ /* 0x000fe400008f0c03 */
[----:B------:R-:W-:Y:S01]  /*a630*/  LEA.HI.X R3, R4, c[0x0][0x28c], R5, 0x1, P0 ;  /* 0x0000a30004037a11 */ /* 0x000fe200000f0c05 */
[----:B------:R-:W-:Y:S05]  /*a640*/  @!P2 BRA `(.L_x_398) ;  /* 0x000019100000a947 */ /* 0x000fea0003800000 */
[----:B------:R-:W1:Y:S01]  /*a650*/  SHFL.IDX PT, R17, R2, RZ, 0x181f ;  /* 0x00181fff02117589 */ /* 0x000e6200000e0000 */
[----:B------:R-:W-:Y:S01]  /*a660*/  BSSY B0, `(.L_x_399) ;  /* 0x0000019000007945 */ /* 0x000fe20003800000 */
[----:B------:R-:W-:Y:S01]  /*a670*/  CS2R R4, SRZ ;  /* 0x0000000000047805 */ /* 0x000fe2000001ff00 */
[----:B------:R-:W-:Y:S01]  /*a680*/  CS2R R10, SRZ ;  /* 0x00000000000a7805 */ /* 0x000fe2000001ff00 */
[----:B------:R-:W2:Y:S04]  /*a690*/  SHFL.IDX PT, R16, R6, RZ, 0x181f ;  /* 0x00181fff06107589 */ /* 0x000ea800000e0000 */
[----:B------:R3:W4:Y:S04]  /*a6a0*/  SHFL.IDX PT, R19, R3, RZ, 0x181f ;  /* 0x00181fff03137589 */ /* 0x00072800000e0000 */
[----:B------:R5:W1:Y:S01]  /*a6b0*/  SHFL.IDX PT, R18, R8, RZ, 0x181f ;  /* 0x00181fff08127589 */ /* 0x000a6200000e0000 */
[----:B---3--:R-:W-:Y:S01]  /*a6c0*/  CS2R R2, SRZ ;  /* 0x0000000000027805 */ /* 0x008fe2000001ff00 */
[----:B-----5:R-:W-:Y:S01]  /*a6d0*/  CS2R R8, SRZ ;  /* 0x0000000000087805 */ /* 0x020fe2000001ff00 */
[----:B------:R-:W-:Y:S05]  /*a6e0*/  @P4 BRA `(.L_x_400) ;  /* 0x0000010000004947 */ /* 0x000fea0003800000 */
[----:B-12-4-:R-:W2:Y:S04]  /*a6f0*/  LDL R22, [R1+0xfc] ;  /* 0x0000fc0001167983 */ /* 0x016ea80000100800 */
[----:B------:R-:W3:Y:S01]  /*a700*/  LDL R15, [R1+0xf8] ;  /* 0x0000f800010f7983 */ /* 0x000ee20000100800 */
[----:B------:R-:W-:-:S02]  /*a710*/  ISETP.GE.AND P1, PT, R78, c[0x0][0x27c], PT ;  /* 0x00009f004e007a0c */ /* 0x000fc40003f26270 */
[----:B------:R-:W-:Y:S01]  /*a720*/  ISETP.GE.AND P0, PT, R80, c[0x0][0x27c], PT ;  /* 0x00009f0050007a0c */ /* 0x000fe20003f06270 */
[----:B------:R-:W-:-:S10]  /*a730*/  CS2R R4, SRZ ;  /* 0x0000000000047805 */ /* 0x000fd4000001ff00 */
[----:B------:R-:W-:-:S05]  /*a740*/  @!P1 IMAD.WIDE R2, R78, 0x2, R16 ;  /* 0x000000024e029825 */ /* 0x000fca00078e0210 */
[----:B------:R1:W5:Y:S02]  /*a750*/  @!P1 LD.E.64 R10, [R2.64] ;  /* 0x00000008020a9980 */ /* 0x000364000c101b00 */
[----:B-1----:R-:W-:Y:S01]  /*a760*/  CS2R R2, SRZ ;  /* 0x0000000000027805 */ /* 0x002fe2000001ff00 */
[-C--:B--2---:R-:W-:Y:S02]  /*a770*/  @!P0 IADD3 R20, P3, R16, R22.reuse, RZ ;  /* 0x0000001610148210 */ /* 0x084fe40007f7e0ff */
[----:B------:R-:W-:Y:S01]  /*a780*/  @!P0 IADD3 R16, P2, R18, R22, RZ ;  /* 0x0000001612108210 */ /* 0x000fe20007f5e0ff */
[----:B------:R-:W-:-:S04]  /*a790*/  @!P1 IMAD.WIDE R22, R78, 0x2, R18 ;  /* 0x000000024e169825 */ /* 0x000fc800078e0212 */
[--C-:B---3--:R-:W-:Y:S01]  /*a7a0*/  @!P0 IMAD.X R21, R17, 0x1, R15.reuse, P3 ;  /* 0x0000000111158824 */ /* 0x108fe200018e060f */
[----:B------:R1:W5:Y:S01]  /*a7b0*/  @!P1 LD.E.64 R8, [R22.64] ;  /* 0x0000000816089980 */ /* 0x000362000c101b00 */
[----:B------:R-:W-:-:S03]  /*a7c0*/  @!P0 IMAD.X R17, R19, 0x1, R15, P2 ;  /* 0x0000000113118824 */ /* 0x000fc600010e060f */
[----:B------:R1:W5:Y:S04]  /*a7d0*/  @!P0 LD.E.64 R4, [R20.64] ;  /* 0x0000000814048980 */ /* 0x000368000c101b00 */
[----:B------:R1:W5:Y:S02]  /*a7e0*/  @!P0 LD.E.64 R2, [R16.64] ;  /* 0x0000000810028980 */ /* 0x000364000c101b00 */
.L_x_400:
[----:B-12-4-:R-:W-:Y:S05]  /*a7f0*/  BSYNC B0 ;  /* 0x0000000000007941 */ /* 0x016fea0003800000 */
.L_x_399:
[----:B-----5:R-:W-:Y:S01]  /*a800*/  IMAD.MOV.U32 R23, RZ, RZ, R10 ;  /* 0x000000ffff177224 */ /* 0x020fe200078e000a */
[----:B------:R-:W-:Y:S01]  /*a810*/  SHF.R.U64 R21, R10, 0x10, R11 ;  /* 0x000000100a157819 */ /* 0x000fe2000000120b */
[----:B------:R-:W-:Y:S01]  /*a820*/  IMAD.MOV.U32 R20, RZ, RZ, R4 ;  /* 0x000000ffff147224 */ /* 0x000fe200078e0004 */
[----:B------:R-:W-:Y:S01]  /*a830*/  SHF.R.U64 R17, R4, 0x10, R5 ;  /* 0x0000001004117819 */ /* 0x000fe20000001205 */
[----:B------:R-:W-:Y:S01]  /*a840*/  IMAD.MOV.U32 R16, RZ, RZ, R8 ;  /* 0x000000ffff107224 */ /* 0x000fe200078e0008 */
[----:B------:R-:W-:Y:S01]  /*a850*/  SHF.R.U64 R10, R8, 0x10, R9 ;  /* 0x00000010080a7819 */ /* 0x000fe20000001209 */
[----:B------:R-:W-:Y:S01]  /*a860*/  IMAD.MOV.U32 R8, RZ, RZ, R2 ;  /* 0x000000ffff087224 */ /* 0x000fe200078e0002 */
[----:B------:R-:W-:Y:S01]  /*a870*/  SHF.R.U64 R4, R2, 0x10, R3 ;  /* 0x0000001002047819 */ /* 0x000fe20000001203 */
[----:B------:R-:W-:Y:S01]  /*a880*/  IMAD.MOV.U32 R22, RZ, RZ, R11 ;  /* 0x000000ffff167224 */ /* 0x000fe200078e000b */
[--C-:B------:R-:W-:Y:S01]  /*a890*/  SHF.R.U32.HI R2, RZ, 0x10, R3.reuse ;  /* 0x00000010ff027819 */ /* 0x100fe20000011603 */
[----:B------:R-:W-:Y:S01]  /*a8a0*/  IMAD.MOV.U32 R6, RZ, RZ, R3 ;  /* 0x000000ffff067224 */ /* 0x000fe200078e0003 */
[----:B------:R-:W-:Y:S01]  /*a8b0*/  SHF.R.U32.HI R18, RZ, 0x10, R11 ;  /* 0x00000010ff127819 */ /* 0x000fe2000001160b */
[----:B------:R-:W-:Y:S01]  /*a8c0*/  IMAD R3, R30, -0x80, R24 ;  /* 0xffffff801e037824 */ /* 0x000fe200078e0218 */
[----:B------:R-:W-:Y:S01]  /*a8d0*/  PRMT R26, R22, 0x5410, R4 ;  /* 0x00005410161a7816 */ /* 0x000fe20000000004 */
[--C-:B------:R-:W-:Y:S01]  /*a8e0*/  IMAD.MOV.U32 R19, RZ, RZ, R5.reuse ;  /* 0x000000ffff137224 */ /* 0x100fe200078e0005 */
[----:B------:R-:W-:Y:S01]  /*a8f0*/  SHF.R.U32.HI R11, RZ, 0x10, R5 ;  /* 0x00000010ff0b7819 */ /* 0x000fe20000011605 */
[----:B------:R-:W-:Y:S01]  /*a900*/  IMAD.MOV.U32 R15, RZ, RZ, R9 ;  /* 0x000000ffff0f7224 */ /* 0x000fe200078e0009 */
[----:B------:R-:W-:Y:S01]  /*a910*/  IMNMX R22, R3, 0x80, PT ;  /* 0x0000008003167817 */ /* 0x000fe20003800200 */
[----:B------:R-:W-:-:S04]  /*a920*/  DEPBAR.LE SB0, 0x1 ;  /* 0x000080400000791a */ /* 0x000fc80000000000 */
[----:B------:R-:W-:Y:S01]  /*a930*/  ISETP.GE.AND P0, PT, R81, R22, PT ;  /* 0x000000165100720c */ /* 0x000fe20003f06270 */
[----:B------:R-:W-:Y:S01]  /*a940*/  BSSY B1, `(.L_x_401) ;  /* 0x000005d000017945 */ /* 0x000fe20003800000 */
[----:B------:R-:W-:Y:S02]  /*a950*/  SHF.R.U32.HI R5, RZ, 0x10, R9 ;  /* 0x00000010ff057819 */ /* 0x000fe40000011609 */
[----:B------:R-:W-:Y:S02]  /*a960*/  PRMT R25, R21, 0x5410, R23 ;  /* 0x0000541015197816 */ /* 0x000fe40000000017 */
[----:B------:R-:W-:Y:S02]  /*a970*/  PRMT R24, R18, 0x5410, R8 ;  /* 0x0000541012187816 */ /* 0x000fe40000000008 */
[----:B------:R-:W-:Y:S02]  /*a980*/  PRMT R28, R17, 0x5410, R20 ;  /* 0x00005410111c7816 */ /* 0x000fe40000000014 */
[----:B------:R-:W-:-:S02]  /*a990*/  PRMT R29, R11, 0x5410, R19 ;  /* 0x000054100b1d7816 */ /* 0x000fc40000000013 */
[----:B------:R-:W-:Y:S02]  /*a9a0*/  PRMT R21, R16, 0x5410, R10 ;  /* 0x0000541010157816 */ /* 0x000fe4000000000a */
[----:B------:R-:W-:Y:S02]  /*a9b0*/  PRMT R23, R5, 0x5410, R15 ;  /* 0x0000541005177816 */ /* 0x000fe4000000000f */
[----:B------:R-:W-:Y:S01]  /*a9c0*/  PRMT R27, R2, 0x5410, R6 ;  /* 0x00005410021b7816 */ /* 0x000fe20000000006 */
[----:B------:R-:W-:Y:S06]  /*a9d0*/  BAR.SYNC.DEFER_BLOCKING 0x0 ;  /* 0x0000000000007b1d */ /* 0x000fec0000010000 */
[----:B------:R-:W-:Y:S05]  /*a9e0*/  @P0 BRA `(.L_x_402) ;  /* 0x0000052000000947 */ /* 0x000fea0003800000 */
[----:B------:R-:W-:Y:S01]  /*a9f0*/  ISETP.GE.AND P0, PT, R78, c[0x0][0x27c], PT ;  /* 0x00009f004e007a0c */ /* 0x000fe20003f06270 */
[----:B------:R-:W-:-:S12]  /*aa00*/  BSSY B0, `(.L_x_403) ;  /* 0x0000028000007945 */ /* 0x000fd80003800000 */
[----:B------:R-:W-:Y:S05]  /*aa10*/  @P0 BRA `(.L_x_404) ;  /* 0x0000026000000947 */ /* 0x000fea0003800000 */
[----:B------:R-:W1:Y:S01]  /*aa20*/  LDS.128 R8, [R213+0x100] ;  /* 0x00010000d5087984 */ /* 0x000e620000000c00 */
[--C-:B------:R-:W-:Y:S02]  /*aa30*/  HADD2.F32 R15, -RZ, R21.reuse.H0_H0 ;  /* 0x20000015ff0f7230 */ /* 0x100fe40000004100 */
[----:B------:R-:W-:Y:S02]  /*aa40*/  HADD2.F32 R2, -RZ, R21.H1_H1 ;  /* 0x30000015ff027230 */ /* 0x000fe40000004100 */
[--C-:B------:R-:W-:Y:S02]  /*aa50*/  HADD2.F32 R4, -RZ, R25.reuse.H1_H1 ;  /* 0x30000019ff047230 */ /* 0x100fe40000004100 */
[----:B------:R-:W-:Y:S02]  /*aa60*/  HADD2.F32 R3, -RZ, R25.H0_H0 ;  /* 0x20000019ff037230 */ /* 0x000fe40000004100 */
[--C-:B-1----:R-:W-:Y:S02]  /*aa70*/  HADD2.F32 R16, -RZ, R8.reuse.H0_H0 ;  /* 0x20000008ff107230 */ /* 0x102fe40000004100 */
[----:B------:R-:W-:-:S02]  /*aa80*/  HADD2.F32 R8, -RZ, R8.H1_H1 ;  /* 0x30000008ff087230 */ /* 0x000fc40000004100 */
[--C-:B------:R-:W-:Y:S01]  /*aa90*/  HADD2.F32 R6, -RZ, R9.reuse.H1_H1 ;  /* 0x30000009ff067230 */ /* 0x100fe20000004100 */
[-C--:B------:R-:W-:Y:S01]  /*aaa0*/  FMUL.FTZ R18, R16, R15.reuse ;  /* 0x0000000f10127220 */ /* 0x080fe20000410000 */
[----:B------:R-:W-:Y:S01]  /*aab0*/  HADD2.F32 R5, -RZ, R9.H0_H0 ;  /* 0x20000009ff057230 */ /* 0x000fe20000004100 */
[----:B------:R-:W-:Y:S01]  /*aac0*/  FMUL.FTZ R19, R8, R15 ;  /* 0x0000000f08137220 */ /* 0x000fe20000410000 */
[--C-:B------:R-:W-:Y:S01]  /*aad0*/  HADD2.F32 R17, -RZ, R10.reuse.H0_H0 ;  /* 0x2000000aff117230 */ /* 0x100fe20000004100 */
[-C--:B------:R-:W-:Y:S01]  /*aae0*/  FMUL.FTZ R15, R6, R2.reuse ;  /* 0x00000002060f7220 */ /* 0x080fe20000410000 */
[--C-:B------:R-:W-:Y:S01]  /*aaf0*/  HADD2.F32 R9, -RZ, R11.reuse.H0_H0 ;  /* 0x2000000bff097230 */ /* 0x100fe20000004100 */
[C---:B------:R-:W-:Y:S01]  /*ab00*/  FMUL.FTZ R2, R5.reuse, R2 ;  /* 0x0000000205027220 */ /* 0x040fe20000410000 */
[----:B------:R-:W-:Y:S01]  /*ab10*/  HADD2.F32 R10, -RZ, R10.H1_H1 ;  /* 0x3000000aff0a7230 */ /* 0x000fe20000004100 */
[-C--:B------:R-:W-:Y:S01]  /*ab20*/  FFMA.FTZ R20, R16, R4.reuse, -R19 ;  /* 0x0000000410147223 */ /* 0x080fe20000010813 */
[----:B------:R-:W-:Y:S01]  /*ab30*/  HADD2.F32 R11, -RZ, R11.H1_H1 ;  /* 0x3000000bff0b7230 */ /* 0x000fe20000004100 */
[----:B------:R-:W-:Y:S01]  /*ab40*/  FFMA.FTZ R19, R8, R4, R18 ;  /* 0x0000000408137223 */ /* 0x000fe20000010012 */
[----:B------:R-:W-:Y:S01]  /*ab50*/  HADD2.F32 R4, -RZ, R26.H0_H0 ;  /* 0x2000001aff047230 */ /* 0x000fe20000004100 */
[-C--:B------:R-:W-:Y:S01]  /*ab60*/  FFMA.FTZ R18, R5, R3.reuse, -R15 ;  /* 0x0000000305127223 */ /* 0x080fe2000001080f */
[--C-:B------:R-:W-:Y:S01]  /*ab70*/  HADD2.F32 R5, -RZ, R23.reuse.H1_H1 ;  /* 0x30000017ff057230 */ /* 0x100fe20000004100 */
[----:B------:R-:W-:Y:S01]  /*ab80*/  FFMA.FTZ R16, R6, R3, R2 ;  /* 0x0000000306107223 */ /* 0x000fe20000010002 */
[----:B------:R-:W-:-:S02]  /*ab90*/  HADD2.F32 R2, -RZ, R23.H0_H0 ;  /* 0x20000017ff027230 */ /* 0x000fc40000004100 */
[----:B------:R-:W-:Y:S01]  /*aba0*/  HADD2.F32 R3, -RZ, R24.H0_H0 ;  /* 0x20000018ff037230 */ /* 0x000fe20000004100 */
[CC--:B------:R-:W-:Y:S02]  /*abb0*/  FMUL.FTZ R15, R10.reuse, R5.reuse ;  /* 0x000000050a0f7220 */ /* 0x0c0fe40000410000 */
[-C--:B------:R-:W-:Y:S02]  /*abc0*/  FMUL.FTZ R8, R11, R2.reuse ;  /* 0x000000020b087220 */ /* 0x080fe40000410000 */
[----:B------:R-:W-:Y:S02]  /*abd0*/  FMUL.FTZ R5, R17, R5 ;  /* 0x0000000511057220 */ /* 0x000fe40000410000 */
[----:B------:R-:W-:Y:S02]  /*abe0*/  FMUL.FTZ R6, R9, R2 ;  /* 0x0000000209067220 */ /* 0x000fe40000410000 */
[----:B------:R-:W-:Y:S02]  /*abf0*/  FFMA.FTZ R15, R17, R4, -R15 ;  /* 0x00000004110f7223 */ /* 0x000fe4000001080f */
[-C--:B------:R-:W-:Y:S01]  /*ac00*/  FFMA.FTZ R2, R9, R3.reuse, -R8 ;  /* 0x0000000309027223 */ /* 0x080fe20000010808 */
[----:B------:R-:W-:Y:S01]  /*ac10*/  F2FP.PACK_AB R8, R19, R20 ;  /* 0x000000141308723e */ /* 0x000fe200000000ff */
[----:B------:R-:W-:Y:S01]  /*ac20*/  FFMA.FTZ R4, R10, R4, R5 ;  /* 0x000000040a047223 */ /* 0x000fe20000010005 */
[----:B------:R-:W-:Y:S01]  /*ac30*/  F2FP.PACK_AB R9, R16, R18 ;  /* 0x000000121009723e */ /* 0x000fe200000000ff */
[----:B------:R-:W-:-:S03]  /*ac40*/  FFMA.FTZ R3, R11, R3, R6 ;  /* 0x000000030b037223 */ /* 0x000fc60000010006 */
[----:B------:R-:W-:Y:S02]  /*ac50*/  F2FP.PACK_AB R10, R4, R15 ;  /* 0x0000000f040a723e */ /* 0x000fe400000000ff */
[----:B------:R-:W-:-:S05]  /*ac60*/  F2FP.PACK_AB R11, R3, R2 ;  /* 0x00000002030b723e */ /* 0x000fca00000000ff */
[----:B------:R1:W-:Y:S02]  /*ac70*/  STS.128 [R213+0x100], R8 ;  /* 0x00010008d5007388 */ /* 0x0003e40000000c00 */
.L_x_404:
[----:B------:R-:W-:Y:S05]  /*ac80*/  BSYNC B0 ;  /* 0x0000000000007941 */ /* 0x000fea0003800000 */
.L_x_403:
[----:B------:R-:W-:-:S13]  /*ac90*/  ISETP.GE.AND P0, PT, R80, c[0x0][0x27c], PT ;  /* 0x00009f0050007a0c */ /* 0x000fda0003f06270 */
[----:B------:R-:W-:Y:S05]  /*aca0*/  @P0 BRA `(.L_x_402) ;  /* 0x0000026000000947 */ /* 0x000fea0003800000 */
[----:B-1----:R-:W1:Y:S01]  /*acb0*/  LDS.128 R8, [R213+0x4100] ;  /* 0x00410000d5087984 */ /* 0x002e620000000c00 */
[----:B------:R-:W-:Y:S02]  /*acc0*/  HADD2.F32 R15, -RZ, R24.H1_H1 ;  /* 0x30000018ff0f7230 */ /* 0x000fe40000004100 */
        /* <DEDUP_REMOVED lines=17> */
[----:B------:R-:W-:Y:S01]  /*ade0*/  HADD2.F32 R4, -RZ, R29.H1_H1 ;  /* 0x3000001dff047230 */ /* 0x000fe20000004100 */
        /* <DEDUP_REMOVED lines=18> */
.L_x_402:
[----:B------:R-:W-:Y:S05]  /*af10*/  BSYNC B1 ;  /* 0x0000000000017941 */ /* 0x000fea0003800000 */
.L_x_401:
[----:B------:R-:W-:Y:S01]  /*af20*/  IADD3 R2, R81, 0x20, RZ ;  /* 0x0000002051027810 */ /* 0x000fe20007ffe0ff */
[----:B------:R-:W-:Y:S03]  /*af30*/  BSSY B1, `(.L_x_405) ;  /* 0x0000055000017945 */ /* 0x000fe60003800000 */
[----:B------:R-:W-:-:S13]  /*af40*/  ISETP.GE.AND P0, PT, R2, R22, PT ;  /* 0x000000160200720c */ /* 0x000fda0003f06270 */
[----:B------:R-:W-:Y:S05]  /*af50*/  @P0 BRA `(.L_x_406) ;  /* 0x0000052000000947 */ /* 0x000fea0003800000 */
[----:B------:R-:W-:Y:S01]  /*af60*/  ISETP.GE.AND P0, PT, R78, c[0x0][0x27c], PT ;  /* 0x00009f004e007a0c */ /* 0x000fe20003f06270 */
[----:B------:R-:W-:-:S12]  /*af70*/  BSSY B0, `(.L_x_407) ;  /* 0x0000028000007945 */ /* 0x000fd80003800000 */
[----:B------:R-:W-:Y:S05]  /*af80*/  @P0 BRA `(.L_x_408) ;  /* 0x0000026000000947 */ /* 0x000fea0003800000 */
[----:B-1----:R-:W1:Y:S01]  /*af90*/  LDS.128 R8, [R213+0x1100] ;  /* 0x00110000d5087984 */ /* 0x002e620000000c00 */
[--C-:B------:R-:W-:Y:S02]  /*afa0*/  HADD2.F32 R15, -RZ, R21.reuse.H0_H0 ;  /* 0x20000015ff0f7230 */ /* 0x100fe40000004100 */
[----:B------:R-:W-:Y:S02]  /*afb0*/  HADD2.F32 R2, -RZ, R21.H1_H1 ;  /* 0x30000015ff027230 */ /* 0x000fe40000004100 */
[--C-:B------:R-:W-:Y:S02]  /*afc0*/  HADD2.F32 R4, -RZ, R25.reuse.H1_H1 ;  /* 0x30000019ff047230 */ /* 0x100fe40000004100 */
[----:B------:R-:W-:Y:S02]  /*afd0*/  HADD2.F32 R3, -RZ, R25.H0_H0 ;  /* 0x20000019ff037230 */ /* 0x000fe40000004100 */
[--C-:B-1----:R-:W-:Y:S02]  /*afe0*/  HADD2.F32 R16, -RZ, R8.reuse.H0_H0 ;  /* 0x20000008ff107230 */ /* 0x102fe40000004100 */
[----:B------:R-:W-:-:S02]  /*aff0*/  HADD2.F32 R8, -RZ, R8.H1_H1 ;  /* 0x30000008ff087230 */ /* 0x000fc40000004100 */
[--C-:B------:R-:W-:Y:S01]  /*b000*/  HADD2.F32 R6, -RZ, R9.reuse.H1_H1 ;  /* 0x30000009ff067230 */ /* 0x100fe20000004100 */
[C---:B------:R-:W-:Y:S01]  /*b010*/  FMUL.FTZ R18, R15.reuse, R16 ;  /* 0x000000100f127220 */ /* 0x040fe20000410000 */
[----:B------:R-:W-:Y:S01]  /*b020*/  HADD2.F32 R5, -RZ, R9.H0_H0 ;  /* 0x20000009ff057230 */ /* 0x000fe20000004100 */
[----:B------:R-:W-:Y:S01]  /*b030*/  FMUL.FTZ R19, R15, R8 ;  /* 0x000000080f137220 */ /* 0x000fe20000410000 */
[--C-:B------:R-:W-:Y:S01]  /*b040*/  HADD2.F32 R17, -RZ, R10.reuse.H0_H0 ;  /* 0x2000000aff117230 */ /* 0x100fe20000004100 */
[C---:B------:R-:W-:Y:S01]  /*b050*/  FMUL.FTZ R15, R2.reuse, R6 ;  /* 0x00000006020f7220 */ /* 0x040fe20000410000 */
[--C-:B------:R-:W-:Y:S01]  /*b060*/  HADD2.F32 R9, -RZ, R11.reuse.H0_H0 ;  /* 0x2000000bff097230 */ /* 0x100fe20000004100 */
[-C--:B------:R-:W-:Y:S01]  /*b070*/  FMUL.FTZ R2, R2, R5.reuse ;  /* 0x0000000502027220 */ /* 0x080fe20000410000 */
[----:B------:R-:W-:Y:S01]  /*b080*/  HADD2.F32 R10, -RZ, R10.H1_H1 ;  /* 0x3000000aff0a7230 */ /* 0x000fe20000004100 */
[C---:B------:R-:W-:Y:S01]  /*b090*/  FFMA.FTZ R20, R4.reuse, R16, -R19 ;  /* 0x0000001004147223 */ /* 0x040fe20000010813 */
[----:B------:R-:W-:Y:S01]  /*b0a0*/  HADD2.F32 R11, -RZ, R11.H1_H1 ;  /* 0x3000000bff0b7230 */ /* 0x000fe20000004100 */
[----:B------:R-:W-:Y:S01]  /*b0b0*/  FFMA.FTZ R19, R4, R8, R18 ;  /* 0x0000000804137223 */ /* 0x000fe20000010012 */
[----:B------:R-:W-:Y:S01]  /*b0c0*/  HADD2.F32 R4, -RZ, R26.H0_H0 ;  /* 0x2000001aff047230 */ /* 0x000fe20000004100 */
[C---:B------:R-:W-:Y:S01]  /*b0d0*/  FFMA.FTZ R18, R3.reuse, R5, -R15 ;  /* 0x0000000503127223 */ /* 0x040fe2000001080f */
[--C-:B------:R-:W-:Y:S01]  /*b0e0*/  HADD2.F32 R5, -RZ, R23.reuse.H1_H1 ;  /* 0x30000017ff057230 */ /* 0x100fe20000004100 */
[----:B------:R-:W-:Y:S01]  /*b0f0*/  FFMA.FTZ R16, R3, R6, R2 ;  /* 0x0000000603107223 */ /* 0x000fe20000010002 */
[----:B------:R-:W-:-:S02]  /*b100*/  HADD2.F32 R2, -RZ, R23.H0_H0 ;  /* 0x20000017ff027230 */ /* 0x000fc40000004100 */
[----:B------:R-:W-:Y:S01]  /*b110*/  HADD2.F32 R3, -RZ, R24.H0_H0 ;  /* 0x20000018ff037230 */ /* 0x000fe20000004100 */
[C---:B------:R-:W-:Y:S02]  /*b120*/  FMUL.FTZ R15, R5.reuse, R10 ;  /* 0x0000000a050f7220 */ /* 0x040fe40000410000 */
[C---:B------:R-:W-:Y:S02]  /*b130*/  FMUL.FTZ R8, R2.reuse, R11 ;  /* 0x0000000b02087220 */ /* 0x040fe40000410000 */
[----:B------:R-:W-:Y:S02]  /*b140*/  FMUL.FTZ R5, R5, R17 ;  /* 0x0000001105057220 */ /* 0x000fe40000410000 */
[----:B------:R-:W-:Y:S02]  /*b150*/  FMUL.FTZ R6, R2, R9 ;  /* 0x0000000902067220 */ /* 0x000fe40000410000 */
[C---:B------:R-:W-:Y:S02]  /*b160*/  FFMA.FTZ R15, R4.reuse, R17, -R15 ;  /* 0x00000011040f7223 */ /* 0x040fe4000001080f */
[----:B------:R-:W-:Y:S01]  /*b170*/  FFMA.FTZ R2, R3, R9, -R8 ;  /* 0x0000000903027223 */ /* 0x000fe20000010808 */
[----:B------:R-:W-:Y:S01]  /*b180*/  F2FP.PACK_AB R8, R19, R20 ;  /* 0x000000141308723e */ /* 0x000fe200000000ff */
[----:B------:R-:W-:Y:S01]  /*b190*/  FFMA.FTZ R4, R4, R10, R5 ;  /* 0x0000000a04047223 */ /* 0x000fe20000010005 */
[----:B------:R-:W-:Y:S01]  /*b1a0*/  F2FP.PACK_AB R9, R16, R18 ;  /* 0x000000121009723e */ /* 0x000fe200000000ff */
[----:B------:R-:W-:-:S03]  /*b1b0*/  FFMA.FTZ R3, R3, R11, R6 ;  /* 0x0000000b03037223 */ /* 0x000fc60000010006 */
[----:B------:R-:W-:Y:S02]  /*b1c0*/  F2FP.PACK_AB R10, R4, R15 ;  /* 0x0000000f040a723e */ /* 0x000fe400000000ff */
[----:B------:R-:W-:-:S05]  /*b1d0*/  F2FP.PACK_AB R11, R3, R2 ;  /* 0x00000002030b723e */ /* 0x000fca00000000ff */
[----:B------:R1:W-:Y:S02]  /*b1e0*/  STS.128 [R213+0x1100], R8 ;  /* 0x00110008d5007388 */ /* 0x0003e40000000c00 */
.L_x_408:
[----:B------:R-:W-:Y:S05]  /*b1f0*/  BSYNC B0 ;  /* 0x0000000000007941 */ /* 0x000fea0003800000 */
.L_x_407:
        /* <DEDUP_REMOVED lines=21> */
[----:B------:R-:W-:Y:S01]  /*b350*/  HADD2.F32 R4, -RZ, R29.H1_H1 ;  /* 0x3000001dff047230 */ /* 0x000fe20000004100 */
        /* <DEDUP_REMOVED lines=18> */
.L_x_406:
[----:B------:R-:W-:Y:S05]  /*b480*/  BSYNC B1 ;  /* 0x0000000000017941 */ /* 0x000fea0003800000 */
.L_x_405:
        /* <DEDUP_REMOVED lines=45> */
.L_x_412:
[----:B------:R-:W-:Y:S05]  /*b760*/  BSYNC B0 ;  /* 0x0000000000007941 */ /* 0x000fea0003800000 */
.L_x_411:
        /* <DEDUP_REMOVED lines=40> */
.L_x_410:
[----:B------:R-:W-:Y:S05]  /*b9f0*/  BSYNC B1 ;  /* 0x0000000000017941 */ /* 0x000fea0003800000 */
.L_x_409:
[----:B------:R-:W-:-:S04]  /*ba00*/  IADD3 R2, R81, 0x60, RZ ;  /* 0x0000006051027810 */ /* 0x000fc80007ffe0ff */
        /* <DEDUP_REMOVED lines=43> */
.L_x_415:
[----:B------:R-:W-:Y:S05]  /*bcc0*/  BSYNC B0 ;  /* 0x0000000000007941 */ /* 0x000fea0003800000 */
.L_x_414:
        /* <DEDUP_REMOVED lines=39> */
[----:B------:R1:W-:Y:S01]  /*bf40*/  STS.128 [R213+0x7100], R8 ;  /* 0x00710008d5007388 */ /* 0x0003e20000000c00 */
[----:B------:R-:W-:Y:S05]  /*bf50*/  BRA `(.L_x_413) ;  /* 0x00001bd000007947 */ /* 0x000fea0003800000 */
.L_x_398:
[----:B------:R-:W1:Y:S01]  /*bf60*/  SHFL.IDX PT, R4, R6, RZ, 0x181f ;  /* 0x00181fff06047589 */ /* 0x000e6200000e0000 */
[----:B------:R-:W-:Y:S01]  /*bf70*/  BSSY B0, `(.L_x_416) ;  /* 0x0000014000007945 */ /* 0x000fe20003800000 */
[----:B------:R-:W-:Y:S01]  /*bf80*/  CS2R R10, SRZ ;  /* 0x00000000000a7805 */ /* 0x000fe2000001ff00 */
[----:B------:R-:W-:Y:S01]  /*bf90*/  CS2R R18, SRZ ;  /* 0x0000000000127805 */ /* 0x000fe2000001ff00 */
[----:B------:R-:W2:Y:S01]  /*bfa0*/  SHFL.IDX PT, R15, R2, RZ, 0x181f ;  /* 0x00181fff020f7589 */ /* 0x000ea200000e0000 */
[----:B------:R-:W-:-:S03]  /*bfb0*/  CS2R R16, SRZ ;  /* 0x0000000000107805 */ /* 0x000fc6000001ff00 */
[----:B------:R-:W3:Y:S04]  /*bfc0*/  SHFL.IDX PT, R6, R3, RZ, 0x181f ;  /* 0x00181fff03067589 */ /* 0x000ee800000e0000 */
[----:B------:R4:W1:Y:S02]  /*bfd0*/  SHFL.IDX PT, R5, R8, RZ, 0x181f ;  /* 0x00181fff08057589 */ /* 0x00086400000e0000 */
[----:B----4-:R-:W-:Y:S01]  /*bfe0*/  CS2R R8, SRZ ;  /* 0x0000000000087805 */ /* 0x010fe2000001ff00 */
[----:B------:R-:W-:Y:S05]  /*bff0*/  @P4 BRA `(.L_x_417) ;  /* 0x000000b000004947 */ /* 0x000fea0003800000 */
[C---:B-123--:R-:W-:Y:S01]  /*c000*/  ISETP.GE.AND P0, PT, R76.reuse, c[0x0][0x27c], PT ;  /* 0x00009f004c007a0c */ /* 0x04efe20003f06270 */
[C---:B------:R-:W-:Y:S01]  /*c010*/  IMAD.SHL.U32 R2, R76.reuse, 0x2, RZ ;  /* 0x000000024c027824 */ /* 0x040fe200078e00ff */
[----:B------:R-:W-:Y:S01]  /*c020*/  SHF.L.U64.HI R3, R76, 0x1, R77 ;  /* 0x000000014c037819 */ /* 0x000fe2000001024d */
[----:B------:R-:W-:-:S03]  /*c030*/  CS2R R10, SRZ ;  /* 0x00000000000a7805 */ /* 0x000fc6000001ff00 */
[-C--:B------:R-:W-:Y:S02]  /*c040*/  IADD3 R4, P2, R4, R2.reuse, RZ ;  /* 0x0000000204047210 */ /* 0x080fe40007f5e0ff */
[----:B------:R-:W-:-:S03]  /*c050*/  IADD3 R2, P1, R5, R2, RZ ;  /* 0x0000000205027210 */ /* 0x000fc60007f3e0ff */
[--C-:B------:R-:W-:Y:S02]  /*c060*/  IMAD.X R5, R15, 0x1, R3.reuse, P2 ;  /* 0x000000010f057824 */ /* 0x100fe400010e0603 */
[----:B------:R-:W-:Y:S01]  /*c070*/  IMAD.X R3, R6, 0x1, R3, P1 ;  /* 0x0000000106037824 */ /* 0x000fe200008e0603 */
[----:B------:R-:W-:Y:S05]  /*c080*/  @P0 BRA `(.L_x_417) ;  /* 0x0000002000000947 */ /* 0x000fea0003800000 */
[----:B------:R1:W5:Y:S04]  /*c090*/  LD.E.128 R16, [R4.64] ;  /* 0x0000000804107980 */ /* 0x000368000c101d00 */
[----:B------:R1:W5:Y:S02]  /*c0a0*/  LD.E.128 R8, [R2.64] ;  /* 0x0000000802087980 */ /* 0x000364000c101d00 */
.L_x_417:
[----:B-123--:R-:W-:Y:S05]  /*c0b0*/  BSYNC B0 ;  /* 0x0000000000007941 */ /* 0x00efea0003800000 */
.L_x_416:
[----:B-----5:R-:W-:Y:S01]  /*c0c0*/  SHF.R.U32.HI R3, RZ, 0x10, R17 ;  /* 0x00000010ff037819 */ /* 0x020fe20000011611 */
[----:B------:R-:W-:Y:S01]  /*c0d0*/  IMAD.MOV.U32 R22, RZ, RZ, R18 ;  /* 0x000000ffff167224 */ /* 0x000fe200078e0012 */
[----:B------:R-:W-:Y:S01]  /*c0e0*/  SHF.R.U64 R20, R18, 0x10, R19 ;  /* 0x0000001012147819 */ /* 0x000fe20000001213 */
[--C-:B------:R-:W-:Y:S01]  /*c0f0*/  IMAD.MOV.U32 R25, RZ, RZ, R17.reuse ;  /* 0x000000ffff197224 */ /* 0x100fe200078e0011 */
[----:B------:R-:W-:Y:S01]  /*c100*/  ISETP.GE.AND P0, PT, R76, c[0x0][0x27c], PT ;  /* 0x00009f004c007a0c */ /* 0x000fe20003f06270 */
[----:B------:R-:W-:Y:S01]  /*c110*/  IMAD.MOV.U32 R18, RZ, RZ, R8 ;  /* 0x000000ffff127224 */ /* 0x000fe200078e0008 */
[----:B------:R-:W-:Y:S01]  /*c120*/  PRMT R50, R3, 0x5410, R20 ;  /* 0x0000541003327816 */ /* 0x000fe20000000014 */
[----:B------:R-:W-:Y:S01]  /*c130*/  IMAD R3, R30, -0x80, R24 ;  /* 0xffffff801e037824 */ /* 0x000fe200078e0218 */
[----:B------:R-:W-:Y:S01]  /*c140*/  SHF.R.U64 R23, R16, 0x10, R17 ;  /* 0x0000001010177819 */ /* 0x000fe20000001211 */
[----:B------:R-:W-:Y:S01]  /*c150*/  IMAD.MOV.U32 R26, RZ, RZ, R16 ;  /* 0x000000ffff1a7224 */ /* 0x000fe200078e0010 */
[----:B------:R-:W-:Y:S01]  /*c160*/  SHF.R.U64 R15, R8, 0x10, R9 ;  /* 0x00000010080f7819 */ /* 0x000fe20000001209 */
[----:B------:R-:W-:Y:S01]  /*c170*/  IMAD.MOV.U32 R21, RZ, RZ, R19 ;  /* 0x000000ffff157224 */ /* 0x000fe200078e0013 */
[----:B------:R-:W-:Y:S01]  /*c180*/  IMNMX R43, R3, 0x80, PT ;  /* 0x00000080032b7817 */ /* 0x000fe20003800200 */
[----:B------:R-:W-:Y:S01]  /*c190*/  IMAD.MOV.U32 R17, RZ, RZ, R9 ;  /* 0x000000ffff117224 */ /* 0x000fe200078e0009 */
[----:B------:R-:W-:Y:S01]  /*c1a0*/  SHF.R.U32.HI R16, RZ, 0x10, R19 ;  /* 0x00000010ff107819 */ /* 0x000fe20000011613 */
[----:B------:R-:W-:Y:S01]  /*c1b0*/  IMAD.MOV.U32 R8, RZ, RZ, R10 ;  /* 0x000000ffff087224 */ /* 0x000fe200078e000a */
[----:B------:R-:W-:Y:S01]  /*c1c0*/  ISETP.GE.OR P1, PT, R81, R43, P0 ;  /* 0x0000002b5100720c */ /* 0x000fe20000726670 */
[----:B------:R-:W-:Y:S01]  /*c1d0*/  IMAD.MOV.U32 R6, RZ, RZ, R11 ;  /* 0x000000ffff067224 */ /* 0x000fe200078e000b */
[----:B------:R-:W-:Y:S01]  /*c1e0*/  SHF.R.U32.HI R5, RZ, 0x10, R9 ;  /* 0x00000010ff057819 */ /* 0x000fe20000011609 */
[----:B------:R-:W-:-:S04]  /*c1f0*/  DEPBAR.LE SB0, 0x1 ;  /* 0x000080400000791a */ /* 0x000fc80000000000 */
[--C-:B------:R-:W-:Y:S01]  /*c200*/  SHF.R.U64 R4, R10, 0x10, R11.reuse ;  /* 0x000000100a047819 */ /* 0x100fe2000000120b */
        /* <DEDUP_REMOVED lines=11> */
[----:B------:R-:W-:Y:S01]  /*c2c0*/  MOV R2, c[0x0][0x27c] ;  /* 0x00009f0000027a02 */ /* 0x000fe20000000f00 */
[----:B------:R-:W1:Y:S01]  /*c2d0*/  LDS.128 R8, [R213+0x100] ;  /* 0x00010000d5087984 */ /* 0x000e620000000c00 */
[C---:B------:R-:W-:Y:S01]  /*c2e0*/  SHF.L.U32 R27, R81.reuse, 0x6, RZ ;  /* 0x00000006511b7819 */ /* 0x040fe200000006ff */
[----:B------:R-:W-:Y:S01]  /*c2f0*/  HADD2.F32 R6, -RZ, R45.H0_H0 ;  /* 0x2000002dff067230 */ /* 0x000fe20000004100 */
[----:B------:R-:W-:Y:S01]  /*c300*/  LEA.HI R2, R2, R82, RZ, 0x1d ;  /* 0x0000005202027211 */ /* 0x000fe200078fe8ff */
[----:B------:R-:W-:Y:S01]  /*c310*/  HADD2.F32 R15, -RZ, R48.H0_H0 ;  /* 0x20000030ff0f7230 */ /* 0x000fe20000004100 */
[----:B------:R-:W-:-:S02]  /*c320*/  SHF.L.U32 R28, R81, 0x6, RZ ;  /* 0x00000006511c7819 */ /* 0x000fc400000006ff */
[----:B------:R-:W-:Y:S02]  /*c330*/  SHF.R.S32.HI R4, RZ, 0x1f, R2 ;  /* 0x0000001fff047819 */ /* 0x000fe40000011402 */
[----:B------:R-:W-:Y:S02]  /*c340*/  SHF.L.U32 R3, R2, 0x3, RZ ;  /* 0x0000000302037819 */ /* 0x000fe400000006ff */
[----:B------:R-:W-:Y:S02]  /*c350*/  LOP3.LUT R28, R28, 0x1c0, RZ, 0xc0, !PT ;  /* 0x000001c01c1c7812 */ /* 0x000fe400078ec0ff */
[----:B------:R-:W-:Y:S02]  /*c360*/  LOP3.LUT R27, R27, 0x1c0, RZ, 0xc0, !PT ;  /* 0x000001c01b1b7812 */ /* 0x000fe400078ec0ff */
[----:B------:R-:W-:Y:S02]  /*c370*/  LEA.HI R2, R4, R2, RZ, 0x3 ;  /* 0x0000000204027211 */ /* 0x000fe400078f18ff */
[----:B------:R-:W-:-:S02]  /*c380*/  SHF.R.U32.HI R27, RZ, 0x3, R27 ;  /* 0x00000003ff1b7819 */ /* 0x000fc4000001161b */
[----:B------:R-:W-:Y:S02]  /*c390*/  LOP3.LUT R3, R28, 0x38, R3, 0xf8, !PT ;  /* 0x000000381c037812 */ /* 0x000fe400078ef803 */
[----:B------:R-:W-:Y:S02]  /*c3a0*/  SHF.L.U32 R2, R2, 0xa, RZ ;  /* 0x0000000a02027819 */ /* 0x000fe400000006ff */
[----:B------:R-:W-:Y:S02]  /*c3b0*/  LOP3.LUT R3, R3, R27, RZ, 0x3c, !PT ;  /* 0x0000001b03037212 */ /* 0x000fe400078e3cff */
[----:B------:R-:W-:-:S04]  /*c3c0*/  LOP3.LUT R2, R2, 0x7fffe000, RZ, 0xc0, !PT ;  /* 0x7fffe00002027812 */ /* 0x000fc800078ec0ff */
[----:B------:R-:W-:Y:S01]  /*c3d0*/  IADD3 R2, R3, R2, R7 ;  /* 0x0000000203027210 */ /* 0x000fe20007ffe007 */
[----:B------:R-:W-:-:S03]  /*c3e0*/  HADD2.F32 R3, -RZ, R44.H0_H0 ;  /* 0x2000002cff037230 */ /* 0x000fc60000004100 */
[----:B------:R-:W-:Y:S01]  /*c3f0*/  SHF.L.U32 R31, R2, 0x1, RZ ;  /* 0x00000001021f7819 */ /* 0x000fe200000006ff */
[----:B------:R-:W-:-:S04]  /*c400*/  HADD2.F32 R2, -RZ, R44.H1_H1 ;  /* 0x3000002cff027230 */ /* 0x000fc80000004100 */
[----:B------:R-:W2:Y:S01]  /*c410*/  LDS.128 R16, [R31+0x100] ;  /* 0x000100001f107984 */ /* 0x000ea20000000c00 */
[--C-:B-1----:R-:W-:Y:S02]  /*c420*/  HADD2.F32 R24, -RZ, R8.reuse.H0_H0 ;  /* 0x20000008ff187230 */ /* 0x102fe40000004100 */
[----:B------:R-:W-:Y:S02]  /*c430*/  HADD2.F32 R21, -RZ, R8.H1_H1 ;  /* 0x30000008ff157230 */ /* 0x000fe40000004100 */
[--C-:B------:R-:W-:Y:S02]  /*c440*/  HADD2.F32 R28, -RZ, R11.reuse.H0_H0 ;  /* 0x2000000bff1c7230 */ /* 0x100fe40000004100 */
[----:B------:R-:W-:Y:S02]  /*c450*/  HADD2.F32 R27, -RZ, R11.H1_H1 ;  /* 0x3000000bff1b7230 */ /* 0x000fe40000004100 */
[--C-:B------:R-:W-:Y:S02]  /*c460*/  HADD2.F32 R23, -RZ, R9.reuse.H0_H0 ;  /* 0x20000009ff177230 */ /* 0x100fe40000004100 */
[----:B------:R-:W-:Y:S01]  /*c470*/  HADD2.F32 R22, -RZ, R9.H1_H1 ;  /* 0x30000009ff167230 */ /* 0x000fe20000004100 */
[----:B------:R-:W-:Y:S01]  /*c480*/  FMUL.FTZ R9, R24, R3 ;  /* 0x0000000318097220 */ /* 0x000fe20000410000 */
[----:B------:R-:W-:-:S02]  /*c490*/  HADD2.F32 R26, -RZ, R10.H0_H0 ;  /* 0x2000000aff1a7230 */ /* 0x000fc40000004100 */
[----:B------:R-:W-:Y:S02]  /*c4a0*/  HADD2.F32 R25, -RZ, R10.H1_H1 ;  /* 0x3000000aff197230 */ /* 0x000fe40000004100 */
[--C-:B--2---:R-:W-:Y:S02]  /*c4b0*/  HADD2.F32 R5, -RZ, R16.reuse.H0_H0 ;  /* 0x20000010ff057230 */ /* 0x104fe40000004100 */
[----:B------:R-:W-:Y:S02]  /*c4c0*/  HADD2.F32 R4, -RZ, R16.H1_H1 ;  /* 0x30000010ff047230 */ /* 0x000fe40000004100 */
[--C-:B------:R-:W-:Y:S01]  /*c4d0*/  HADD2.F32 R8, -RZ, R17.reuse.H0_H0 ;  /* 0x20000011ff087230 */ /* 0x100fe20000004100 */
[----:B------:R-:W-:Y:S01]  /*c4e0*/  FMUL.FTZ R39, R5, R3 ;  /* 0x0000000305277220 */ /* 0x000fe20000410000 */
[----:B------:R-:W-:Y:S01]  /*c4f0*/  HADD2.F32 R11, -RZ, R17.H1_H1 ;  /* 0x30000011ff0b7230 */ /* 0x000fe20000004100 */
[-C--:B------:R-:W-:Y:S01]  /*c500*/  FMUL.FTZ R3, R21, R2.reuse ;  /* 0x0000000215037220 */ /* 0x080fe20000410000 */
[--C-:B------:R-:W-:Y:S01]  /*c510*/  HADD2.F32 R17, -RZ, R46.reuse.H0_H0 ;  /* 0x2000002eff117230 */ /* 0x100fe20000004100 */
[----:B------:R-:W-:Y:S01]  /*c520*/  FMUL.FTZ R38, R4, R2 ;  /* 0x0000000204267220 */ /* 0x000fe20000410000 */
[----:B------:R-:W-:Y:S01]  /*c530*/  HADD2.F32 R16, -RZ, R47.H1_H1 ;  /* 0x3000002fff107230 */ /* 0x000fe20000004100 */
[----:B------:R-:W-:Y:S01]  /*c540*/  FMUL.FTZ R36, R8, R6 ;  /* 0x0000000608247220 */ /* 0x000fe20000410000 */
[----:B------:R-:W-:Y:S01]  /*c550*/  HADD2.F32 R2, -RZ, R46.H1_H1 ;  /* 0x3000002eff027230 */ /* 0x000fe20000004100 */
[----:B------:R-:W-:Y:S01]  /*c560*/  FFMA.FTZ R42, R5, R17, R9 ;  /* 0x00000011052a7223 */ /* 0x000fe20000010009 */
[----:B------:R-:W-:Y:S01]  /*c570*/  HADD2.F32 R9, -RZ, R50.H0_H0 ;  /* 0x20000032ff097230 */ /* 0x000fe20000004100 */
[----:B------:R-:W-:Y:S01]  /*c580*/  FFMA.FTZ R41, R4, R16, R3 ;  /* 0x0000001004297223 */ /* 0x000fe20000010003 */
[----:B------:R-:W-:Y:S01]  /*c590*/  HADD2.F32 R3, -RZ, R45.H1_H1 ;  /* 0x3000002dff037230 */ /* 0x000fe20000004100 */
[----:B------:R-:W-:Y:S01]  /*c5a0*/  FMUL.FTZ R5, R23, R6 ;  /* 0x0000000617057220 */ /* 0x000fe20000410000 */
[--C-:B------:R-:W-:Y:S01]  /*c5b0*/  HADD2.F32 R10, -RZ, R18.reuse.H0_H0 ;  /* 0x20000012ff0a7230 */ /* 0x100fe20000004100 */
[----:B------:R-:W-:Y:S01]  /*c5c0*/  FFMA.FTZ R16, R21, R16, -R38 ;  /* 0x0000001015107223 */ /* 0x000fe20000010826 */
[----:B------:R-:W-:Y:S01]  /*c5d0*/  HADD2.F32 R4, -RZ, R47.H0_H0 ;  /* 0x2000002fff047230 */ /* 0x000fe20000004100 */
[----:B------:R-:W-:Y:S01]  /*c5e0*/  FFMA.FTZ R40, R8, R15, R5 ;  /* 0x0000000f08287223 */ /* 0x000fe20000010005 */
[----:B------:R-:W-:Y:S01]  /*c5f0*/  HADD2.F32 R8, -RZ, R49.H0_H0 ;  /* 0x20000031ff087230 */ /* 0x000fe20000004100 */
[----:B------:R-:W-:Y:S01]  /*c600*/  FMUL.FTZ R6, R22, R3 ;  /* 0x0000000316067220 */ /* 0x000fe20000410000 */
[----:B------:R-:W-:Y:S01]  /*c610*/  HADD2.F32 R18, -RZ, R18.H1_H1 ;  /* 0x30000012ff127230 */ /* 0x000fe20000004100 */
[----:B------:R-:W-:Y:S01]  /*c620*/  FMUL.FTZ R5, R26, R2 ;  /* 0x000000021a057220 */ /* 0x000fe20000410000 */
[--C-:B------:R-:W-:Y:S01]  /*c630*/  HADD2.F32 R20, -RZ, R19.reuse.H0_H0 ;  /* 0x20000013ff147230 */ /* 0x100fe20000004100 */
[C---:B------:R-:W-:Y:S01]  /*c640*/  FFMA.FTZ R37, R11.reuse, R9, R6 ;  /* 0x000000090b257223 */ /* 0x040fe20000010006 */
[----:B------:R-:W-:Y:S01]  /*c650*/  HADD2.F32 R6, -RZ, R50.H1_H1 ;  /* 0x30000032ff067230 */ /* 0x000fe20000004100 */
[C---:B------:R-:W-:Y:S01]  /*c660*/  FFMA.FTZ R35, R10.reuse, R8, R5 ;  /* 0x000000080a237223 */ /* 0x040fe20000010005 */
[----:B------:R-:W-:Y:S01]  /*c670*/  HADD2.F32 R19, -RZ, R19.H1_H1 ;  /* 0x30000013ff137230 */ /* 0x000fe20000004100 */
[----:B------:R-:W-:Y:S01]  /*c680*/  FMUL.FTZ R33, R11, R3 ;  /* 0x000000030b217220 */ /* 0x000fe20000410000 */
[----:B------:R-:W-:Y:S01]  /*c690*/  HADD2.F32 R3, -RZ, R49.H1_H1 ;  /* 0x30000031ff037230 */ /* 0x000fe20000004100 */
[----:B------:R-:W-:Y:S01]  /*c6a0*/  FMUL.FTZ R30, R10, R2 ;  /* 0x000000020a1e7220 */ /* 0x000fe20000410000 */
[----:B------:R-:W-:Y:S01]  /*c6b0*/  HADD2.F32 R2, -RZ, R48.H1_H1 ;  /* 0x30000030ff027230 */ /* 0x000fe20000004100 */
[----:B------:R-:W-:-:S02]  /*c6c0*/  FMUL.FTZ R5, R25, R4 ;  /* 0x0000000419057220 */ /* 0x000fc40000410000 */
[C---:B------:R-:W-:Y:S01]  /*c6d0*/  FMUL.FTZ R29, R18.reuse, R4 ;  /* 0x00000004121d7220 */ /* 0x040fe20000410000 */
[--C-:B------:R-:W-:Y:S01]  /*c6e0*/  HADD2.F32 R4, -RZ, R51.reuse.H0_H0 ;  /* 0x20000033ff047230 */ /* 0x100fe20000004100 */
[----:B------:R-:W-:Y:S01]  /*c6f0*/  FFMA.FTZ R32, R18, R6, R5 ;  /* 0x0000000612207223 */ /* 0x000fe20000010005 */
[----:B------:R-:W-:Y:S01]  /*c700*/  HADD2.F32 R5, -RZ, R51.H1_H1 ;  /* 0x30000033ff057230 */ /* 0x000fe20000004100 */
[-C--:B------:R-:W-:Y:S02]  /*c710*/  FMUL.FTZ R11, R28, R3.reuse ;  /* 0x000000031c0b7220 */ /* 0x080fe40000410000 */
[-C--:B------:R-:W-:Y:S02]  /*c720*/  FMUL.FTZ R10, R27, R2.reuse ;  /* 0x000000021b0a7220 */ /* 0x080fe40000410000 */
[----:B------:R-:W-:Y:S02]  /*c730*/  FMUL.FTZ R3, R20, R3 ;  /* 0x0000000314037220 */ /* 0x000fe40000410000 */
[----:B------:R-:W-:-:S02]  /*c740*/  FMUL.FTZ R2, R19, R2 ;  /* 0x0000000213027220 */ /* 0x000fc40000410000 */
[----:B------:R-:W-:Y:S02]  /*c750*/  FFMA.FTZ R18, R24, R17, -R39 ;  /* 0x0000001118127223 */ /* 0x000fe40000010827 */
[----:B------:R-:W-:Y:S02]  /*c760*/  FFMA.FTZ R34, R20, R5, R11 ;  /* 0x0000000514227223 */ /* 0x000fe4000001000b */
[----:B------:R-:W-:Y:S01]  /*c770*/  FFMA.FTZ R17, R23, R15, -R36 ;  /* 0x0000000f17117223 */ /* 0x000fe20000010824 */
[----:B------:R-:W-:Y:S01]  /*c780*/  F2FP.PACK_AB R16, R16, R18 ;  /* 0x000000121010723e */ /* 0x000fe200000000ff */
[----:B------:R-:W-:Y:S01]  /*c790*/  FFMA.FTZ R15, R22, R9, -R33 ;  /* 0x00000009160f7223 */ /* 0x000fe20000010821 */
[----:B------:R-:W-:Y:S01]  /*c7a0*/  F2FP.PACK_AB R9, R37, R40 ;  /* 0x000000282509723e */ /* 0x000fe200000000ff */
[----:B------:R-:W-:Y:S01]  /*c7b0*/  FFMA.FTZ R11, R26, R8, -R30 ;  /* 0x000000081a0b7223 */ /* 0x000fe2000001081e */
[----:B------:R-:W-:Y:S01]  /*c7c0*/  F2FP.PACK_AB R8, R41, R42 ;  /* 0x0000002a2908723e */ /* 0x000fe200000000ff */
[----:B------:R-:W-:Y:S01]  /*c7d0*/  FFMA.FTZ R6, R25, R6, -R29 ;  /* 0x0000000619067223 */ /* 0x000fe2000001081d */
[----:B------:R-:W-:Y:S01]  /*c7e0*/  F2FP.PACK_AB R17, R15, R17 ;  /* 0x000000110f11723e */ /* 0x000fe200000000ff */
[----:B------:R-:W-:-:S02]  /*c7f0*/  FFMA.FTZ R3, R28, R5, -R3 ;  /* 0x000000051c037223 */ /* 0x000fc40000010803 */
[-C--:B------:R-:W-:Y:S01]  /*c800*/  FFMA.FTZ R2, R27, R4.reuse, -R2 ;  /* 0x000000041b027223 */ /* 0x080fe20000010802 */
[----:B------:R-:W-:Y:S01]  /*c810*/  F2FP.PACK_AB R18, R6, R11 ;  /* 0x0000000b0612723e */ /* 0x000fe200000000ff */
[----:B------:R-:W-:Y:S01]  /*c820*/  FFMA.FTZ R20, R19, R4, R10 ;  /* 0x0000000413147223 */ /* 0x000fe2000001000a */
[----:B------:R-:W-:Y:S02]  /*c830*/  F2FP.PACK_AB R10, R32, R35 ;  /* 0x00000023200a723e */ /* 0x000fe400000000ff */
[----:B------:R-:W-:Y:S02]  /*c840*/  F2FP.PACK_AB R19, R2, R3 ;  /* 0x000000030213723e */ /* 0x000fe400000000ff */
[----:B------:R-:W-:-:S03]  /*c850*/  F2FP.PACK_AB R11, R20, R34 ;  /* 0x00000022140b723e */ /* 0x000fc600000000ff */
[----:B------:R1:W-:Y:S04]  /*c860*/  STS.128 [R213+0x100], R16 ;  /* 0x00010010d5007388 */ /* 0x0003e80000000c00 */
[----:B------:R1:W-:Y:S02]  /*c870*/  STS.128 [R31+0x100], R8 ;  /* 0x000100081f007388 */ /* 0x0003e40000000c00 */
.L_x_419:
[----:B------:R-:W-:Y:S05]  /*c880*/  BSYNC B0 ;  /* 0x0000000000007941 */ /* 0x000fea0003800000 */
.L_x_418:
[----:B------:R-:W-:Y:S01]  /*c890*/  IADD3 R2, R81, 0x20, RZ ;  /* 0x0000002051027810 */ /* 0x000fe20007ffe0ff */
[----:B------:R-:W-:Y:S03]  /*c8a0*/  BSSY B0, `(.L_x_420) ;  /* 0x0000062000007945 */ /* 0x000fe60003800000 */
[----:B------:R-:W-:-:S13]  /*c8b0*/  ISETP.GE.OR P1, PT, R2, R43, P0 ;  /* 0x0000002b0200720c */ /* 0x000fda0000726670 */
[----:B------:R-:W-:Y:S05]  /*c8c0*/  @P1 BRA `(.L_x_421) ;  /* 0x000005f000001947 */ /* 0x000fea0003800000 */
[----:B------:R-:W2:Y:S01]  /*c8d0*/  LDL R55, [R1+0xf4] ;  /* 0x0000f40001377983 */ /* 0x000ea20000100800 */
[----:B------:R-:W-:Y:S01]  /*c8e0*/  MOV R2, c[0x0][0x27c] ;  /* 0x00009f0000027a02 */ /* 0x000fe20000000f00 */
[----:B------:R-:W-:Y:S01]  /*c8f0*/  HADD2.F32 R15, -RZ, R48.H0_H0 ;  /* 0x20000030ff0f7230 */ /* 0x000fe20000004100 */
[C---:B------:R-:W-:Y:S02]  /*c900*/  IADD3 R5, R81.reuse, 0x20, RZ ;  /* 0x0000002051057810 */ /* 0x040fe40007ffe0ff */
[----:B------:R-:W-:Y:S02]  /*c910*/  LEA.HI R2, R2, R82, RZ, 0x1d ;  /* 0x0000005202027211 */ /* 0x000fe400078fe8ff */
[----:B------:R-:W-:Y:S02]  /*c920*/  IADD3 R6, R81, 0x20, RZ ;  /* 0x0000002051067810 */ /* 0x000fe40007ffe0ff */
[----:B------:R-:W-:Y:S02]  /*c930*/  SHF.R.S32.HI R4, RZ, 0x1f, R2 ;  /* 0x0000001fff047819 */ /* 0x000fe40000011402 */
[----:B------:R-:W-:-:S02]  /*c940*/  SHF.L.U32 R5, R5, 0x6, RZ ;  /* 0x0000000605057819 */ /* 0x000fc400000006ff */
[----:B------:R-:W-:Y:S02]  /*c950*/  SHF.L.U32 R6, R6, 0x6, RZ ;  /* 0x0000000606067819 */ /* 0x000fe400000006ff */
[----:B------:R-:W-:Y:S02]  /*c960*/  SHF.L.U32 R3, R2, 0x3, RZ ;  /* 0x0000000302037819 */ /* 0x000fe400000006ff */
[----:B------:R-:W-:Y:S02]  /*c970*/  LOP3.LUT R6, R6, 0x1c0, RZ, 0xc0, !PT ;  /* 0x000001c006067812 */ /* 0x000fe400078ec0ff */
[----:B------:R-:W-:Y:S02]  /*c980*/  LOP3.LUT R5, R5, 0x1c0, RZ, 0xc0, !PT ;  /* 0x000001c005057812 */ /* 0x000fe400078ec0ff */
[----:B------:R-:W-:Y:S02]  /*c990*/  LEA.HI R2, R4, R2, RZ, 0x3 ;  /* 0x0000000204027211 */ /* 0x000fe400078f18ff */
[----:B------:R-:W-:-:S02]  /*c9a0*/  SHF.R.U32.HI R5, RZ, 0x3, R5 ;  /* 0x00000003ff057819 */ /* 0x000fc40000011605 */
[----:B------:R-:W-:Y:S01]  /*c9b0*/  LOP3.LUT R3, R6, 0x38, R3, 0xf8, !PT ;  /* 0x0000003806037812 */ /* 0x000fe200078ef803 */
[----:B------:R-:W-:Y:S01]  /*c9c0*/  HADD2.F32 R6, -RZ, R45.H0_H0 ;  /* 0x2000002dff067230 */ /* 0x000fe20000004100 */
[----:B------:R-:W-:Y:S02]  /*c9d0*/  SHF.L.U32 R2, R2, 0xa, RZ ;  /* 0x0000000a02027819 */ /* 0x000fe400000006ff */
[----:B------:R-:W-:Y:S02]  /*c9e0*/  LOP3.LUT R3, R3, R5, RZ, 0x3c, !PT ;  /* 0x0000000503037212 */ /* 0x000fe400078e3cff */
[----:B------:R-:W-:-:S04]  /*c9f0*/  LOP3.LUT R2, R2, 0x7fffe000, RZ, 0xc0, !PT ;  /* 0x7fffe00002027812 */ /* 0x000fc800078ec0ff */
[----:B------:R-:W-:Y:S01]  /*ca00*/  IADD3 R2, R3, R2, R12 ;  /* 0x0000000203027210 */ /* 0x000fe20007ffe00c */
[----:B------:R-:W-:-:S03]  /*ca10*/  HADD2.F32 R3, -RZ, R44.H0_H0 ;  /* 0x2000002cff037230 */ /* 0x000fc60000004100 */
[----:B-1----:R-:W-:Y:S01]  /*ca20*/  SHF.L.U32 R31, R2, 0x1, RZ ;  /* 0x00000001021f7819 */ /* 0x002fe200000006ff */
[----:B------:R-:W-:-:S04]  /*ca30*/  HADD2.F32 R2, -RZ, R44.H1_H1 ;  /* 0x3000002cff027230 */ /* 0x000fc80000004100 */
[----:B------:R-:W1:Y:S02]  /*ca40*/  LDS.128 R16, [R31+0x100] ;  /* 0x000100001f107984 */ /* 0x000e640000000c00 */
[--C-:B-1----:R-:W-:Y:S02]  /*ca50*/  HADD2.F32 R5, -RZ, R16.reuse.H0_H0 ;  /* 0x20000010ff057230 */ /* 0x102fe40000004100 */
[----:B------:R-:W-:Y:S02]  /*ca60*/  HADD2.F32 R4, -RZ, R16.H1_H1 ;  /* 0x30000010ff047230 */ /* 0x000fe40000004100 */
[----:B------:R-:W-:Y:S01]  /*ca70*/  HADD2.F32 R16, -RZ, R47.H1_H1 ;  /* 0x3000002fff107230 */ /* 0x000fe20000004100 */
[----:B------:R-:W-:Y:S01]  /*ca80*/  FMUL.FTZ R39, R3, R5 ;  /* 0x0000000503277220 */ /* 0x000fe20000410000 */
[--C-:B------:R-:W-:Y:S01]  /*ca90*/  HADD2.F32 R20, -RZ, R19.reuse.H0_H0 ;  /* 0x20000013ff147230 */ /* 0x100fe20000004100 */
[----:B------:R-:W-:Y:S01]  /*caa0*/  FMUL.FTZ R38, R2, R4 ;  /* 0x0000000402267220 */ /* 0x000fe20000410000 */
[----:B------:R-:W-:Y:S01]  /*cab0*/  HADD2.F32 R19, -RZ, R19.H1_H1 ;  /* 0x30000013ff137230 */ /* 0x000fe20000004100 */
[----:B--2---:R-:W1:Y:S02]  /*cac0*/  LDS.128 R8, [R55] ;  /* 0x0000000037087984 */ /* 0x004e640000000c00 */
[----:B-1----:R-:W-:-:S02]  /*cad0*/  HADD2.F32 R24, -RZ, R8.H0_H0 ;  /* 0x20000008ff187230 */ /* 0x002fc40000004100 */
[----:B------:R-:W-:Y:S02]  /*cae0*/  HADD2.F32 R21, -RZ, R8.H1_H1 ;  /* 0x30000008ff157230 */ /* 0x000fe40000004100 */
[--C-:B------:R-:W-:Y:S02]  /*caf0*/  HADD2.F32 R28, -RZ, R11.reuse.H0_H0 ;  /* 0x2000000bff1c7230 */ /* 0x100fe40000004100 */
[----:B------:R-:W-:Y:S02]  /*cb00*/  HADD2.F32 R27, -RZ, R11.H1_H1 ;  /* 0x3000000bff1b7230 */ /* 0x000fe40000004100 */
[--C-:B------:R-:W-:Y:S02]  /*cb10*/  HADD2.F32 R23, -RZ, R9.reuse.H0_H0 ;  /* 0x20000009ff177230 */ /* 0x100fe40000004100 */
[----:B------:R-:W-:Y:S01]  /*cb20*/  HADD2.F32 R22, -RZ, R9.H1_H1 ;  /* 0x30000009ff167230 */ /* 0x000fe20000004100 */
[----:B------:R-:W-:Y:S01]  /*cb30*/  FMUL.FTZ R9, R3, R24 ;  /* 0x0000001803097220 */ /* 0x000fe20000410000 */
[--C-:B------:R-:W-:Y:S01]  /*cb40*/  HADD2.F32 R8, -RZ, R17.reuse.H0_H0 ;  /* 0x20000011ff087230 */ /* 0x100fe20000004100 */
[----:B------:R-:W-:Y:S01]  /*cb50*/  FMUL.FTZ R3, R2, R21 ;  /* 0x0000001502037220 */ /* 0x000fe20000410000 */
[----:B------:R-:W-:-:S02]  /*cb60*/  HADD2.F32 R11, -RZ, R17.H1_H1 ;  /* 0x30000011ff0b7230 */ /* 0x000fc40000004100 */
[----:B------:R-:W-:Y:S01]  /*cb70*/  HADD2.F32 R17, -RZ, R46.H0_H0 ;  /* 0x2000002eff117230 */ /* 0x000fe20000004100 */
[----:B------:R-:W-:Y:S01]  /*cb80*/  FFMA.FTZ R41, R16, R4, R3 ;  /* 0x0000000410297223 */ /* 0x000fe20000010003 */
[----:B------:R-:W-:Y:S01]  /*cb90*/  HADD2.F32 R3, -RZ, R45.H1_H1 ;  /* 0x3000002dff037230 */ /* 0x000fe20000004100 */
[C---:B------:R-:W-:Y:S01]  /*cba0*/  FMUL.FTZ R36, R6.reuse, R8 ;  /* 0x0000000806247220 */ /* 0x040fe20000410000 */
[----:B------:R-:W-:Y:S01]  /*cbb0*/  HADD2.F32 R26, -RZ, R10.H0_H0 ;  /* 0x2000000aff1a7230 */ /* 0x000fe20000004100 */
[----:B------:R-:W-:Y:S01]  /*cbc0*/  FFMA.FTZ R42, R17, R5, R9 ;  /* 0x00000005112a7223 */ /* 0x000fe20000010009 */
[----:B------:R-:W-:Y:S01]  /*cbd0*/  HADD2.F32 R2, -RZ, R46.H1_H1 ;  /* 0x3000002eff027230 */ /* 0x000fe20000004100 */
[----:B------:R-:W-:Y:S01]  /*cbe0*/  FMUL.FTZ R5, R6, R23 ;  /* 0x0000001706057220 */ /* 0x000fe20000410000 */
[----:B------:R-:W-:Y:S01]  /*cbf0*/  HADD2.F32 R25, -RZ, R10.H1_H1 ;  /* 0x3000000aff197230 */ /* 0x000fe20000004100 */
[----:B------:R-:W-:Y:S01]  /*cc00*/  FMUL.FTZ R6, R3, R22 ;  /* 0x0000001603067220 */ /* 0x000fe20000410000 */
[----:B------:R-:W-:Y:S01]  /*cc10*/  HADD2.F32 R9, -RZ, R50.H0_H0 ;  /* 0x20000032ff097230 */ /* 0x000fe20000004100 */
[----:B------:R-:W-:Y:S01]  /*cc20*/  FFMA.FTZ R40, R15, R8, R5 ;  /* 0x000000080f287223 */ /* 0x000fe20000010005 */
[--C-:B------:R-:W-:Y:S01]  /*cc30*/  HADD2.F32 R10, -RZ, R18.reuse.H0_H0 ;  /* 0x20000012ff0a7230 */ /* 0x100fe20000004100 */
[----:B------:R-:W-:Y:S01]  /*cc40*/  FMUL.FTZ R5, R2, R26 ;  /* 0x0000001a02057220 */ /* 0x000fe20000410000 */
[----:B------:R-:W-:Y:S01]  /*cc50*/  HADD2.F32 R8, -RZ, R49.H0_H0 ;  /* 0x20000031ff087230 */ /* 0x000fe20000004100 */
[-C--:B------:R-:W-:Y:S01]  /*cc60*/  FFMA.FTZ R37, R9, R11.reuse, R6 ;  /* 0x0000000b09257223 */ /* 0x080fe20000010006 */
[----:B------:R-:W-:Y:S01]  /*cc70*/  HADD2.F32 R4, -RZ, R47.H0_H0 ;  /* 0x2000002fff047230 */ /* 0x000fe20000004100 */
[----:B------:R-:W-:Y:S01]  /*cc80*/  FMUL.FTZ R33, R3, R11 ;  /* 0x0000000b03217220 */ /* 0x000fe20000410000 */
[----:B------:R-:W-:Y:S01]  /*cc90*/  HADD2.F32 R18, -RZ, R18.H1_H1 ;  /* 0x30000012ff127230 */ /* 0x000fe20000004100 */
[-C--:B------:R-:W-:Y:S01]  /*cca0*/  FFMA.FTZ R35, R8, R10.reuse, R5 ;  /* 0x0000000a08237223 */ /* 0x080fe20000010005 */
[----:B------:R-:W-:Y:S01]  /*ccb0*/  HADD2.F32 R6, -RZ, R50.H1_H1 ;  /* 0x30000032ff067230 */ /* 0x000fe20000004100 */
[----:B------:R-:W-:Y:S01]  /*ccc0*/  FMUL.FTZ R30, R2, R10 ;  /* 0x0000000a021e7220 */ /* 0x000fe20000410000 */
[----:B------:R-:W-:Y:S01]  /*ccd0*/  HADD2.F32 R3, -RZ, R49.H1_H1 ;  /* 0x30000031ff037230 */ /* 0x000fe20000004100 */
[C---:B------:R-:W-:Y:S01]  /*cce0*/  FMUL.FTZ R5, R4.reuse, R25 ;  /* 0x0000001904057220 */ /* 0x040fe20000410000 */
[----:B------:R-:W-:Y:S01]  /*ccf0*/  HADD2.F32 R2, -RZ, R48.H1_H1 ;  /* 0x30000030ff027230 */ /* 0x000fe20000004100 */
[-C--:B------:R-:W-:Y:S01]  /*cd00*/  FMUL.FTZ R29, R4, R18.reuse ;  /* 0x00000012041d7220 */ /* 0x080fe20000410000 */
[--C-:B------:R-:W-:Y:S01]  /*cd10*/  HADD2.F32 R4, -RZ, R51.reuse.H0_H0 ;  /* 0x20000033ff047230 */ /* 0x100fe20000004100 */
[----:B------:R-:W-:Y:S01]  /*cd20*/  FFMA.FTZ R32, R6, R18, R5 ;  /* 0x0000001206207223 */ /* 0x000fe20000010005 */
[----:B------:R-:W-:Y:S01]  /*cd30*/  HADD2.F32 R5, -RZ, R51.H1_H1 ;  /* 0x30000033ff057230 */ /* 0x000fe20000004100 */
[----:B------:R-:W-:-:S02]  /*cd40*/  FMUL.FTZ R11, R3, R28 ;  /* 0x0000001c030b7220 */ /* 0x000fc40000410000 */
[C---:B------:R-:W-:Y:S02]  /*cd50*/  FMUL.FTZ R10, R2.reuse, R27 ;  /* 0x0000001b020a7220 */ /* 0x040fe40000410000 */
[----:B------:R-:W-:Y:S02]  /*cd60*/  FMUL.FTZ R3, R3, R20 ;  /* 0x0000001403037220 */ /* 0x000fe40000410000 */
[----:B------:R-:W-:Y:S02]  /*cd70*/  FMUL.FTZ R2, R2, R19 ;  /* 0x0000001302027220 */ /* 0x000fe40000410000 */
[----:B------:R-:W-:Y:S02]  /*cd80*/  FFMA.FTZ R18, R17, R24, -R39 ;  /* 0x0000001811127223 */ /* 0x000fe40000010827 */
[----:B------:R-:W-:Y:S02]  /*cd90*/  FFMA.FTZ R34, R5, R20, R11 ;  /* 0x0000001405227223 */ /* 0x000fe4000001000b */
[----:B------:R-:W-:-:S02]  /*cda0*/  FFMA.FTZ R16, R16, R21, -R38 ;  /* 0x0000001510107223 */ /* 0x000fc40000010826 */
[----:B------:R-:W-:Y:S02]  /*cdb0*/  FFMA.FTZ R17, R15, R23, -R36 ;  /* 0x000000170f117223 */ /* 0x000fe40000010824 */
        /* <DEDUP_REMOVED lines=10> */
[----:B------:R-:W-:Y:S01]  /*ce60*/  FFMA.FTZ R20, R4, R19, R10 ;  /* 0x0000001304147223 */ /* 0x000fe2000001000a */
[----:B------:R-:W-:-:S02]  /*ce70*/  F2FP.PACK_AB R10, R32, R35 ;  /* 0x00000023200a723e */ /* 0x000fc400000000ff */
[----:B------:R-:W-:Y:S02]  /*ce80*/  F2FP.PACK_AB R19, R2, R3 ;  /* 0x000000030213723e */ /* 0x000fe400000000ff */
[----:B------:R-:W-:-:S03]  /*ce90*/  F2FP.PACK_AB R11, R20, R34 ;  /* 0x00000022140b723e */ /* 0x000fc600000000ff */
[----:B------:R1:W-:Y:S04]  /*cea0*/  STS.128 [R55], R16 ;  /* 0x0000001037007388 */ /* 0x0003e80000000c00 */
[----:B------:R1:W-:Y:S02]  /*ceb0*/  STS.128 [R31+0x100], R8 ;  /* 0x000100081f007388 */ /* 0x0003e40000000c00 */
.L_x_421:
[----:B------:R-:W-:Y:S05]  /*cec0*/  BSYNC B0 ;  /* 0x0000000000007941 */ /* 0x000fea0003800000 */
.L_x_420:
[----:B------:R-:W-:Y:S01]  /*ced0*/  IADD3 R2, R81, 0x40, RZ ;  /* 0x0000004051027810 */ /* 0x000fe20007ffe0ff */
[----:B------:R-:W-:Y:S03]  /*cee0*/  BSSY B0, `(.L_x_422) ;  /* 0x0000062000007945 */ /* 0x000fe60003800000 */
[----:B------:R-:W-:-:S13]  /*cef0*/  ISETP.GE.OR P1, PT, R2, R43, P0 ;  /* 0x0000002b0200720c */ /* 0x000fda0000726670 */
[----:B------:R-:W-:Y:S05]  /*cf00*/  @P1 BRA `(.L_x_423) ;  /* 0x000005f000001947 */ /* 0x000fea0003800000 */
[----:B-1----:R-:W2:Y:S01]  /*cf10*/  LDL R55, [R1+0xf0] ;  /* 0x0000f00001377983 */ /* 0x002ea20000100800 */
        /* <DEDUP_REMOVED lines=20> */
[----:B------:R-:W-:Y:S01]  /*d060*/  SHF.L.U32 R31, R2, 0x1, RZ ;  /* 0x00000001021f7819 */ /* 0x000fe200000006ff */
        /* <DEDUP_REMOVED lines=73> */
.L_x_423:
[----:B------:R-:W-:Y:S05]  /*d500*/  BSYNC B0 ;  /* 0x0000000000007941 */ /* 0x000fea0003800000 */
.L_x_422:
[----:B------:R-:W-:-:S04]  /*d510*/  IADD3 R2, R81, 0x60, RZ ;  /* 0x0000006051027810 */ /* 0x000fc80007ffe0ff */
        /* <DEDUP_REMOVED lines=97> */
.L_x_413:
[----:B------:R-:W-:Y:S05]  /*db30*/  BSYNC B2 ;  /* 0x0000000000027941 */ /* 0x000fea0003800000 */
.L_x_397:
[----:B------:R-:W-:Y:S01]  /*db40*/  BAR.SYNC.DEFER_BLOCKING 0x0 ;  /* 0x0000000000007b1d */ /* 0x000fe20000010000 */
[----:B-12---:R-:W-:Y:S01]  /*db50*/  IMAD R4, R54, c[0x0][0x208], RZ ;  /* 0x0000820036047a24 */ /* 0x006fe200078e02ff */
[----:B------:R-:W-:Y:S01]  /*db60*/  LOP3.LUT P1, RZ, R82, 0x2, RZ, 0xc0, !PT ;  /* 0x0000000252ff7812 */ /* 0x000fe2000782c0ff */
[C---:B------:R-:W-:Y:S01]  /*db70*/  IMAD.WIDE.U32 R2, R223.reuse, c[0x0][0x208], RZ ;  /* 0x00008200df027a25 */ /* 0x040fe200078e00ff */
[----:B------:R-:W-:Y:S02]  /*db80*/  ISETP.GE.AND P3, PT, R76, c[0x0][0x1d4], PT ;  /* 0x000075004c007a0c */ /* 0x000fe40003f66270 */
[----:B------:R-:W-:Y:S01]  /*db90*/  ISETP.GE.AND P2, PT, R212, c[0x0][0x1d4], PT ;  /* 0x00007500d4007a0c */ /* 0x000fe20003f46270 */
[----:B------:R-:W-:Y:S01]  /*dba0*/  IMAD R4, R223, c[0x0][0x20c], R4 ;  /* 0x00008300df047a24 */ /* 0x000fe200078e0204 */
[----:B------:R-:W-:Y:S01]  /*dbb0*/  SHF.L.U64.HI R216, R76, 0x1, R77 ;  /* 0x000000014cd87819 */ /* 0x000fe2000001024d */
[----:B------:R-:W-:Y:S01]  /*dbc0*/  IMAD.WIDE.U32 R8, R52, c[0x0][0x210], RZ ;  /* 0x0000840034087a25 */ /* 0x000fe200078e00ff */
[----:B------:R-:W-:Y:S01]  /*dbd0*/  SHF.L.U64.HI R217, R212, 0x1, R231 ;  /* 0x00000001d4d97819 */ /* 0x000fe200000102e7 */
[----:B------:R-:W1:Y:S01]  /*dbe0*/  S2R R18, SR_TID.X ;  /* 0x0000000000127919 */ /* 0x000e620000002100 */
[----:B------:R-:W-:Y:S01]  /*dbf0*/  BSSY B0, `(.L_x_424) ;  /* 0x000005b000007945 */ /* 0x000fe20003800000 */
[----:B------:R-:W-:-:S02]  /*dc00*/  IMAD.IADD R3, R3, 0x1, R4 ;  /* 0x0000000103037824 */ /* 0x000fc400078e0204 */
[----:B------:R-:W-:Y:S01]  /*dc10*/  IMAD R4, R53, c[0x0][0x218], RZ ;  /* 0x0000860035047a24 */ /* 0x000fe200078e02ff */
[----:B------:R-:W-:Y:S01]  /*dc20*/  STL.64 [R1], R8 ;  /* 0x0000000801007387 */ /* 0x000fe20000100a00 */
[----:B------:R-:W-:-:S04]  /*dc30*/  IMAD.WIDE.U32 R2, R220, c[0x0][0x218], R2 ;  /* 0x00008600dc027a25 */ /* 0x000fc800078e0002 */
[----:B------:R-:W-:Y:S01]  /*dc40*/  IMAD R4, R220, c[0x0][0x21c], R4 ;  /* 0x00008700dc047a24 */ /* 0x000fe200078e0204 */
[----:B------:R-:W-:Y:S01]  /*dc50*/  IADD3 R2, P0, R2, R8, RZ ;  /* 0x0000000802027210 */ /* 0x000fe20007f1e0ff */
[----:B------:R-:W-:Y:S01]  /*dc60*/  IMAD R5, R52, c[0x0][0x214], R9 ;  /* 0x0000850034057a24 */ /* 0x000fe200078e0209 */
[----:B------:R-:W-:Y:S01]  /*dc70*/  LDSM.16.M88.4 R140, [R206] ;  /* 0x00000000ce8c783b */ /* 0x000fe20000000200 */
[----:B------:R-:W-:Y:S02]  /*dc80*/  IMAD.SHL.U32 R215, R76, 0x2, RZ ;  /* 0x000000024cd77824 */ /* 0x000fe400078e00ff */
[----:B------:R-:W-:Y:S01]  /*dc90*/  IMAD.SHL.U32 R218, R212, 0x2, RZ ;  /* 0x00000002d4da7824 */ /* 0x000fe200078e00ff */
[----:B------:R-:W-:Y:S01]  /*dca0*/  LDSM.16.M88.4 R144, [R207] ;  /* 0x00000000cf90783b */ /* 0x000fe20000000200 */
[----:B------:R-:W-:Y:S01]  /*dcb0*/  IADD3.X R3, R5, R3, R4, P0, !PT ;  /* 0x0000000305037210 */ /* 0x000fe200007fe404 */
[----:B------:R-:W-:Y:S02]  /*dcc0*/  IMAD.IADD R4, R128, 0x1, -R81 ;  /* 0x0000000180047824 */ /* 0x000fe400078e0a51 */
[----:B------:R-:W-:Y:S03]  /*dcd0*/  LDSM.16.M88.4 R176, [R209] ;  /* 0x00000000d1b0783b */ /* 0x000fe60000000200 */
[----:B------:R-:W-:Y:S01]  /*dce0*/  ISETP.LT.OR P4, PT, R4, 0x1, P2 ;  /* 0x000000010400780c */ /* 0x000fe20001781670 */
[----:B------:R-:W-:Y:S04]  /*dcf0*/  LDSM.16.M88.4 R180, [R208] ;  /* 0x00000000d0b4783b */ /* 0x000fe80000000200 */
[----:B------:R-:W-:Y:S04]  /*dd00*/  LDSM.16.M88.4 R184, [R206+0x4000] ;  /* 0x00400000ceb8783b */ /* 0x000fe80000000200 */
[----:B------:R-:W-:Y:S04]  /*dd10*/  LDSM.16.M88.4 R188, [R207+0x4000] ;  /* 0x00400000cfbc783b */ /* 0x000fe80000000200 */
[----:B------:R-:W-:Y:S04]  /*dd20*/  LDSM.16.M88.4 R192, [R209+0x4000] ;  /* 0x00400000d1c0783b */ /* 0x000fe80000000200 */
[----:B------:R-:W-:Y:S04]  /*dd30*/  LDSM.16.M88.4 R196, [R208+0x4000] ;  /* 0x00400000d0c4783b */ /* 0x000fe80000000200 */
[----:B------:R-:W-:Y:S06]  /*dd40*/  BAR.SYNC.DEFER_BLOCKING 0x0 ;  /* 0x0000000000007b1d */ /* 0x000fec0000010000 */
[----:B------:R2:W-:Y:S01]  /*dd50*/  STL [R1+0x8], R5 ;  /* 0x0000080501007387 */ /* 0x0005e20000100800 */
[----:B------:R-:W-:-:S04]  /*dd60*/  DEPBAR.LE SB0, 0x0 ;  /* 0x000080000000791a */ /* 0x000fc80000000000 */
[----:B------:R-:W-:Y:S01]  /*dd70*/  BAR.SYNC.DEFER_BLOCKING 0x0 ;  /* 0x0000000000007b1d */ /* 0x000fe20000010000 */
[----:B--2---:R-:W-:-:S04]  /*dd80*/  LEA R5, P0, R2, c[0x0][0x1f8], 0x1 ;  /* 0x00007e0002057a11 */ /* 0x004fc800078008ff */
[----:B------:R-:W-:Y:S01]  /*dd90*/  LEA.HI.X R3, R2, c[0x0][0x1fc], R3, 0x1, P0 ;  /* 0x00007f0002037a11 */ /* 0x000fe200000f0c03 */
[----:B---3--:R-:W2:Y:S01]  /*dda0*/  SHFL.IDX PT, R6, R5, RZ, 0x181f ;  /* 0x00181fff05067589 */ /* 0x008ea200000e0000 */
[C---:B------:R-:W-:Y:S02]  /*ddb0*/  IADD3 R2, R200.reuse, 0x20, RZ ;  /* 0x00000020c8027810 */ /* 0x040fe40007ffe0ff */
[----:B------:R-:W-:Y:S01]  /*ddc0*/  @P1 IADD3 R2, R200, -0x20, RZ ;  /* 0xffffffe0c8021810 */ /* 0x000fe20007ffe0ff */
[----:B------:R-:W3:Y:S01]  /*ddd0*/  SHFL.IDX PT, R11, R3, RZ, 0x181f ;  /* 0x00181fff030b7589 */ /* 0x000ee200000e0000 */
[----:B------:R-:W-:-:S03]  /*dde0*/  ISETP.LT.OR P1, PT, R4, 0x1, P3 ;  /* 0x000000010400780c */ /* 0x000fc60001f21670 */
[----:B------:R-:W4:Y:S04]  /*ddf0*/  SHFL.IDX PT, R15, R5, 0x1, 0x181f ;  /* 0x00381f00050f7f89 */ /* 0x000f2800000e0000 */
[----:B------:R-:W1:Y:S04]  /*de00*/  SHFL.IDX PT, R17, R3, 0x1, 0x181f ;  /* 0x00381f0003117f89 */ /* 0x000e6800000e0000 */
[----:B------:R-:W-:Y:S04]  /*de10*/  LDSM.16.M88.4 R40, [R2] ;  /* 0x000000000228783b */ /* 0x000fe80000000200 */
[----:B------:R-:W-:Y:S01]  /*de20*/  LDSM.16.M88.4 R60, [R2+0x800] ;  /* 0x00080000023c783b */ /* 0x000fe20000000200 */
[----:B--2---:R-:W-:-:S03]  /*de30*/  IADD3 R8, P0, R6, R215, RZ ;  /* 0x000000d706087210 */ /* 0x004fc60007f1e0ff */
[----:B------:R-:W-:Y:S04]  /*de40*/  LDSM.16.M88.4 R44, [R2+0x1000] ;  /* 0x00100000022c783b */ /* 0x000fe80000000200 */
[----:B------:R-:W-:Y:S01]  /*de50*/  LDSM.16.M88.4 R92, [R2+0x1800] ;  /* 0x00180000025c783b */ /* 0x000fe20000000200 */
[C---:B---3--:R-:W-:Y:S01]  /*de60*/  IMAD.X R9, R11.reuse, 0x1, R216, P0 ;  /* 0x000000010b097824 */ /* 0x048fe200000e06d8 */
[----:B------:R-:W-:Y:S02]  /*de70*/  IADD3 R10, P0, R6, R218, RZ ;  /* 0x000000da060a7210 */ /* 0x000fe40007f1e0ff */
[----:B------:R-:W-:Y:S03]  /*de80*/  LDSM.16.M88.4 R100, [R2+0x2000] ;  /* 0x002000000264783b */ /* 0x000fe60000000200 */
[----:B------:R-:W-:Y:S01]  /*de90*/  IMAD.X R11, R11, 0x1, R217, P0 ;  /* 0x000000010b0b7824 */ /* 0x000fe200000e06d9 */
[----:B------:R-:W-:Y:S04]  /*dea0*/  LDSM.16.M88.4 R108, [R2+0x2800] ;  /* 0x00280000026c783b */ /* 0x000fe80000000200 */
[----:B------:R-:W-:Y:S04]  /*deb0*/  LDSM.16.M88.4 R124, [R2+0x3000] ;  /* 0x00300000027c783b */ /* 0x000fe80000000200 */
[----:B------:R-:W2:Y:S04]  /*dec0*/  SHFL.IDX PT, R2, R5, 0x2, 0x181f ;  /* 0x00581f0005027f89 */ /* 0x000ea800000e0000 */
[----:B------:R-:W3:Y:S04]  /*ded0*/  SHFL.IDX PT, R6, R3, 0x2, 0x181f ;  /* 0x00581f0003067f89 */ /* 0x000ee800000e0000 */
[----:B------:R1:W1:Y:S04]  /*dee0*/  LDSM.16.M88.4 R28, [R200] ;  /* 0x00000000c81c783b */ /* 0x0002680000000200 */
[----:B------:R1:W1:Y:S04]  /*def0*/  LDSM.16.M88.4 R20, [R200+0x800] ;  /* 0x00080000c814783b */ /* 0x0002680000000200 */
[----:B------:R1:W1:Y:S04]  /*df00*/  LDSM.16.M88.4 R36, [R200+0x1000] ;  /* 0x00100000c824783b */ /* 0x0002680000000200 */
[----:B------:R1:W1:Y:S04]  /*df10*/  LDSM.16.M88.4 R48, [R200+0x1800] ;  /* 0x00180000c830783b */ /* 0x0002680000000200 */
[----:B------:R1:W1:Y:S04]  /*df20*/  LDSM.16.M88.4 R72, [R200+0x2000] ;  /* 0x00200000c848783b */ /* 0x0002680000000200 */
[----:B------:R1:W1:Y:S04]  /*df30*/  LDSM.16.M88.4 R88, [R200+0x2800] ;  /* 0x00280000c858783b */ /* 0x0002680000000200 */
[----:B------:R1:W2:Y:S04]  /*df40*/  LDSM.16.M88.4 R120, [R200+0x3000] ;  /* 0x00300000c878783b */ /* 0x0002a80000000200 */
        /* <DEDUP_REMOVED lines=8> */
[----:B-1----:R-:W-:Y:S01]  /*dfd0*/  IMAD.X R9, R17, 0x1, R216, P0 ;  /* 0x0000000111097824 */ /* 0x002fe200000e06d8 */
[----:B------:R-:W-:-:S04]  /*dfe0*/  IADD3 R16, P0, R15, R218, RZ ;  /* 0x000000da0f107210 */ /* 0x000fc80007f1e0ff */
[----:B------:R1:W-:Y:S01]  /*dff0*/  LDGSTS.E.BYPASS.LTC128B.128 [R213+0x1100], [R8.64], !P1 ;  /* 0x0110000008d57fae */ /* 0x0003e2000c901d48 */
[----:B------:R-:W-:Y:S01]  /*e000*/  IMAD.X R17, R17, 0x1, R217, P0 ;  /* 0x0000000111117824 */ /* 0x000fe200000e06d9 */
[----:B--2---:R-:W-:Y:S02]  /*e010*/  IADD3 R10, P0, R2, R215, RZ ;  /* 0x000000d7020a7210 */ /* 0x004fe40007f1e0ff */
[C---:B------:R-:W-:Y:S02]  /*e020*/  ISETP.LT.OR P1, PT, R4.reuse, 0x41, P2 ;  /* 0x000000410400780c */ /* 0x040fe40001721670 */
[----:B------:R2:W-:Y:S01]  /*e030*/  LDGSTS.E.BYPASS.LTC128B.128 [R213+0x4900], [R16.64], !P4 ;  /* 0x0490000010d57fae */ /* 0x0005e2000e101d48 */
[----:B------:R-:W-:Y:S01]  /*e040*/  ISETP.LT.OR P4, PT, R4, 0x41, P3 ;  /* 0x000000410400780c */ /* 0x000fe20001f81670 */
[----:B---3--:R-:W-:-:S12]  /*e050*/  IMAD.X R11, R6, 0x1, R216, P0 ;  /* 0x00000001060b7824 */ /* 0x008fd800000e06d8 */
[----:B------:R2:W-:Y:S01]  /*e060*/  LDGSTS.E.BYPASS.LTC128B.128 [R213+0x2100], [R10.64], !P4 ;  /* 0x021000000ad57fae */ /* 0x0005e2000e101d48 */
[----:B-1----:R-:W-:-:S05]  /*e070*/  IADD3 R8, P0, R2, R218, RZ ;  /* 0x000000da02087210 */ /* 0x002fca0007f1e0ff */
[----:B------:R-:W-:Y:S01]  /*e080*/  IMAD.X R9, R6, 0x1, R217, P0 ;  /* 0x0000000106097824 */ /* 0x000fe200000e06d9 */
[----:B------:R-:W-:-:S04]  /*e090*/  ISETP.GT.AND P0, PT, R18, 0x7f, PT ;  /* 0x0000007f1200780c */ /* 0x000fc80003f04270 */
[----:B------:R2:W-:Y:S09]  /*e0a0*/  LDGSTS.E.BYPASS.LTC128B.128 [R213+0x5900], [R8.64], !P1 ;  /* 0x0590000008d57fae */ /* 0x0005f2000c901d48 */
[----:B------:R-:W-:Y:S05]  /*e0b0*/  @P0 BRA `(.L_x_425) ;  /* 0x000000e000000947 */ /* 0x000fea0003800000 */
[----:B------:R-:W-:Y:S05]  /*e0c0*/  BRA.DIV ~URZ, `(.L_x_426) ;  /* 0x0000ad527f007947 */ /* 0x000fea000b800000 */
[----:B------:R1:W3:Y:S04]  /*e0d0*/  SHFL.IDX PT, R6, R3, 0x3, 0x181f ;  /* 0x00781f0003067f89 */ /* 0x0002e800000e0000 */
[----:B------:R1:W4:Y:S02]  /*e0e0*/  SHFL.IDX PT, R2, R5, 0x3, 0x181f ;  /* 0x00781f0005027f89 */ /* 0x00032400000e0000 */
.L_x_522:
[C---:B------:R-:W-:Y:S02]  /*e0f0*/  ISETP.LT.OR P3, PT, R4.reuse, 0x61, P3 ;  /* 0x000000610400780c */ /* 0x040fe40001f61670 */
[----:B------:R-:W-:-:S02]  /*e100*/  ISETP.LT.OR P2, PT, R4, 0x61, P2 ;  /* 0x000000610400780c */ /* 0x000fc40001741670 */
[C---:B----4-:R-:W-:Y:S02]  /*e110*/  IADD3 R4, P1, R2.reuse, R215, RZ ;  /* 0x000000d702047210 */ /* 0x050fe40007f3e0ff */
[----:B------:R-:W-:-:S03]  /*e120*/  IADD3 R2, P0, R2, R218, RZ ;  /* 0x000000da02027210 */ /* 0x000fc60007f1e0ff */
[C---:B-1-3--:R-:W-:Y:S02]  /*e130*/  IMAD.X R5, R6.reuse, 0x1, R216, P1 ;  /* 0x0000000106057824 */ /* 0x04afe400008e06d8 */
[----:B------:R-:W-:-:S03]  /*e140*/  IMAD.X R3, R6, 0x1, R217, P0 ;  /* 0x0000000106037824 */ /* 0x000fc600000e06d9 */
[----:B------:R-:W-:Y:S01]  /*e150*/  @!PT LDS RZ, [RZ] ;  /* 0x00000000fffff984 */ /* 0x000fe20000000800 */
[----:B------:R-:W-:Y:S01]  /*e160*/  @!PT LDS RZ, [RZ] ;  /* 0x00000000fffff984 */ /* 0x000fe20000000800 */
[----:B------:R-:W-:Y:S01]  /*e170*/  @!PT LDS RZ, [RZ] ;  /* 0x00000000fffff984 */ /* 0x000fe20000000800 */
[----:B------:R1:W-:Y:S04]  /*e180*/  LDGSTS.E.BYPASS.LTC128B.128 [R214+0x3100], [R4.64], !P3 ;  /* 0x0310000004d67fae */ /* 0x0003e8000d901d48 */
[----:B------:R1:W-:Y:S02]  /*e190*/  LDGSTS.E.BYPASS.LTC128B.128 [R214+0x6900], [R2.64], !P2 ;  /* 0x0690000002d67fae */ /* 0x0003e4000d101d48 */
.L_x_425:
[----:B------:R-:W-:Y:S05]  /*e1a0*/  BSYNC B0 ;  /* 0x0000000000007941 */ /* 0x000fea0003800000 */
.L_x_424:
[C---:B--2---:R-:W-:Y:S01]  /*e1b0*/  HMMA.16816.F32 R16, R140.reuse, R36, RZ ;  /* 0x000000248c10723c */ /* 0x044fe200000018ff */
[----:B------:R-:W-:Y:S01]  /*e1c0*/  R2P PR, R82, 0x6 ;  /* 0x0000000652007804 */ /* 0x000fe20000000000 */
[----:B-1----:R-:W-:Y:S01]  /*e1d0*/  IMAD.MOV.U32 R2, RZ, RZ, 0x40 ;  /* 0x00000040ff027424 */ /* 0x002fe200078e00ff */
[----:B------:R-:W-:Y:S01]  /*e1e0*/  IADD3 R205, R200, 0x20, RZ ;  /* 0x00000020c8cd7810 */ /* 0x000fe20007ffe0ff */
[----:B------:R-:W0:Y:S01]  /*e1f0*/  LDGDEPBAR ;  /* 0x00000000000079af */ /* 0x000e220000000000 */
[----:B------:R-:W-:Y:S01]  /*e200*/  ISETP.GT.AND P0, PT, R129, R252, PT ;  /* 0x000000fc8100720c */ /* 0x000fe20003f04270 */
[----:B------:R-:W-:Y:S01]  /*e210*/  BSSY B1, `(.L_x_427) ;  /* 0x0000104000017945 */ /* 0x000fe20003800000 */
[----:B------:R-:W-:Y:S01]  /*e220*/  SEL R2, R2, 0xffffffc0, !P2 ;  /* 0xffffffc002027807 */ /* 0x000fe20005000000 */
[----:B------:R-:W-:Y:S04]  /*e230*/  HMMA.16816.F32 R32, R140, R28, RZ ;  /* 0x0000001c8c20723c */ /* 0x000fe800000018ff */
[----:B------:R-:W-:-:S02]  /*e240*/  IMAD.IADD R3, R200, 0x1, R2 ;  /* 0x00000001c8037824 */ /* 0x000fc400078e0202 */
[----:B------:R-:W-:Y:S02]  /*e250*/  @P1 IADD3 R205, R200, -0x20, RZ ;  /* 0xffffffe0c8cd1810 */ /* 0x000fe40007ffe0ff */
[----:B------:R-:W-:Y:S02]  /*e260*/  HMMA.16816.F32 R8, R140, R38, RZ ;  /* 0x000000268c08723c */ /* 0x000fe400000018ff */
[----:B------:R-:W-:-:S06]  /*e270*/  IADD3 R83, R2, 0x3800, R205 ;  /* 0x0000380002537810 */ /* 0x000fcc0007ffe0cd */
[C---:B------:R-:W-:Y:S08]  /*e280*/  HMMA.16816.F32 R28, R140.reuse, R30, RZ ;  /* 0x0000001e8c1c723c */ /* 0x040ff000000018ff */
[C---:B------:R-:W-:Y:S08]  /*e290*/  HMMA.16816.F32 R24, R140.reuse, R20, RZ ;  /* 0x000000148c18723c */ /* 0x040ff000000018ff */
[----:B------:R-:W-:Y:S08]  /*e2a0*/  HMMA.16816.F32 R20, R140, R22, RZ ;  /* 0x000000168c14723c */ /* 0x000ff000000018ff */
[C---:B------:R-:W-:Y:S01]  /*e2b0*/  HMMA.16816.F32 R56, R144.reuse, R44, R16 ;  /* 0x0000002c9038723c */ /* 0x040fe20000001810 */
[----:B------:R-:W1:Y:S07]  /*e2c0*/  LDSM.16.M88.4 R16, [R3+0x1000] ;  /* 0x001000000310783b */ /* 0x000e6e0000000200 */
[C---:B------:R-:W-:Y:S08]  /*e2d0*/  HMMA.16816.F32 R8, R144.reuse, R46, R8 ;  /* 0x0000002e9008723c */ /* 0x040ff00000001808 */
[C---:B------:R-:W-:Y:S08]  /*e2e0*/  HMMA.16816.F32 R84, R144.reuse, R40, R32 ;  /* 0x000000289054723c */ /* 0x040ff00000001820 */
[----:B------:R-:W-:Y:S08]  /*e2f0*/  HMMA.16816.F32 R68, R144, R42, R28 ;  /* 0x0000002a9044723c */ /* 0x000ff0000000181c */
[C---:B------:R-:W-:Y:S08]  /*e300*/  HMMA.16816.F32 R44, R140.reuse, R72, RZ ;  /* 0x000000488c2c723c */ /* 0x040ff000000018ff */
[----:B------:R-:W-:Y:S01]  /*e310*/  HMMA.16816.F32 R40, R140, R74, RZ ;  /* 0x0000004a8c28723c */ /* 0x000fe200000018ff */
[----:B------:R-:W-:Y:S07]  /*e320*/  LDSM.16.M88.4 R72, [R3+0x1800] ;  /* 0x001800000348783b */ /* 0x000fee0000000200 */
[C---:B------:R-:W-:Y:S01]  /*e330*/  HMMA.16816.F32 R64, R144.reuse, R60, R24 ;  /* 0x0000003c9040723c */ /* 0x040fe20000001818 */
[----:B------:R-:W2:Y:S07]  /*e340*/  LDSM.16.M88.4 R24, [R3] ;  /* 0x000000000318783b */ /* 0x000eae0000000200 */
[----:B------:R-:W-:Y:S01]  /*e350*/  HMMA.16816.F32 R60, R144, R62, R20 ;  /* 0x0000003e903c723c */ /* 0x000fe20000001814 */
[----:B------:R-:W3:Y:S07]  /*e360*/  LDSM.16.M88.4 R20, [R3+0x800] ;  /* 0x000800000314783b */ /* 0x000eee0000000200 */
[C---:B------:R-:W-:Y:S08]  /*e370*/  HMMA.16816.F32 R52, R140.reuse, R48, RZ ;  /* 0x000000308c34723c */ /* 0x040ff000000018ff */
[C---:B------:R-:W-:Y:S08]  /*e380*/  HMMA.16816.F32 R36, R140.reuse, R88, RZ ;  /* 0x000000588c24723c */ /* 0x040ff000000018ff */
[C---:B------:R-:W-:Y:S08]  /*e390*/  HMMA.16816.F32 R48, R140.reuse, R50, RZ ;  /* 0x000000328c30723c */ /* 0x040ff000000018ff */
[----:B------:R-:W-:Y:S08]  /*e3a0*/  HMMA.16816.F32 R32, R140, R90, RZ ;  /* 0x0000005a8c20723c */ /* 0x000ff000000018ff */
[C---:B------:R-:W-:Y:S01]  /*e3b0*/  HMMA.16816.F32 R116, R144.reuse, R100, R44 ;  /* 0x000000649074723c */ /* 0x040fe2000000182c */
[----:B------:R-:W4:Y:S07]  /*e3c0*/  LDSM.16.M88.4 R44, [R3+0x2000] ;  /* 0x00200000032c783b */ /* 0x000f2e0000000200 */
[----:B------:R-:W-:Y:S08]  /*e3d0*/  HMMA.16816.F32 R100, R144, R102, R40 ;  /* 0x000000669064723c */ /* 0x000ff00000001828 */
[----:B-1----:R-:W-:Y:S08]  /*e3e0*/  HMMA.16816.F32 R40, R176, R18, R8 ;  /* 0x00000012b028723c */ /* 0x002ff00000001808 */
[C---:B------:R-:W-:Y:S08]  /*e3f0*/  HMMA.16816.F32 R8, R140.reuse, R122, RZ ;  /* 0x0000007a8c08723c */ /* 0x040ff000000018ff */
[----:B------:R-:W-:Y:S08]  /*e400*/  HMMA.16816.F32 R28, R140, R120, RZ ;  /* 0x000000788c1c723c */ /* 0x000ff000000018ff */
[C---:B------:R-:W-:Y:S08]  /*e410*/  HMMA.16816.F32 R52, R144.reuse, R92, R52 ;  /* 0x0000005c9034723c */ /* 0x040ff00000001834 */
[C---:B------:R-:W-:Y:S01]  /*e420*/  HMMA.16816.F32 R112, R144.reuse, R108, R36 ;  /* 0x0000006c9070723c */ /* 0x040fe20000001824 */
[----:B------:R-:W1:Y:S07]  /*e430*/  LDSM.16.M88.4 R36, [R3+0x2800] ;  /* 0x002800000324783b */ /* 0x000e6e0000000200 */
[C---:B------:R-:W-:Y:S08]  /*e440*/  HMMA.16816.F32 R48, R144.reuse, R94, R48 ;  /* 0x0000005e9030723c */ /* 0x040ff00000001830 */
[----:B------:R-:W-:Y:S01]  /*e450*/  HMMA.16816.F32 R108, R144, R110, R32 ;  /* 0x0000006e906c723c */ /* 0x000fe20000001820 */
[----:B------:R-:W1:Y:S07]  /*e460*/  LDSM.16.M88.4 R32, [R3+0x3000] ;  /* 0x003000000320783b */ /* 0x000e6e0000000200 */
[C---:B--2---:R-:W-:Y:S08]  /*e470*/  HMMA.16816.F32 R92, R176.reuse, R26, R68 ;  /* 0x0000001ab05c723c */ /* 0x044ff00000001844 */
[C---:B---3--:R-:W-:Y:S08]  /*e480*/  HMMA.16816.F32 R88, R176.reuse, R20, R64 ;  /* 0x00000014b058723c */ /* 0x048ff00000001840 */
[C---:B------:R-:W-:Y:S08]  /*e490*/  HMMA.16816.F32 R68, R176.reuse, R22, R60 ;  /* 0x00000016b044723c */ /* 0x040ff0000000183c */
[----:B------:R-:W-:Y:S01]  /*e4a0*/  HMMA.16816.F32 R56, R176, R16, R56 ;  /* 0x00000010b038723c */ /* 0x000fe20000001838 */
[----:B------:R-:W2:Y:S07]  /*e4b0*/  LDSM.16.M88.4 R16, [R83+-0x2800] ;  /* 0xffd800005310783b */ /* 0x000eae0000000200 */
[C---:B------:R-:W-:Y:S01]  /*e4c0*/  HMMA.16816.F32 R20, R144.reuse, R126, R8 ;  /* 0x0000007e9014723c */ /* 0x040fe20000001808 */
[----:B------:R-:W3:Y:S07]  /*e4d0*/  LDSM.16.M88.4 R8, [R83+-0x2000] ;  /* 0xffe000005308783b */ /* 0x000eee0000000200 */
[----:B------:R-:W-:Y:S01]  /*e4e0*/  HMMA.16816.F32 R104, R144, R124, R28 ;  /* 0x0000007c9068723c */ /* 0x000fe2000000181c */
[----:B------:R-:W2:Y:S07]  /*e4f0*/  LDSM.16.M88.4 R28, [R83+-0x3800] ;  /* 0xffc80000531c783b */ /* 0x000eae0000000200 */
[C---:B------:R-:W-:Y:S01]  /*e500*/  HMMA.16816.F32 R96, R176.reuse, R24, R84 ;  /* 0x00000018b060723c */ /* 0x040fe20000001854 */
[----:B------:R-:W2:Y:S04]  /*e510*/  LDSM.16.M88.4 R24, [R83+-0x3000] ;  /* 0xffd000005318783b */ /* 0x000ea80000000200 */
[----:B------:R-:W2:Y:S03]  /*e520*/  LDSM.16.M88.4 R84, [R83+-0x1800] ;  /* 0xffe800005354783b */ /* 0x000ea60000000200 */
[C---:B------:R-:W-:Y:S08]  /*e530*/  HMMA.16816.F32 R52, R176.reuse, R72, R52 ;  /* 0x00000048b034723c */ /* 0x040ff00000001834 */
[C---:B------:R-:W-:Y:S08]  /*e540*/  HMMA.16816.F32 R64, R176.reuse, R74, R48 ;  /* 0x0000004ab040723c */ /* 0x040ff00000001830 */
[C---:B----4-:R-:W-:Y:S08]  /*e550*/  HMMA.16816.F32 R60, R176.reuse, R44, R116 ;  /* 0x0000002cb03c723c */ /* 0x050ff00000001874 */
[C---:B-1----:R-:W-:Y:S08]  /*e560*/  HMMA.16816.F32 R116, R176.reuse, R36, R112 ;  /* 0x00000024b074723c */ /* 0x042ff00000001870 */
[C---:B------:R-:W-:Y:S01]  /*e570*/  HMMA.16816.F32 R112, R176.reuse, R38, R108 ;  /* 0x00000026b070723c */ /* 0x040fe2000000186c */
[----:B------:R-:W-:Y:S07]  /*e580*/  LDSM.16.M88.4 R36, [R83+-0x1000] ;  /* 0xfff000005324783b */ /* 0x000fee0000000200 */
[C---:B------:R-:W-:Y:S08]  /*e590*/  HMMA.16816.F32 R108, R176.reuse, R32, R104 ;  /* 0x00000020b06c723c */ /* 0x040ff00000001868 */
[----:B------:R-:W-:Y:S01]  /*e5a0*/  HMMA.16816.F32 R104, R176, R34, R20 ;  /* 0x00000022b068723c */ /* 0x000fe20000001814 */
[----:B------:R-:W1:Y:S04]  /*e5b0*/  LDSM.16.M88.4 R20, [R200+0x4800] ;  /* 0x00480000c814783b */ /* 0x000e680000000200 */
[----:B------:R-:W-:Y:S03]  /*e5c0*/  LDSM.16.M88.4 R32, [R83+-0x800] ;  /* 0xfff800005320783b */ /* 0x000fe60000000200 */
[C---:B--2---:R-:W-:Y:S08]  /*e5d0*/  HMMA.16816.F32 R56, R180.reuse, R16, R56 ;  /* 0x00000010b438723c */ /* 0x044ff00000001838 */
[C---:B------:R-:W-:Y:S01]  /*e5e0*/  HMMA.16816.F32 R48, R180.reuse, R18, R40 ;  /* 0x00000012b430723c */ /* 0x040fe20000001828 */
[----:B------:R-:W2:Y:S07]  /*e5f0*/  LDSM.16.M88.4 R16, [R200+0x5000] ;  /* 0x00500000c810783b */ /* 0x000eae0000000200 */
[C---:B---3--:R-:W-:Y:S01]  /*e600*/  HMMA.16816.F32 R40, R180.reuse, R8, R52 ;  /* 0x00000008b428723c */ /* 0x048fe20000001834 */
[----:B------:R-:W3:Y:S07]  /*e610*/  LDSM.16.M88.4 R52, [R200+0x5800] ;  /* 0x00580000c834783b */ /* 0x000eee0000000200 */
[C---:B------:R-:W-:Y:S08]  /*e620*/  HMMA.16816.F32 R96, R180.reuse, R28, R96 ;  /* 0x0000001cb460723c */ /* 0x040ff00000001860 */
[C---:B------:R-:W-:Y:S01]  /*e630*/  HMMA.16816.F32 R92, R180.reuse, R30, R92 ;  /* 0x0000001eb45c723c */ /* 0x040fe2000000185c */
[----:B------:R-:W4:Y:S07]  /*e640*/  LDSM.16.M88.4 R28, [R200+0x3800] ;  /* 0x00380000c81c783b */ /* 0x000f2e0000000200 */
[C---:B------:R-:W-:Y:S08]  /*e650*/  HMMA.16816.F32 R72, R180.reuse, R24, R88 ;  /* 0x00000018b448723c */ /* 0x040ff00000001858 */
[----:B------:R-:W-:Y:S01]  /*e660*/  HMMA.16816.F32 R68, R180, R26, R68 ;  /* 0x0000001ab444723c */ /* 0x000fe20000001844 */
[----:B------:R-:W2:Y:S07]  /*e670*/  LDSM.16.M88.4 R24, [R200+0x4000] ;  /* 0x00400000c818783b */ /* 0x000eae0000000200 */
[----:B------:R-:W-:Y:S08]  /*e680*/  HMMA.16816.F32 R100, R176, R46, R100 ;  /* 0x0000002eb064723c */ /* 0x000ff00000001864 */
[C---:B------:R-:W-:Y:S08]  /*e690*/  HMMA.16816.F32 R8, R180.reuse, R10, R64 ;  /* 0x0000000ab408723c */ /* 0x040ff00000001840 */
[----:B------:R-:W-:Y:S08]  /*e6a0*/  HMMA.16816.F32 R44, R180, R84, R60 ;  /* 0x00000054b42c723c */ /* 0x000ff0000000183c */
[C---:B-1----:R-:W-:Y:S08]  /*e6b0*/  HMMA.16816.F32 R64, R184.reuse, R20, R56 ;  /* 0x00000014b840723c */ /* 0x042ff00000001838 */
[C---:B------:R-:W-:Y:S01]  /*e6c0*/  HMMA.16816.F32 R60, R184.reuse, R22, R48 ;  /* 0x00000016b83c723c */ /* 0x040fe20000001830 */
[----:B------:R-:W1:Y:S07]  /*e6d0*/  LDSM.16.M88.4 R48, [R200+0x6000] ;  /* 0x00600000c830783b */ /* 0x000e6e0000000200 */
[C---:B--2---:R-:W-:Y:S01]  /*e6e0*/  HMMA.16816.F32 R56, R184.reuse, R16, R40 ;  /* 0x00000010b838723c */ /* 0x044fe20000001828 */
[----:B------:R-:W-:Y:S07]  /*e6f0*/  LDSM.16.M88.4 R40, [R205+0x3800] ;  /* 0x00380000cd28783b */ /* 0x000fee0000000200 */
[----:B------:R-:W-:Y:S08]  /*e700*/  HMMA.16816.F32 R20, R184, R18, R8 ;  /* 0x00000012b814723c */ /* 0x000ff00000001808 */
[----:B------:R-:W-:Y:S08]  /*e710*/  HMMA.16816.F32 R84, R180, R86, R100 ;  /* 0x00000056b454723c */ /* 0x000ff00000001864 */
[----:B---3--:R-:W-:Y:S01]  /*e720*/  HMMA.16816.F32 R16, R184, R52, R44 ;  /* 0x00000034b810723c */ /* 0x008fe2000000182c */
[----:B------:R-:W2:Y:S07]  /*e730*/  LDSM.16.M88.4 R44, [R200+0x6800] ;  /* 0x00680000c82c783b */ /* 0x000eae0000000200 */
[C---:B------:R-:W-:Y:S08]  /*e740*/  HMMA.16816.F32 R116, R180.reuse, R36, R116 ;  /* 0x00000024b474723c */ /* 0x040ff00000001874 */
[C---:B------:R-:W-:Y:S01]  /*e750*/  HMMA.16816.F32 R112, R180.reuse, R38, R112 ;  /* 0x00000026b470723c */ /* 0x040fe20000001870 */
[----:B------:R-:W3:Y:S07]  /*e760*/  LDSM.16.M88.4 R36, [R205+0x4000] ;  /* 0x00400000cd24783b */ /* 0x000eee0000000200 */
[C---:B------:R-:W-:Y:S08]  /*e770*/  HMMA.16816.F32 R108, R180.reuse, R32, R108 ;  /* 0x00000020b46c723c */ /* 0x040ff0000000186c */
[----:B------:R-:W-:Y:S01]  /*e780*/  HMMA.16816.F32 R104, R180, R34, R104 ;  /* 0x00000022b468723c */ /* 0x000fe20000001868 */
[----:B------:R-:W1:Y:S07]  /*e790*/  LDSM.16.M88.4 R32, [R205+0x4800] ;  /* 0x00480000cd20783b */ /* 0x000e6e0000000200 */
[C---:B----4-:R-:W-:Y:S08]  /*e7a0*/  HMMA.16816.F32 R96, R184.reuse, R28, R96 ;  /* 0x0000001cb860723c */ /* 0x050ff00000001860 */
[C---:B------:R-:W-:Y:S01]  /*e7b0*/  HMMA.16816.F32 R88, R184.reuse, R30, R92 ;  /* 0x0000001eb858723c */ /* 0x040fe2000000185c */
[----:B------:R-:W4:Y:S07]  /*e7c0*/  LDSM.16.M88.4 R28, [R205+0x5000] ;  /* 0x00500000cd1c783b */ /* 0x000f2e0000000200 */
[C---:B------:R-:W-:Y:S08]  /*e7d0*/  HMMA.16816.F32 R72, R184.reuse, R24, R72 ;  /* 0x00000018b848723c */ /* 0x040ff00000001848 */
[C---:B------:R-:W-:Y:S01]  /*e7e0*/  HMMA.16816.F32 R68, R184.reuse, R26, R68 ;  /* 0x0000001ab844723c */ /* 0x040fe20000001844 */
[----:B------:R-:W3:Y:S07]  /*e7f0*/  LDSM.16.M88.4 R24, [R205+0x5800] ;  /* 0x00580000cd18783b */ /* 0x000eee0000000200 */
[C---:B------:R-:W-:Y:S01]  /*e800*/  HMMA.16816.F32 R8, R184.reuse, R54, R84 ;  /* 0x00000036b808723c */ /* 0x040fe20000001854 */
[----:B------:R-:W3:Y:S07]  /*e810*/  LDSM.16.M88.4 R84, [R205+0x6000] ;  /* 0x00600000cd54783b */ /* 0x000eee0000000200 */
[C---:B-1----:R-:W-:Y:S08]  /*e820*/  HMMA.16816.F32 R52, R184.reuse, R48, R116 ;  /* 0x00000030b834723c */ /* 0x042ff00000001874 */
[C---:B------:R-:W-:Y:S08]  /*e830*/  HMMA.16816.F32 R92, R184.reuse, R50, R112 ;  /* 0x00000032b85c723c */ /* 0x040ff00000001870 */
[----:B--2---:R-:W-:Y:S08]  /*e840*/  HMMA.16816.F32 R116, R184, R44, R108 ;  /* 0x0000002cb874723c */ /* 0x004ff0000000186c */
[C---:B------:R-:W-:Y:S01]  /*e850*/  HMMA.16816.F32 R112, R188.reuse, R40, R96 ;  /* 0x00000028bc70723c */ /* 0x040fe20000001860 */
[----:B------:R-:W-:Y:S07]  /*e860*/  LDSM.16.M88.4 R96, [R3+0x6800] ;  /* 0x006800000360783b */ /* 0x000fee0000000200 */
[C---:B------:R-:W-:Y:S01]  /*e870*/  HMMA.16816.F32 R108, R188.reuse, R42, R88 ;  /* 0x0000002abc6c723c */ /* 0x040fe20000001858 */
        /* <DEDUP_REMOVED lines=9> */
[----:B------:R-:W4:Y:S04]  /*e910*/  LDSM.16.M88.4 R28, [R3+0x4800] ;  /* 0x00480000031c783b */ /* 0x000f280000000200 */
[----:B------:R-:W-:Y:S03]  /*e920*/  LDSM.16.M88.4 R20, [R3+0x5800] ;  /* 0x005800000314783b */ /* 0x000fe60000000200 */
[C---:B------:R-:W-:Y:S08]  /*e930*/  HMMA.16816.F32 R48, R188.reuse, R24, R16 ;  /* 0x00000018bc30723c */ /* 0x040ff00000001810 */
[----:B------:R-:W-:Y:S01]  /*e940*/  HMMA.16816.F32 R16, R188, R26, R8 ;  /* 0x0000001abc10723c */ /* 0x000fe20000001808 */
[----:B------:R-:W3:Y:S07]  /*e950*/  LDSM.16.M88.4 R24, [R3+0x5000] ;  /* 0x005000000318783b */ /* 0x000eee0000000200 */
[----:B------:R-:W-:Y:S01]  /*e960*/  HMMA.16816.F32 R104, R184, R46, R104 ;  /* 0x0000002eb868723c */ /* 0x000fe20000001868 */
[----:B------:R-:W3:Y:S07]  /*e970*/  LDSM.16.M88.4 R44, [R3+0x6000] ;  /* 0x00600000032c783b */ /* 0x000eee0000000200 */
[C---:B------:R-:W-:Y:S08]  /*e980*/  HMMA.16816.F32 R8, R188.reuse, R84, R52 ;  /* 0x00000054bc08723c */ /* 0x040ff00000001834 */
[C---:B------:R-:W-:Y:S08]  /*e990*/  HMMA.16816.F32 R52, R188.reuse, R86, R92 ;  /* 0x00000056bc34723c */ /* 0x040ff0000000185c */
[----:B-1----:R-:W-:Y:S08]  /*e9a0*/  HMMA.16816.F32 R64, R188, R40, R116 ;  /* 0x00000028bc40723c */ /* 0x002ff00000001874 */
[C---:B--2---:R-:W-:Y:S08]  /*e9b0*/  HMMA.16816.F32 R116, R192.reuse, R36, R112 ;  /* 0x00000024c074723c */ /* 0x044ff00000001870 */
[----:B------:R-:W-:Y:S01]  /*e9c0*/  HMMA.16816.F32 R112, R192, R38, R108 ;  /* 0x00000026c070723c */ /* 0x000fe2000000186c */
[----:B------:R-:W-:Y:S07]  /*e9d0*/  LDSM.16.M88.4 R36, [R83+0x2000] ;  /* 0x002000005324783b */ /* 0x000fee0000000200 */
[----:B------:R-:W-:Y:S01]  /*e9e0*/  HMMA.16816.F32 R104, R188, R42, R104 ;  /* 0x0000002abc68723c */ /* 0x000fe20000001868 */
[----:B------:R-:W1:Y:S07]  /*e9f0*/  LDSM.16.M88.4 R40, [R83+0x1800] ;  /* 0x001800005328783b */ /* 0x000e6e0000000200 */
[C---:B---3--:R-:W-:Y:S08]  /*ea00*/  HMMA.16816.F32 R108, R192.reuse, R32, R100 ;  /* 0x00000020c06c723c */ /* 0x048ff00000001864 */
[C---:B------:R-:W-:Y:S01]  /*ea10*/  HMMA.16816.F32 R100, R192.reuse, R34, R88 ;  /* 0x00000022c064723c */ /* 0x040fe20000001858 */
[----:B------:R-:W-:Y:S07]  /*ea20*/  LDSM.16.M88.4 R32, [R83+0x2800] ;  /* 0x002800005320783b */ /* 0x000fee0000000200 */
[C---:B----4-:R-:W-:Y:S08]  /*ea30*/  HMMA.16816.F32 R88, R192.reuse, R30, R68 ;  /* 0x0000001ec058723c */ /* 0x050ff00000001844 */
[C---:B------:R-:W-:Y:S08]  /*ea40*/  HMMA.16816.F32 R68, R192.reuse, R26, R56 ;  /* 0x0000001ac044723c */ /* 0x040ff00000001838 */
[C---:B------:R-:W-:Y:S08]  /*ea50*/  HMMA.16816.F32 R56, R192.reuse, R20, R48 ;  /* 0x00000014c038723c */ /* 0x040ff00000001830 */
[C---:B------:R-:W-:Y:S01]  /*ea60*/  HMMA.16816.F32 R84, R192.reuse, R24, R60 ;  /* 0x00000018c054723c */ /* 0x040fe2000000183c */
[----:B------:R-:W-:Y:S07]  /*ea70*/  LDSM.16.M88.4 R60, [R83+0x800] ;  /* 0x00080000533c783b */ /* 0x000fee0000000200 */
[C---:B------:R-:W-:Y:S08]  /*ea80*/  HMMA.16816.F32 R48, R192.reuse, R22, R16 ;  /* 0x00000016c030723c */ /* 0x040ff00000001810 */
[C---:B------:R-:W-:Y:S01]  /*ea90*/  HMMA.16816.F32 R92, R192.reuse, R28, R72 ;  /* 0x0000001cc05c723c */ /* 0x040fe20000001848 */
[----:B------:R-:W-:Y:S04]  /*eaa0*/  LDSM.16.M88.4 R28, [R83+0x3000] ;  /* 0x00300000531c783b */ /* 0x000fe80000000200 */
[----:B------:R-:W-:Y:S03]  /*eab0*/  LDSM.16.M88.4 R72, [R83] ;  /* 0x000000005348783b */ /* 0x000fe60000000200 */
[C---:B------:R-:W-:Y:S08]  /*eac0*/  HMMA.16816.F32 R24, R192.reuse, R44, R8 ;  /* 0x0000002cc018723c */ /* 0x040ff00000001808 */
[----:B------:R-:W-:Y:S01]  /*ead0*/  HMMA.16816.F32 R20, R192, R46, R52 ;  /* 0x0000002ec014723c */ /* 0x000fe20000001834 */
[----:B------:R-:W2:Y:S01]  /*eae0*/  LDSM.16.M88.4 R44, [R83+0x1000] ;  /* 0x00100000532c783b */ /* 0x000ea20000000200 */
[----:B------:R-:W-:-:S06]  /*eaf0*/  DEPBAR.LE SB0, 0x0 ;  /* 0x000080000000791a */ /* 0x000fcc0000000000 */
[C---:B------:R-:W-:Y:S08]  /*eb00*/  HMMA.16816.F32 R16, R192.reuse, R96, R64 ;  /* 0x00000060c010723c */ /* 0x040ff00000001840 */
[----:B------:R-:W-:Y:S08]  /*eb10*/  HMMA.16816.F32 R8, R192, R98, R104 ;  /* 0x00000062c008723c */ /* 0x000ff00000001868 */
[C---:B-1----:R-:W-:Y:S08]  /*eb20*/  HMMA.16816.F32 R84, R196.reuse, R40, R84 ;  /* 0x00000028c454723c */ /* 0x042ff00000001854 */
[C---:B------:R-:W-:Y:S08]  /*eb30*/  HMMA.16816.F32 R56, R196.reuse, R36, R56 ;  /* 0x00000024c438723c */ /* 0x040ff00000001838 */
[C---:B------:R-:W-:Y:S08]  /*eb40*/  HMMA.16816.F32 R48, R196.reuse, R38, R48 ;  /* 0x00000026c430723c */ /* 0x040ff00000001830 */
        /* <DEDUP_REMOVED lines=14> */
[----:B------:R-:W2:Y:S04]  /*ec30*/  LDL R4, [R1+0x24] ;  /* 0x0000240001047983 */ /* 0x000ea80000100800 */
[----:B------:R-:W3:Y:S04]  /*ec40*/  LDL.64 R134, [R1+0x18] ;  /* 0x0000180001867983 */ /* 0x000ee80000100a00 */
[----:B------:R-:W4:Y:S01]  /*ec50*/  LDL R6, [R1+0x20] ;  /* 0x0000200001067983 */ /* 0x000f220000100800 */
[----:B------:R-:W-:-:S03]  /*ec60*/  IMAD.MOV.U32 R2, RZ, RZ, c[0x0][0x2b8] ;  /* 0x0000ae00ff027624 */ /* 0x000fc600078e00ff */
[----:B------:R-:W3:Y:S02]  /*ec70*/  LDL.64 R132, [R1+0x10] ;  /* 0x0000100001847983 */ /* 0x000ee40000100a00 */
[----:B------:R-:W-:Y:S02]  /*ec80*/  ISETP.NE.AND P1, PT, R2, 0x1, PT ;  /* 0x000000010200780c */ /* 0x000fe40003f25270 */
[C---:B------:R-:W-:Y:S01]  /*ec90*/  ISETP.GT.AND P0, PT, R0.reuse, 0x6f, PT ;  /* 0x0000006f0000780c */ /* 0x040fe20003f04270 */
[----:B------:R-:W-:Y:S01]  /*eca0*/  IMAD.MOV.U32 R220, RZ, RZ, RZ ;  /* 0x000000ffffdc7224 */ /* 0x000fe200078e00ff */
[----:B------:R-:W3:Y:S01]  /*ecb0*/  LDL R15, [R1+0xc] ;  /* 0x00000c00010f7983 */ /* 0x000ee20000100800 */
[----:B--2---:R-:W-:-:S04]  /*ecc0*/  IADD3 R3, R0, R130, R4 ;  /* 0x0000008200037210 */ /* 0x004fc80007ffe004 */
[----:B------:R-:W-:-:S05]  /*ecd0*/  IADD3 R3, R3, -0x70, RZ ;  /* 0xffffff9003037810 */ /* 0x000fca0007ffe0ff */
[----:B------:R-:W-:-:S04]  /*ece0*/  @P1 IMAD.HI.U32 R4, R3, c[0x0][0x2bc], RZ ;  /* 0x0000af0003041a27 */ /* 0x000fc800078e00ff */
[----:B------:R-:W-:Y:S01]  /*ecf0*/  IMAD.MOV.U32 R2, RZ, RZ, R3 ;  /* 0x000000ffff027224 */ /* 0x000fe200078e0003 */
[----:B------:R-:W-:-:S04]  /*ed00*/  @P1 SHF.R.U32.HI R2, RZ, c[0x0][0x2c0], R4 ;  /* 0x0000b000ff021a19 */ /* 0x000fc80000011604 */
[----:B---3--:R-:W-:-:S04]  /*ed10*/  @!P0 IADD3 R5, P1, R2, R134, RZ ;  /* 0x0000008602058210 */ /* 0x008fc80007f3e0ff */
[----:B----4-:R-:W-:Y:S02]  /*ed20*/  @!P0 LEA.HI.X.SX32 R6, R2, R6, 0x1, P1 ;  /* 0x0000000602068211 */ /* 0x010fe400008f0eff */
[----:B------:R-:W-:-:S04]  /*ed30*/  @!P0 LEA R4, P1, R5, c[0x0][0x2a0], 0x2 ;  /* 0x0000a80005048a11 */ /* 0x000fc800078210ff */
[----:B------:R-:W-:-:S05]  /*ed40*/  @!P0 LEA.HI.X R5, R5, c[0x0][0x2a4], R6, 0x2, P1 ;  /* 0x0000a90005058a11 */ /* 0x000fca00008f1406 */
[----:B------:R1:W2:Y:S01]  /*ed50*/  @!P0 LDG.E R220, [R4.64] ;  /* 0x0000000804dc8981 */ /* 0x0002a2000c1e1900 */
[----:B------:R-:W-:-:S04]  /*ed60*/  IMAD.MOV R2, RZ, RZ, -R2 ;  /* 0x000000ffff027224 */ /* 0x000fc800078e0a02 */
[----:B------:R-:W-:-:S05]  /*ed70*/  IMAD R223, R2, c[0x0][0x2b8], R3 ;  /* 0x0000ae0002df7a24 */ /* 0x000fca00078e0203 */
[----:B------:R-:W-:-:S05]  /*ed80*/  SHF.R.S32.HI R2, RZ, 0x1f, R223 ;  /* 0x0000001fff027819 */ /* 0x000fca00000114df */
[----:B-1----:R-:W-:Y:S02]  /*ed90*/  IMAD R4, R2, c[0x0][0x1e0], RZ ;  /* 0x0000780002047a24 */ /* 0x002fe400078e02ff */
[----:B------:R-:W-:-:S04]  /*eda0*/  IMAD.WIDE.U32 R2, R223, c[0x0][0x1e0], RZ ;  /* 0x00007800df027a25 */ /* 0x000fc800078e00ff */
        /* <DEDUP_REMOVED lines=12> */
.L_x_523:
[----:B------:R-:W-:Y:S05]  /*ee70*/  BRA.DIV ~URZ, `(.L_x_430) ;  /* 0x0000a0e27f007947 */ /* 0x000fea000b800000 */
[----:B------:R3:W4:Y:S02]  /*ee80*/  SHFL.IDX PT, R2, R5, RZ, 0x181f ;  /* 0x00181fff05027589 */ /* 0x00072400000e0000 */
.L_x_524:
[----:B------:R-:W-:Y:S01]  /*ee90*/  ISETP.GE.AND P0, PT, R219, 0x1, PT ;  /* 0x00000001db00780c */ /* 0x000fe20003f06270 */
[----:B------:R-:W-:-:S12]  /*eea0*/  BSSY B0, `(.L_x_431) ;  /* 0x000000b000007945 */ /* 0x000fd80003800000 */
[----:B------:R-:W-:Y:S05]  /*eeb0*/  @!P0 BRA `(.L_x_432) ;  /* 0x0000009000008947 */ /* 0x000fea0003800000 */
[C---:B----4-:R-:W-:Y:S02]  /*eec0*/  IADD3 R8, P1, R2.reuse, R215, RZ ;  /* 0x000000d702087210 */ /* 0x050fe40007f3e0ff */
        /* <DEDUP_REMOVED lines=8> */
.L_x_432:
[----:B------:R-:W-:Y:S05]  /*ef50*/  BSYNC B0 ;  /* 0x0000000000007941 */ /* 0x000fea0003800000 */
.L_x_431:
[----:B------:R-:W-:Y:S05]  /*ef60*/  BRA.DIV ~URZ, `(.L_x_433) ;  /* 0x0000a0627f007947 */ /* 0x000fea000b800000 */
[----:B--2---:R2:W1:Y:S04]  /*ef70*/  SHFL.IDX PT, R6, R4, 0x1, 0x181f ;  /* 0x00381f0004067f89 */ /* 0x00446800000e0000 */
[----:B----4-:R2:W4:Y:S02]  /*ef80*/  SHFL.IDX PT, R2, R5, 0x1, 0x181f ;  /* 0x00381f0005027f89 */ /* 0x01052400000e0000 */
.L_x_525:
[----:B------:R-:W-:Y:S01]  /*ef90*/  ISETP.GE.AND P0, PT, R219, 0x21, PT ;  /* 0x00000021db00780c */ /* 0x000fe20003f06270 */
[----:B------:R-:W-:-:S12]  /*efa0*/  BSSY B0, `(.L_x_434) ;  /* 0x000000b000007945 */ /* 0x000fd80003800000 */
[----:B------:R-:W-:Y:S05]  /*efb0*/  @!P0 BRA `(.L_x_435) ;  /* 0x0000009000008947 */ /* 0x000fea0003800000 */
[C---:B----4-:R-:W-:Y:S02]  /*efc0*/  IADD3 R8, P1, R2.reuse, R215, RZ ;  /* 0x000000d702087210 */ /* 0x050fe40007f3e0ff */
[----:B------:R-:W-:-:S03]  /*efd0*/  IADD3 R2, P0, R2, R218, RZ ;  /* 0x000000da02027210 */ /* 0x000fc60007f1e0ff */
[C---:B-1----:R-:W-:Y:S02]  /*efe0*/  IMAD.X R9, R6.reuse, 0x1, R216, P1 ;  /* 0x0000000106097824 */ /* 0x042fe400008e06d8 */
[----:B------:R-:W-:-:S03]  /*eff0*/  IMAD.X R3, R6, 0x1, R217, P0 ;  /* 0x0000000106037824 */ /* 0x000fc600000e06d9 */
[----:B------:R-:W-:Y:S01]  /*f000*/  @!PT LDS RZ, [RZ] ;  /* 0x00000000fffff984 */ /* 0x000fe20000000800 */
[----:B------:R-:W-:Y:S01]  /*f010*/  @!PT LDS RZ, [RZ] ;  /* 0x00000000fffff984 */ /* 0x000fe20000000800 */
[----:B------:R-:W-:Y:S01]  /*f020*/  @!PT LDS RZ, [RZ] ;  /* 0x00000000fffff984 */ /* 0x000fe20000000800 */
[----:B------:R1:W-:Y:S04]  /*f030*/  LDGSTS.E.BYPASS.LTC128B.128 [R214+0x9100], [R8.64], !P6 ;  /* 0x0910000008d67fae */ /* 0x0003e8000f101d48 */
[----:B------:R1:W-:Y:S02]  /*f040*/  LDGSTS.E.BYPASS.LTC128B.128 [R214+0xc900], [R2.64], !P5 ;  /* 0x0c90000002d67fae */ /* 0x0003e4000e901d48 */
.L_x_435:
[----:B------:R-:W-:Y:S05]  /*f050*/  BSYNC B0 ;  /* 0x0000000000007941 */ /* 0x000fea0003800000 */
.L_x_434:
[----:B------:R-:W-:Y:S05]  /*f060*/  BRA.DIV ~URZ, `(.L_x_436) ;  /* 0x0000a0327f007947 */ /* 0x000fea000b800000 */
[----:B-1----:R1:W2:Y:S02]  /*f070*/  SHFL.IDX PT, R6, R4, 0x2, 0x181f ;  /* 0x00581f0004067f89 */ /* 0x0022a400000e0000 */
.L_x_526:
[----:B------:R-:W-:Y:S05]  /*f080*/  BRA.DIV ~URZ, `(.L_x_437) ;  /* 0x0000a0827f007947 */ /* 0x000fea000b800000 */
[----:B----4-:R4:W1:Y:S02]  /*f090*/  SHFL.IDX PT, R2, R5, 0x2, 0x181f ;  /* 0x00581f0005027f89 */ /* 0x01086400000e0000 */
.L_x_527:
[----:B------:R-:W-:Y:S01]  /*f0a0*/  ISETP.GE.AND P0, PT, R219, 0x41, PT ;  /* 0x00000041db00780c */ /* 0x000fe20003f06270 */
[----:B------:R-:W-:-:S12]  /*f0b0*/  BSSY B0, `(.L_x_438) ;  /* 0x000000b000007945 */ /* 0x000fd80003800000 */
[----:B------:R-:W-:Y:S05]  /*f0c0*/  @!P0 BRA `(.L_x_439) ;  /* 0x0000009000008947 */ /* 0x000fea0003800000 */
[C---:B-1----:R-:W-:Y:S02]  /*f0d0*/  IADD3 R8, P1, R2.reuse, R215, RZ ;  /* 0x000000d702087210 */ /* 0x042fe40007f3e0ff */
        /* <DEDUP_REMOVED lines=8> */
.L_x_439:
[----:B------:R-:W-:Y:S05]  /*f160*/  BSYNC B0 ;  /* 0x0000000000007941 */ /* 0x000fea0003800000 */
.L_x_438:
[----:B------:R-:W-:Y:S05]  /*f170*/  BRA.DIV ~URZ, `(.L_x_440) ;  /* 0x0000a0027f007947 */ /* 0x000fea000b800000 */
[----:B--2---:R2:W3:Y:S04]  /*f180*/  SHFL.IDX PT, R6, R4, 0x3, 0x181f ;  /* 0x00781f0004067f89 */ /* 0x0044e800000e0000 */
[----:B-1----:R2:W1:Y:S02]  /*f190*/  SHFL.IDX PT, R2, R5, 0x3, 0x181f ;  /* 0x00781f0005027f89 */ /* 0x00246400000e0000 */
.L_x_528:
[----:B------:R-:W-:-:S13]  /*f1a0*/  ISETP.GE.AND P0, PT, R219, 0x61, PT ;  /* 0x00000061db00780c */ /* 0x000fda0003f06270 */
[----:B------:R-:W-:Y:S05]  /*f1b0*/  @!P0 BRA `(.L_x_428) ;  /* 0x0000009000008947 */ /* 0x000fea0003800000 */
[C---:B-12---:R-:W-:Y:S02]  /*f1c0*/  IADD3 R4, P1, R2.reuse, R215, RZ ;  /* 0x000000d702047210 */ /* 0x046fe40007f3e0ff */
[----:B------:R-:W-:-:S03]  /*f1d0*/  IADD3 R2, P0, R2, R218, RZ ;  /* 0x000000da02027210 */ /* 0x000fc60007f1e0ff */
[C---:B---34-:R-:W-:Y:S02]  /*f1e0*/  IMAD.X R5, R6.reuse, 0x1, R216, P1 ;  /* 0x0000000106057824 */ /* 0x058fe400008e06d8 */
[----:B------:R-:W-:-:S03]  /*f1f0*/  IMAD.X R3, R6, 0x1, R217, P0 ;  /* 0x0000000106037824 */ /* 0x000fc600000e06d9 */
[----:B------:R-:W-:Y:S01]  /*f200*/  @!PT LDS RZ, [RZ] ;  /* 0x00000000fffff984 */ /* 0x000fe20000000800 */
[----:B------:R-:W-:Y:S01]  /*f210*/  @!PT LDS RZ, [RZ] ;  /* 0x00000000fffff984 */ /* 0x000fe20000000800 */
[----:B------:R-:W-:Y:S01]  /*f220*/  @!PT LDS RZ, [RZ] ;  /* 0x00000000fffff984 */ /* 0x000fe20000000800 */
[----:B------:R1:W-:Y:S04]  /*f230*/  LDGSTS.E.BYPASS.LTC128B.128 [R214+0xb100], [R4.64], !P6 ;  /* 0x0b10000004d67fae */ /* 0x0003e8000f101d48 */
[----:B------:R1:W-:Y:S02]  /*f240*/  LDGSTS.E.BYPASS.LTC128B.128 [R214+0xe900], [R2.64], !P5 ;  /* 0x0e90000002d67fae */ /* 0x0003e4000e901d48 */
.L_x_428:
[----:B------:R-:W-:Y:S05]  /*f250*/  BSYNC B1 ;  /* 0x0000000000017941 */ /* 0x000fea0003800000 */
.L_x_427:
[----:B-12---:R-:W2:Y:S04]  /*f260*/  LDL R2, [R1+0x8c] ;  /* 0x00008c0001027983 */ /* 0x006ea80000100800 */
[----:B------:R-:W0:Y:S01]  /*f270*/  LDGDEPBAR ;  /* 0x00000000000079af */ /* 0x000e220000000000 */
[----:B--2---:R-:W-:-:S05]  /*f280*/  IMAD.IADD R2, R128, 0x1, -R2 ;  /* 0x0000000180027824 */ /* 0x004fca00078e0a02 */
[C---:B------:R-:W-:Y:S02]  /*f290*/  ISETP.GT.AND P3, PT, R2.reuse, RZ, PT ;  /* 0x000000ff0200720c */ /* 0x040fe40003f64270 */
[C---:B------:R-:W-:Y:S02]  /*f2a0*/  ISETP.GT.AND P2, PT, R2.reuse, 0x1, PT ;  /* 0x000000010200780c */ /* 0x040fe40003f44270 */
[----:B------:R-:W-:Y:S02]  /*f2b0*/  ISETP.GT.AND P1, PT, R2, 0x8, PT ;  /* 0x000000080200780c */ /* 0x000fe40003f24270 */
[----:B------:R-:W-:Y:S02]  /*f2c0*/  FSEL R8, R116, -INF , P3 ;  /* 0xff80000074087808 */ /* 0x000fe40001800000 */
        /* <DEDUP_REMOVED lines=69> */
[C---:B------:R-:W-:Y:S02]  /*f720*/  ISETP.GT.AND P1, PT, R2.reuse, 0x40, PT ;  /* 0x000000400200780c */ /* 0x040fe40003f24270 */
        /* <DEDUP_REMOVED lines=9> */
[----:B------:R-:W-:-:S02]  /*f7c0*/  FSEL R59, R57, -INF , P0 ;  /* 0xff800000393b7808 */ /* 0x000fc40000000000 */
[----:B------:R-:W-:Y:S02]  /*f7d0*/  ISETP.GT.AND P1, PT, R2, 0x48, PT ;  /* 0x000000480200780c */ /* 0x000fe40003f24270 */
[----:B------:R-:W-:Y:S02]  /*f7e0*/  FMNMX.FTZ R3, R60, R3, !PT ;  /* 0x000000033c037209 */ /* 0x000fe40007810000 */
        /* <DEDUP_REMOVED lines=17> */
[----:B------:R-:W-:Y:S02]  /*f900*/  FSEL R54, R37, -INF , P0 ;  /* 0xff80000025367808 */ /* 0x000fe40000000000 */
[C---:B------:R-:W-:Y:S02]  /*f910*/  ISETP.GT.AND P5, PT, R2.reuse, 0x58, PT ;  /* 0x000000580200780c */ /* 0x040fe40003fa4270 */
[C---:B------:R-:W-:Y:S02]  /*f920*/  ISETP.GT.AND P4, PT, R2.reuse, 0x59, PT ;  /* 0x000000590200780c */ /* 0x040fe40003f84270 */
[C---:B------:R-:W-:Y:S02]  /*f930*/  ISETP.GT.AND P3, PT, R2.reuse, 0x60, PT ;  /* 0x000000600200780c */ /* 0x040fe40003f64270 */
[----:B------:R-:W-:-:S02]  /*f940*/  ISETP.GT.AND P2, PT, R2, 0x61, PT ;  /* 0x000000610200780c */ /* 0x000fc40003f44270 */
[C---:B------:R-:W-:Y:S02]  /*f950*/  ISETP.GT.AND P1, PT, R2.reuse, 0x68, PT ;  /* 0x000000680200780c */ /* 0x040fe40003f24270 */
[----:B------:R-:W-:Y:S02]  /*f960*/  ISETP.GT.AND P0, PT, R2, 0x69, PT ;  /* 0x000000690200780c */ /* 0x000fe40003f04270 */
        /* <DEDUP_REMOVED lines=26> */
[----:B---3--:R-:W-:Y:S02]  /*fb10*/  FMNMX.FTZ R6, R48, R2, !PT ;  /* 0x0000000230067209 */ /* 0x008fe40007810000 */
[----:B----4-:R-:W-:Y:S01]  /*fb20*/  FMNMX.FTZ R5, R58, R3, !PT ;  /* 0x000000033a057209 */ /* 0x010fe20007810000 */
[----:B------:R-:W-:Y:S05]  /*fb30*/  BRA.DIV ~URZ, `(.L_x_441) ;  /* 0x000097127f007947 */ /* 0x000fea000b800000 */
[----:B------:R1:W2:Y:S02]  /*fb40*/  SHFL.BFLY PT, R2, R6, 0x2, 0x1f ;  /* 0x0c401f0006027f89 */ /* 0x0002a400000e0000 */
.L_x_529:
[----:B-12---:R-:W-:Y:S01]  /*fb50*/  FMNMX.FTZ R6, R6, R2, !PT ;  /* 0x0000000206067209 */ /* 0x006fe20007810000 */
[----:B------:R-:W-:Y:S05]  /*fb60*/  BRA.DIV ~URZ, `(.L_x_442) ;  /* 0x000097427f007947 */ /* 0x000fea000b800000 */
[----:B------:R-:W1:Y:S04]  /*fb70*/  SHFL.BFLY PT, R2, R5, 0x2, 0x1f ;  /* 0x0c401f0005027f89 */ /* 0x000e6800000e0000 */
[----:B------:R-:W2:Y:S01]  /*fb80*/  SHFL.BFLY PT, R3, R6, 0x1, 0x1f ;  /* 0x0c201f0006037f89 */ /* 0x000ea200000e0000 */
[----:B-1----:R-:W-:-:S02]  /*fb90*/  FMNMX.FTZ R5, R5, R2, !PT ;  /* 0x0000000205057209 */ /* 0x002fc40007810000 */
[----:B--2---:R-:W-:-:S03]  /*fba0*/  FMNMX.FTZ R6, R6, R3, !PT ;  /* 0x0000000306067209 */ /* 0x004fc60007810000 */
[----:B------:R1:W2:Y:S04]  /*fbb0*/  SHFL.BFLY PT, R4, R5, 0x1, 0x1f ;  /* 0x0c201f0005047f89 */ /* 0x0002a800000e0000 */
.L_x_530:
[C---:B------:R-:W-:Y:S01]  /*fbc0*/  FMUL.FTZ R3, R6.reuse, c[0x0][0x2d0] ;  /* 0x0000b40006037a20 */ /* 0x040fe20000410000 */
[----:B------:R-:W-:Y:S01]  /*fbd0*/  FSETP.NEU.FTZ.AND P0, PT, R6, -INF , PT ;  /* 0xff8000000600780b */ /* 0x000fe20003f1d000 */
[----:B------:R-:W-:Y:S01]  /*fbe0*/  WARPSYNC 0xffffffff ;  /* 0xffffffff00007948 */ /* 0x000fe20003800000 */
[----:B-12---:R-:W-:Y:S01]  /*fbf0*/  FMNMX.FTZ R5, R4, R5, !PT ;  /* 0x0000000504057209 */ /* 0x006fe20007810000 */
[----:B------:R-:W-:Y:S01]  /*fc00*/  LDSM.16.MT88.4 R40, [R202+0x800] ;  /* 0x00080000ca28783b */ /* 0x000fe20000004200 */
[----:B------:R-:W-:Y:S02]  /*fc10*/  FSEL R3, R3, RZ, P0 ;  /* 0x000000ff03037208 */ /* 0x000fe40000000000 */
[----:B------:R-:W-:Y:S01]  /*fc20*/  FSETP.NEU.FTZ.AND P0, PT, R5, -INF , PT ;  /* 0xff8000000500780b */ /* 0x000fe20003f1d000 */
[----:B------:R-:W-:Y:S01]  /*fc30*/  LDSM.16.MT88.4 R44, [R201+0x800] ;  /* 0x00080000c92c783b */ /* 0x000fe20000004200 */
[----:B------:R-:W-:Y:S01]  /*fc40*/  IADD3 R230, R230, -0x2, RZ ;  /* 0xfffffffee6e67810 */ /* 0x000fe20007ffe0ff */
[----:B------:R-:W-:-:S02]  /*fc50*/  FFMA.FTZ R2, R8, c[0x0][0x2d0], -R3 ;  /* 0x0000b40008027a23 */ /* 0x000fc40000010803 */
[--C-:B------:R-:W-:Y:S02]  /*fc60*/  FFMA.FTZ R4, R17, c[0x0][0x2d0], -R3.reuse ;  /* 0x0000b40011047a23 */ /* 0x100fe40000010803 */
[----:B------:R1:W-:Y:S01]  /*fc70*/  MUFU.EX2 R101, R2 ;  /* 0x0000000200657308 */ /* 0x0003e20000000800 */
[--C-:B------:R-:W-:Y:S02]  /*fc80*/  FFMA.FTZ R57, R57, c[0x0][0x2d0], -R3.reuse ;  /* 0x0000b40039397a23 */ /* 0x100fe40000010803 */
[--C-:B------:R-:W-:Y:S02]  /*fc90*/  FFMA.FTZ R56, R56, c[0x0][0x2d0], -R3.reuse ;  /* 0x0000b40038387a23 */ /* 0x100fe40000010803 */
[--C-:B------:R-:W-:Y:S02]  /*fca0*/  FFMA.FTZ R55, R55, c[0x0][0x2d0], -R3.reuse ;  /* 0x0000b40037377a23 */ /* 0x100fe40000010803 */
[--C-:B------:R-:W-:Y:S01]  /*fcb0*/  FFMA.FTZ R54, R54, c[0x0][0x2d0], -R3.reuse ;  /* 0x0000b40036367a23 */ /* 0x100fe20000010803 */
[----:B------:R2:W-:Y:S01]  /*fcc0*/  MUFU.EX2 R105, R4 ;  /* 0x0000000400697308 */ /* 0x0005e20000000800 */
[----:B------:R-:W-:-:S02]  /*fcd0*/  FFMA.FTZ R53, R53, c[0x0][0x2d0], -R3 ;  /* 0x0000b40035357a23 */ /* 0x000fc40000010803 */
[--C-:B------:R-:W-:Y:S02]  /*fce0*/  FFMA.FTZ R52, R52, c[0x0][0x2d0], -R3.reuse ;  /* 0x0000b40034347a23 */ /* 0x100fe40000010803 */
[----:B-1----:R-:W-:-:S04]  /*fcf0*/  FFMA.FTZ R2, R9, c[0x0][0x2d0], -R3 ;  /* 0x0000b40009027a23 */ /* 0x002fc80000010803 */
[----:B------:R1:W3:Y:S01]  /*fd00*/  MUFU.EX2 R100, R2 ;  /* 0x0000000200647308 */ /* 0x0002e20000000800 */
[----:B--2---:R-:W-:-:S07]  /*fd10*/  FFMA.FTZ R4, R19, c[0x0][0x2d0], -R3 ;  /* 0x0000b40013047a23 */ /* 0x004fce0000010803 */
[----:B------:R-:W2:Y:S01]  /*fd20*/  MUFU.EX2 R108, R4 ;  /* 0x00000004006c7308 */ /* 0x000ea20000000800 */
[----:B-1----:R-:W-:Y:S01]  /*fd30*/  FFMA.FTZ R2, R10, c[0x0][0x2d0], -R3 ;  /* 0x0000b4000a027a23 */ /* 0x002fe20000010803 */
[----:B---3--:R-:W-:-:S06]  /*fd40*/  F2FP.PACK_AB R28, R100, R101 ;  /* 0x00000065641c723e */ /* 0x008fcc00000000ff */
[----:B------:R1:W-:Y:S01]  /*fd50*/  MUFU.EX2 R99, R2 ;  /* 0x0000000200637308 */ /* 0x0003e20000000800 */
[----:B--2---:R-:W-:Y:S01]  /*fd60*/  F2FP.PACK_AB R34, R108, R105 ;  /* 0x000000696c22723e */ /* 0x004fe200000000ff */
[--C-:B-1----:R-:W-:Y:S02]  /*fd70*/  FFMA.FTZ R2, R11, c[0x0][0x2d0], -R3.reuse ;  /* 0x0000b4000b027a23 */ /* 0x102fe40000010803 */
[----:B------:R-:W1:Y:S04]  /*fd80*/  LDSM.16.MT88.4 R8, [R201] ;  /* 0x00000000c908783b */ /* 0x000e680000004200 */
[----:B------:R2:W3:Y:S02]  /*fd90*/  MUFU.EX2 R103, R2 ;  /* 0x0000000200677308 */ /* 0x0004e40000000800 */
[----:B--2---:R-:W-:Y:S01]  /*fda0*/  FFMA.FTZ R2, R15, c[0x0][0x2d0], -R3 ;  /* 0x0000b4000f027a23 */ /* 0x004fe20000010803 */
[----:B---3--:R-:W-:-:S05]  /*fdb0*/  F2FP.PACK_AB R30, R103, R99 ;  /* 0x00000063671e723e */ /* 0x008fca00000000ff */
[----:B------:R2:W-:Y:S02]  /*fdc0*/  MUFU.EX2 R104, R2 ;  /* 0x0000000200687308 */ /* 0x0005e40000000800 */
[----:B--2---:R-:W-:-:S06]  /*fdd0*/  FFMA.FTZ R2, R16, c[0x0][0x2d0], -R3 ;  /* 0x0000b40010027a23 */ /* 0x004fcc0000010803 */
[----:B------:R2:W-:Y:S02]  /*fde0*/  MUFU.EX2 R106, R2 ;  /* 0x00000002006a7308 */ /* 0x0005e40000000800 */
[----:B--2---:R-:W-:-:S05]  /*fdf0*/  FMUL.FTZ R2, R5, c[0x0][0x2d0] ;  /* 0x0000b40005027a20 */ /* 0x004fca0000410000 */
[----:B------:R-:W-:Y:S02]  /*fe00*/  FSEL R2, R2, RZ, P0 ;  /* 0x000000ff02027208 */ /* 0x000fe40000000000 */
[----:B------:R-:W-:-:S03]  /*fe10*/  ISETP.GE.AND P0, PT, R230, R252, PT ;  /* 0x000000fce600720c */ /* 0x000fc60003f06270 */
[--C-:B------:R-:W-:Y:S02]  /*fe20*/  FFMA.FTZ R4, R18, c[0x0][0x2d0], -R2.reuse ;  /* 0x0000b40012047a23 */ /* 0x100fe40000010802 */
[--C-:B------:R-:W-:Y:S02]  /*fe30*/  FFMA.FTZ R62, R62, c[0x0][0x2d0], -R2.reuse ;  /* 0x0000b4003e3e7a23 */ /* 0x100fe40000010802 */
[----:B------:R2:W-:Y:S01]  /*fe40*/  MUFU.EX2 R96, R4 ;  /* 0x0000000400607308 */ /* 0x0005e20000000800 */
[--C-:B------:R-:W-:Y:S02]  /*fe50*/  FFMA.FTZ R61, R61, c[0x0][0x2d0], -R2.reuse ;  /* 0x0000b4003d3d7a23 */ /* 0x100fe40000010802 */
[--C-:B------:R-:W-:Y:S02]  /*fe60*/  FFMA.FTZ R58, R58, c[0x0][0x2d0], -R2.reuse ;  /* 0x0000b4003a3a7a23 */ /* 0x100fe40000010802 */
[--C-:B--2---:R-:W-:Y:S02]  /*fe70*/  FFMA.FTZ R4, R20, c[0x0][0x2d0], -R2.reuse ;  /* 0x0000b40014047a23 */ /* 0x104fe40000010802 */
[----:B------:R-:W2:Y:S02]  /*fe80*/  LDSM.16.MT88.4 R20, [R202] ;  /* 0x00000000ca14783b */ /* 0x000ea40000004200 */
[----:B------:R3:W4:Y:S02]  /*fe90*/  MUFU.EX2 R15, R4 ;  /* 0x00000004000f7308 */ /* 0x0007240000000800 */
[----:B---3--:R-:W-:Y:S01]  /*fea0*/  FFMA.FTZ R4, R24, c[0x0][0x2d0], -R2 ;  /* 0x0000b40018047a23 */ /* 0x008fe20000010802 */
[----:B----4-:R-:W-:Y:S01]  /*feb0*/  F2FP.PACK_AB R29, R15, R96 ;  /* 0x000000600f1d723e */ /* 0x010fe200000000ff */
[----:B------:R-:W-:-:S04]  /*fec0*/  FADD.FTZ R15, R96, R15 ;  /* 0x0000000f600f7221 */ /* 0x000fc80000010000 */
[----:B------:R3:W4:Y:S02]  /*fed0*/  MUFU.EX2 R97, R4 ;  /* 0x0000000400617308 */ /* 0x0007240000000800 */
[----:B---3--:R-:W-:Y:S02]  /*fee0*/  FFMA.FTZ R4, R25, c[0x0][0x2d0], -R2 ;  /* 0x0000b40019047a23 */ /* 0x008fe40000010802 */
[----:B----4-:R-:W-:-:S04]  /*fef0*/  FADD.FTZ R15, R97, R15 ;  /* 0x0000000f610f7221 */ /* 0x010fc80000010000 */
[----:B------:R3:W4:Y:S02]  /*ff00*/  MUFU.EX2 R98, R4 ;  /* 0x0000000400627308 */ /* 0x0007240000000800 */
[----:B---3--:R-:W-:Y:S01]  /*ff10*/  FFMA.FTZ R4, R26, c[0x0][0x2d0], -R2 ;  /* 0x0000b4001a047a23 */ /* 0x008fe20000010802 */
[C---:B----4-:R-:W-:Y:S01]  /*ff20*/  F2FP.PACK_AB R31, R98.reuse, R97 ;  /* 0x00000061621f723e */ /* 0x050fe200000000ff */
[----:B------:R-:W-:-:S04]  /*ff30*/  FADD.FTZ R15, R98, R15 ;  /* 0x0000000f620f7221 */ /* 0x000fc80000010000 */
[----:B------:R3:W-:Y:S02]  /*ff40*/  MUFU.EX2 R102, R4 ;  /* 0x0000000400667308 */ /* 0x0007e40000000800 */
[C---:B-1----:R-:W-:Y:S08]  /*ff50*/  HMMA.16816.F32 R36, R28.reuse, R8, RZ ;  /* 0x000000081c24723c */ /* 0x042ff000000018ff */
[----:B--2---:R-:W-:Y:S01]  /*ff60*/  HMMA.16816.F32 R16, R28, R20, RZ ;  /* 0x000000141c10723c */ /* 0x004fe200000018ff */
[----:B---3--:R-:W-:-:S04]  /*ff70*/  FFMA.FTZ R4, R27, c[0x0][0x2d0], -R2 ;  /* 0x0000b4001b047a23 */ /* 0x008fc80000010802 */
[----:B------:R1:W2:Y:S03]  /*ff80*/  MUFU.EX2 R107, R4 ;  /* 0x00000004006b7308 */ /* 0x0002a60000000800 */
[C---:B------:R-:W-:Y:S08]  /*ff90*/  HMMA.16816.F32 R24, R28.reuse, R10, RZ ;  /* 0x0000000a1c18723c */ /* 0x040ff000000018ff */
[----:B------:R-:W-:Y:S01]  /*ffa0*/  HMMA.16816.F32 R8, R28, R22, RZ ;  /* 0x000000161c08723c */ /* 0x000fe200000018ff */
[----:B------:R-:W3:Y:S01]  /*ffb0*/  LDSM.16.MT88.4 R20, [R204] ;  /* 0x00000000cc14783b */ /* 0x000ee20000004200 */
[----:B-1----:R-:W-:Y:S01]  /*ffc0*/  FFMA.FTZ R4, R32, c[0x0][0x2d0], -R2 ;  /* 0x0000b40020047a23 */ /* 0x002fe20000010802 */
[----:B------:R-:W-:-:S03]  /*ffd0*/  F2FP.PACK_AB R32, R106, R104 ;  /* 0x000000686a20723e */ /* 0x000fc600000000ff */
[----:B------:R1:W-:Y:S02]  /*ffe0*/  MUFU.EX2 R110, R4 ;  /* 0x00000004006e7308 */ /* 0x0003e40000000800 */
[----:B-1----:R-:W-:Y:S01]  /*fff0*/  FFMA.FTZ R4, R33, c[0x0][0x2d0], -R2 ;  /* 0x0000b40021047a23 */ /* 0x002fe20000010802 */
[----:B--2---:R-:W-:-:S05]  /*10000*/  F2FP.PACK_AB R33, R107, R102 ;  /* 0x000000666b21723e */ /* 0x004fca00000000ff */
[----:B------:R-:W1:Y:S02]  /*10010*/  MUFU.EX2 R109, R4 ;  /* 0x00000004006d7308 */ /* 0x000e640000000800 */
[----:B-1----:R-:W-:Y:S01]  /*10020*/  F2FP.PACK_AB R35, R109, R110 ;  /* 0x0000006e6d23723e */ /* 0x002fe200000000ff */
[----:B------:R-:W-:-:S04]  /*10030*/  FADD.FTZ R4, R101, R100 ;  /* 0x0000006465047221 */ /* 0x000fc80000010000 */
[----:B------:R-:W-:Y:S02]  /*10040*/  FADD.FTZ R4, R99, R4 ;  /* 0x0000000463047221 */ /* 0x000fe40000010000 */
[----:B------:R-:W-:Y:S01]  /*10050*/  HMMA.16816.F32 R128, R32, R40, R16 ;  /* 0x000000282080723c */ /* 0x000fe20000001810 */
[----:B------:R-:W1:Y:S01]  /*10060*/  LDSM.16.MT88.4 R16, [R204+0x800] ;  /* 0x00080000cc10783b */ /* 0x000e620000004200 */
[----:B------:R-:W-:-:S04]  /*10070*/  FADD.FTZ R4, R103, R4 ;  /* 0x0000000467047221 */ /* 0x000fc80000010000 */
[----:B------:R-:W-:Y:S02]  /*10080*/  FADD.FTZ R4, R104, R4 ;  /* 0x0000000468047221 */ /* 0x000fe40000010000 */
[----:B------:R-:W-:Y:S01]  /*10090*/  HMMA.16816.F32 R152, R32, R42, R8 ;  /* 0x0000002a2098723c */ /* 0x000fe20000001808 */
[----:B------:R-:W-:Y:S02]  /*100a0*/  FFMA.FTZ R40, R59, c[0x0][0x2d0], -R3 ;  /* 0x0000b4003b287a23 */ /* 0x000fe40000010803 */
[----:B------:R-:W-:Y:S02]  /*100b0*/  FADD.FTZ R4, R106, R4 ;  /* 0x000000046a047221 */ /* 0x000fe40000010000 */
[----:B------:R-:W-:Y:S02]  /*100c0*/  FFMA.FTZ R59, R85, c[0x0][0x2d0], -R2 ;  /* 0x0000b400553b7a23 */ /* 0x000fe40000010802 */
[----:B------:R-:W-:Y:S01]  /*100d0*/  FADD.FTZ R4, R105, R4 ;  /* 0x0000000469047221 */ /* 0x000fe20000010000 */
[----:B---3--:R-:W-:Y:S03]  /*100e0*/  HMMA.16816.F32 R8, R28, R20, RZ ;  /* 0x000000141c08723c */ /* 0x008fe600000018ff */
[----:B------:R-:W-:-:S05]  /*100f0*/  FADD.FTZ R4, R108, R4 ;  /* 0x000000046c047221 */ /* 0x000fca0000010000 */
[C---:B-----5:R-:W-:Y:S07]  /*10100*/  HMMA.16816.F32 R136, R32.reuse, R44, R36 ;  /* 0x0000002c2088723c */ /* 0x060fee0000001824 */
[--C-:B------:R-:W-:Y:S01]  /*10110*/  FFMA.FTZ R37, R67, c[0x0][0x2d0], -R3.reuse ;  /* 0x0000b40043257a23 */ /* 0x100fe20000010803 */
[----:B------:R-:W-:Y:S01]  /*10120*/  HMMA.16816.F32 R156, R32, R46, R24 ;  /* 0x0000002e209c723c */ /* 0x000fe20000001818 */
[--C-:B------:R-:W-:Y:S02]  /*10130*/  FFMA.FTZ R36, R69, c[0x0][0x2d0], -R3.reuse ;  /* 0x0000b40045247a23 */ /* 0x100fe40000010803 */
[----:B------:R-:W-:-:S02]  /*10140*/  FFMA.FTZ R38, R63, c[0x0][0x2d0], -R3 ;  /* 0x0000b4003f267a23 */ /* 0x000fc40000010803 */
[--C-:B------:R-:W-:Y:S02]  /*10150*/  FFMA.FTZ R39, R60, c[0x0][0x2d0], -R3.reuse ;  /* 0x0000b4003c277a23 */ /* 0x100fe40000010803 */
[--C-:B------:R-:W-:Y:S01]  /*10160*/  FFMA.FTZ R27, R70, c[0x0][0x2d0], -R3.reuse ;  /* 0x0000b400461b7a23 */ /* 0x100fe20000010803 */
[----:B-1----:R-:W-:Y:S01]  /*10170*/  HMMA.16816.F32 R124, R32, R16, R8 ;  /* 0x00000010207c723c */ /* 0x002fe20000001808 */
[--C-:B------:R-:W-:Y:S02]  /*10180*/  FFMA.FTZ R26, R71, c[0x0][0x2d0], -R3.reuse ;  /* 0x0000b400471a7a23 */ /* 0x100fe40000010803 */
[--C-:B------:R-:W-:Y:S02]  /*10190*/  FFMA.FTZ R25, R66, c[0x0][0x2d0], -R3.reuse ;  /* 0x0000b40042197a23 */ /* 0x100fe40000010803 */
[--C-:B------:R-:W-:Y:S02]  /*101a0*/  FFMA.FTZ R24, R64, c[0x0][0x2d0], -R3.reuse ;  /* 0x0000b40040187a23 */ /* 0x100fe40000010803 */
[--C-:B------:R-:W-:Y:S01]  /*101b0*/  FFMA.FTZ R47, R51, c[0x0][0x2d0], -R3.reuse ;  /* 0x0000b400332f7a23 */ /* 0x100fe20000010803 */
[----:B------:R-:W-:Y:S01]  /*101c0*/  HMMA.16816.F32 R8, R28, R22, RZ ;  /* 0x000000161c08723c */ /* 0x000fe200000018ff */
[----:B------:R-:W1:Y:S01]  /*101d0*/  LDSM.16.MT88.4 R20, [R203] ;  /* 0x00000000cb14783b */ /* 0x000e620000004200 */
[--C-:B------:R-:W-:Y:S01]  /*101e0*/  FFMA.FTZ R46, R50, c[0x0][0x2d0], -R3.reuse ;  /* 0x0000b400322e7a23 */ /* 0x100fe20000010803 */
[----:B------:R-:W-:Y:S01]  /*101f0*/  MUFU.EX2 R26, R26 ;  /* 0x0000001a001a7308 */ /* 0x000fe20000000800 */
[----:B------:R-:W-:-:S02]  /*10200*/  FFMA.FTZ R45, R49, c[0x0][0x2d0], -R3 ;  /* 0x0000b400312d7a23 */ /* 0x000fc40000010803 */
[----:B------:R-:W-:Y:S02]  /*10210*/  FFMA.FTZ R44, R48, c[0x0][0x2d0], -R3 ;  /* 0x0000b400302c7a23 */ /* 0x000fe40000010803 */
[--C-:B------:R-:W-:Y:S02]  /*10220*/  FFMA.FTZ R48, R89, c[0x0][0x2d0], -R2.reuse ;  /* 0x0000b40059307a23 */ /* 0x100fe40000010802 */
[--C-:B------:R-:W-:Y:S02]  /*10230*/  FFMA.FTZ R49, R88, c[0x0][0x2d0], -R2.reuse ;  /* 0x0000b40058317a23 */ /* 0x100fe40000010802 */
[--C-:B------:R-:W-:Y:S02]  /*10240*/  FFMA.FTZ R50, R87, c[0x0][0x2d0], -R2.reuse ;  /* 0x0000b40057327a23 */ /* 0x100fe40000010802 */
[--C-:B------:R-:W-:Y:S02]  /*10250*/  FFMA.FTZ R51, R86, c[0x0][0x2d0], -R2.reuse ;  /* 0x0000b40056337a23 */ /* 0x100fe40000010802 */
[----:B------:R-:W-:-:S02]  /*10260*/  FFMA.FTZ R60, R84, c[0x0][0x2d0], -R2 ;  /* 0x0000b400543c7a23 */ /* 0x000fc40000010802 */
[--C-:B------:R-:W-:Y:S02]  /*10270*/  FFMA.FTZ R63, R75, c[0x0][0x2d0], -R2.reuse ;  /* 0x0000b4004b3f7a23 */ /* 0x100fe40000010802 */
[--C-:B------:R-:W-:Y:S02]  /*10280*/  FFMA.FTZ R64, R74, c[0x0][0x2d0], -R2.reuse ;  /* 0x0000b4004a407a23 */ /* 0x100fe40000010802 */
[--C-:B------:R-:W-:Y:S02]  /*10290*/  FFMA.FTZ R67, R73, c[0x0][0x2d0], -R2.reuse ;  /* 0x0000b40049437a23 */ /* 0x100fe40000010802 */
[----:B------:R-:W-:Y:S01]  /*102a0*/  HMMA.16816.F32 R116, R32, R18, R8 ;  /* 0x000000122074723c */ /* 0x000fe20000001808 */
[----:B------:R-:W2:Y:S01]  /*102b0*/  LDSM.16.MT88.4 R16, [R203+0x800] ;  /* 0x00080000cb10783b */ /* 0x000ea20000004200 */
[----:B------:R-:W-:-:S06]  /*102c0*/  FFMA.FTZ R66, R72, c[0x0][0x2d0], -R2 ;  /* 0x0000b40048427a23 */ /* 0x000fcc0000010802 */
[----:B-1----:R-:W-:Y:S11]  /*102d0*/  HMMA.16816.F32 R8, R28, R20, RZ ;  /* 0x000000141c08723c */ /* 0x002ff600000018ff */
[----:B------:R-:W-:Y:S11]  /*102e0*/  @!UPT UIADD3 URZ, URZ, URZ, URZ ;  /* 0x0000003f3f3ff290 */ /* 0x000ff6000fffe03f */
[----:B------:R-:W-:Y:S02]  /*102f0*/  @!UPT UIADD3 URZ, URZ, URZ, URZ ;  /* 0x0000003f3f3ff290 */ /* 0x000fe4000fffe03f */
[----:B--2---:R-:W-:Y:S08]  /*10300*/  HMMA.16816.F32 R112, R32, R16, R8 ;  /* 0x000000102070723c */ /* 0x004ff00000001808 */
[----:B------:R-:W-:Y:S01]  /*10310*/  HMMA.16816.F32 R8, R28, R22, RZ ;  /* 0x000000161c08723c */ /* 0x000fe200000018ff */
[----:B------:R-:W-:Y:S11]  /*10320*/  LDSM.16.MT88.4 R20, [R201+0x4000] ;  /* 0x00400000c914783b */ /* 0x000ff60000004200 */
[----:B------:R-:W-:Y:S11]  /*10330*/  @!UPT UIADD3 URZ, URZ, URZ, URZ ;  /* 0x0000003f3f3ff290 */ /* 0x000ff6000fffe03f */
[----:B------:R-:W-:Y:S01]  /*10340*/  @!UPT UIADD3 URZ, URZ, URZ, URZ ;  /* 0x0000003f3f3ff290 */ /* 0x000fe2000fffe03f */
[----:B------:R-:W-:Y:S01]  /*10350*/  HMMA.16816.F32 R96, R32, R18, R8 ;  /* 0x000000122060723c */ /* 0x000fe20000001808 */
[----:B------:R-:W1:Y:S06]  /*10360*/  LDSM.16.MT88.4 R16, [R201+0x3800] ;  /* 0x00380000c910783b */ /* 0x000e6c0000004200 */
[----:B------:R-:W-:Y:S02]  /*10370*/  FADD.FTZ R8, R102, R15 ;  /* 0x0000000f66087221 */ /* 0x000fe40000010000 */
[----:B------:R-:W-:Y:S02]  /*10380*/  FFMA.FTZ R15, R65, c[0x0][0x2d0], -R3 ;  /* 0x0000b400410f7a23 */ /* 0x000fe40000010803 */
[----:B------:R-:W-:-:S02]  /*10390*/  FADD.FTZ R3, R107, R8 ;  /* 0x000000086b037221 */ /* 0x000fc40000010000 */
[----:B------:R-:W-:Y:S02]  /*103a0*/  FFMA.FTZ R65, R68, c[0x0][0x2d0], -R2 ;  /* 0x0000b40044417a23 */ /* 0x000fe40000010802 */
[----:B------:R-:W-:-:S04]  /*103b0*/  FADD.FTZ R3, R110, R3 ;  /* 0x000000036e037221 */ /* 0x000fc80000010000 */
[----:B------:R-:W-:Y:S01]  /*103c0*/  FADD.FTZ R3, R109, R3 ;  /* 0x000000036d037221 */ /* 0x000fe20000010000 */
[----:B-1----:R-:W-:Y:S01]  /*103d0*/  HMMA.16816.F32 R8, R28, R16, RZ ;  /* 0x000000101c08723c */ /* 0x002fe200000018ff */
[----:B------:R-:W-:Y:S06]  /*103e0*/  MUFU.EX2 R16, R36 ;  /* 0x0000002400107308 */ /* 0x000fec0000000800 */
[--C-:B------:R-:W-:Y:S02]  /*103f0*/  FFMA.FTZ R17, R95, c[0x0][0x2d0], -R2.reuse ;  /* 0x0000b4005f117a23 */ /* 0x100fe40000010802 */
[----:B------:R-:W-:Y:S08]  /*10400*/  MUFU.EX2 R36, R27 ;  /* 0x0000001b00247308 */ /* 0x000ff00000000800 */
[----:B------:R1:W-:Y:S07]  /*10410*/  MUFU.EX2 R27, R25 ;  /* 0x00000019001b7308 */ /* 0x0003ee0000000800 */
[----:B------:R-:W-:Y:S01]  /*10420*/  HMMA.16816.F32 R100, R32, R20, R8 ;  /* 0x000000142064723c */ /* 0x000fe20000001808 */
[----:B------:R-:W-:Y:S06]  /*10430*/  MUFU.EX2 R20, R24 ;  /* 0x0000001800147308 */ /* 0x000fec0000000800 */
[--C-:B------:R-:W-:Y:S01]  /*10440*/  FFMA.FTZ R21, R92, c[0x0][0x2d0], -R2.reuse ;  /* 0x0000b4005c157a23 */ /* 0x100fe20000010802 */
[----:B------:R-:W-:Y:S01]  /*10450*/  HMMA.16816.F32 R8, R28, R18, RZ ;  /* 0x000000121c08723c */ /* 0x000fe200000018ff */
[----:B------:R-:W2:Y:S01]  /*10460*/  MUFU.EX2 R18, R37 ;  /* 0x0000002500127308 */ /* 0x000ea20000000800 */
[----:B-1----:R-:W-:-:S05]  /*10470*/  FFMA.FTZ R25, R90, c[0x0][0x2d0], -R2 ;  /* 0x0000b4005a197a23 */ /* 0x002fca0000010802 */
[--C-:B------:R-:W-:Y:S02]  /*10480*/  FFMA.FTZ R19, R93, c[0x0][0x2d0], -R2.reuse ;  /* 0x0000b4005d137a23 */ /* 0x100fe40000010802 */
[----:B------:R-:W-:Y:S01]  /*10490*/  MUFU.EX2 R17, R17 ;  /* 0x0000001100117308 */ /* 0x000fe20000000800 */
[----:B--2---:R-:W-:Y:S11]  /*104a0*/  F2FP.PACK_AB R24, R16, R18 ;  /* 0x000000121018723e */ /* 0x004ff600000000ff */
[----:B------:R-:W-:Y:S03]  /*104b0*/  @!UPT UIADD3 URZ, URZ, URZ, URZ ;  /* 0x0000003f3f3ff290 */ /* 0x000fe6000fffe03f */
[----:B------:R-:W-:Y:S01]  /*104c0*/  HMMA.16816.F32 R104, R32, R22, R8 ;  /* 0x000000162068723c */ /* 0x000fe20000001808 */
[----:B------:R1:W-:Y:S06]  /*104d0*/  MUFU.EX2 R10, R15 ;  /* 0x0000000f000a7308 */ /* 0x0003ec0000000800 */
[--C-:B------:R-:W-:Y:S02]  /*104e0*/  FFMA.FTZ R23, R91, c[0x0][0x2d0], -R2.reuse ;  /* 0x0000b4005b177a23 */ /* 0x100fe40000010802 */
[----:B------:R-:W2:Y:S01]  /*104f0*/  MUFU.EX2 R9, R38 ;  /* 0x0000002600097308 */ /* 0x000ea20000000800 */
[----:B-1----:R-:W-:-:S07]  /*10500*/  FFMA.FTZ R15, R94, c[0x0][0x2d0], -R2 ;  /* 0x0000b4005e0f7a23 */ /* 0x002fce0000010802 */
[----:B------:R1:W-:Y:S01]  /*10510*/  MUFU.EX2 R8, R39 ;  /* 0x0000002700087308 */ /* 0x0003e20000000800 */
[----:B------:R-:W-:-:S04]  /*10520*/  FADD.FTZ R2, R18, R4 ;  /* 0x0000000412027221 */ /* 0x000fc80000010000 */
[----:B------:R-:W-:Y:S01]  /*10530*/  FADD.FTZ R2, R16, R2 ;  /* 0x0000000210027221 */ /* 0x000fe20000010000 */
[----:B--2---:R-:W-:Y:S02]  /*10540*/  F2FP.PACK_AB R22, R9, R10 ;  /* 0x0000000a0916723e */ /* 0x004fe400000000ff */
[----:B------:R2:W3:Y:S01]  /*10550*/  MUFU.EX2 R4, R40 ;  /* 0x0000002800047308 */ /* 0x0004e20000000800 */
[----:B------:R-:W-:-:S04]  /*10560*/  FADD.FTZ R2, R36, R2 ;  /* 0x0000000224027221 */ /* 0x000fc80000010000 */
[C---:B------:R-:W-:Y:S01]  /*10570*/  FADD.FTZ R2, R26.reuse, R2 ;  /* 0x000000021a027221 */ /* 0x040fe20000010000 */
[----:B------:R-:W-:Y:S02]  /*10580*/  F2FP.PACK_AB R26, R26, R36 ;  /* 0x000000241a1a723e */ /* 0x000fe400000000ff */
[----:B-1----:R-:W-:Y:S01]  /*10590*/  LDSM.16.MT88.4 R36, [R202+0x4000] ;  /* 0x00400000ca24783b */ /* 0x002fe20000004200 */
[----:B------:R-:W-:Y:S01]  /*105a0*/  FADD.FTZ R2, R27, R2 ;  /* 0x000000021b027221 */ /* 0x000fe20000010000 */
[----:B------:R-:W1:Y:S03]  /*105b0*/  MUFU.EX2 R18, R57 ;  /* 0x0000003900127308 */ /* 0x000e660000000800 */
[C---:B------:R-:W-:Y:S01]  /*105c0*/  FADD.FTZ R2, R20.reuse, R2 ;  /* 0x0000000214027221 */ /* 0x040fe20000010000 */
[----:B------:R-:W-:Y:S01]  /*105d0*/  F2FP.PACK_AB R20, R20, R27 ;  /* 0x0000001b1414723e */ /* 0x000fe200000000ff */
[----:B--2---:R-:W2:Y:S02]  /*105e0*/  LDSM.16.MT88.4 R40, [R202+0x3800] ;  /* 0x00380000ca28783b */ /* 0x004ea40000004200 */
[----:B------:R-:W-:Y:S01]  /*105f0*/  FADD.FTZ R2, R10, R2 ;  /* 0x000000020a027221 */ /* 0x000fe20000010000 */
[----:B---3--:R-:W-:Y:S01]  /*10600*/  F2FP.PACK_AB R16, R4, R8 ;  /* 0x000000080410723e */ /* 0x008fe200000000ff */
[----:B------:R-:W-:Y:S02]  /*10610*/  MUFU.EX2 R27, R54 ;  /* 0x00000036001b7308 */ /* 0x000fe40000000800 */
[----:B------:R-:W-:-:S04]  /*10620*/  FADD.FTZ R2, R9, R2 ;  /* 0x0000000209027221 */ /* 0x000fc80000010000 */
[----:B------:R-:W-:-:S04]  /*10630*/  FADD.FTZ R2, R8, R2 ;  /* 0x0000000208027221 */ /* 0x000fc80000010000 */
[----:B------:R-:W-:Y:S02]  /*10640*/  FADD.FTZ R2, R4, R2 ;  /* 0x0000000204027221 */ /* 0x000fe40000010000 */
[----:B------:R-:W3:Y:S02]  /*10650*/  MUFU.EX2 R4, R56 ;  /* 0x0000003800047308 */ /* 0x000ee40000000800 */
[----:B-1----:R-:W-:-:S04]  /*10660*/  FADD.FTZ R2, R18, R2 ;  /* 0x0000000212027221 */ /* 0x002fc80000010000 */
[C---:B---3--:R-:W-:Y:S01]  /*10670*/  FADD.FTZ R2, R4.reuse, R2 ;  /* 0x0000000204027221 */ /* 0x048fe20000010000 */
[----:B------:R-:W-:Y:S02]  /*10680*/  F2FP.PACK_AB R18, R4, R18 ;  /* 0x000000120412723e */ /* 0x000fe400000000ff */
[----:B------:R-:W-:Y:S01]  /*10690*/  MUFU.EX2 R4, R25 ;  /* 0x0000001900047308 */ /* 0x000fe20000000800 */
[----:B--2---:R-:W-:Y:S07]  /*106a0*/  HMMA.16816.F32 R8, R28, R40, RZ ;  /* 0x000000281c08723c */ /* 0x004fee00000018ff */
[----:B------:R-:W-:Y:S08]  /*106b0*/  MUFU.EX2 R40, R53 ;  /* 0x0000003500287308 */ /* 0x000ff00000000800 */
[----:B------:R-:W-:Y:S08]  /*106c0*/  MUFU.EX2 R41, R46 ;  /* 0x0000002e00297308 */ /* 0x000ff00000000800 */
[----:B------:R-:W-:Y:S01]  /*106d0*/  MUFU.EX2 R53, R45 ;  /* 0x0000002d00357308 */ /* 0x000fe20000000800 */
[----:B------:R-:W-:Y:S07]  /*106e0*/  HMMA.16816.F32 R108, R32, R36, R8 ;  /* 0x00000024206c723c */ /* 0x000fee0000001808 */
[----:B------:R-:W1:Y:S01]  /*106f0*/  MUFU.EX2 R36, R55 ;  /* 0x0000003700247308 */ /* 0x000e620000000800 */
[----:B------:R-:W-:Y:S07]  /*10700*/  HMMA.16816.F32 R8, R28, R42, RZ ;  /* 0x0000002a1c08723c */ /* 0x000fee00000018ff */
[----:B------:R-:W2:Y:S08]  /*10710*/  MUFU.EX2 R37, R52 ;  /* 0x0000003400257308 */ /* 0x000eb00000000800 */
[----:B------:R-:W3:Y:S01]  /*10720*/  MUFU.EX2 R42, R47 ;  /* 0x0000002f002a7308 */ /* 0x000ee20000000800 */
[----:B-1----:R-:W-:-:S04]  /*10730*/  FADD.FTZ R2, R36, R2 ;  /* 0x0000000224027221 */ /* 0x002fc80000010000 */
[----:B------:R-:W-:-:S03]  /*10740*/  FADD.FTZ R2, R27, R2 ;  /* 0x000000021b027221 */ /* 0x000fc60000010000 */
[----:B------:R1:W4:Y:S01]  /*10750*/  MUFU.EX2 R43, R44 ;  /* 0x0000002c002b7308 */ /* 0x0003220000000800 */
[----:B------:R-:W-:-:S04]  /*10760*/  FADD.FTZ R2, R40, R2 ;  /* 0x0000000228027221 */ /* 0x000fc80000010000 */
[----:B--2---:R-:W-:Y:S01]  /*10770*/  FADD.FTZ R2, R37, R2 ;  /* 0x0000000225027221 */ /* 0x004fe20000010000 */
[----:B------:R-:W-:Y:S01]  /*10780*/  HMMA.16816.F32 R120, R32, R38, R8 ;  /* 0x000000262078723c */ /* 0x000fe20000001808 */
[C---:B---3--:R-:W-:Y:S02]  /*10790*/  F2FP.PACK_AB R72, R41.reuse, R42 ;  /* 0x0000002a2948723e */ /* 0x048fe400000000ff */
[----:B------:R-:W-:Y:S01]  /*107a0*/  FADD.FTZ R2, R42, R2 ;  /* 0x000000022a027221 */ /* 0x000fe20000010000 */
[----:B------:R-:W2:Y:S03]  /*107b0*/  MUFU.EX2 R52, R15 ;  /* 0x0000000f00347308 */ /* 0x000ea60000000800 */
[----:B------:R-:W-:Y:S01]  /*107c0*/  FADD.FTZ R2, R41, R2 ;  /* 0x0000000229027221 */ /* 0x000fe20000010000 */
[----:B------:R-:W-:Y:S01]  /*107d0*/  F2FP.PACK_AB R10, R37, R40 ;  /* 0x00000028250a723e */ /* 0x000fe200000000ff */
[----:B-1----:R-:W1:Y:S02]  /*107e0*/  LDSM.16.MT88.4 R44, [R204+0x3800] ;  /* 0x00380000cc2c783b */ /* 0x002e640000004200 */
[----:B------:R-:W-:Y:S01]  /*107f0*/  FADD.FTZ R2, R53, R2 ;  /* 0x0000000235027221 */ /* 0x000fe20000010000 */
[----:B----4-:R-:W-:Y:S01]  /*10800*/  F2FP.PACK_AB R74, R43, R53 ;  /* 0x000000352b4a723e */ /* 0x010fe200000000ff */
[----:B------:R-:W3:Y:S01]  /*10810*/  MUFU.EX2 R15, R19 ;  /* 0x00000013000f7308 */ /* 0x000ee20000000800 */
[----:B------:R-:W-:Y:S01]  /*10820*/  F2FP.PACK_AB R8, R27, R36 ;  /* 0x000000241b08723e */ /* 0x000fe200000000ff */
[----:B------:R-:W-:-:S02]  /*10830*/  FADD.FTZ R224, R43, R2 ;  /* 0x000000022be07221 */ /* 0x000fc40000010000 */
[----:B------:R-:W4:Y:S01]  /*10840*/  LDSM.16.MT88.4 R40, [R204+0x4000] ;  /* 0x00400000cc28783b */ /* 0x000f220000004200 */
[----:B--2---:R-:W-:-:S03]  /*10850*/  FADD.FTZ R3, R52, R3 ;  /* 0x0000000334037221 */ /* 0x004fc60000010000 */
[----:B------:R-:W2:Y:S01]  /*10860*/  MUFU.EX2 R11, R21 ;  /* 0x00000015000b7308 */ /* 0x000ea20000000800 */
[C---:B------:R-:W-:Y:S01]  /*10870*/  F2FP.PACK_AB R25, R17.reuse, R52 ;  /* 0x000000341119723e */ /* 0x040fe200000000ff */
[----:B------:R-:W-:-:S06]  /*10880*/  FADD.FTZ R3, R17, R3 ;  /* 0x0000000311037221 */ /* 0x000fcc0000010000 */
[----:B------:R-:W1:Y:S01]  /*10890*/  MUFU.EX2 R9, R23 ;  /* 0x0000001700097308 */ /* 0x000e620000000800 */
[----:B---3--:R-:W-:-:S04]  /*108a0*/  FADD.FTZ R3, R15, R3 ;  /* 0x000000030f037221 */ /* 0x008fc80000010000 */
[C---:B--2---:R-:W-:Y:S01]  /*108b0*/  FADD.FTZ R2, R11.reuse, R3 ;  /* 0x000000030b027221 */ /* 0x044fe20000010000 */
[----:B------:R-:W-:Y:S02]  /*108c0*/  F2FP.PACK_AB R27, R11, R15 ;  /* 0x0000000f0b1b723e */ /* 0x000fe400000000ff */
[----:B------:R-:W-:Y:S01]  /*108d0*/  MUFU.EX2 R17, R50 ;  /* 0x0000003200117308 */ /* 0x000fe20000000800 */
[----:B-1----:R-:W-:Y:S01]  /*108e0*/  FADD.FTZ R2, R9, R2 ;  /* 0x0000000209027221 */ /* 0x002fe20000010000 */
[----:B------:R-:W-:-:S06]  /*108f0*/  F2FP.PACK_AB R21, R4, R9 ;  /* 0x000000090415723e */ /* 0x000fcc00000000ff */
[----:B------:R-:W1:Y:S01]  /*10900*/  MUFU.EX2 R11, R48 ;  /* 0x00000030000b7308 */ /* 0x000e620000000800 */
[----:B------:R-:W-:Y:S01]  /*10910*/  FADD.FTZ R2, R4, R2 ;  /* 0x0000000204027221 */ /* 0x000fe20000010000 */
[----:B------:R-:W-:Y:S06]  /*10920*/  HMMA.16816.F32 R36, R28, R44, RZ ;  /* 0x0000002c1c24723c */ /* 0x000fec00000018ff */
[----:B------:R-:W2:Y:S08]  /*10930*/  MUFU.EX2 R9, R49 ;  /* 0x0000003100097308 */ /* 0x000eb00000000800 */
[----:B------:R-:W3:Y:S01]  /*10940*/  MUFU.EX2 R15, R51 ;  /* 0x00000033000f7308 */ /* 0x000ee20000000800 */
[----:B-1----:R-:W-:-:S07]  /*10950*/  FADD.FTZ R2, R11, R2 ;  /* 0x000000020b027221 */ /* 0x002fce0000010000 */
[----:B------:R-:W-:Y:S01]  /*10960*/  MUFU.EX2 R19, R60 ;  /* 0x0000003c00137308 */ /* 0x000fe20000000800 */
[C---:B--2---:R-:W-:Y:S01]  /*10970*/  FADD.FTZ R2, R9.reuse, R2 ;  /* 0x0000000209027221 */ /* 0x044fe20000010000 */
[----:B------:R-:W-:Y:S01]  /*10980*/  F2FP.PACK_AB R23, R9, R11 ;  /* 0x0000000b0917723e */ /* 0x000fe200000000ff */
[----:B----4-:R-:W-:Y:S02]  /*10990*/  HMMA.16816.F32 R148, R32, R40, R36 ;  /* 0x000000282094723c */ /* 0x010fe40000001824 */
[----:B------:R-:W-:-:S03]  /*109a0*/  FADD.FTZ R2, R17, R2 ;  /* 0x0000000211027221 */ /* 0x000fc60000010000 */
[----:B------:R-:W1:Y:S01]  /*109b0*/  MUFU.EX2 R40, R59 ;  /* 0x0000003b00287308 */ /* 0x000e620000000800 */
[C---:B---3--:R-:W-:Y:S01]  /*109c0*/  FADD.FTZ R2, R15.reuse, R2 ;  /* 0x000000020f027221 */ /* 0x048fe20000010000 */
[----:B------:R-:W-:Y:S01]  /*109d0*/  F2FP.PACK_AB R17, R15, R17 ;  /* 0x000000110f11723e */ /* 0x000fe200000000ff */
[----:B------:R-:W-:Y:S05]  /*109e0*/  HMMA.16816.F32 R36, R28, R46, RZ ;  /* 0x0000002e1c24723c */ /* 0x000fea00000018ff */
[----:B------:R-:W2:Y:S01]  /*109f0*/  MUFU.EX2 R4, R63 ;  /* 0x0000003f00047308 */ /* 0x000ea20000000800 */
[----:B-1----:R-:W-:-:S07]  /*10a00*/  FADD.FTZ R2, R40, R2 ;  /* 0x0000000228027221 */ /* 0x002fce0000010000 */
[----:B------:R-:W1:Y:S01]  /*10a10*/  MUFU.EX2 R3, R64 ;  /* 0x0000004000037308 */ /* 0x000e620000000800 */
[C---:B------:R-:W-:Y:S01]  /*10a20*/  FADD.FTZ R2, R19.reuse, R2 ;  /* 0x0000000213027221 */ /* 0x040fe20000010000 */
[----:B------:R-:W-:-:S03]  /*10a30*/  F2FP.PACK_AB R19, R19, R40 ;  /* 0x000000281313723e */ /* 0x000fc600000000ff */
[----:B--2---:R-:W-:-:S03]  /*10a40*/  FADD.FTZ R2, R4, R2 ;  /* 0x0000000204027221 */ /* 0x004fc60000010000 */
[----:B------:R-:W2:Y:S03]  /*10a50*/  MUFU.EX2 R15, R67 ;  /* 0x00000043000f7308 */ /* 0x000ea60000000800 */
[----:B------:R-:W-:Y:S01]  /*10a60*/  HMMA.16816.F32 R132, R32, R42, R36 ;  /* 0x0000002a2084723c */ /* 0x000fe20000001824 */
[----:B------:R-:W3:Y:S01]  /*10a70*/  LDSM.16.MT88.4 R36, [R203+0x3800] ;  /* 0x00380000cb24783b */ /* 0x000ee20000004200 */
[C---:B-1----:R-:W-:Y:S01]  /*10a80*/  FADD.FTZ R2, R3.reuse, R2 ;  /* 0x0000000203027221 */ /* 0x042fe20000010000 */
[----:B------:R-:W-:Y:S02]  /*10a90*/  F2FP.PACK_AB R9, R3, R4 ;  /* 0x000000040309723e */ /* 0x000fe400000000ff */
[----:B------:R-:W1:Y:S01]  /*10aa0*/  MUFU.EX2 R11, R66 ;  /* 0x00000042000b7308 */ /* 0x000e620000000800 */
[----:B--2---:R-:W-:-:S07]  /*10ab0*/  FADD.FTZ R2, R15, R2 ;  /* 0x000000020f027221 */ /* 0x004fce0000010000 */
[----:B------:R-:W2:Y:S08]  /*10ac0*/  MUFU.EX2 R45, R65 ;  /* 0x00000041002d7308 */ /* 0x000eb00000000800 */
[----:B------:R-:W-:Y:S01]  /*10ad0*/  MUFU.EX2 R3, R58 ;  /* 0x0000003a00037308 */ /* 0x000fe20000000800 */
[C---:B-1----:R-:W-:Y:S01]  /*10ae0*/  FADD.FTZ R2, R11.reuse, R2 ;  /* 0x000000020b027221 */ /* 0x042fe20000010000 */
[----:B------:R-:W-:-:S06]  /*10af0*/  F2FP.PACK_AB R11, R11, R15 ;  /* 0x0000000f0b0b723e */ /* 0x000fcc00000000ff */
[----:B------:R-:W1:Y:S01]  /*10b00*/  MUFU.EX2 R44, R62 ;  /* 0x0000003e002c7308 */ /* 0x000e620000000800 */
[----:B--2---:R-:W-:-:S07]  /*10b10*/  FADD.FTZ R2, R45, R2 ;  /* 0x000000022d027221 */ /* 0x004fce0000010000 */
[----:B------:R-:W2:Y:S01]  /*10b20*/  MUFU.EX2 R4, R61 ;  /* 0x0000003d00047308 */ /* 0x000ea20000000800 */
[----:B---3--:R-:W-:Y:S01]  /*10b30*/  HMMA.16816.F32 R40, R28, R36, RZ ;  /* 0x000000241c28723c */ /* 0x008fe200000018ff */
[----:B-1----:R-:W-:-:S07]  /*10b40*/  FADD.FTZ R2, R44, R2 ;  /* 0x000000022c027221 */ /* 0x002fce0000010000 */
[----:B------:R-:W-:Y:S01]  /*10b50*/  HMMA.16816.F32 R36, R28, R38, RZ ;  /* 0x000000261c24723c */ /* 0x000fe200000018ff */
[----:B------:R-:W1:Y:S01]  /*10b60*/  LDSM.16.MT88.4 R28, [R203+0x4000] ;  /* 0x00400000cb1c783b */ /* 0x000e620000004200 */
[----:B------:R-:W-:Y:S02]  /*10b70*/  F2FP.PACK_AB R73, R44, R45 ;  /* 0x0000002d2c49723e */ /* 0x000fe400000000ff */
[----:B--2---:R-:W-:Y:S01]  /*10b80*/  F2FP.PACK_AB R75, R3, R4 ;  /* 0x00000004034b723e */ /* 0x004fe200000000ff */
[----:B------:R-:W-:-:S04]  /*10b90*/  FADD.FTZ R2, R4, R2 ;  /* 0x0000000204027221 */ /* 0x000fc80000010000 */
[----:B------:R-:W-:-:S07]  /*10ba0*/  FADD.FTZ R248, R3, R2 ;  /* 0x0000000203f87221 */ /* 0x000fce0000010000 */
[C---:B-1----:R-:W-:Y:S08]  /*10bb0*/  HMMA.16816.F32 R84, R32.reuse, R28, R40 ;  /* 0x0000001c2054723c */ /* 0x042ff00000001828 */
[----:B------:R-:W-:Y:S01]  /*10bc0*/  HMMA.16816.F32 R40, R32, R30, R36 ;  /* 0x0000001e2028723c */ /* 0x000fe20000001824 */
[----:B------:R-:W1:Y:S04]  /*10bd0*/  LDSM.16.MT88.4 R28, [R201+0x1000] ;  /* 0x00100000c91c783b */ /* 0x000e680000004200 */
[----:B------:R-:W2:Y:S04]  /*10be0*/  LDSM.16.MT88.4 R32, [R202+0x1000] ;  /* 0x00100000ca20783b */ /* 0x000ea80000004200 */
[----:B------:R-:W3:Y:S01]  /*10bf0*/  LDSM.16.MT88.4 R36, [R202+0x4800] ;  /* 0x00480000ca24783b */ /* 0x000ee20000004200 */
[C---:B-1----:R-:W-:Y:S08]  /*10c00*/  HMMA.16816.F32 R64, R24.reuse, R28, R136 ;  /* 0x0000001c1840723c */ /* 0x042ff00000001888 */
[C---:B------:R-:W-:Y:S01]  /*10c10*/  HMMA.16816.F32 R56, R24.reuse, R30, R156 ;  /* 0x0000001e1838723c */ /* 0x040fe2000000189c */
[----:B------:R-:W1:Y:S07]  /*10c20*/  LDSM.16.MT88.4 R28, [R204+0x1000] ;  /* 0x00100000cc1c783b */ /* 0x000e6e0000004200 */
[C---:B--2---:R-:W-:Y:S08]  /*10c30*/  HMMA.16816.F32 R48, R24.reuse, R32, R128 ;  /* 0x000000201830723c */ /* 0x044ff00000001880 */
[C---:B------:R-:W-:Y:S01]  /*10c40*/  HMMA.16816.F32 R68, R24.reuse, R34, R152 ;  /* 0x000000221844723c */ /* 0x040fe20000001898 */
[----:B------:R-:W2:Y:S07]  /*10c50*/  LDSM.16.MT88.4 R32, [R203+0x1000] ;  /* 0x00100000cb20783b */ /* 0x000eae0000004200 */
[C---:B---3--:R-:W-:Y:S08]  /*10c60*/  HMMA.16816.F32 R108, R24.reuse, R36, R108 ;  /* 0x00000024186c723c */ /* 0x048ff0000000186c */
[C---:B------:R-:W-:Y:S01]  /*10c70*/  HMMA.16816.F32 R120, R24.reuse, R38, R120 ;  /* 0x000000261878723c */ /* 0x040fe20000001878 */
[----:B------:R-:W-:Y:S07]  /*10c80*/  LDSM.16.MT88.4 R36, [R203+0x1800] ;  /* 0x00180000cb24783b */ /* 0x000fee0000004200 */
        /* <DEDUP_REMOVED lines=11> */
[----:B------:R-:W-:Y:S07]  /*10d40*/  LDSM.16.MT88.4 R32, [R202+0x5000] ;  /* 0x00500000ca20783b */ /* 0x000fee0000004200 */
[C---:B-1----:R-:W-:Y:S08]  /*10d50*/  HMMA.16816.F32 R124, R24.reuse, R28, R84 ;  /* 0x0000001c187c723c */ /* 0x042ff00000001854 */
[----:B------:R-:W-:Y:S01]  /*10d60*/  HMMA.16816.F32 R128, R24, R30, R40 ;  /* 0x0000001e1880723c */ /* 0x000fe20000001828 */
[----:B------:R-:W1:Y:S04]  /*10d70*/  LDSM.16.MT88.4 R24, [R201+0x1800] ;  /* 0x00180000c918783b */ /* 0x000e680000004200 */
[----:B------:R-:W2:Y:S03]  /*10d80*/  LDSM.16.MT88.4 R28, [R202+0x1800] ;  /* 0x00180000ca1c783b */ /* 0x000ea60000004200 */
[C---:B-1----:R-:W-:Y:S08]  /*10d90*/  HMMA.16816.F32 R116, R20.reuse, R24, R64 ;  /* 0x000000181474723c */ /* 0x042ff00000001840 */
        /* <DEDUP_REMOVED lines=8> */
[C---:B------:R-:W-:Y:S08]  /*10e20*/  HMMA.16816.F32 R64, R20.reuse, R32, R108 ;  /* 0x000000201440723c */ /* 0x040ff0000000186c */
[C---:B-1----:R-:W-:Y:S08]  /*10e30*/  HMMA.16816.F32 R136, R20.reuse, R24, R60 ;  /* 0x000000181488723c */ /* 0x042ff0000000183c */
[C---:B------:R-:W-:Y:S01]  /*10e40*/  HMMA.16816.F32 R88, R20.reuse, R26, R52 ;  /* 0x0000001a1458723c */ /* 0x040fe20000001834 */
[----:B------:R-:W1:Y:S07]  /*10e50*/  LDSM.16.MT88.4 R24, [R201+0x5000] ;  /* 0x00500000c918783b */ /* 0x000e6e0000004200 */
[C---:B------:R-:W-:Y:S01]  /*10e60*/  HMMA.16816.F32 R60, R20.reuse, R34, R120 ;  /* 0x00000022143c723c */ /* 0x040fe20000001878 */
[----:B------:R-:W4:Y:S07]  /*10e70*/  LDSM.16.MT88.4 R32, [R201+0x5800] ;  /* 0x00580000c920783b */ /* 0x000f2e0000004200 */
[----:B--2---:R-:W-:Y:S01]  /*10e80*/  HMMA.16816.F32 R48, R20, R28, R124 ;  /* 0x0000001c1430723c */ /* 0x004fe2000000187c */
[----:B------:R-:W-:Y:S07]  /*10e90*/  LDSM.16.MT88.4 R124, [R202+0x3000] ;  /* 0x00300000ca7c783b */ /* 0x000fee0000004200 */
[C---:B---3--:R-:W-:Y:S08]  /*10ea0*/  HMMA.16816.F32 R96, R16.reuse, R36, R96 ;  /* 0x000000241060723c */ /* 0x048ff00000001860 */
[----:B------:R-:W-:Y:S08]  /*10eb0*/  HMMA.16816.F32 R92, R16, R38, R152 ;  /* 0x00000026105c723c */ /* 0x000ff00000001898 */
[C---:B-1----:R-:W-:Y:S08]  /*10ec0*/  HMMA.16816.F32 R40, R20.reuse, R24, R100 ;  /* 0x000000181428723c */ /* 0x042ff00000001864 */
[C---:B------:R-:W-:Y:S01]  /*10ed0*/  HMMA.16816.F32 R84, R20.reuse, R26, R104 ;  /* 0x0000001a1454723c */ /* 0x040fe20000001868 */
[----:B------:R-:W1:Y:S07]  /*10ee0*/  LDSM.16.MT88.4 R24, [R204+0x5000] ;  /* 0x00500000cc18783b */ /* 0x000e6e0000004200 */
[----:B------:R-:W-:Y:S01]  /*10ef0*/  HMMA.16816.F32 R100, R20, R30, R128 ;  /* 0x0000001e1464723c */ /* 0x000fe20000001880 */
[----:B------:R-:W-:Y:S11]  /*10f00*/  LDSM.16.MT88.4 R28, [R203+0x5800] ;  /* 0x00580000cb1c783b */ /* 0x000ff60000004200 */
[----:B------:R-:W-:Y:S04]  /*10f10*/  @!UPT UIADD3 URZ, URZ, URZ, URZ ;  /* 0x0000003f3f3ff290 */ /* 0x000fe8000fffe03f */
[----:B----4-:R-:W-:Y:S08]  /*10f20*/  HMMA.16816.F32 R84, R16, R34, R84 ;  /* 0x000000221054723c */ /* 0x010ff00000001854 */
[C---:B-1----:R-:W-:Y:S08]  /*10f30*/  HMMA.16816.F32 R52, R20.reuse, R24, R148 ;  /* 0x000000181434723c */ /* 0x042ff00000001894 */
[----:B------:R-:W-:Y:S01]  /*10f40*/  HMMA.16816.F32 R68, R20, R26, R132 ;  /* 0x0000001a1444723c */ /* 0x000fe20000001884 */
[----:B------:R-:W1:Y:S04]  /*10f50*/  LDSM.16.MT88.4 R24, [R201+0x2000] ;  /* 0x00200000c918783b */ /* 0x000e680000004200 */
[----:B------:R-:W2:Y:S04]  /*10f60*/  LDSM.16.MT88.4 R20, [R203+0x2000] ;  /* 0x00200000cb14783b */ /* 0x000ea80000004200 */
[----:B------:R-:W-:Y:S01]  /*10f70*/  LDSM.16.MT88.4 R132, [R201+0x3000] ;  /* 0x00300000c984783b */ /* 0x000fe20000004200 */
        /* <DEDUP_REMOVED lines=9> */
[C---:B------:R-:W-:Y:S01]  /*11010*/  HMMA.16816.F32 R120, R16.reuse, R24, R136 ;  /* 0x000000181078723c */ /* 0x040fe20000001888 */
[----:B------:R-:W3:Y:S07]  /*11020*/  LDSM.16.MT88.4 R24, [R202+0x5800] ;  /* 0x00580000ca18783b */ /* 0x000eee0000004200 */
[----:B------:R-:W-:Y:S01]  /*11030*/  HMMA.16816.F32 R44, R16, R30, R100 ;  /* 0x0000001e102c723c */ /* 0x000fe20000001864 */
[----:B------:R-:W-:Y:S11]  /*11040*/  LDSM.16.MT88.4 R100, [R201+0x6800] ;  /* 0x00680000c964783b */ /* 0x000ff60000004200 */
[----:B------:R-:W-:Y:S04]  /*11050*/  @!UPT UIADD3 URZ, URZ, URZ, URZ ;  /* 0x0000003f3f3ff290 */ /* 0x000fe8000fffe03f */
[C---:B--2---:R-:W-:Y:S08]  /*11060*/  HMMA.16816.F32 R120, R8.reuse, R32, R120 ;  /* 0x000000200878723c */ /* 0x044ff00000001878 */
[----:B------:R-:W-:Y:S01]  /*11070*/  HMMA.16816.F32 R32, R8, R34, R108 ;  /* 0x000000220820723c */ /* 0x000fe2000000186c */
[----:B------:R-:W-:Y:S07]  /*11080*/  LDSM.16.MT88.4 R108, [R203+0x3000] ;  /* 0x00300000cb6c783b */ /* 0x000fee0000004200 */
[C---:B-1----:R-:W-:Y:S08]  /*11090*/  HMMA.16816.F32 R36, R16.reuse, R20, R52 ;  /* 0x000000141024723c */ /* 0x042ff00000001834 */
[C---:B------:R-:W-:Y:S01]  /*110a0*/  HMMA.16816.F32 R68, R16.reuse, R22, R68 ;  /* 0x000000161044723c */ /* 0x040fe20000001844 */
[----:B------:R-:W1:Y:S07]  /*110b0*/  LDSM.16.MT88.4 R20, [R202+0x2800] ;  /* 0x00280000ca14783b */ /* 0x000e6e0000004200 */
[C---:B---3--:R-:W-:Y:S08]  /*110c0*/  HMMA.16816.F32 R64, R16.reuse, R24, R64 ;  /* 0x000000181040723c */ /* 0x048ff00000001840 */
[C---:B------:R-:W-:Y:S01]  /*110d0*/  HMMA.16816.F32 R60, R16.reuse, R26, R60 ;  /* 0x0000001a103c723c */ /* 0x040fe2000000183c */
[----:B------:R-:W2:Y:S07]  /*110e0*/  LDSM.16.MT88.4 R24, [R201+0x2800] ;  /* 0x00280000c918783b */ /* 0x000eae0000004200 */
[----:B------:R-:W-:Y:S01]  /*110f0*/  HMMA.16816.F32 R52, R16, R28, R48 ;  /* 0x0000001c1034723c */ /* 0x000fe20000001830 */
[----:B------:R-:W3:Y:S04]  /*11100*/  LDSM.16.MT88.4 R16, [R202+0x6000] ;  /* 0x00600000ca10783b */ /* 0x000ee80000004200 */
[----:B------:R-:W4:Y:S03]  /*11110*/  LDSM.16.MT88.4 R28, [R204+0x6000] ;  /* 0x00600000cc1c783b */ /* 0x000f260000004200 */
[C---:B-1----:R-:W-:Y:S08]  /*11120*/  HMMA.16816.F32 R128, R8.reuse, R20, R96 ;  /* 0x000000140880723c */ /* 0x042ff00000001860 */
[C---:B------:R-:W-:Y:S01]  /*11130*/  HMMA.16816.F32 R48, R8.reuse, R22, R92 ;  /* 0x000000160830723c */ /* 0x040fe2000000185c */
[----:B------:R-:W1:Y:S04]  /*11140*/  LDSM.16.MT88.4 R20, [R201+0x6000] ;  /* 0x00600000c914783b */ /* 0x000e680000004200 */
[----:B------:R-:W-:Y:S03]  /*11150*/  LDSM.16.MT88.4 R92, [R202+0x6800] ;  /* 0x00680000ca5c783b */ /* 0x000fe60000004200 */
[C---:B--2---:R-:W-:Y:S01]  /*11160*/  HMMA.16816.F32 R136, R8.reuse, R24, R116 ;  /* 0x000000180888723c */ /* 0x044fe20000001874 */
[----:B------:R-:W-:Y:S07]  /*11170*/  LDSM.16.MT88.4 R116, [R204+0x3000] ;  /* 0x00300000cc74783b */ /* 0x000fee0000004200 */
[C---:B------:R-:W-:Y:S01]  /*11180*/  HMMA.16816.F32 R40, R8.reuse, R26, R112 ;  /* 0x0000001a0828723c */ /* 0x040fe20000001870 */
[----:B------:R-:W2:Y:S07]  /*11190*/  LDSM.16.MT88.4 R24, [R203+0x2800] ;  /* 0x00280000cb18783b */ /* 0x000eae0000004200 */
[C---:B---3--:R-:W-:Y:S08]  /*111a0*/  HMMA.16816.F32 R64, R8.reuse, R16, R64 ;  /* 0x000000100840723c */ /* 0x048ff00000001840 */
[C---:B------:R-:W-:Y:S01]  /*111b0*/  HMMA.16816.F32 R60, R8.reuse, R18, R60 ;  /* 0x00000012083c723c */ /* 0x040fe2000000183c */
[----:B------:R-:W3:Y:S07]  /*111c0*/  LDSM.16.MT88.4 R16, [R203+0x6000] ;  /* 0x00600000cb10783b */ /* 0x000eee0000004200 */
[C---:B----4-:R-:W-:Y:S08]  /*111d0*/  HMMA.16816.F32 R36, R8.reuse, R28, R36 ;  /* 0x0000001c0824723c */ /* 0x050ff00000001824 */
[C---:B-1----:R-:W-:Y:S08]  /*111e0*/  HMMA.16816.F32 R56, R8.reuse, R20, R56 ;  /* 0x000000140838723c */ /* 0x042ff00000001838 */
[C---:B------:R-:W-:Y:S01]  /*111f0*/  HMMA.16816.F32 R20, R8.reuse, R22, R84 ;  /* 0x000000160814723c */ /* 0x040fe20000001854 */
[----:B------:R-:W1:Y:S07]  /*11200*/  LDSM.16.MT88.4 R84, [R204+0x6800] ;  /* 0x00680000cc54783b */ /* 0x000e6e0000004200 */
[C---:B--2---:R-:W-:Y:S08]  /*11210*/  HMMA.16816.F32 R104, R8.reuse, R24, R104 ;  /* 0x000000180868723c */ /* 0x044ff00000001868 */
[C---:B------:R-:W-:Y:S08]  /*11220*/  HMMA.16816.F32 R88, R8.reuse, R26, R88 ;  /* 0x0000001a0858723c */ /* 0x040ff00000001858 */
[C---:B------:R-:W-:Y:S08]  /*11230*/  HMMA.16816.F32 R68, R8.reuse, R30, R68 ;  /* 0x0000001e0844723c */ /* 0x040ff00000001844 */
[C---:B---3--:R-:W-:Y:S08]  /*11240*/  HMMA.16816.F32 R52, R8.reuse, R16, R52 ;  /* 0x000000100834723c */ /* 0x048ff00000001834 */
[----:B------:R-:W-:Y:S01]  /*11250*/  HMMA.16816.F32 R44, R8, R18, R44 ;  /* 0x00000012082c723c */ /* 0x000fe2000000182c */
[----:B------:R-:W2:Y:S07]  /*11260*/  LDSM.16.MT88.4 R8, [R203+0x6800] ;  /* 0x00680000cb08783b */ /* 0x000eae0000004200 */
        /* <DEDUP_REMOVED lines=17> */
[----:B------:R-:W-:Y:S11]  /*11380*/  @!P0 BRA `(.L_x_443) ;  /* 0x0000376000008947 */ /* 0x000ff60003800000 */
.L_x_458:
[----:B------:R-:W2:Y:S01]  /*11390*/  LDL.64 R16, [R1] ;  /* 0x0000000001107983 */ /* 0x000ea20000100a00 */
[----:B------:R-:W-:Y:S04]  /*113a0*/  DEPBAR.LE SB0, 0x0 ;  /* 0x000080000000791a */ /* 0x000fe80000000000 */
[----:B------:R-:W3:Y:S01]  /*113b0*/  LDL R10, [R1+0x8] ;  /* 0x00000800010a7983 */ /* 0x000ee20000100800 */
[----:B------:R-:W-:Y:S03]  /*113c0*/  WARPSYNC 0xffffffff ;  /* 0xffffffff00007948 */ /* 0x000fe60003800000 */
[----:B------:R-:W-:Y:S01]  /*113d0*/  BAR.SYNC.DEFER_BLOCKING 0x0 ;  /* 0x0000000000007b1d */ /* 0x000fe20000010000 */
[----:B------:R-:W-:Y:S01]  /*113e0*/  SHF.R.S32.HI R2, RZ, 0x1f, R223 ;  /* 0x0000001fff027819 */ /* 0x000fe200000114df */
[----:B------:R-:W-:Y:S01]  /*113f0*/  IMAD.MOV.U32 R15, RZ, RZ, R6 ;  /* 0x000000ffff0f7224 */ /* 0x000fe200078e0006 */
[----:B------:R-:W-:Y:S02]  /*11400*/  LOP3.LUT P0, RZ, R82, 0x2, RZ, 0xc0, !PT ;  /* 0x0000000252ff7812 */ /* 0x000fe4000780c0ff */
[----:B------:R-:W-:Y:S01]  /*11410*/  SHF.R.S32.HI R8, RZ, 0x1f, R220 ;  /* 0x0000001fff087819 */ /* 0x000fe200000114dc */
[----:B------:R-:W-:Y:S01]  /*11420*/  IMAD R4, R2, c[0x0][0x208], RZ ;  /* 0x0000820002047a24 */ /* 0x000fe200078e02ff */
[----:B------:R-:W-:Y:S01]  /*11430*/  ISETP.GE.AND P3, PT, R212, c[0x0][0x1d4], PT ;  /* 0x00007500d4007a0c */ /* 0x000fe20003f66270 */
[C---:B------:R-:W-:Y:S04]  /*11440*/  IMAD.WIDE.U32 R2, R223.reuse, c[0x0][0x208], RZ ;  /* 0x00008200df027a25 */ /* 0x040fe800078e00ff */
[----:B------:R-:W-:Y:S04]  /*11450*/  IMAD R4, R223, c[0x0][0x20c], R4 ;  /* 0x00008300df047a24 */ /* 0x000fe800078e0204 */
[----:B------:R-:W-:Y:S02]  /*11460*/  IMAD.IADD R3, R3, 0x1, R4 ;  /* 0x0000000103037824 */ /* 0x000fe400078e0204 */
[----:B------:R-:W-:Y:S02]  /*11470*/  IMAD R4, R8, c[0x0][0x218], RZ ;  /* 0x0000860008047a24 */ /* 0x000fe400078e02ff */
[----:B------:R-:W-:Y:S01]  /*11480*/  IMAD.WIDE.U32 R8, R220, c[0x0][0x218], R2 ;  /* 0x00008600dc087a25 */ /* 0x000fe200078e0002 */
[C---:B------:R-:W-:Y:S02]  /*11490*/  IADD3 R2, R200.reuse, 0x20, RZ ;  /* 0x00000020c8027810 */ /* 0x040fe40007ffe0ff */
[----:B------:R-:W-:Y:S01]  /*114a0*/  @P0 IADD3 R2, R200, -0x20, RZ ;  /* 0xffffffe0c8020810 */ /* 0x000fe20007ffe0ff */
[----:B------:R1:W4:Y:S01]  /*114b0*/  LDSM.16.M88.4 R24, [R200+0x800] ;  /* 0x00080000c818783b */ /* 0x0003220000000200 */
[----:B------:R-:W-:Y:S03]  /*114c0*/  IMAD R4, R220, c[0x0][0x21c], R4 ;  /* 0x00008700dc047a24 */ /* 0x000fe600078e0204 */
[----:B------:R1:W1:Y:S04]  /*114d0*/  LDSM.16.M88.4 R148, [R2] ;  /* 0x000000000294783b */ /* 0x0002680000000200 */
[----:B------:R1:W1:Y:S04]  /*114e0*/  LDSM.16.M88.4 R152, [R2+0x800] ;  /* 0x000800000298783b */ /* 0x0002680000000200 */
        /* <DEDUP_REMOVED lines=9> */
[----:B------:R1:W1:Y:S01]  /*11580*/  LDSM.16.M88.4 R64, [R200+0x3000] ;  /* 0x00300000c840783b */ /* 0x0002620000000200 */
[----:B--2---:R-:W-:Y:S03]  /*11590*/  IADD3 R3, P1, R16, R8, RZ ;  /* 0x0000000810037210 */ /* 0x004fe60007f3e0ff */
[----:B------:R2:W1:Y:S01]  /*115a0*/  LDSM.16.M88.4 R16, [R200] ;  /* 0x00000000c810783b */ /* 0x0004620000000200 */
[C---:B------:R-:W-:Y:S02]  /*115b0*/  LEA R8, P0, R3.reuse, c[0x0][0x1f8], 0x1 ;  /* 0x00007e0003087a11 */ /* 0x040fe400078008ff */
[----:B---3--:R-:W-:Y:S04]  /*115c0*/  IADD3.X R4, R10, R9, R4, P1, !PT ;  /* 0x000000090a047210 */ /* 0x008fe80000ffe404 */
[----:B------:R-:W-:Y:S01]  /*115d0*/  LEA.HI.X R4, R3, c[0x0][0x1fc], R4, 0x1, P0 ;  /* 0x00007f0003047a11 */ /* 0x000fe200000f0c04 */
[----:B------:R-:W-:-:S05]  /*115e0*/  BRA.DIV ~URZ, `(.L_x_444) ;  /* 0x00007dc27f007947 */ /* 0x000fca000b800000 */
[----:B----4-:R3:W4:Y:S02]  /*115f0*/  SHFL.IDX PT, R3, R4, RZ, 0x181f ;  /* 0x00181fff04037589 */ /* 0x01072400000e0000 */
.L_x_531:
[----:B-1----:R-:W1:Y:S01]  /*11600*/  SHFL.IDX PT, R2, R8, RZ, 0x181f ;  /* 0x00181fff08027589 */ /* 0x002e6200000e0000 */
[----:B------:R-:W-:Y:S01]  /*11610*/  SEL R210, RZ, 0x10, P6 ;  /* 0x00000010ffd27807 */ /* 0x000fe20003000000 */
[----:B------:R-:W-:Y:S01]  /*11620*/  BSSY B0, `(.L_x_445) ;  /* 0x0000034000007945 */ /* 0x000fe20003800000 */
[----:B------:R-:W-:Y:S01]  /*11630*/  SEL R211, RZ, 0x10, P3 ;  /* 0x00000010ffd37807 */ /* 0x000fe20001800000 */
[----:B------:R-:W5:Y:S01]  /*11640*/  SHFL.IDX PT, R9, R8, 0x1, 0x181f ;  /* 0x00381f0008097f89 */ /* 0x000f6200000e0000 */
[----:B------:R-:W-:Y:S03]  /*11650*/  ISETP.NE.U32.AND P2, PT, R210, RZ, PT ;  /* 0x000000ffd200720c */ /* 0x000fe60003f45070 */
[----:B------:R-:W2:Y:S01]  /*11660*/  S2R R20, SR_TID.X ;  /* 0x0000000000147919 */ /* 0x000ea20000002100 */
[CC--:B-1----:R-:W-:Y:S05]  /*11670*/  IADD3 R10, P0, R2.reuse, R215.reuse, RZ ;  /* 0x000000d7020a7210 */ /* 0x0c2fea0007f1e0ff */
[C-C-:B----4-:R-:W-:Y:S01]  /*11680*/  IMAD.X R11, R3.reuse, 0x1, R216.reuse, P0 ;  /* 0x00000001030b7824 */ /* 0x150fe200000e06d8 */
[-C--:B------:R-:W-:Y:S04]  /*11690*/  IADD3 R2, P0, R2, R218.reuse, RZ ;  /* 0x000000da02027210 */ /* 0x080fe80007f1e0ff */
[----:B------:R-:W-:Y:S01]  /*116a0*/  @!PT LDS RZ, [RZ] ;  /* 0x00000000fffff984 */ /* 0x000fe20000000800 */
[----:B------:R1:W-:Y:S01]  /*116b0*/  LDGSTS.E.BYPASS.LTC128B.128 [R213+0x100], [R10.64], !P6 ;  /* 0x001000000ad57fae */ /* 0x0003e2000f101d48 */
[--C-:B------:R-:W-:Y:S05]  /*116c0*/  IMAD.X R3, R3, 0x1, R217.reuse, P0 ;  /* 0x0000000103037824 */ /* 0x100fea00000e06d9 */
[----:B------:R5:W-:Y:S04]  /*116d0*/  LDGSTS.E.BYPASS.LTC128B.128 [R213+0x3900], [R2.64], !P3 ;  /* 0x0390000002d57fae */ /* 0x000be8000d901d48 */
[----:B-1----:R-:W1:Y:S01]  /*116e0*/  SHFL.IDX PT, R10, R4, 0x1, 0x181f ;  /* 0x00381f00040a7f89 */ /* 0x002e6200000e0000 */
[C---:B-----5:R-:W-:Y:S05]  /*116f0*/  IADD3 R2, P0, R9.reuse, R215, RZ ;  /* 0x000000d709027210 */ /* 0x060fea0007f1e0ff */
[C-C-:B-1----:R-:W-:Y:S05]  /*11700*/  IMAD.X R3, R10.reuse, 0x1, R216.reuse, P0 ;  /* 0x000000010a037824 */ /* 0x142fea00000e06d8 */
[----:B------:R1:W-:Y:S02]  /*11710*/  LDGSTS.E.BYPASS.LTC128B.128 [R213+0x1100], [R2.64], !P6 ;  /* 0x0110000002d57fae */ /* 0x0003e4000f101d48 */
[----:B-1----:R-:W-:Y:S02]  /*11720*/  IADD3 R2, P0, R9, R218, RZ ;  /* 0x000000da09027210 */ /* 0x002fe40007f1e0ff */
[----:B------:R-:W1:Y:S03]  /*11730*/  SHFL.IDX PT, R9, R8, 0x2, 0x181f ;  /* 0x00581f0008097f89 */ /* 0x000e6600000e0000 */
[----:B------:R-:W-:Y:S02]  /*11740*/  IMAD.X R3, R10, 0x1, R217, P0 ;  /* 0x000000010a037824 */ /* 0x000fe400000e06d9 */
[----:B------:R-:W4:Y:S04]  /*11750*/  SHFL.IDX PT, R10, R4, 0x2, 0x181f ;  /* 0x00581f00040a7f89 */ /* 0x000f2800000e0000 */
[----:B------:R5:W-:Y:S02]  /*11760*/  LDGSTS.E.BYPASS.LTC128B.128 [R213+0x4900], [R2.64], !P3 ;  /* 0x0490000002d57fae */ /* 0x000be4000d901d48 */
[----:B-----5:R-:W-:Y:S04]  /*11770*/  IADD3 R2, -R210, 0x10, RZ ;  /* 0x00000010d2027810 */ /* 0x020fe80007ffe1ff */
[----:B------:R-:W-:Y:S04]  /*11780*/  LOP3.LUT R2, R2, 0xf, RZ, 0xc0, !PT ;  /* 0x0000000f02027812 */ /* 0x000fe800078ec0ff */
[-C--:B-1----:R-:W-:Y:S04]  /*11790*/  IADD3 R2, P1, P0, R2, R9.reuse, R215 ;  /* 0x0000000902027210 */ /* 0x082fe8000783e0d7 */
[-C--:B----4-:R-:W-:Y:S05]  /*117a0*/  IADD3.X R3, RZ, R10.reuse, R216, P1, P0 ;  /* 0x0000000aff037210 */ /* 0x090fea0000fe04d8 */
[----:B------:R1:W-:Y:S01]  /*117b0*/  LDGSTS.E.BYPASS.LTC128B.128.ZFILL [R213+0x2100], [R2.64], P2 ;  /* 0x0210000002d57fae */ /* 0x0003e20009141d48 */
[C---:B------:R-:W-:Y:S02]  /*117c0*/  ISETP.NE.U32.AND P2, PT, R211.reuse, RZ, PT ;  /* 0x000000ffd300720c */ /* 0x040fe40003f45070 */
[----:B-1----:R-:W-:Y:S04]  /*117d0*/  IADD3 R2, -R211, 0x10, RZ ;  /* 0x00000010d3027810 */ /* 0x002fe80007ffe1ff */
[----:B------:R-:W-:Y:S04]  /*117e0*/  LOP3.LUT R2, R2, 0xf, RZ, 0xc0, !PT ;  /* 0x0000000f02027812 */ /* 0x000fe800078ec0ff */
[----:B------:R-:W-:Y:S04]  /*117f0*/  IADD3 R2, P1, P0, R2, R9, R218 ;  /* 0x0000000902027210 */ /* 0x000fe8000783e0da */
[----:B------:R-:W-:Y:S02]  /*11800*/  IADD3.X R3, RZ, R10, R217, P1, P0 ;  /* 0x0000000aff037210 */ /* 0x000fe40000fe04d9 */
[----:B--2---:R-:W-:Y:S03]  /*11810*/  ISETP.GT.AND P0, PT, R20, 0x7f, PT ;  /* 0x0000007f1400780c */ /* 0x004fe60003f04270 */
[----:B------:R1:W-:Y:S10]  /*11820*/  LDGSTS.E.BYPASS.LTC128B.128.ZFILL [R213+0x5900], [R2.64], P2 ;  /* 0x0590000002d57fae */ /* 0x0003f40009141d48 */
[----:B------:R-:W-:-:S05]  /*11830*/  @P0 BRA `(.L_x_446) ;  /* 0x0000012000000947 */ /* 0x000fca0003800000 */
[----:B------:R-:W-:-:S05]  /*11840*/  BRA.DIV ~URZ, `(.L_x_447) ;  /* 0x00007bd27f007947 */ /* 0x000fca000b800000 */
[----:B------:R2:W4:Y:S04]  /*11850*/  SHFL.IDX PT, R9, R4, 0x3, 0x181f ;  /* 0x00781f0004097f89 */ /* 0x00052800000e0000 */
[----:B---3--:R2:W3:Y:S02]  /*11860*/  SHFL.IDX PT, R4, R8, 0x3, 0x181f ;  /* 0x00781f0008047f89 */ /* 0x0084e400000e0000 */
.L_x_532:
[C---:B-1----:R-:W-:Y:S02]  /*11870*/  IADD3 R2, -R210.reuse, 0x10, RZ ;  /* 0x00000010d2027810 */ /* 0x042fe40007ffe1ff */
[----:B------:R-:W-:Y:S02]  /*11880*/  ISETP.NE.U32.AND P0, PT, R210, RZ, PT ;  /* 0x000000ffd200720c */ /* 0x000fe40003f05070 */
[----:B------:R-:W-:Y:S04]  /*11890*/  LOP3.LUT R2, R2, 0xf, RZ, 0xc0, !PT ;  /* 0x0000000f02027812 */ /* 0x000fe800078ec0ff */
[-C--:B---3--:R-:W-:Y:S04]  /*118a0*/  IADD3 R2, P2, P1, R2, R4.reuse, R215 ;  /* 0x0000000402027210 */ /* 0x088fe8000795e0d7 */
[-C--:B----4-:R-:W-:Y:S05]  /*118b0*/  IADD3.X R3, RZ, R9.reuse, R216, P2, P1 ;  /* 0x00000009ff037210 */ /* 0x090fea00017e24d8 */
        /* <DEDUP_REMOVED lines=10> */
.L_x_446:
[----:B------:R-:W-:Y:S05]  /*11960*/  BSYNC B0 ;  /* 0x0000000000007941 */ /* 0x000fea0003800000 */
.L_x_445:
[----:B------:R-:W0:Y:S01]  /*11970*/  LDGDEPBAR ;  /* 0x00000000000079af */ /* 0x000e220000000000 */
[----:B------:R-:W-:Y:S01]  /*11980*/  WARPSYNC 0xffffffff ;  /* 0xffffffff00007948 */ /* 0x000fe20003800000 */
[C---:B--2---:R-:W-:Y:S01]  /*11990*/  HMMA.16816.F32 R8, R140.reuse, R16, RZ ;  /* 0x000000108c08723c */ /* 0x044fe200000018ff */
[----:B------:R-:W-:Y:S02]  /*119a0*/  BSSY B0, `(.L_x_448) ;  /* 0x0000116000007945 */ /* 0x000fe40003800000 */
[----:B------:R-:W-:Y:S02]  /*119b0*/  LOP3.LUT P0, RZ, R82, 0x4, RZ, 0xc0, !PT ;  /* 0x0000000452ff7812 */ /* 0x000fe4000780c0ff */
[C---:B-1----:R-:W-:Y:S03]  /*119c0*/  IADD3 R2, R200.reuse, 0x40, RZ ;  /* 0x00000040c8027810 */ /* 0x042fe60007ffe0ff */
        /* <DEDUP_REMOVED lines=40> */
[----:B------:R-:W2:Y:S07]  /*11c50*/  LDSM.16.M88.4 R152, [R83+-0x3800] ;  /* 0xffc800005398783b */ /* 0x000eae0000000200 */
[C---:B----4-:R-:W-:Y:S08]  /*11c60*/  HMMA.16816.F32 R28, R176.reuse, R156, R28 ;  /* 0x0000009cb01c723c */ /* 0x050ff0000000181c */
[C---:B------:R-:W-:Y:S01]  /*11c70*/  HMMA.16816.F32 R32, R176.reuse, R158, R32 ;  /* 0x0000009eb020723c */ /* 0x040fe20000001820 */
[----:B------:R-:W4:Y:S07]  /*11c80*/  LDSM.16.M88.4 R156, [R83+-0x3000] ;  /* 0xffd00000539c783b */ /* 0x000f2e0000000200 */
[C---:B-----5:R-:W-:Y:S08]  /*11c90*/  HMMA.16816.F32 R36, R176.reuse, R160, R36 ;  /* 0x000000a0b024723c */ /* 0x060ff00000001824 */
[C---:B------:R-:W-:Y:S01]  /*11ca0*/  HMMA.16816.F32 R40, R176.reuse, R162, R40 ;  /* 0x000000a2b028723c */ /* 0x040fe20000001828 */
[----:B------:R-:W5:Y:S07]  /*11cb0*/  LDSM.16.M88.4 R160, [R83+-0x2800] ;  /* 0xffd8000053a0783b */ /* 0x000f6e0000000200 */
[C---:B---3--:R-:W-:Y:S08]  /*11cc0*/  HMMA.16816.F32 R44, R176.reuse, R164, R44 ;  /* 0x000000a4b02c723c */ /* 0x048ff0000000182c */
[C---:B------:R-:W-:Y:S01]  /*11cd0*/  HMMA.16816.F32 R48, R176.reuse, R166, R48 ;  /* 0x000000a6b030723c */ /* 0x040fe20000001830 */
[----:B------:R-:W3:Y:S07]  /*11ce0*/  LDSM.16.M88.4 R164, [R83+-0x2000] ;  /* 0xffe0000053a4783b */ /* 0x000eee0000000200 */
[C---:B------:R-:W-:Y:S08]  /*11cf0*/  HMMA.16816.F32 R52, R176.reuse, R168, R52 ;  /* 0x000000a8b034723c */ /* 0x040ff00000001834 */
[C---:B------:R-:W-:Y:S01]  /*11d00*/  HMMA.16816.F32 R56, R176.reuse, R170, R56 ;  /* 0x000000aab038723c */ /* 0x040fe20000001838 */
[----:B------:R-:W3:Y:S07]  /*11d10*/  LDSM.16.M88.4 R168, [R83+-0x1800] ;  /* 0xffe8000053a8783b */ /* 0x000eee0000000200 */
[C---:B-1----:R-:W-:Y:S08]  /*11d20*/  HMMA.16816.F32 R60, R176.reuse, R148, R60 ;  /* 0x00000094b03c723c */ /* 0x042ff0000000183c */
[----:B------:R-:W-:Y:S01]  /*11d30*/  HMMA.16816.F32 R64, R176, R150, R64 ;  /* 0x00000096b040723c */ /* 0x000fe20000001840 */
[----:B------:R-:W1:Y:S07]  /*11d40*/  LDSM.16.M88.4 R148, [R83+-0x1000] ;  /* 0xfff000005394783b */ /* 0x000e6e0000000200 */
[C---:B--2---:R-:W-:Y:S08]  /*11d50*/  HMMA.16816.F32 R8, R180.reuse, R152, R8 ;  /* 0x00000098b408723c */ /* 0x044ff00000001808 */
[C---:B------:R-:W-:Y:S01]  /*11d60*/  HMMA.16816.F32 R16, R180.reuse, R154, R16 ;  /* 0x0000009ab410723c */ /* 0x040fe20000001810 */
[----:B------:R-:W2:Y:S07]  /*11d70*/  LDSM.16.M88.4 R152, [R83+-0x800] ;  /* 0xfff800005398783b */ /* 0x000eae0000000200 */
[C---:B----4-:R-:W-:Y:S08]  /*11d80*/  HMMA.16816.F32 R20, R180.reuse, R156, R20 ;  /* 0x0000009cb414723c */ /* 0x050ff00000001814 */
[C---:B------:R-:W-:Y:S01]  /*11d90*/  HMMA.16816.F32 R24, R180.reuse, R158, R24 ;  /* 0x0000009eb418723c */ /* 0x040fe20000001818 */
[----:B------:R-:W4:Y:S07]  /*11da0*/  LDSM.16.M88.4 R156, [R200+0x3800] ;  /* 0x00380000c89c783b */ /* 0x000f2e0000000200 */
[C---:B-----5:R-:W-:Y:S08]  /*11db0*/  HMMA.16816.F32 R28, R180.reuse, R160, R28 ;  /* 0x000000a0b41c723c */ /* 0x060ff0000000181c */
[C---:B------:R-:W-:Y:S01]  /*11dc0*/  HMMA.16816.F32 R32, R180.reuse, R162, R32 ;  /* 0x000000a2b420723c */ /* 0x040fe20000001820 */
[----:B------:R-:W5:Y:S07]  /*11dd0*/  LDSM.16.M88.4 R160, [R200+0x4000] ;  /* 0x00400000c8a0783b */ /* 0x000f6e0000000200 */
[C---:B---3--:R-:W-:Y:S08]  /*11de0*/  HMMA.16816.F32 R36, R180.reuse, R164, R36 ;  /* 0x000000a4b424723c */ /* 0x048ff00000001824 */
[C---:B------:R-:W-:Y:S01]  /*11df0*/  HMMA.16816.F32 R40, R180.reuse, R166, R40 ;  /* 0x000000a6b428723c */ /* 0x040fe20000001828 */
[----:B------:R-:W3:Y:S07]  /*11e00*/  LDSM.16.M88.4 R164, [R200+0x4800] ;  /* 0x00480000c8a4783b */ /* 0x000eee0000000200 */
[C---:B------:R-:W-:Y:S08]  /*11e10*/  HMMA.16816.F32 R44, R180.reuse, R168, R44 ;  /* 0x000000a8b42c723c */ /* 0x040ff0000000182c */
[C---:B------:R-:W-:Y:S01]  /*11e20*/  HMMA.16816.F32 R48, R180.reuse, R170, R48 ;  /* 0x000000aab430723c */ /* 0x040fe20000001830 */
[----:B------:R-:W3:Y:S07]  /*11e30*/  LDSM.16.M88.4 R168, [R200+0x5000] ;  /* 0x00500000c8a8783b */ /* 0x000eee0000000200 */
[C---:B-1----:R-:W-:Y:S08]  /*11e40*/  HMMA.16816.F32 R52, R180.reuse, R148, R52 ;  /* 0x00000094b434723c */ /* 0x042ff00000001834 */
[C---:B------:R-:W-:Y:S01]  /*11e50*/  HMMA.16816.F32 R56, R180.reuse, R150, R56 ;  /* 0x00000096b438723c */ /* 0x040fe20000001838 */
[----:B------:R-:W1:Y:S07]  /*11e60*/  LDSM.16.M88.4 R148, [R200+0x5800] ;  /* 0x00580000c894783b */ /* 0x000e6e0000000200 */
[C---:B--2---:R-:W-:Y:S08]  /*11e70*/  HMMA.16816.F32 R60, R180.reuse, R152, R60 ;  /* 0x00000098b43c723c */ /* 0x044ff0000000183c */
[----:B------:R-:W-:Y:S01]  /*11e80*/  HMMA.16816.F32 R64, R180, R154, R64 ;  /* 0x0000009ab440723c */ /* 0x000fe20000001840 */
[----:B------:R-:W2:Y:S07]  /*11e90*/  LDSM.16.M88.4 R152, [R200+0x6000] ;  /* 0x00600000c898783b */ /* 0x000eae0000000200 */
        /* <DEDUP_REMOVED lines=16> */
[C---:B------:R-:W-:Y:S01]  /*11fa0*/  HMMA.16816.F32 R56, R184.reuse, R154, R56 ;  /* 0x0000009ab838723c */ /* 0x040fe20000001838 */
[----:B------:R-:W2:Y:S07]  /*11fb0*/  LDSM.16.M88.4 R152, [R205+0x5800] ;  /* 0x00580000cd98783b */ /* 0x000eae0000000200 */
[C---:B----4-:R-:W-:Y:S08]  /*11fc0*/  HMMA.16816.F32 R60, R184.reuse, R156, R60 ;  /* 0x0000009cb83c723c */ /* 0x050ff0000000183c */
[----:B------:R-:W-:Y:S01]  /*11fd0*/  HMMA.16816.F32 R64, R184, R158, R64 ;  /* 0x0000009eb840723c */ /* 0x000fe20000001840 */
        /* <DEDUP_REMOVED lines=17> */
[C---:B------:R-:W-:Y:S01]  /*120f0*/  HMMA.16816.F32 R56, R188.reuse, R158, R56 ;  /* 0x0000009ebc38723c */ /* 0x040fe20000001838 */
[----:B------:R-:W4:Y:S07]  /*12100*/  LDSM.16.M88.4 R156, [R2+0x5800] ;  /* 0x00580000029c783b */ /* 0x000f2e0000000200 */
[C---:B-----5:R-:W-:Y:S08]  /*12110*/  HMMA.16816.F32 R60, R188.reuse, R160, R60 ;  /* 0x000000a0bc3c723c */ /* 0x060ff0000000183c */
[----:B------:R-:W-:Y:S01]  /*12120*/  HMMA.16816.F32 R64, R188, R162, R64 ;  /* 0x000000a2bc40723c */ /* 0x000fe20000001840 */
[----:B------:R-:W5:Y:S07]  /*12130*/  LDSM.16.M88.4 R160, [R2+0x6000] ;  /* 0x0060000002a0783b */ /* 0x000f6e0000000200 */
[C---:B---3--:R-:W-:Y:S08]  /*12140*/  HMMA.16816.F32 R8, R192.reuse, R164, R8 ;  /* 0x000000a4c008723c */ /* 0x048ff00000001808 */
[C---:B------:R-:W-:Y:S01]  /*12150*/  HMMA.16816.F32 R16, R192.reuse, R166, R16 ;  /* 0x000000a6c010723c */ /* 0x040fe20000001810 */
[----:B------:R-:W3:Y:S07]  /*12160*/  LDSM.16.M88.4 R164, [R2+0x6800] ;  /* 0x0068000002a4783b */ /* 0x000eee0000000200 */
[C---:B------:R-:W-:Y:S08]  /*12170*/  HMMA.16816.F32 R20, R192.reuse, R168, R20 ;  /* 0x000000a8c014723c */ /* 0x040ff00000001814 */
[C---:B------:R-:W-:Y:S01]  /*12180*/  HMMA.16816.F32 R24, R192.reuse, R170, R24 ;  /* 0x000000aac018723c */ /* 0x040fe20000001818 */
[----:B------:R-:W3:Y:S07]  /*12190*/  LDSM.16.M88.4 R168, [R83] ;  /* 0x0000000053a8783b */ /* 0x000eee0000000200 */
        /* <DEDUP_REMOVED lines=13> */
[----:B------:R-:W-:Y:S01]  /*12270*/  HMMA.16816.F32 R64, R192, R166, R64 ;  /* 0x000000a6c040723c */ /* 0x000fe20000001840 */
[----:B------:R-:W3:Y:S07]  /*12280*/  LDSM.16.M88.4 R164, [R83+0x2800] ;  /* 0x0028000053a4783b */ /* 0x000eee0000000200 */
[C---:B------:R-:W-:Y:S08]  /*12290*/  HMMA.16816.F32 R8, R196.reuse, R168, R8 ;  /* 0x000000a8c408723c */ /* 0x040ff00000001808 */
[C---:B------:R-:W-:Y:S01]  /*122a0*/  HMMA.16816.F32 R16, R196.reuse, R170, R16 ;  /* 0x000000aac410723c */ /* 0x040fe20000001810 */
[----:B------:R-:W3:Y:S01]  /*122b0*/  LDSM.16.M88.4 R168, [R83+0x3000] ;  /* 0x0030000053a8783b */ /* 0x000ee20000000200 */
[----:B------:R-:W-:Y:S06]  /*122c0*/  DEPBAR.LE SB0, 0x0 ;  /* 0x000080000000791a */ /* 0x000fec0000000000 */
[C---:B-1----:R-:W-:Y:S01]  /*122d0*/  HMMA.16816.F32 R20, R196.reuse, R148, R20 ;  /* 0x00000094c414723c */ /* 0x042fe20000001814 */
[----:B------:R-:W-:Y:S07]  /*122e0*/  BAR.SYNC.DEFER_BLOCKING 0x0 ;  /* 0x0000000000007b1d */ /* 0x000fee0000010000 */
[C---:B------:R-:W-:Y:S08]  /*122f0*/  HMMA.16816.F32 R24, R196.reuse, R150, R24 ;  /* 0x00000096c418723c */ /* 0x040ff00000001818 */
[C---:B--2---:R-:W-:Y:S08]  /*12300*/  HMMA.16816.F32 R28, R196.reuse, R152, R28 ;  /* 0x00000098c41c723c */ /* 0x044ff0000000181c */
[C---:B------:R-:W-:Y:S08]  /*12310*/  HMMA.16816.F32 R32, R196.reuse, R154, R32 ;  /* 0x0000009ac420723c */ /* 0x040ff00000001820 */
[C---:B----4-:R-:W-:Y:S08]  /*12320*/  HMMA.16816.F32 R36, R196.reuse, R156, R36 ;  /* 0x0000009cc424723c */ /* 0x050ff00000001824 */
[C---:B------:R-:W-:Y:S08]  /*12330*/  HMMA.16816.F32 R40, R196.reuse, R158, R40 ;  /* 0x0000009ec428723c */ /* 0x040ff00000001828 */
[C---:B-----5:R-:W-:Y:S08]  /*12340*/  HMMA.16816.F32 R44, R196.reuse, R160, R44 ;  /* 0x000000a0c42c723c */ /* 0x060ff0000000182c */
[C---:B------:R-:W-:Y:S08]  /*12350*/  HMMA.16816.F32 R48, R196.reuse, R162, R48 ;  /* 0x000000a2c430723c */ /* 0x040ff00000001830 */
[C---:B---3--:R-:W-:Y:S08]  /*12360*/  HMMA.16816.F32 R52, R196.reuse, R164, R52 ;  /* 0x000000a4c434723c */ /* 0x048ff00000001834 */
[C---:B------:R-:W-:Y:S08]  /*12370*/  HMMA.16816.F32 R56, R196.reuse, R166, R56 ;  /* 0x000000a6c438723c */ /* 0x040ff00000001838 */
[C---:B------:R-:W-:Y:S08]  /*12380*/  HMMA.16816.F32 R60, R196.reuse, R168, R60 ;  /* 0x000000a8c43c723c */ /* 0x040ff0000000183c */
[----:B------:R-:W-:Y:S01]  /*12390*/  HMMA.16816.F32 R64, R196, R170, R64 ;  /* 0x000000aac440723c */ /* 0x000fe20000001840 */
[----:B------:R-:W-:Y:S07]  /*123a0*/  @!UPT UIADD3 URZ, URZ, URZ, URZ ;  /* 0x0000003f3f3ff290 */ /* 0x000fee000fffe03f */
[----:B------:R-:W-:-:S11]  /*123b0*/  @!P0 BRA `(.L_x_449) ;  /* 0x0000074000008947 */ /* 0x000fd60003800000 */
[----:B------:R-:W-:Y:S01]  /*123c0*/  IMAD.MOV.U32 R2, RZ, RZ, c[0x0][0x2b8] ;  /* 0x0000ae00ff027624 */ /* 0x000fe200078e00ff */
[----:B------:R-:W2:Y:S01]  /*123d0*/  LDL R3, [R1+0x24] ;  /* 0x0000240001037983 */ /* 0x000ea20000100800 */
[----:B------:R-:W-:Y:S01]  /*123e0*/  IMAD.MOV.U32 R220, RZ, RZ, RZ ;  /* 0x000000ffffdc7224 */ /* 0x000fe200078e00ff */
[----:B------:R-:W-:Y:S02]  /*123f0*/  ISETP.GT.AND P0, PT, R0, 0x6f, PT ;  /* 0x0000006f0000780c */ /* 0x000fe40003f04270 */
[----:B------:R-:W3:Y:S01]  /*12400*/  LDL.64 R228, [R1+0x18] ;  /* 0x0000180001e47983 */ /* 0x000ee20000100a00 */
[----:B------:R-:W-:Y:S03]  /*12410*/  ISETP.NE.AND P1, PT, R2, 0x1, PT ;  /* 0x000000010200780c */ /* 0x000fe60003f25270 */
[----:B------:R-:W4:Y:S04]  /*12420*/  LDL R222, [R1+0x20] ;  /* 0x0000200001de7983 */ /* 0x000f280000100800 */
[----:B------:R-:W5:Y:S04]  /*12430*/  LDL.64 R226, [R1+0x10] ;  /* 0x0000100001e27983 */ /* 0x000f680000100a00 */
[----:B------:R-:W3:Y:S01]  /*12440*/  LDL R221, [R1+0xc] ;  /* 0x00000c0001dd7983 */ /* 0x000ee20000100800 */
[----:B--2---:R-:W-:Y:S05]  /*12450*/  IMAD R3, R230, 0x70, R3 ;  /* 0x00000070e6037824 */ /* 0x004fea00078e0203 */
[----:B------:R-:W-:Y:S05]  /*12460*/  IADD3 R3, R3, -0x70, R0 ;  /* 0xffffff9003037810 */ /* 0x000fea0007ffe000 */
[----:B------:R-:W-:Y:S04]  /*12470*/  @P1 IMAD.HI.U32 R4, R3, c[0x0][0x2bc], RZ ;  /* 0x0000af0003041a27 */ /* 0x000fe800078e00ff */
[--C-:B------:R-:W-:Y:S01]  /*12480*/  IMAD.MOV.U32 R2, RZ, RZ, R3.reuse ;  /* 0x000000ffff027224 */ /* 0x100fe200078e0003 */
[----:B------:R-:W-:Y:S04]  /*12490*/  @P1 SHF.R.U32.HI R2, RZ, c[0x0][0x2c0], R4 ;  /* 0x0000b000ff021a19 */ /* 0x000fe80000011604 */
[----:B---3--:R-:W-:Y:S01]  /*124a0*/  @!P0 IADD3 R4, P1, R2, R228, RZ ;  /* 0x000000e402048210 */ /* 0x008fe20007f3e0ff */
[----:B------:R-:W-:Y:S04]  /*124b0*/  IMAD.MOV R148, RZ, RZ, -R2 ;  /* 0x000000ffff947224 */ /* 0x000fe800078e0a02 */
[----:B------:R-:W-:Y:S01]  /*124c0*/  IMAD R223, R148, c[0x0][0x2b8], R3 ;  /* 0x0000ae0094df7a24 */ /* 0x000fe200078e0203 */
[----:B----4-:R-:W-:Y:S02]  /*124d0*/  @!P0 LEA.HI.X.SX32 R3, R2, R222, 0x1, P1 ;  /* 0x000000de02038211 */ /* 0x010fe400008f0eff */
[C---:B------:R-:W-:Y:S04]  /*124e0*/  @!P0 LEA R2, P1, R4.reuse, c[0x0][0x2a0], 0x2 ;  /* 0x0000a80004028a11 */ /* 0x040fe800078210ff */
[----:B------:R-:W-:Y:S05]  /*124f0*/  @!P0 LEA.HI.X R3, R4, c[0x0][0x2a4], R3, 0x2, P1 ;  /* 0x0000a90004038a11 */ /* 0x000fea00008f1403 */
[----:B------:R1:W2:Y:S02]  /*12500*/  @!P0 LDG.E R220, [R2.64] ;  /* 0x0000000802dc8981 */ /* 0x0002a4000c1e1900 */
[----:B-1----:R-:W-:Y:S05]  /*12510*/  SHF.R.S32.HI R2, RZ, 0x1f, R223 ;  /* 0x0000001fff027819 */ /* 0x002fea00000114df */
[----:B------:R-:W-:Y:S02]  /*12520*/  IMAD R4, R2, c[0x0][0x1e0], RZ ;  /* 0x0000780002047a24 */ /* 0x000fe400078e02ff */
[C---:B------:R-:W-:Y:S04]  /*12530*/  IMAD.WIDE.U32 R2, R223.reuse, c[0x0][0x1e0], RZ ;  /* 0x00007800df027a25 */ /* 0x040fe800078e00ff */
[----:B------:R-:W-:Y:S04]  /*12540*/  IMAD R4, R223, c[0x0][0x1e4], R4 ;  /* 0x00007900df047a24 */ /* 0x000fe800078e0204 */
[----:B------:R-:W-:Y:S01]  /*12550*/  IMAD.IADD R3, R3, 0x1, R4 ;  /* 0x0000000103037824 */ /* 0x000fe200078e0204 */
[----:B--2---:R-:W-:Y:S03]  /*12560*/  SHF.R.S32.HI R4, RZ, 0x1f, R220 ;  /* 0x0000001fff047819 */ /* 0x004fe600000114dc */
[----:B------:R-:W-:Y:S04]  /*12570*/  IMAD.WIDE.U32 R2, R220, c[0x0][0x1f0], R2 ;  /* 0x00007c00dc027a25 */ /* 0x000fe800078e0002 */
[----:B------:R-:W-:Y:S01]  /*12580*/  IMAD R4, R4, c[0x0][0x1f0], RZ ;  /* 0x00007c0004047a24 */ /* 0x000fe200078e02ff */
[----:B-----5:R-:W-:Y:S03]  /*12590*/  IADD3 R2, P0, R226, R2, RZ ;  /* 0x00000002e2027210 */ /* 0x020fe60007f1e0ff */
[----:B------:R-:W-:Y:S05]  /*125a0*/  IMAD R4, R220, c[0x0][0x1f4], R4 ;  /* 0x00007d00dc047a24 */ /* 0x000fea00078e0204 */
[----:B------:R-:W-:Y:S02]  /*125b0*/  IADD3.X R3, R221, R3, R4, P0, !PT ;  /* 0x00000003dd037210 */ /* 0x000fe400007fe404 */
[C---:B------:R-:W-:Y:S04]  /*125c0*/  LEA R148, P0, R2.reuse, c[0x0][0x1c8], 0x1 ;  /* 0x0000720002947a11 */ /* 0x040fe800078008ff */
[----:B------:R-:W-:Y:S01]  /*125d0*/  LEA.HI.X R4, R2, c[0x0][0x1cc], R3, 0x1, P0 ;  /* 0x0000730002047a11 */ /* 0x000fe200000f0c03 */
[----:B------:R-:W-:-:S06]  /*125e0*/  BRA.DIV ~URZ, `(.L_x_450) ;  /* 0x00006f027f007947 */ /* 0x000fcc000b800000 */
[----:B------:R1:W2:Y:S02]  /*125f0*/  SHFL.IDX PT, R150, R4, RZ, 0x181f ;  /* 0x00181fff04967589 */ /* 0x0002a400000e0000 */
.L_x_533:
[----:B------:R-:W-:-:S05]  /*12600*/  BRA.DIV ~URZ, `(.L_x_451) ;  /* 0x00006f527f007947 */ /* 0x000fca000b800000 */
[----:B------:R3:W4:Y:S02]  /*12610*/  SHFL.IDX PT, R149, R148, RZ, 0x181f ;  /* 0x00181fff94957589 */ /* 0x00072400000e0000 */
.L_x_534:
[----:B------:R-:W-:Y:S11]  /*12620*/  ISETP.GE.AND P0, PT, R219, 0x1, PT ;  /* 0x00000001db00780c */ /* 0x000ff60003f06270 */
[----:B------:R-:W-:Y:S02]  /*12630*/  @!UPT UIADD3 URZ, URZ, URZ, URZ ;  /* 0x0000003f3f3ff290 */ /* 0x000fe4000fffe03f */
[C---:B------:R-:W-:Y:S02]  /*12640*/  @P0 IADD3 R2, -R210.reuse, 0x10, RZ ;  /* 0x00000010d2020810 */ /* 0x040fe40007ffe1ff */
[----:B------:R-:W-:Y:S02]  /*12650*/  @P0 ISETP.NE.U32.AND P1, PT, R210, RZ, PT ;  /* 0x000000ffd200020c */ /* 0x000fe40003f25070 */
        /* <DEDUP_REMOVED lines=13> */
[----:B------:R-:W-:-:S05]  /*12730*/  BRA.DIV ~URZ, `(.L_x_452) ;  /* 0x00006e927f007947 */ /* 0x000fca000b800000 */
[----:B------:R4:W1:Y:S04]  /*12740*/  SHFL.IDX PT, R150, R4, 0x1, 0x181f ;  /* 0x00381f0004967f89 */ /* 0x00086800000e0000 */
[----:B------:R4:W2:Y:S02]  /*12750*/  SHFL.IDX PT, R149, R148, 0x1, 0x181f ;  /* 0x00381f0094957f89 */ /* 0x0008a400000e0000 */
.L_x_535:
[----:B------:R-:W-:Y:S11]  /*12760*/  ISETP.GE.AND P0, PT, R219, 0x21, PT ;  /* 0x00000021db00780c */ /* 0x000ff60003f06270 */
[----:B------:R-:W-:Y:S02]  /*12770*/  @!UPT UIADD3 URZ, URZ, URZ, URZ ;  /* 0x0000003f3f3ff290 */ /* 0x000fe4000fffe03f */
[C---:B--2---:R-:W-:Y:S02]  /*12780*/  @P0 IADD3 R2, -R210.reuse, 0x10, RZ ;  /* 0x00000010d2020810 */ /* 0x044fe40007ffe1ff */
[----:B------:R-:W-:Y:S02]  /*12790*/  @P0 ISETP.NE.U32.AND P1, PT, R210, RZ, PT ;  /* 0x000000ffd200020c */ /* 0x000fe40003f25070 */
        /* <DEDUP_REMOVED lines=13> */
[----:B------:R-:W-:-:S05]  /*12870*/  BRA.DIV ~URZ, `(.L_x_453) ;  /* 0x00006e227f007947 */ /* 0x000fca000b800000 */
[----:B------:R2:W1:Y:S02]  /*12880*/  SHFL.IDX PT, R150, R4, 0x2, 0x181f ;  /* 0x00581f0004967f89 */ /* 0x00046400000e0000 */
.L_x_536:
[----:B------:R-:W-:-:S05]  /*12890*/  BRA.DIV ~URZ, `(.L_x_454) ;  /* 0x00006e727f007947 */ /* 0x000fca000b800000 */
[----:B------:R2:W3:Y:S02]  /*128a0*/  SHFL.IDX PT, R149, R148, 0x2, 0x181f ;  /* 0x00581f0094957f89 */ /* 0x0004e400000e0000 */
.L_x_537:
[----:B------:R-:W-:Y:S11]  /*128b0*/  ISETP.GE.AND P0, PT, R219, 0x41, PT ;  /* 0x00000041db00780c */ /* 0x000ff60003f06270 */
[----:B------:R-:W-:Y:S02]  /*128c0*/  @!UPT UIADD3 URZ, URZ, URZ, URZ ;  /* 0x0000003f3f3ff290 */ /* 0x000fe4000fffe03f */
[C---:B-1----:R-:W-:Y:S02]  /*128d0*/  @P0 IADD3 R2, -R210.reuse, 0x10, RZ ;  /* 0x00000010d2020810 */ /* 0x042fe40007ffe1ff */
[----:B------:R-:W-:Y:S02]  /*128e0*/  @P0 ISETP.NE.U32.AND P1, PT, R210, RZ, PT ;  /* 0x000000ffd200020c */ /* 0x000fe40003f25070 */
        /* <DEDUP_REMOVED lines=14> */
[----:B------:R3:W1:Y:S04]  /*129d0*/  SHFL.IDX PT, R149, R4, 0x3, 0x181f ;  /* 0x00781f0004957f89 */ /* 0x00066800000e0000 */
[----:B--2-4-:R3:W2:Y:S02]  /*129e0*/  SHFL.IDX PT, R4, R148, 0x3, 0x181f ;  /* 0x00781f0094047f89 */ /* 0x0146a400000e0000 */
.L_x_538:
[----:B------:R-:W-:Y:S11]  /*129f0*/  ISETP.GE.AND P0, PT, R219, 0x61, PT ;  /* 0x00000061db00780c */ /* 0x000ff60003f06270 */
[----:B------:R-:W-:Y:S02]  /*12a00*/  @!UPT UIADD3 URZ, URZ, URZ, URZ ;  /* 0x0000003f3f3ff290 */ /* 0x000fe4000fffe03f */
[C---:B-1----:R-:W-:Y:S02]  /*12a10*/  @P0 IADD3 R2, -R210.reuse, 0x10, RZ ;  /* 0x00000010d2020810 */ /* 0x042fe40007ffe1ff */
[----:B------:R-:W-:Y:S02]  /*12a20*/  @P0 ISETP.NE.U32.AND P1, PT, R210, RZ, PT ;  /* 0x000000ffd200020c */ /* 0x000fe40003f25070 */
[----:B------:R-:W-:Y:S04]  /*12a30*/  @P0 LOP3.LUT R2, R2, 0xf, RZ, 0xc0, !PT ;  /* 0x0000000f02020812 */ /* 0x000fe800078ec0ff */
[-C--:B--2---:R-:W-:Y:S04]  /*12a40*/  @P0 IADD3 R2, P3, P2, R2, R4.reuse, R215 ;  /* 0x0000000402020210 */ /* 0x084fe80007a7e0d7 */
        /* <DEDUP_REMOVED lines=11> */
.L_x_449:
[----:B------:R-:W-:Y:S05]  /*12b00*/  BSYNC B0 ;  /* 0x0000000000007941 */ /* 0x000fea0003800000 */
.L_x_448:
        /* <DEDUP_REMOVED lines=55> */
[----:B---3--:R-:W-:Y:S02]  /*12e80*/  FMNMX.FTZ R4, R65, R3, !PT ;  /* 0x0000000341047209 */ /* 0x008fe40007810000 */
[----:B------:R-:W-:Y:S01]  /*12e90*/  FMNMX.FTZ R148, R67, R2, !PT ;  /* 0x0000000243947209 */ /* 0x000fe20007810000 */
[----:B------:R-:W-:-:S05]  /*12ea0*/  BRA.DIV ~URZ, `(.L_x_456) ;  /* 0x000069a27f007947 */ /* 0x000fca000b800000 */
[----:B------:R1:W2:Y:S02]  /*12eb0*/  SHFL.BFLY PT, R2, R4, 0x2, 0x1f ;  /* 0x0c401f0004027f89 */ /* 0x0002a400000e0000 */
.L_x_539:
[----:B-12---:R-:W-:Y:S01]  /*12ec0*/  FMNMX.FTZ R4, R4, R2, !PT ;  /* 0x0000000204047209 */ /* 0x006fe20007810000 */
[----:B------:R-:W-:-:S05]  /*12ed0*/  BRA.DIV ~URZ, `(.L_x_457) ;  /* 0x000069c27f007947 */ /* 0x000fca000b800000 */
[----:B------:R-:W1:Y:S02]  /*12ee0*/  SHFL.BFLY PT, R2, R4, 0x1, 0x1f ;  /* 0x0c201f0004027f89 */ /* 0x000e6400000e0000 */
[----:B-1----:R-:W-:Y:S02]  /*12ef0*/  FMNMX.FTZ R6, R4, R2, !PT ;  /* 0x0000000204067209 */ /* 0x002fe40007810000 */
[----:B------:R-:W1:Y:S02]  /*12f00*/  SHFL.BFLY PT, R2, R148, 0x2, 0x1f ;  /* 0x0c401f0094027f89 */ /* 0x000e6400000e0000 */
[----:B-1----:R-:W-:Y:S05]  /*12f10*/  FMNMX.FTZ R4, R148, R2, !PT ;  /* 0x0000000294047209 */ /* 0x002fea0007810000 */
[----:B------:R1:W2:Y:S02]  /*12f20*/  SHFL.BFLY PT, R2, R4, 0x1, 0x1f ;  /* 0x0c201f0004027f89 */ /* 0x0002a400000e0000 */
.L_x_540:
[----:B-12---:R-:W-:Y:S01]  /*12f30*/  FMNMX.FTZ R4, R2, R4, !PT ;  /* 0x0000000402047209 */ /* 0x006fe20007810000 */
[C---:B------:R-:W-:Y:S01]  /*12f40*/  FADD.FTZ R2, -R6.reuse, R15 ;  /* 0x0000000f06027221 */ /* 0x040fe20000010100 */
[----:B------:R-:W-:Y:S01]  /*12f50*/  WARPSYNC 0xffffffff ;  /* 0xffffffff00007948 */ /* 0x000fe20003800000 */
[----:B------:R-:W-:Y:S01]  /*12f60*/  FMUL.FTZ R15, R6, c[0x0][0x2d0] ;  /* 0x0000b400060f7a20 */ /* 0x000fe20000410000 */
[----:B------:R-:W-:Y:S01]  /*12f70*/  ISETP.GT.AND P0, PT, R230, R252, PT ;  /* 0x000000fce600720c */ /* 0x000fe20003f04270 */
[----:B------:R-:W-:Y:S02]  /*12f80*/  FMUL.FTZ R2, R2, c[0x0][0x2d0] ;  /* 0x0000b40002027a20 */ /* 0x000fe40000410000 */
        /* <DEDUP_REMOVED lines=32> */
[----:B------:R-:W-:Y:S01]  /*13190*/  FFMA.FTZ R15, R65, c[0x0][0x2d0], -R15 ;  /* 0x0000b400410f7a23 */ /* 0x000fe2000001080f */
[----:B-1----:R-:W-:Y:S01]  /*131a0*/  F2FP.PACK_AB R150, R17, R16 ;  /* 0x000000101196723e */ /* 0x002fe200000000ff */
[C---:B------:R-:W-:Y:S01]  /*131b0*/  FFMA.FTZ R2, R3.reuse, R224, R20 ;  /* 0x000000e003027223 */ /* 0x040fe20000010014 */
[C---:B------:R-:W-:Y:S01]  /*131c0*/  F2FP.PACK_AB R148, R8.reuse, R20 ;  /* 0x000000140894723e */ /* 0x040fe200000000ff */
[C---:B------:R-:W-:Y:S02]  /*131d0*/  FMUL.FTZ R64, R3.reuse, R84 ;  /* 0x0000005403407220 */ /* 0x040fe40000410000 */
[----:B------:R-:W-:Y:S02]  /*131e0*/  FADD.FTZ R9, R8, R2 ;  /* 0x0000000208097221 */ /* 0x000fe40000010000 */
[C---:B------:R-:W-:Y:S02]  /*131f0*/  FADD.FTZ R2, -R4.reuse, R5 ;  /* 0x0000000504027221 */ /* 0x040fe40000010100 */
[----:B------:R-:W-:Y:S02]  /*13200*/  FMUL.FTZ R8, R4, c[0x0][0x2d0] ;  /* 0x0000b40004087a20 */ /* 0x000fe40000410000 */
[----:B------:R-:W-:Y:S02]  /*13210*/  FMUL.FTZ R2, R2, c[0x0][0x2d0] ;  /* 0x0000b40002027a20 */ /* 0x000fe40000410000 */
[----:B------:R-:W-:Y:S02]  /*13220*/  FMUL.FTZ R65, R3, R85 ;  /* 0x0000005503417220 */ /* 0x000fe40000410000 */
[--C-:B------:R-:W-:Y:S02]  /*13230*/  FFMA.FTZ R246, R66, c[0x0][0x2d0], -R8.reuse ;  /* 0x0000b40042f67a23 */ /* 0x100fe40000010808 */
[----:B------:R-:W1:Y:S01]  /*13240*/  MUFU.EX2 R2, R2 ;  /* 0x0000000200027308 */ /* 0x000e620000000800 */
[--C-:B------:R-:W-:Y:S02]  /*13250*/  FFMA.FTZ R247, R67, c[0x0][0x2d0], -R8.reuse ;  /* 0x0000b40043f77a23 */ /* 0x100fe40000010808 */
[--C-:B------:R-:W-:Y:S02]  /*13260*/  FFMA.FTZ R10, R10, c[0x0][0x2d0], -R8.reuse ;  /* 0x0000b4000a0a7a23 */ /* 0x100fe40000010808 */
[--C-:B------:R-:W-:Y:S02]  /*13270*/  FFMA.FTZ R11, R11, c[0x0][0x2d0], -R8.reuse ;  /* 0x0000b4000b0b7a23 */ /* 0x100fe40000010808 */
[--C-:B------:R-:W-:Y:S02]  /*13280*/  FFMA.FTZ R151, R18, c[0x0][0x2d0], -R8.reuse ;  /* 0x0000b40012977a23 */ /* 0x100fe40000010808 */
[--C-:B------:R-:W-:Y:S01]  /*13290*/  FFMA.FTZ R152, R19, c[0x0][0x2d0], -R8.reuse ;  /* 0x0000b40013987a23 */ /* 0x100fe20000010808 */
[----:B------:R-:W2:Y:S01]  /*132a0*/  MUFU.EX2 R10, R10 ;  /* 0x0000000a000a7308 */ /* 0x000ea20000000800 */
[----:B------:R-:W-:Y:S02]  /*132b0*/  FMUL.FTZ R29, R3, R121 ;  /* 0x00000079031d7220 */ /* 0x000fe40000410000 */
[--C-:B------:R-:W-:Y:S02]  /*132c0*/  FFMA.FTZ R163, R30, c[0x0][0x2d0], -R8.reuse ;  /* 0x0000b4001ea37a23 */ /* 0x100fe40000010808 */
[----:B------:R-:W-:Y:S02]  /*132d0*/  FADD.FTZ R5, R16, R9 ;  /* 0x0000000910057221 */ /* 0x000fe40000010000 */
[--C-:B------:R-:W-:Y:S02]  /*132e0*/  FFMA.FTZ R156, R26, c[0x0][0x2d0], -R8.reuse ;  /* 0x0000b4001a9c7a23 */ /* 0x100fe40000010808 */
[----:B------:R-:W-:Y:S01]  /*132f0*/  FADD.FTZ R155, R17, R5 ;  /* 0x00000005119b7221 */ /* 0x000fe20000010000 */
[----:B------:R-:W3:Y:S01]  /*13300*/  MUFU.EX2 R11, R11 ;  /* 0x0000000b000b7308 */ /* 0x000ee20000000800 */
[--C-:B------:R-:W-:Y:S02]  /*13310*/  FFMA.FTZ R157, R27, c[0x0][0x2d0], -R8.reuse ;  /* 0x0000b4001b9d7a23 */ /* 0x100fe40000010808 */
[--C-:B------:R-:W-:Y:S02]  /*13320*/  FFMA.FTZ R164, R34, c[0x0][0x2d0], -R8.reuse ;  /* 0x0000b40022a47a23 */ /* 0x100fe40000010808 */
[C---:B-1----:R-:W-:Y:S02]  /*13330*/  FMUL.FTZ R66, R2.reuse, R86 ;  /* 0x0000005602427220 */ /* 0x042fe40000410000 */
[C---:B------:R-:W-:Y:S02]  /*13340*/  FMUL.FTZ R67, R2.reuse, R87 ;  /* 0x0000005702437220 */ /* 0x040fe40000410000 */
[----:B------:R-:W1:Y:S01]  /*13350*/  LDSM.16.MT88.4 R84, [R201] ;  /* 0x00000000c954783b */ /* 0x000e620000004200 */
[C---:B------:R-:W-:Y:S01]  /*13360*/  FMUL.FTZ R30, R2.reuse, R122 ;  /* 0x0000007a021e7220 */ /* 0x040fe20000410000 */
[----:B------:R-:W-:Y:S01]  /*13370*/  MUFU.EX2 R121, R151 ;  /* 0x0000009700797308 */ /* 0x000fe20000000800 */
[----:B------:R-:W-:Y:S02]  /*13380*/  FFMA.FTZ R165, R35, c[0x0][0x2d0], -R8 ;  /* 0x0000b40023a57a23 */ /* 0x000fe40000010808 */
[----:B--2---:R-:W-:Y:S02]  /*13390*/  FFMA.FTZ R5, R2, R248, R10 ;  /* 0x000000f802057223 */ /* 0x004fe4000001000a */
[--C-:B------:R-:W-:Y:S02]  /*133a0*/  FFMA.FTZ R172, R42, c[0x0][0x2d0], -R8.reuse ;  /* 0x0000b4002aac7a23 */ /* 0x100fe40000010808 */
[--C-:B------:R-:W-:Y:S02]  /*133b0*/  FFMA.FTZ R173, R43, c[0x0][0x2d0], -R8.reuse ;  /* 0x0000b4002bad7a23 */ /* 0x100fe40000010808 */
[--C-:B------:R-:W-:Y:S01]  /*133c0*/  FFMA.FTZ R221, R46, c[0x0][0x2d0], -R8.reuse ;  /* 0x0000b4002edd7a23 */ /* 0x100fe20000010808 */
[----:B------:R-:W2:Y:S01]  /*133d0*/  MUFU.EX2 R122, R152 ;  /* 0x00000098007a7308 */ /* 0x000ea20000000800 */
[--C-:B------:R-:W-:Y:S02]  /*133e0*/  FFMA.FTZ R222, R47, c[0x0][0x2d0], -R8.reuse ;  /* 0x0000b4002fde7a23 */ /* 0x100fe40000010808 */
[--C-:B------:R-:W-:Y:S01]  /*133f0*/  FFMA.FTZ R224, R50, c[0x0][0x2d0], -R8.reuse ;  /* 0x0000b40032e07a23 */ /* 0x100fe20000010808 */
[----:B---3--:R-:W-:Y:S01]  /*13400*/  F2FP.PACK_AB R149, R11, R10 ;  /* 0x0000000a0b95723e */ /* 0x008fe200000000ff */
        /* <DEDUP_REMOVED lines=8> */
[C---:B------:R-:W-:Y:S01]  /*13490*/  FMUL.FTZ R9, R3.reuse, R137 ;  /* 0x0000008903097220 */ /* 0x040fe20000410000 */
[----:B------:R-:W-:Y:S01]  /*134a0*/  MUFU.EX2 R163, R173 ;  /* 0x000000ad00a37308 */ /* 0x000fe20000000800 */
[----:B------:R-:W-:Y:S02]  /*134b0*/  FMUL.FTZ R28, R3, R120 ;  /* 0x00000078031c7220 */ /* 0x000fe40000410000 */
[----:B------:R-:W-:Y:S01]  /*134c0*/  FMUL.FTZ R10, R2, R138 ;  /* 0x0000008a020a7220 */ /* 0x000fe20000410000 */
[----:B--2---:R-:W-:Y:S01]  /*134d0*/  F2FP.PACK_AB R151, R122, R121 ;  /* 0x000000797a97723e */ /* 0x004fe200000000ff */
[--C-:B------:R-:W-:Y:S02]  /*134e0*/  FFMA.FTZ R154, R22, c[0x0][0x2d0], -R8.reuse ;  /* 0x0000b400169a7a23 */ /* 0x100fe40000010808 */
[--C-:B------:R-:W-:Y:S02]  /*134f0*/  FFMA.FTZ R153, R23, c[0x0][0x2d0], -R8.reuse ;  /* 0x0000b40017997a23 */ /* 0x100fe40000010808 */
[--C-:B------:R-:W-:Y:S01]  /*13500*/  FFMA.FTZ R162, R31, c[0x0][0x2d0], -R8.reuse ;  /* 0x0000b4001fa27a23 */ /* 0x100fe20000010808 */
[----:B------:R-:W-:Y:S01]  /*13510*/  MUFU.EX2 R251, R154 ;  /* 0x0000009a00fb7308 */ /* 0x000fe20000000800 */
[--C-:B------:R-:W-:Y:S02]  /*13520*/  FFMA.FTZ R171, R38, c[0x0][0x2d0], -R8.reuse ;  /* 0x0000b40026ab7a23 */ /* 0x100fe40000010808 */
[----:B------:R-:W-:Y:S02]  /*13530*/  FFMA.FTZ R170, R39, c[0x0][0x2d0], -R8 ;  /* 0x0000b40027aa7a23 */ /* 0x000fe40000010808 */
[----:B------:R-:W-:Y:S02]  /*13540*/  FMUL.FTZ R8, R3, R136 ;  /* 0x0000008803087220 */ /* 0x000fe40000410000 */
[----:B------:R-:W-:Y:S02]  /*13550*/  FADD.FTZ R120, R11, R5 ;  /* 0x000000050b787221 */ /* 0x000fe40000010000 */
[C---:B------:R-:W-:Y:S01]  /*13560*/  FMUL.FTZ R11, R2.reuse, R139 ;  /* 0x0000008b020b7220 */ /* 0x040fe20000410000 */
[----:B------:R-:W2:Y:S01]  /*13570*/  MUFU.EX2 R5, R161 ;  /* 0x000000a100057308 */ /* 0x000ea20000000800 */
[C---:B------:R-:W-:Y:S02]  /*13580*/  FMUL.FTZ R16, R3.reuse, R132 ;  /* 0x0000008403107220 */ /* 0x040fe40000410000 */
[C---:B------:R-:W-:Y:S02]  /*13590*/  FMUL.FTZ R17, R3.reuse, R133 ;  /* 0x0000008503117220 */ /* 0x040fe40000410000 */
[C---:B------:R-:W-:Y:S01]  /*135a0*/  FMUL.FTZ R18, R2.reuse, R134 ;  /* 0x0000008602127220 */ /* 0x040fe20000410000 */
[C---:B-1----:R-:W-:Y:S04]  /*135b0*/  HMMA.16816.F32 R8, R148.reuse, R84, R8 ;  /* 0x000000549408723c */ /* 0x042fe80000001808 */
[----:B------:R-:W-:Y:S01]  /*135c0*/  MUFU.EX2 R161, R222 ;  /* 0x000000de00a17308 */ /* 0x000fe20000000800 */
[C---:B------:R-:W-:Y:S02]  /*135d0*/  FMUL.FTZ R19, R2.reuse, R135 ;  /* 0x0000008702137220 */ /* 0x040fe40000410000 */
[----:B------:R-:W-:Y:S01]  /*135e0*/  LDSM.16.MT88.4 R132, [R201+0x3000] ;  /* 0x00300000c984783b */ /* 0x000fe20000004200 */
[C---:B------:R-:W-:Y:S04]  /*135f0*/  FMUL.FTZ R24, R3.reuse, R124 ;  /* 0x0000007c03187220 */ /* 0x040fe80000410000 */
[C---:B------:R-:W-:Y:S02]  /*13600*/  HMMA.16816.F32 R16, R148.reuse, R86, R16 ;  /* 0x000000569410723c */ /* 0x040fe40000001810 */
[----:B------:R-:W-:Y:S01]  /*13610*/  MUFU.EX2 R250, R156 ;  /* 0x0000009c00fa7308 */ /* 0x000fe20000000800 */
[----:B------:R-:W1:Y:S01]  /*13620*/  LDSM.16.MT88.4 R84, [R202] ;  /* 0x00000000ca54783b */ /* 0x000e620000004200 */
[C---:B------:R-:W-:Y:S02]  /*13630*/  FMUL.FTZ R20, R3.reuse, R128 ;  /* 0x0000008003147220 */ /* 0x040fe40000410000 */
[C---:B------:R-:W-:Y:S02]  /*13640*/  FMUL.FTZ R21, R3.reuse, R129 ;  /* 0x0000008103157220 */ /* 0x040fe40000410000 */
[C---:B------:R-:W-:Y:S04]  /*13650*/  FMUL.FTZ R22, R2.reuse, R130 ;  /* 0x0000008202167220 */ /* 0x040fe80000410000 */
[C---:B------:R-:W-:Y:S01]  /*13660*/  FMUL.FTZ R23, R2.reuse, R131 ;  /* 0x0000008302177220 */ /* 0x040fe20000410000 */
[----:B------:R-:W-:Y:S01]  /*13670*/  MUFU.EX2 R249, R157 ;  /* 0x0000009d00f97308 */ /* 0x000fe20000000800 */
[C---:B------:R-:W-:Y:S02]  /*13680*/  FMUL.FTZ R25, R3.reuse, R125 ;  /* 0x0000007d03197220 */ /* 0x040fe40000410000 */
[C---:B------:R-:W-:Y:S02]  /*13690*/  FMUL.FTZ R26, R2.reuse, R126 ;  /* 0x0000007e021a7220 */ /* 0x040fe40000410000 */
[C---:B------:R-:W-:Y:S02]  /*136a0*/  FMUL.FTZ R27, R2.reuse, R127 ;  /* 0x0000007f021b7220 */ /* 0x040fe40000410000 */
[----:B------:R-:W-:Y:S01]  /*136b0*/  LDSM.16.MT88.4 R124, [R202+0x3000] ;  /* 0x00300000ca7c783b */ /* 0x000fe20000004200 */
[C---:B------:R-:W-:Y:S02]  /*136c0*/  FMUL.FTZ R32, R3.reuse, R116 ;  /* 0x0000007403207220 */ /* 0x040fe40000410000 */
[C---:B------:R-:W-:Y:S01]  /*136d0*/  FMUL.FTZ R33, R3.reuse, R117 ;  /* 0x0000007503217220 */ /* 0x040fe20000410000 */
[----:B------:R-:W-:Y:S01]  /*136e0*/  MUFU.EX2 R157, R233 ;  /* 0x000000e9009d7308 */ /* 0x000fe20000000800 */
[C---:B------:R-:W-:Y:S02]  /*136f0*/  FMUL.FTZ R34, R2.reuse, R118 ;  /* 0x0000007602227220 */ /* 0x040fe40000410000 */
[C---:B------:R-:W-:Y:S02]  /*13700*/  FMUL.FTZ R35, R2.reuse, R119 ;  /* 0x0000007702237220 */ /* 0x040fe40000410000 */
[----:B------:R-:W-:Y:S01]  /*13710*/  LDSM.16.MT88.4 R116, [R204+0x3000] ;  /* 0x00300000cc74783b */ /* 0x000fe20000004200 */
[C---:B------:R-:W-:Y:S02]  /*13720*/  FMUL.FTZ R42, R2.reuse, R110 ;  /* 0x0000006e022a7220 */ /* 0x040fe40000410000 */
[C---:B------:R-:W-:Y:S02]  /*13730*/  FMUL.FTZ R43, R2.reuse, R111 ;  /* 0x0000006f022b7220 */ /* 0x040fe40000410000 */
[C---:B------:R-:W-:Y:S01]  /*13740*/  FMUL.FTZ R46, R2.reuse, R106 ;  /* 0x0000006a022e7220 */ /* 0x040fe20000410000 */
[----:B------:R-:W-:Y:S01]  /*13750*/  MUFU.EX2 R156, R234 ;  /* 0x000000ea009c7308 */ /* 0x000fe20000000800 */
[C---:B------:R-:W-:Y:S02]  /*13760*/  FMUL.FTZ R47, R2.reuse, R107 ;  /* 0x0000006b022f7220 */ /* 0x040fe40000410000 */
[C---:B------:R-:W-:Y:S02]  /*13770*/  FMUL.FTZ R48, R3.reuse, R100 ;  /* 0x0000006403307220 */ /* 0x040fe40000410000 */
[C---:B------:R-:W-:Y:S02]  /*13780*/  FMUL.FTZ R49, R3.reuse, R101 ;  /* 0x0000006503317220 */ /* 0x040fe40000410000 */
[C---:B------:R-:W-:Y:S01]  /*13790*/  FMUL.FTZ R50, R2.reuse, R102 ;  /* 0x0000006602327220 */ /* 0x040fe20000410000 */
[C---:B-1----:R-:W-:Y:S02]  /*137a0*/  HMMA.16816.F32 R20, R148.reuse, R84, R20 ;  /* 0x000000549414723c */ /* 0x042fe40000001814 */
[----:B------:R-:W-:Y:S01]  /*137b0*/  MUFU.EX2 R154, R240 ;  /* 0x000000f0009a7308 */ /* 0x000fe20000000800 */
[C---:B------:R-:W-:Y:S02]  /*137c0*/  FMUL.FTZ R51, R2.reuse, R103 ;  /* 0x0000006702337220 */ /* 0x040fe40000410000 */
[----:B------:R-:W-:Y:S01]  /*137d0*/  LDSM.16.MT88.4 R100, [R202+0x1800] ;  /* 0x00180000ca64783b */ /* 0x000fe20000004200 */
[C---:B------:R-:W-:Y:S02]  /*137e0*/  FMUL.FTZ R54, R2.reuse, R98 ;  /* 0x0000006202367220 */ /* 0x040fe40000410000 */
[C---:B------:R-:W-:Y:S04]  /*137f0*/  HMMA.16816.F32 R24, R148.reuse, R86, R24 ;  /* 0x000000569418723c */ /* 0x040fe80000001818 */
[C---:B------:R-:W-:Y:S01]  /*13800*/  FMUL.FTZ R31, R2.reuse, R123 ;  /* 0x0000007b021f7220 */ /* 0x040fe20000410000 */
[----:B------:R-:W1:Y:S01]  /*13810*/  LDSM.16.MT88.4 R84, [R204] ;  /* 0x00000000cc54783b */ /* 0x000e620000004200 */
[C---:B------:R-:W-:Y:S01]  /*13820*/  FMUL.FTZ R55, R2.reuse, R99 ;  /* 0x0000006302377220 */ /* 0x040fe20000410000 */
[----:B------:R-:W-:Y:S01]  /*13830*/  MUFU.EX2 R152, R246 ;  /* 0x000000f600987308 */ /* 0x000fe20000000800 */
[C---:B------:R-:W-:Y:S04]  /*13840*/  FMUL.FTZ R58, R2.reuse, R94 ;  /* 0x0000005e023a7220 */ /* 0x040fe80000410000 */
[C---:B------:R-:W-:Y:S02]  /*13850*/  FMUL.FTZ R59, R2.reuse, R95 ;  /* 0x0000005f023b7220 */ /* 0x040fe40000410000 */
[C---:B------:R-:W-:Y:S02]  /*13860*/  FMUL.FTZ R60, R3.reuse, R88 ;  /* 0x00000058033c7220 */ /* 0x040fe40000410000 */
        /* <DEDUP_REMOVED lines=20> */
[C---:B------:R-:W-:Y:S02]  /*139b0*/  FMUL.FTZ R68, R3.reuse, R68 ;  /* 0x0000004403447220 */ /* 0x040fe40000410000 */
[C---:B------:R-:W-:Y:S01]  /*139c0*/  FMUL.FTZ R69, R3.reuse, R69 ;  /* 0x0000004503457220 */ /* 0x040fe20000410000 */
[C---:B------:R-:W-:Y:S01]  /*139d0*/  HMMA.16816.F32 R32, R148.reuse, R86, R32 ;  /* 0x000000569420723c */ /* 0x040fe20000001820 */
[----:B------:R-:W1:Y:S03]  /*139e0*/  LDSM.16.MT88.4 R84, [R203] ;  /* 0x00000000cb54783b */ /* 0x000e660000004200 */
[----:B------:R-:W-:Y:S01]  /*139f0*/  MUFU.EX2 R93, R159 ;  /* 0x0000009f005d7308 */ /* 0x000fe20000000800 */
[C---:B------:R-:W-:Y:S02]  /*13a00*/  FMUL.FTZ R72, R3.reuse, R72 ;  /* 0x0000004803487220 */ /* 0x040fe40000410000 */
[----:B------:R-:W-:Y:S02]  /*13a10*/  FMUL.FTZ R73, R3, R73 ;  /* 0x0000004903497220 */ /* 0x000fe40000410000 */
[C---:B------:R-:W-:Y:S03]  /*13a20*/  FMUL.FTZ R70, R2.reuse, R70 ;  /* 0x0000004602467220 */ /* 0x040fe60000410000 */
[C---:B------:R-:W-:Y:S02]  /*13a30*/  FMUL.FTZ R71, R2.reuse, R71 ;  /* 0x0000004702477220 */ /* 0x040fe40000410000 */
[----:B------:R-:W-:Y:S01]  /*13a40*/  MUFU.EX2 R97, R167 ;  /* 0x000000a700617308 */ /* 0x000fe20000000800 */
[C---:B------:R-:W-:Y:S02]  /*13a50*/  FMUL.FTZ R74, R2.reuse, R74 ;  /* 0x0000004a024a7220 */ /* 0x040fe40000410000 */
[----:B------:R-:W-:Y:S02]  /*13a60*/  FMUL.FTZ R75, R2, R75 ;  /* 0x0000004b024b7220 */ /* 0x000fe40000410000 */
[----:B--2---:R-:W-:Y:S05]  /*13a70*/  FADD.FTZ R2, R5, R155 ;  /* 0x0000009b05027221 */ /* 0x004fea0000010000 */
[----:B------:R-:W-:Y:S10]  /*13a80*/  MUFU.EX2 R96, R166 ;  /* 0x000000a600607308 */ /* 0x000ff40000000800 */
[----:B------:R-:W-:Y:S01]  /*13a90*/  MUFU.EX2 R105, R175 ;  /* 0x000000af00697308 */ /* 0x000fe20000000800 */
[C---:B-1----:R-:W-:Y:S09]  /*13aa0*/  HMMA.16816.F32 R36, R148.reuse, R84, R36 ;  /* 0x000000549424723c */ /* 0x042ff20000001824 */
[----:B------:R-:W-:Y:S01]  /*13ab0*/  MUFU.EX2 R104, R174 ;  /* 0x000000ae00687308 */ /* 0x000fe20000000800 */
[C---:B------:R-:W-:Y:S01]  /*13ac0*/  HMMA.16816.F32 R40, R148.reuse, R86, R40 ;  /* 0x000000569428723c */ /* 0x040fe20000001828 */
[----:B------:R-:W1:Y:S08]  /*13ad0*/  LDSM.16.MT88.4 R84, [R201+0x3800] ;  /* 0x00380000c954783b */ /* 0x000e700000004200 */
[----:B------:R-:W-:Y:S10]  /*13ae0*/  MUFU.EX2 R167, R165 ;  /* 0x000000a500a77308 */ /* 0x000ff40000000800 */
[----:B------:R-:W-:Y:S10]  /*13af0*/  MUFU.EX2 R166, R171 ;  /* 0x000000ab00a67308 */ /* 0x000ff40000000800 */
[----:B------:R-:W-:Y:S10]  /*13b00*/  MUFU.EX2 R165, R170 ;  /* 0x000000aa00a57308 */ /* 0x000ff40000000800 */
[----:B------:R-:W-:Y:S01]  /*13b10*/  MUFU.EX2 R108, R226 ;  /* 0x000000e2006c7308 */ /* 0x000fe20000000800 */
[C---:B-1----:R-:W-:Y:S09]  /*13b20*/  HMMA.16816.F32 R44, R148.reuse, R84, R44 ;  /* 0x00000054942c723c */ /* 0x042ff2000000182c */
[----:B------:R-:W-:Y:S01]  /*13b30*/  MUFU.EX2 R159, R225 ;  /* 0x000000e1009f7308 */ /* 0x000fe20000000800 */
[C---:B------:R-:W-:Y:S01]  /*13b40*/  HMMA.16816.F32 R48, R148.reuse, R86, R48 ;  /* 0x000000569430723c */ /* 0x040fe20000001830 */
[----:B------:R-:W1:Y:S08]  /*13b50*/  LDSM.16.MT88.4 R84, [R202+0x3800] ;  /* 0x00380000ca54783b */ /* 0x000e700000004200 */
[----:B------:R-:W2:Y:S10]  /*13b60*/  MUFU.EX2 R3, R160 ;  /* 0x000000a000037308 */ /* 0x000eb40000000800 */
[----:B------:R-:W-:Y:S10]  /*13b70*/  MUFU.EX2 R160, R224 ;  /* 0x000000e000a07308 */ /* 0x000ff40000000800 */
[----:B------:R-:W3:Y:S01]  /*13b80*/  MUFU.EX2 R115, R153 ;  /* 0x0000009900737308 */ /* 0x000ee20000000800 */
        /* <DEDUP_REMOVED lines=8> */
[----:B------:R-:W-:Y:S10]  /*13c10*/  MUFU.EX2 R114, R244 ;  /* 0x000000f400727308 */ /* 0x000ff40000000800 */
[----:B------:R-:W2:Y:S10]  /*13c20*/  MUFU.EX2 R113, R243 ;  /* 0x000000f300717308 */ /* 0x000eb40000000800 */
[----:B------:R-:W4:Y:S01]  /*13c30*/  MUFU.EX2 R153, R242 ;  /* 0x000000f200997308 */ /* 0x000f220000000800 */
        /* <DEDUP_REMOVED lines=23> */
[C---:B------:R-:W-:Y:S01]  /*13db0*/  FADD.FTZ R2, R96.reuse, R2 ;  /* 0x0000000260027221 */ /* 0x040fe20000010000 */
[C---:B---3--:R-:W-:Y:S08]  /*13dc0*/  HMMA.16816.F32 R20, R84.reuse, R92, R20 ;  /* 0x0000005c5414723c */ /* 0x048ff00000001814 */
[----:B------:R-:W-:Y:S01]  /*13dd0*/  MUFU.EX2 R162, R221 ;  /* 0x000000dd00a27308 */ /* 0x000fe20000000800 */
[C---:B------:R-:W-:Y:S01]  /*13de0*/  HMMA.16816.F32 R24, R84.reuse, R94, R24 ;  /* 0x0000005e5418723c */ /* 0x040fe20000001818 */
[----:B------:R-:W3:Y:S07]  /*13df0*/  LDSM.16.MT88.4 R92, [R203+0x800] ;  /* 0x00080000cb5c783b */ /* 0x000eee0000004200 */
[C---:B-1----:R-:W-:Y:S08]  /*13e00*/  HMMA.16816.F32 R28, R84.reuse, R88, R28 ;  /* 0x00000058541c723c */ /* 0x042ff0000000181c */
[C---:B------:R-:W-:Y:S01]  /*13e10*/  HMMA.16816.F32 R32, R84.reuse, R90, R32 ;  /* 0x0000005a5420723c */ /* 0x040fe20000001820 */
[----:B------:R-:W1:Y:S07]  /*13e20*/  LDSM.16.MT88.4 R88, [R201+0x4000] ;  /* 0x00400000c958783b */ /* 0x000e6e0000004200 */
[C---:B---3--:R-:W-:Y:S08]  /*13e30*/  HMMA.16816.F32 R36, R84.reuse, R92, R36 ;  /* 0x0000005c5424723c */ /* 0x048ff00000001824 */
        /* <DEDUP_REMOVED lines=12> */
[----:B------:R-:W-:Y:S01]  /*13f00*/  HMMA.16816.F32 R72, R84, R94, R72 ;  /* 0x0000005e5448723c */ /* 0x000fe20000001848 */
[----:B------:R-:W3:Y:S06]  /*13f10*/  LDSM.16.MT88.4 R92, [R202+0x1000] ;  /* 0x00100000ca5c783b */ /* 0x000eec0000004200 */
[----:B------:R-:W-:Y:S02]  /*13f20*/  F2FP.PACK_AB R86, R96, R97 ;  /* 0x000000616056723e */ /* 0x000fe400000000ff */
[----:B------:R-:W5:Y:S03]  /*13f30*/  LDSM.16.MT88.4 R96, [R204+0x1000] ;  /* 0x00100000cc60783b */ /* 0x000f660000004200 */
[----:B------:R-:W-:Y:S02]  /*13f40*/  F2FP.PACK_AB R84, R3, R5 ;  /* 0x000000050354723e */ /* 0x000fe400000000ff */
[----:B--2---:R-:W-:Y:S01]  /*13f50*/  F2FP.PACK_AB R85, R169, R248 ;  /* 0x000000f8a955723e */ /* 0x004fe200000000ff */
[----:B------:R-:W2:Y:S01]  /*13f60*/  MUFU.EX2 R5, R211 ;  /* 0x000000d300057308 */ /* 0x000ea20000000800 */
[----:B----4-:R-:W-:Y:S07]  /*13f70*/  F2FP.PACK_AB R87, R167, R168 ;  /* 0x000000a8a757723e */ /* 0x010fee00000000ff */
[C---:B-1----:R-:W-:Y:S02]  /*13f80*/  HMMA.16816.F32 R8, R84.reuse, R88, R8 ;  /* 0x000000585408723c */ /* 0x042fe40000001808 */
[----:B------:R-:W1:Y:S06]  /*13f90*/  MUFU.EX2 R3, R210 ;  /* 0x000000d200037308 */ /* 0x000e6c0000000800 */
[C---:B------:R-:W-:Y:S01]  /*13fa0*/  HMMA.16816.F32 R16, R84.reuse, R90, R16 ;  /* 0x0000005a5410723c */ /* 0x040fe20000001810 */
[----:B------:R-:W4:Y:S03]  /*13fb0*/  LDSM.16.MT88.4 R88, [R203+0x1000] ;  /* 0x00100000cb58783b */ /* 0x000f260000004200 */
[----:B--2---:R-:W-:Y:S04]  /*13fc0*/  FADD.FTZ R2, R5, R2 ;  /* 0x0000000205027221 */ /* 0x004fe80000010000 */
[C---:B---3--:R-:W-:Y:S08]  /*13fd0*/  HMMA.16816.F32 R20, R84.reuse, R92, R20 ;  /* 0x0000005c5414723c */ /* 0x048ff00000001814 */
[C---:B------:R-:W-:Y:S01]  /*13fe0*/  HMMA.16816.F32 R24, R84.reuse, R94, R24 ;  /* 0x0000005e5418723c */ /* 0x040fe20000001818 */
[----:B------:R-:W2:Y:S03]  /*13ff0*/  LDSM.16.MT88.4 R92, [R201+0x4800] ;  /* 0x00480000c95c783b */ /* 0x000ea60000004200 */
[----:B-1----:R-:W-:Y:S04]  /*14000*/  FADD.FTZ R2, R3, R2 ;  /* 0x0000000203027221 */ /* 0x002fe80000010000 */
[C---:B-----5:R-:W-:Y:S04]  /*14010*/  HMMA.16816.F32 R28, R84.reuse, R96, R28 ;  /* 0x00000060541c723c */ /* 0x060fe8000000181c */
[----:B------:R-:W-:Y:S04]  /*14020*/  FADD.FTZ R2, R105, R2 ;  /* 0x0000000269027221 */ /* 0x000fe80000010000 */
[C---:B------:R-:W-:Y:S01]  /*14030*/  HMMA.16816.F32 R32, R84.reuse, R98, R32 ;  /* 0x000000625420723c */ /* 0x040fe20000001820 */
[----:B------:R-:W1:Y:S03]  /*14040*/  LDSM.16.MT88.4 R96, [R202+0x4800] ;  /* 0x00480000ca60783b */ /* 0x000e660000004200 */
[C---:B------:R-:W-:Y:S04]  /*14050*/  FADD.FTZ R2, R104.reuse, R2 ;  /* 0x0000000268027221 */ /* 0x040fe80000010000 */
[C---:B----4-:R-:W-:Y:S08]  /*14060*/  HMMA.16816.F32 R36, R84.reuse, R88, R36 ;  /* 0x000000585424723c */ /* 0x050ff00000001824 */
        /* <DEDUP_REMOVED lines=19> */
[----:B------:R-:W4:Y:S07]  /*141a0*/  LDSM.16.MT88.4 R84, [R204+0x1800] ;  /* 0x00180000cc54783b */ /* 0x000f2e0000004200 */
        /* <DEDUP_REMOVED lines=10> */
[C---:B------:R-:W-:Y:S04]  /*14250*/  FADD.FTZ R2, R108.reuse, R2 ;  /* 0x000000026c027221 */ /* 0x040fe80000010000 */
        /* <DEDUP_REMOVED lines=37> */
[C---:B----4-:R-:W-:Y:S04]  /*144b0*/  HMMA.16816.F32 R28, R84.reuse, R100, R28 ;  /* 0x00000064541c723c */ /* 0x050fe8000000181c */
[----:B------:R-:W-:Y:S04]  /*144c0*/  FADD.FTZ R2, R113, R2 ;  /* 0x0000000271027221 */ /* 0x000fe80000010000 */
[C---:B------:R-:W-:Y:S01]  /*144d0*/  HMMA.16816.F32 R32, R84.reuse, R102, R32 ;  /* 0x000000665420723c */ /* 0x040fe20000001820 */
[----:B------:R-:W4:Y:S03]  /*144e0*/  LDSM.16.MT88.4 R100, [R203+0x5800] ;  /* 0x00580000cb64783b */ /* 0x000f260000004200 */
[----:B------:R-:W-:Y:S04]  /*144f0*/  FADD.FTZ R2, R112, R2 ;  /* 0x0000000270027221 */ /* 0x000fe80000010000 */
[C---:B------:R-:W-:Y:S07]  /*14500*/  HMMA.16816.F32 R36, R84.reuse, R88, R36 ;  /* 0x000000585424723c */ /* 0x040fee0000001824 */
[----:B------:R-:W-:Y:S01]  /*14510*/  F2FP.PACK_AB R88, R108, R109 ;  /* 0x0000006d6c58723e */ /* 0x000fe200000000ff */
[C---:B------:R-:W-:Y:S01]  /*14520*/  HMMA.16816.F32 R40, R84.reuse, R90, R40 ;  /* 0x0000005a5428723c */ /* 0x040fe20000001828 */
[----:B------:R-:W-:Y:S03]  /*14530*/  LDSM.16.MT88.4 R108, [R202+0x6000] ;  /* 0x00600000ca6c783b */ /* 0x000fe60000004200 */
[----:B------:R-:W-:Y:S03]  /*14540*/  F2FP.PACK_AB R89, R157, R158 ;  /* 0x0000009e9d59723e */ /* 0x000fe600000000ff */
[----:B------:R-:W-:Y:S01]  /*14550*/  F2FP.PACK_AB R90, R3, R5 ;  /* 0x00000005035a723e */ /* 0x000fe200000000ff */
[C---:B--2---:R-:W-:Y:S01]  /*14560*/  HMMA.16816.F32 R44, R84.reuse, R92, R44 ;  /* 0x0000005c542c723c */ /* 0x044fe2000000182c */
[----:B------:R-:W2:Y:S03]  /*14570*/  MUFU.EX2 R5, R15 ;  /* 0x0000000f00057308 */ /* 0x000ea60000000800 */
[----:B------:R-:W-:Y:S01]  /*14580*/  F2FP.PACK_AB R91, R155, R156 ;  /* 0x0000009c9b5b723e */ /* 0x000fe200000000ff */
[----:B------:R-:W-:Y:S03]  /*14590*/  FADD.FTZ R3, R121, R120 ;  /* 0x0000007879037221 */ /* 0x000fe60000010000 */
[C---:B------:R-:W-:Y:S01]  /*145a0*/  HMMA.16816.F32 R48, R84.reuse, R94, R48 ;  /* 0x0000005e5430723c */ /* 0x040fe20000001830 */
[----:B------:R-:W5:Y:S02]  /*145b0*/  LDSM.16.MT88.4 R92, [R201+0x2800] ;  /* 0x00280000c95c783b */ /* 0x000f640000004200 */
[----:B------:R-:W4:Y:S05]  /*145c0*/  MUFU.EX2 R15, R247 ;  /* 0x000000f7000f7308 */ /* 0x000f2a0000000800 */
[C---:B---3--:R-:W-:Y:S08]  /*145d0*/  HMMA.16816.F32 R52, R84.reuse, R96, R52 ;  /* 0x000000605434723c */ /* 0x048ff00000001834 */
[C---:B------:R-:W-:Y:S01]  /*145e0*/  HMMA.16816.F32 R56, R84.reuse, R98, R56 ;  /* 0x000000625438723c */ /* 0x040fe20000001838 */
[----:B------:R-:W3:Y:S03]  /*145f0*/  LDSM.16.MT88.4 R96, [R202+0x2800] ;  /* 0x00280000ca60783b */ /* 0x000ee60000004200 */
[C---:B--2---:R-:W-:Y:S01]  /*14600*/  F2FP.PACK_AB R150, R5.reuse, R112 ;  /* 0x000000700596723e */ /* 0x044fe200000000ff */
[----:B------:R-:W-:Y:S01]  /*14610*/  FADD.FTZ R224, R5, R2 ;  /* 0x0000000205e07221 */ /* 0x000fe20000010000 */
[----:B------:R-:W-:Y:S01]  /*14620*/  MOV R5, R4 ;  /* 0x0000000400057202 */ /* 0x000fe20000000f00 */
[----:B------:R-:W-:Y:S01]  /*14630*/  FADD.FTZ R2, R122, R3 ;  /* 0x000000037a027221 */ /* 0x000fe20000010000 */
[C---:B-1----:R-:W-:Y:S04]  /*14640*/  HMMA.16816.F32 R60, R84.reuse, R104, R60 ;  /* 0x00000068543c723c */ /* 0x042fe8000000183c */
[----:B----4-:R-:W-:Y:S01]  /*14650*/  F2FP.PACK_AB R151, R15, R152 ;  /* 0x000000980f97723e */ /* 0x010fe200000000ff */
[----:B------:R-:W-:Y:S03]  /*14660*/  FADD.FTZ R2, R251, R2 ;  /* 0x00000002fb027221 */ /* 0x000fe60000010000 */
[C---:B------:R-:W-:Y:S01]  /*14670*/  HMMA.16816.F32 R64, R84.reuse, R106, R64 ;  /* 0x0000006a5440723c */ /* 0x040fe20000001840 */
[----:B------:R-:W1:Y:S03]  /*14680*/  LDSM.16.MT88.4 R104, [R204+0x2800] ;  /* 0x00280000cc68783b */ /* 0x000e660000004200 */
[----:B------:R-:W-:Y:S04]  /*14690*/  FADD.FTZ R2, R115, R2 ;  /* 0x0000000273027221 */ /* 0x000fe80000010000 */
[C---:B------:R-:W-:Y:S04]  /*146a0*/  HMMA.16816.F32 R68, R84.reuse, R100, R68 ;  /* 0x000000645444723c */ /* 0x040fe80000001844 */
[----:B------:R-:W-:Y:S04]  /*146b0*/  FADD.FTZ R2, R250, R2 ;  /* 0x00000002fa027221 */ /* 0x000fe80000010000 */
[----:B------:R-:W-:Y:S01]  /*146c0*/  HMMA.16816.F32 R72, R84, R102, R72 ;  /* 0x000000665448723c */ /* 0x000fe20000001848 */
[----:B------:R-:W2:Y:S03]  /*146d0*/  LDSM.16.MT88.4 R84, [R203+0x2800] ;  /* 0x00280000cb54783b */ /* 0x000ea60000004200 */
[----:B------:R-:W-:Y:S04]  /*146e0*/  FADD.FTZ R2, R249, R2 ;  /* 0x00000002f9027221 */ /* 0x000fe80000010000 */
[C---:B-----5:R-:W-:Y:S01]  /*146f0*/  HMMA.16816.F32 R8, R88.reuse, R92, R8 ;  /* 0x0000005c5808723c */ /* 0x060fe20000001808 */
        /* <DEDUP_REMOVED lines=63> */
.L_x_443:
        /* <DEDUP_REMOVED lines=8> */
.L_x_541:
[----:B------:R-:W-:Y:S01]  /*14b70*/  FSETP.NE.FTZ.AND P1, PT, R8, RZ, PT ;  /* 0x000000ff0800720b */ /* 0x000fe20003f35000 */
[----:B------:R-:W-:Y:S01]  /*14b80*/  CS2R R2, SRZ ;  /* 0x0000000000027805 */ /* 0x000fe2000001ff00 */
[----:B--23--:R-:W-:Y:S01]  /*14b90*/  FADD.FTZ R4, R9, R4 ;  /* 0x0000000409047221 */ /* 0x00cfe20000010000 */
[----:B------:R-:W-:Y:S02]  /*14ba0*/  MOV R27, 0xff800000 ;  /* 0xff800000001b7802 */ /* 0x000fe40000000f00 */
[----:B------:R-:W-:-:S02]  /*14bb0*/  MOV R26, 0xff800000 ;  /* 0xff800000001a7802 */ /* 0x000fc40000000f00 */
[----:B------:R-:W-:-:S06]  /*14bc0*/  FSETP.NE.FTZ.AND P0, PT, R4, RZ, PT ;  /* 0x000000ff0400720b */ /* 0x000fcc0003f15000 */
[----:B------:R-:W1:Y:S08]  /*14bd0*/  @P1 MUFU.RCP R3, R8 ;  /* 0x0000000800031308 */ /* 0x000e700000001000 */
[----:B------:R2:W3:Y:S01]  /*14be0*/  @P1 MUFU.LG2 R10, R8 ;  /* 0x00000008000a1308 */ /* 0x0004e20000000c00 */
[----:B-1----:R-:W-:-:S07]  /*14bf0*/  FMUL.FTZ R52, R3, R136 ;  /* 0x0000008803347220 */ /* 0x002fce0000410000 */
[----:B------:R-:W1:Y:S01]  /*14c00*/  @P0 MUFU.RCP R2, R4 ;  /* 0x0000000400020308 */ /* 0x000e620000001000 */
[C---:B------:R-:W-:Y:S02]  /*14c10*/  FMUL.FTZ R53, R3.reuse, R137 ;  /* 0x0000008903357220 */ /* 0x040fe40000410000 */
[C---:B------:R-:W-:Y:S02]  /*14c20*/  FMUL.FTZ R30, R3.reuse, R132 ;  /* 0x00000084031e7220 */ /* 0x040fe40000410000 */
[C---:B------:R-:W-:Y:S02]  /*14c30*/  FMUL.FTZ R31, R3.reuse, R133 ;  /* 0x00000085031f7220 */ /* 0x040fe40000410000 */
[C---:B------:R-:W-:Y:S01]  /*14c40*/  FMUL.FTZ R32, R3.reuse, R128 ;  /* 0x0000008003207220 */ /* 0x040fe20000410000 */
[----:B--2---:R-:W-:Y:S01]  /*14c50*/  @P1 MOV R8, 0x3f317218 ;  /* 0x3f31721800081802 */ /* 0x004fe20000000f00 */
        /* <DEDUP_REMOVED lines=28> */
[----:B---3--:R-:W-:Y:S02]  /*14e20*/  @P1 FMUL.FTZ R10, R10, 0.69314718246459960938 ;  /* 0x3f3172180a0a1820 */ /* 0x008fe40000410000 */
[----:B------:R-:W-:Y:S02]  /*14e30*/  @P1 FMUL.FTZ R8, R8, c[0x0][0x2d0] ;  /* 0x0000b40008081a20 */ /* 0x000fe40000410000 */
[----:B-1----:R-:W-:Y:S02]  /*14e40*/  FMUL.FTZ R92, R2, R138 ;  /* 0x0000008a025c7220 */ /* 0x002fe40000410000 */
[----:B------:R-:W-:Y:S01]  /*14e50*/  @P1 FFMA.FTZ R27, R8, R6, R10 ;  /* 0x00000006081b1223 */ /* 0x000fe2000001000a */
[----:B------:R-:W-:Y:S01]  /*14e60*/  MOV R6, 0x1 ;  /* 0x0000000100067802 */ /* 0x000fe20000000f00 */
[----:B------:R-:W-:-:S02]  /*14e70*/  FMUL.FTZ R93, R2, R139 ;  /* 0x0000008b025d7220 */ /* 0x000fc40000410000 */
[C---:B------:R-:W-:Y:S02]  /*14e80*/  FMUL.FTZ R66, R2.reuse, R134 ;  /* 0x0000008602427220 */ /* 0x040fe40000410000 */
[C---:B------:R-:W-:Y:S02]  /*14e90*/  FMUL.FTZ R67, R2.reuse, R135 ;  /* 0x0000008702437220 */ /* 0x040fe40000410000 */
[C---:B------:R-:W-:Y:S01]  /*14ea0*/  FMUL.FTZ R54, R2.reuse, R130 ;  /* 0x0000008202367220 */ /* 0x040fe20000410000 */
[----:B--2---:R-:W-:Y:S01]  /*14eb0*/  @P0 MOV R4, 0x3f317218 ;  /* 0x3f31721800040802 */ /* 0x004fe20000000f00 */
[----:B----4-:R-:W-:Y:S02]  /*14ec0*/  @P0 FMUL.FTZ R3, R3, 0.69314718246459960938 ;  /* 0x3f31721803030820 */ /* 0x010fe40000410000 */
        /* <DEDUP_REMOVED lines=30> */
.L_x_393:
[----:B------:R2:W5:Y:S04]  /*150b0*/  LDL R6, [R1+0x28] ;  /* 0x0000280001067983 */ /* 0x0005680000100800 */
[----:B------:R-:W3:Y:S01]  /*150c0*/  S2R R3, SR_TID.X ;  /* 0x0000000000037919 */ /* 0x000ee20000002100 */
[----:B------:R-:W-:Y:S01]  /*150d0*/  BSSY B0, `(.L_x_460) ;  /* 0x0000011000007945 */ /* 0x000fe20003800000 */
[----:B---3--:R-:W-:-:S13]  /*150e0*/  LOP3.LUT P0, RZ, R3, 0xff, RZ, 0xc0, !PT ;  /* 0x000000ff03ff7812 */ /* 0x008fda000780c0ff */
[----:B------:R-:W-:Y:S05]  /*150f0*/  @P0 BRA `(.L_x_461) ;  /* 0x000000e000000947 */ /* 0x000fea0003800000 */
[----:B-12---:R-:W1:Y:S01]  /*15100*/  S2R R5, SR_LANEID ;  /* 0x0000000000057919 */ /* 0x006e620000000000 */
[----:B------:R-:W-:Y:S01]  /*15110*/  VOTEU.ANY UR5, UPT, PT ;  /* 0x0000000000057886 */ /* 0x000fe200038e0100 */
[----:B------:R-:W-:Y:S01]  /*15120*/  IMAD.MOV.U32 R8, RZ, RZ, c[0x0][0x560] ;  /* 0x00015800ff087624 */ /* 0x000fe200078e00ff */
[----:B------:R-:W1:Y:S01]  /*15130*/  FLO.U32 R4, UR5 ;  /* 0x0000000500047d00 */ /* 0x000e6200080e0000 */
[----:B------:R-:W-:-:S07]  /*15140*/  IMAD.MOV.U32 R9, RZ, RZ, c[0x0][0x564] ;  /* 0x00015900ff097624 */ /* 0x000fce00078e00ff */
[----:B------:R-:W2:Y:S01]  /*15150*/  POPC R3, UR5 ;  /* 0x0000000500037d09 */ /* 0x000ea20008000000 */
[----:B-1----:R-:W-:-:S13]  /*15160*/  ISETP.EQ.U32.AND P0, PT, R4, R5, PT ;  /* 0x000000050400720c */ /* 0x002fda0003f02070 */
[----:B--2---:R-:W2:Y:S04]  /*15170*/  @P0 ATOMG.E.ADD.STRONG.GPU PT, R3, [R8.64], R3 ;  /* 0x00000003080309a8 */ /* 0x004ea800081ee1c8 */
[----:B------:R-:W1:Y:S04]  /*15180*/  S2R R5, SR_LTMASK ;  /* 0x0000000000057919 */ /* 0x000e680000003900 */
[----:B--2---:R1:W2:Y:S02]  /*15190*/  SHFL.IDX PT, R4, R3, R4, 0x1f ;  /* 0x00001f0403047589 */ /* 0x0042a400000e0000 */
[----:B-1----:R-:W-:-:S06]  /*151a0*/  LOP3.LUT R3, R5, UR5, RZ, 0xc0, !PT ;  /* 0x0000000505037c12 */ /* 0x002fcc000f8ec0ff */
[----:B------:R-:W2:Y:S02]  /*151b0*/  POPC R3, R3 ;  /* 0x0000000300037309 */ /* 0x000ea40000000000 */
[----:B--2--5:R-:W-:-:S05]  /*151c0*/  IADD3 R6, R4, c[0x0][0xc], R3 ;  /* 0x0000030004067a10 */ /* 0x024fca0007ffe003 */
[----:B------:R1:W-:Y:S02]  /*151d0*/  STL [R1+0x28], R6 ;  /* 0x0000280601007387 */ /* 0x0003e40000100800 */
.L_x_461:
[----:B--2---:R-:W-:Y:S05]  /*151e0*/  BSYNC B0 ;  /* 0x0000000000007941 */ /* 0x004fea0003800000 */
.L_x_460:
[----:B------:R-:W-:Y:S01]  /*151f0*/  PRMT R2, R2, 0x9910, RZ ;  /* 0x0000991002027816 */ /* 0x000fe200000000ff */
[----:B------:R-:W-:Y:S01]  /*15200*/  BSSY B1, `(.L_x_462) ;  /* 0x00002bf000017945 */ /* 0x000fe20003800000 */
[----:B-----5:R-:W-:Y:S02]  /*15210*/  IMAD.MOV.U32 R74, RZ, RZ, R6 ;  /* 0x000000ffff4a7224 */ /* 0x020fe400078e0006 */
[----:B------:R-:W-:-:S13]  /*15220*/  ISETP.NE.AND P0, PT, R2, RZ, PT ;  /* 0x000000ff0200720c */ /* 0x000fda0003f05270 */
[----:B------:R-:W-:Y:S05]  /*15230*/  @!P0 BRA `(.L_x_463) ;  /* 0x0000206000008947 */ /* 0x000fea0003800000 */
[----:B-1----:R-:W2:Y:S04]  /*15240*/  LDL R10, [R1+0x90] ;  /* 0x00009000010a7983 */ /* 0x002ea80000100800 */
[----:B------:R-:W3:Y:S04]  /*15250*/  LDL R18, [R1+0x94] ;  /* 0x0000940001127983 */ /* 0x000ee80000100800 */
[----:B------:R-:W4:Y:S04]  /*15260*/  LDL R6, [R1+0x9c] ;  /* 0x00009c0001067983 */ /* 0x000f280000100800 */
[----:B------:R-:W4:Y:S04]  /*15270*/  LDL R17, [R1+0x98] ;  /* 0x0000980001117983 */ /* 0x000f280000100800 */
[----:B------:R-:W4:Y:S04]  /*15280*/  LDL R9, [R1+0xac] ;  /* 0x0000ac0001097983 */ /* 0x000f280000100800 */
[----:B------:R-:W4:Y:S04]  /*15290*/  LDL R8, [R1+0xa4] ;  /* 0x0000a40001087983 */ /* 0x000f280000100800 */
[----:B------:R-:W4:Y:S04]  /*152a0*/  LDL R16, [R1+0xa8] ;  /* 0x0000a80001107983 */ /* 0x000f280000100800 */
[----:B------:R-:W4:Y:S01]  /*152b0*/  LDL R11, [R1+0xa0] ;  /* 0x0000a000010b7983 */ /* 0x000f220000100800 */
[----:B------:R-:W-:Y:S01]  /*152c0*/  WARPSYNC 0xffffffff ;  /* 0xffffffff00007948 */ /* 0x000fe20003800000 */
[----:B------:R-:W-:-:S02]  /*152d0*/  F2FP.PACK_AB R2, R53, R52 ;  /* 0x000000343502723e */ /* 0x000fc400000000ff */
[----:B------:R-:W-:Y:S01]  /*152e0*/  BAR.SYNC.DEFER_BLOCKING 0x1, 0x100 ;  /* 0x0044000000007b1d */ /* 0x000fe20000010000 */
[----:B------:R-:W-:Y:S02]  /*152f0*/  F2FP.PACK_AB R3, R93, R92 ;  /* 0x0000005c5d03723e */ /* 0x000fe400000000ff */
[----:B------:R-:W-:Y:S02]  /*15300*/  F2FP.PACK_AB R4, R31, R30 ;  /* 0x0000001e1f04723e */ /* 0x000fe400000000ff */
[----:B------:R-:W-:Y:S01]  /*15310*/  F2FP.PACK_AB R5, R43, R42 ;  /* 0x0000002a2b05723e */ /* 0x000fe200000000ff */
[----:B------:R-:W4:Y:S04]  /*15320*/  LDL.LU R15, [R1+0x38] ;  /* 0x00003800010f7983 */ /* 0x000f280000300800 */
[----:B--2---:R1:W-:Y:S04]  /*15330*/  STS [R10+0x80], R2 ;  /* 0x000080020a007388 */ /* 0x0043e80000000800 */
[----:B------:R2:W-:Y:S04]  /*15340*/  STS [R10+0x480], R3 ;  /* 0x000480030a007388 */ /* 0x0005e80000000800 */
[----:B---3--:R3:W-:Y:S01]  /*15350*/  STS [R18], R4 ;  /* 0x0000000412007388 */ /* 0x0087e20000000800 */
[----:B-1----:R-:W-:-:S02]  /*15360*/  F2FP.PACK_AB R2, R67, R66 ;  /* 0x000000424302723e */ /* 0x002fc400000000ff */
[----:B--2---:R-:W-:-:S03]  /*15370*/  F2FP.PACK_AB R3, R33, R32 ;  /* 0x000000202103723e */ /* 0x004fc600000000ff */
[----:B------:R1:W-:Y:S01]  /*15380*/  STS [R18+0x400], R2 ;  /* 0x0004000212007388 */ /* 0x0003e20000000800 */
[----:B---3--:R-:W-:-:S03]  /*15390*/  F2FP.PACK_AB R4, R55, R54 ;  /* 0x000000363704723e */ /* 0x008fc600000000ff */
[----:B----4-:R2:W-:Y:S04]  /*153a0*/  STS [R6+0x80], R3 ;  /* 0x0000800306007388 */ /* 0x0105e80000000800 */
[----:B------:R3:W-:Y:S01]  /*153b0*/  STS [R6+0x480], R4 ;  /* 0x0004800406007388 */ /* 0x0007e20000000800 */
[----:B-1----:R-:W-:Y:S02]  /*153c0*/  F2FP.PACK_AB R2, R35, R34 ;  /* 0x000000222302723e */ /* 0x002fe400000000ff */
[----:B--2---:R-:W-:-:S03]  /*153d0*/  F2FP.PACK_AB R3, R101, R100 ;  /* 0x000000646503723e */ /* 0x004fc600000000ff */
[----:B------:R1:W-:Y:S01]  /*153e0*/  STS [R17], R2 ;  /* 0x0000000211007388 */ /* 0x0003e20000000800 */
[----:B---3--:R-:W-:-:S03]  /*153f0*/  F2FP.PACK_AB R4, R37, R36 ;  /* 0x000000242504723e */ /* 0x008fc600000000ff */
[----:B------:R2:W-:Y:S04]  /*15400*/  STS [R17+0x400], R3 ;  /* 0x0004000311007388 */ /* 0x0005e80000000800 */
[----:B------:R3:W-:Y:S01]  /*15410*/  STS [R9+0x80], R4 ;  /* 0x0000800409007388 */ /* 0x0007e20000000800 */
        /* <DEDUP_REMOVED lines=8> */
[----:B------:R1:W-:Y:S01]  /*154a0*/  STS [R16+0x80], R2 ;  /* 0x0000800210007388 */ /* 0x0003e20000000800 */
        /* <DEDUP_REMOVED lines=24> */
[----:B------:R-:W-:Y:S02]  /*15630*/  ISETP.NE.U32.AND P0, PT, RZ, c[0x0][0x508], PT ;  /* 0x00014200ff007a0c */ /* 0x000fe40003f05070 */
[----:B-1----:R-:W-:-:S02]  /*15640*/  F2FP.PACK_AB R2, R89, R88 ;  /* 0x000000585902723e */ /* 0x002fc400000000ff */
[----:B------:R-:W-:-:S03]  /*15650*/  F2FP.PACK_AB R3, R87, R86 ;  /* 0x000000565703723e */ /* 0x000fc600000000ff */
[----:B------:R1:W-:Y:S04]  /*15660*/  STS [R9+0x4080], R2 ;  /* 0x0040800209007388 */ /* 0x0003e80000000800 */
[----:B------:R4:W-:Y:S04]  /*15670*/  STS [R9+0x4480], R5 ;  /* 0x0044800509007388 */ /* 0x0009e80000000800 */
[----:B------:R-:W-:Y:S04]  /*15680*/  STS [R8+0x4000], R4 ;  /* 0x0040000408007388 */ /* 0x000fe80000000800 */
[----:B------:R4:W-:Y:S01]  /*15690*/  STS [R8+0x4400], R3 ;  /* 0x0044000308007388 */ /* 0x0009e20000000800 */
[----:B-1----:R-:W-:-:S05]  /*156a0*/  F2FP.PACK_AB R2, R51, R50 ;  /* 0x000000323302723e */ /* 0x002fca00000000ff */
[----:B------:R1:W-:Y:S01]  /*156b0*/  STS [R16+0x4080], R2 ;  /* 0x0040800210007388 */ /* 0x0003e20000000800 */
[----:B----4-:R-:W-:Y:S02]  /*156c0*/  F2FP.PACK_AB R5, R65, R64 ;  /* 0x000000404105723e */ /* 0x010fe400000000ff */
[----:B------:R-:W-:-:S05]  /*156d0*/  F2FP.PACK_AB R3, R71, R70 ;  /* 0x000000464703723e */ /* 0x000fca00000000ff */
[----:B------:R4:W-:Y:S01]  /*156e0*/  STS [R16+0x4480], R3 ;  /* 0x0044800310007388 */ /* 0x0009e20000000800 */
[----:B------:R-:W-:Y:S02]  /*156f0*/  ISETP.NE.AND.EX P2, PT, RZ, c[0x0][0x50c], PT, P0 ;  /* 0x00014300ff007a0c */ /* 0x000fe40003f45300 */
[----:B-1----:R-:W-:-:S05]  /*15700*/  F2FP.PACK_AB R2, R29, R28 ;  /* 0x0000001c1d02723e */ /* 0x002fca00000000ff */
[----:B------:R-:W-:Y:S04]  /*15710*/  STS [R11+0x4000], R2 ;  /* 0x004000020b007388 */ /* 0x000fe80000000800 */
[----:B------:R1:W-:Y:S04]  /*15720*/  STS [R11+0x4400], R5 ;  /* 0x004400050b007388 */ /* 0x0003e80000000800 */
[----:B------:R-:W-:Y:S01]  /*15730*/  BAR.SYNC.DEFER_BLOCKING 0x1, 0x100 ;  /* 0x0044000000007b1d */ /* 0x000fe20000010000 */
[----:B------:R-:W-:-:S04]  /*15740*/  ISETP.NE.U32.AND P3, PT, RZ, c[0x0][0x500], PT ;  /* 0x00014000ff007a0c */ /* 0x000fc80003f65070 */
[----:B------:R-:W-:Y:S02]  /*15750*/  ISETP.NE.AND.EX P3, PT, RZ, c[0x0][0x504], PT, P3 ;  /* 0x00014100ff007a0c */ /* 0x000fe40003f65330 */
[C---:B------:R-:W-:Y:S02]  /*15760*/  @P2 IADD3 R8, P0, R15.reuse, c[0x0][0x508], RZ ;  /* 0x000142000f082a10 */ /* 0x040fe40007f1e0ff */
[----:B------:R-:W-:Y:S01]  /*15770*/  IADD3 R4, P1, R15, c[0x0][0x500], RZ ;  /* 0x000140000f047a10 */ /* 0x000fe20007f3e0ff */
[----:B------:R-:W-:Y:S02]  /*15780*/  IMAD.MOV.U32 R18, RZ, RZ, c[0x0][0x388] ;  /* 0x0000e200ff127624 */ /* 0x000fe400078e00ff */
[----:B----4-:R-:W-:Y:S01]  /*15790*/  IMAD.MOV.U32 R3, RZ, RZ, RZ ;  /* 0x000000ffff037224 */ /* 0x010fe200078e00ff */
[C---:B--2---:R-:W-:Y:S02]  /*157a0*/  @P2 IADD3.X R9, R10.reuse, c[0x0][0x50c], RZ, P0, !PT ;  /* 0x000143000a092a10 */ /* 0x044fe400007fe4ff */
[----:B-1----:R-:W-:-:S03]  /*157b0*/  IADD3.X R5, R10, c[0x0][0x504], RZ, P1, !PT ;  /* 0x000141000a057a10 */ /* 0x002fc60000ffe4ff */
[----:B------:R1:W5:Y:S04]  /*157c0*/  @P2 LDG.E R18, [R8.64] ;  /* 0x0000000808122981 */ /* 0x000368000c1e1900 */
[----:B------:R1:W5:Y:S01]  /*157d0*/  @P3 LDG.E R3, [R4.64] ;  /* 0x0000000804033981 */ /* 0x000362000c1e1900 */
[----:B---3--:R-:W-:-:S04]  /*157e0*/  ISETP.NE.AND P0, PT, R6, RZ, PT ;  /* 0x000000ff0600720c */ /* 0x008fc80003f05270 */
[----:B------:R-:W-:Y:S01]  /*157f0*/  SEL R2, R6, c[0x0][0x3d4], P0 ;  /* 0x0000f50006027a07 */ /* 0x000fe20000000000 */
[----:B------:R-:W-:Y:S05]  /*15800*/  @P2 BRA `(.L_x_464) ;  /* 0x0000004000002947 */ /* 0x000fea0003800000 */
[----:B-1----:R-:W-:Y:S05]  /*15810*/  @!P3 BRA `(.L_x_464) ;  /* 0x000000300000b947 */ /* 0x002fea0003800000 */
[----:B-----5:R1:W2:Y:S04]  /*15820*/  LDG.E R18, [R4.64] ;  /* 0x0000000804127981 */ /* 0x0202a8000c1e1900 */
[----:B-1----:R-:W2:Y:S02]  /*15830*/  LDG.E R4, [R4.64+0x4] ;  /* 0x0000040804047981 */ /* 0x002ea4000c1e1900 */
[----:B--2---:R-:W-:Y:S02]  /*15840*/  IADD3 R18, -R18, R4, RZ ;  /* 0x0000000412127210 */ /* 0x004fe40007ffe1ff */
.L_x_464:
[----:B-1----:R-:W2:Y:S04]  /*15850*/  LDL.LU R8, [R1+0x40] ;  /* 0x0000400001087983 */ /* 0x002ea80000300800 */
[----:B------:R-:W3:Y:S04]  /*15860*/  LDL R6, [R1+0x108] ;  /* 0x0001080001067983 */ /* 0x000ee80000100800 */
[----:B------:R-:W4:Y:S04]  /*15870*/  LDL.LU R4, [R1+0x44] ;  /* 0x0000440001047983 */ /* 0x000f280000300800 */
[----:B------:R-:W3:Y:S04]  /*15880*/  LDL.LU R5, [R1+0x30] ;  /* 0x0000300001057983 */ /* 0x000ee80000300800 */
[----:B------:R-:W3:Y:S04]  /*15890*/  LDL R75, [R1+0x2c] ;  /* 0x00002c00014b7983 */ /* 0x000ee80000100800 */
[----:B------:R-:W3:Y:S04]  /*158a0*/  LDL R19, [R1+0x4c] ;  /* 0x00004c0001137983 */ /* 0x000ee80000100800 */
[----:B------:R-:W3:Y:S01]  /*158b0*/  LDL R83, [R1+0x104] ;  /* 0x0001040001537983 */ /* 0x000ee20000100800 */
[----:B------:R-:W-:Y:S01]  /*158c0*/  IMAD.MOV.U32 R15, RZ, RZ, 0x368 ;  /* 0x00000368ff0f7424 */ /* 0x000fe200078e00ff */
[----:B------:R-:W-:-:S04]  /*158d0*/  ISETP.GT.AND P2, PT, R2, 0x1, PT ;  /* 0x000000010200780c */ /* 0x000fc80003f44270 */
[----:B------:R-:W-:-:S04]  /*158e0*/  SEL R15, R15, 0x328, P2 ;  /* 0x000003280f0f7807 */ /* 0x000fc80001000000 */
[----:B------:R-:W1:Y:S08]  /*158f0*/  LDC.64 R10, c[0x0][R15+0x170] ;  /* 0x00005c000f0a7b82 */ /* 0x000e700000000a00 */
[----:B------:R-:W1:Y:S08]  /*15900*/  LDC.64 R20, c[0x0][R15+0x168] ;  /* 0x00005a000f147b82 */ /* 0x000e700000000a00 */
[----:B------:R1:W1:Y:S08]  /*15910*/  LDC.64 R24, c[0x0][R15+0x178] ;  /* 0x00005e000f187b82 */ /* 0x0002700000000a00 */
[----:B------:R1:W1:Y:S01]  /*15920*/  LDC.64 R22, c[0x0][R15+0x160] ;  /* 0x000058000f167b82 */ /* 0x0002620000000a00 */
[----:B------:R-:W-:Y:S01]  /*15930*/  IMAD.MOV.U32 R2, RZ, RZ, c[0x0][0x4e8] ;  /* 0x00013a00ff027624 */ /* 0x000fe200078e00ff */
[----:B------:R-:W-:-:S04]  /*15940*/  ISETP.NE.U32.AND P0, PT, RZ, c[0x0][0x500], PT ;  /* 0x00014000ff007a0c */ /* 0x000fc80003f05070 */
[----:B------:R-:W-:Y:S02]  /*15950*/  ISETP.NE.AND P3, PT, R2, 0x1, PT ;  /* 0x000000010200780c */ /* 0x000fe40003f65270 */
[----:B------:R-:W-:Y:S01]  /*15960*/  ISETP.NE.AND.EX P0, PT, RZ, c[0x0][0x504], PT, P0 ;  /* 0x00014100ff007a0c */ /* 0x000fe20003f05300 */
[----:B------:R-:W1:Y:S03]  /*15970*/  S2R R98, SR_TID.X ;  /* 0x0000000000627919 */ /* 0x000e660000002100 */
[----:B--2---:R-:W-:Y:S02]  /*15980*/  SEL R2, R8, RZ, !P0 ;  /* 0x000000ff08027207 */ /* 0x004fe40004000000 */
[----:B----4-:R-:W-:-:S03]  /*15990*/  SEL R8, R4, RZ, !P0 ;  /* 0x000000ff04087207 */ /* 0x010fc60004000000 */
[----:B-1----:R-:W-:Y:S01]  /*159a0*/  IMAD R4, R11, R2, RZ ;  /* 0x000000020b047224 */ /* 0x002fe200078e02ff */
[----:B---3--:R-:W-:Y:S01]  /*159b0*/  LOP3.LUT R5, R5, 0xffff, RZ, 0xc0, !PT ;  /* 0x0000ffff05057812 */ /* 0x008fe200078ec0ff */
[----:B------:R-:W-:Y:S02]  /*159c0*/  IMAD R6, R75, 0x80, R6 ;  /* 0x000000804b067824 */ /* 0x000fe400078e0206 */
[----:B------:R-:W-:Y:S02]  /*159d0*/  IMAD R17, R10, R8, R4 ;  /* 0x000000080a117224 */ /* 0x000fe400078e0204 */
[----:B------:R-:W-:-:S04]  /*159e0*/  @P3 IMAD.HI.U32 R16, R6, c[0x0][0x4ec], RZ ;  /* 0x00013b0006103a27 */ /* 0x000fc800078e00ff */
[----:B------:R-:W-:-:S04]  /*159f0*/  IMAD.WIDE.U32 R8, R10, R2, RZ ;  /* 0x000000020a087225 */ /* 0x000fc800078e00ff */
[----:B------:R-:W-:-:S04]  /*15a00*/  IMAD.WIDE.U32 R10, R20, R5, RZ ;  /* 0x00000005140a7225 */ /* 0x000fc800078e00ff */
[----:B------:R-:W-:Y:S01]  /*15a10*/  IMAD.MOV.U32 R4, RZ, RZ, R6 ;  /* 0x000000ffff047224 */ /* 0x000fe200078e0006 */
[----:B------:R-:W-:Y:S01]  /*15a20*/  @P3 SHF.R.U32.HI R4, RZ, c[0x0][0x4f0], R16 ;  /* 0x00013c00ff043a19 */ /* 0x000fe20000011610 */
[----:B------:R-:W-:Y:S01]  /*15a30*/  IMAD R15, R21, R5, RZ ;  /* 0x00000005150f7224 */ /* 0x000fe200078e02ff */
[----:B------:R-:W-:Y:S01]  /*15a40*/  SEL R16, R19, RZ, P2 ;  /* 0x000000ff13107207 */ /* 0x000fe20001000000 */
[----:B------:R-:W-:Y:S01]  /*15a50*/  IMAD.IADD R19, R9, 0x1, R17 ;  /* 0x0000000109137824 */ /* 0x000fe200078e0211 */
[----:B-----5:R-:W-:Y:S01]  /*15a60*/  IADD3 R20, P1, P0, R8, R10, R3 ;  /* 0x0000000a08147210 */ /* 0x020fe2000783e003 */
[----:B------:R-:W-:Y:S01]  /*15a70*/  IMAD.IADD R8, R11, 0x1, R15 ;  /* 0x000000010b087824 */ /* 0x000fe200078e020f */
[----:B------:R-:W-:Y:S01]  /*15a80*/  SHF.R.S32.HI R15, RZ, 0x1f, R3 ;  /* 0x0000001fff0f7819 */ /* 0x000fe20000011403 */
[----:B------:R-:W-:Y:S02]  /*15a90*/  IMAD R17, R25, R16, RZ ;  /* 0x0000001019117224 */ /* 0x000fe400078e02ff */
[----:B------:R-:W-:-:S02]  /*15aa0*/  IMAD.MOV R9, RZ, RZ, -R4 ;  /* 0x000000ffff097224 */ /* 0x000fc400078e0a04 */
        /* <DEDUP_REMOVED lines=14> */
[----:B------:R-:W-:Y:S01]  /*15b90*/  SHF.R.S32.HI R21, RZ, 0x1f, R98 ;  /* 0x0000001fff157819 */ /* 0x000fe20000011462 */
[----:B------:R-:W-:Y:S01]  /*15ba0*/  IMAD.IADD R4, R9, 0x1, R4 ;  /* 0x0000000109047824 */ /* 0x000fe200078e0204 */
[C---:B------:R-:W-:Y:S02]  /*15bb0*/  LEA R10, P0, R8.reuse, R10, 0x2 ;  /* 0x0000000a080a7211 */ /* 0x040fe400078010ff */
[----:B------:R-:W-:Y:S02]  /*15bc0*/  SEL R11, R11, c[0x0][0x454], P2 ;  /* 0x000115000b0b7a07 */ /* 0x000fe40001000000 */
[----:B------:R-:W-:Y:S02]  /*15bd0*/  LEA.HI R21, R21, R98, RZ, 0x5 ;  /* 0x0000006215157211 */ /* 0x000fe400078f28ff */
[----:B------:R-:W-:Y:S02]  /*15be0*/  LEA.HI.X R8, R8, R11, R4, 0x2, P0 ;  /* 0x0000000b08087211 */ /* 0x000fe400000f1404 */
[----:B------:R-:W-:Y:S01]  /*15bf0*/  LOP3.LUT R21, R21, 0xffffffe0, RZ, 0xc0, !PT ;  /* 0xffffffe015157812 */ /* 0x000fe200078ec0ff */
[----:B------:R-:W-:Y:S04]  /*15c00*/  SHFL.IDX PT, R16, R10, RZ, 0x1c1f ;  /* 0x001c1fff0a107589 */ /* 0x000fe800000e0000 */
[----:B------:R-:W1:Y:S01]  /*15c10*/  SHFL.IDX PT, R17, R8, RZ, 0x1c1f ;  /* 0x001c1fff08117589 */ /* 0x000e6200000e0000 */
[----:B------:R-:W-:-:S03]  /*15c20*/  IMAD.IADD R21, R98, 0x1, -R21 ;  /* 0x0000000162157824 */ /* 0x000fc600078e0a15 */
[----:B------:R-:W-:Y:S01]  /*15c30*/  SHFL.IDX PT, R10, R10, 0x1, 0x1c1f ;  /* 0x003c1f000a0a7f89 */ /* 0x000fe200000e0000 */
[----:B------:R-:W-:-:S03]  /*15c40*/  IMAD R4, R18, c[0x0][0x4e8], RZ ;  /* 0x00013a0012047a24 */ /* 0x000fc600078e02ff */
[----:B------:R2:W3:Y:S01]  /*15c50*/  SHFL.IDX PT, R11, R8, 0x1, 0x1c1f ;  /* 0x003c1f00080b7f89 */ /* 0x0004e200000e0000 */
[----:B------:R-:W-:Y:S01]  /*15c60*/  LOP3.LUT P0, RZ, R21, 0x3, RZ, 0xc0, !PT ;  /* 0x0000000315ff7812 */ /* 0x000fe2000780c0ff */
[----:B--2---:R-:W-:-:S05]  /*15c70*/  IMAD R8, R75, 0x80, R83 ;  /* 0x000000804b087824 */ /* 0x004fca00078e0253 */
[C---:B------:R-:W-:Y:S02]  /*15c80*/  IADD3 R9, R8.reuse, 0x8, RZ ;  /* 0x0000000808097810 */ /* 0x040fe40007ffe0ff */
[-C--:B------:R-:W-:Y:S02]  /*15c90*/  ISETP.GE.OR P1, PT, R8, R4.reuse, P0 ;  /* 0x000000040800720c */ /* 0x080fe40000726670 */
[----:B------:R-:W-:-:S11]  /*15ca0*/  ISETP.GE.OR P0, PT, R9, R4, P0 ;  /* 0x000000040900720c */ /* 0x000fd60000706670 */
[----:B-1----:R1:W-:Y:S01]  /*15cb0*/  @!P1 ST.E [R16.64], R27 ;  /* 0x0000001b10009985 */ /* 0x0023e2000c101908 */
[----:B------:R-:W-:-:S03]  /*15cc0*/  ISETP.GE.AND P1, PT, R9, R4, PT ;  /* 0x000000040900720c */ /* 0x000fc60003f26270 */
[----:B---3--:R1:W-:Y:S01]  /*15cd0*/  @!P0 ST.E [R10.64], R26 ;  /* 0x0000001a0a008985 */ /* 0x0083e2000c101908 */
[----:B------:R-:W-:Y:S02]  /*15ce0*/  ISETP.GE.AND P0, PT, R8, R4, PT ;  /* 0x000000040800720c */ /* 0x000fe40003f06270 */
[----:B------:R-:W-:Y:S01]  /*15cf0*/  P2R R18, PR, RZ, 0x2 ;  /* 0x00000002ff127803 */ /* 0x000fe20000000000 */
[----:B------:R-:W-:Y:S05]  /*15d00*/  @P2 BRA `(.L_x_465) ;  /* 0x0000067000002947 */ /* 0x000fea0003800000 */
[----:B------:R-:W-:Y:S01]  /*15d10*/  IMAD R15, R15, c[0x0][0x3a0], RZ ;  /* 0x0000e8000f0f7a24 */ /* 0x000fe200078e02ff */
[----:B------:R-:W-:Y:S01]  /*15d20*/  LEA R6, R75, R0, 0x7 ;  /* 0x000000004b067211 */ /* 0x000fe200078e38ff */
[C---:B------:R-:W-:Y:S01]  /*15d30*/  IMAD.WIDE.U32 R8, R3.reuse, c[0x0][0x3a0], RZ ;  /* 0x0000e80003087a25 */ /* 0x040fe200078e00ff */
[----:B-1----:R-:W-:Y:S01]  /*15d40*/  SHF.R.S32.HI R10, RZ, 0x1f, R2 ;  /* 0x0000001fff0a7819 */ /* 0x002fe20000011402 */
[----:B------:R1:W2:Y:S02]  /*15d50*/  LDS.128 R20, [R213+0x80] ;  /* 0x00008000d5147984 */ /* 0x0002a40000000c00 */
[----:B------:R-:W-:-:S02]  /*15d60*/  IMAD R3, R3, c[0x0][0x3a4], R15 ;  /* 0x0000e90003037a24 */ /* 0x000fc400078e020f */
[----:B------:R-:W-:Y:S01]  /*15d70*/  @P3 IMAD.HI.U32 R11, R6, c[0x0][0x4ec], RZ ;  /* 0x00013b00060b3a27 */ /* 0x000fe200078e00ff */
[----:B------:R1:W3:Y:S02]  /*15d80*/  LDS.128 R28, [R213+0x1080] ;  /* 0x00108000d51c7984 */ /* 0x0002e40000000c00 */
[----:B------:R-:W-:Y:S01]  /*15d90*/  IADD3 R9, R9, R3, RZ ;  /* 0x0000000309097210 */ /* 0x000fe20007ffe0ff */
[----:B------:R-:W-:Y:S01]  /*15da0*/  IMAD R10, R10, c[0x0][0x3f0], RZ ;  /* 0x0000fc000a0a7a24 */ /* 0x000fe200078e02ff */
[----:B------:R1:W4:Y:S01]  /*15db0*/  LDS.128 R36, [R213+0x2080] ;  /* 0x00208000d5247984 */ /* 0x0003220000000c00 */
[----:B------:R-:W-:Y:S02]  /*15dc0*/  MOV R3, R6 ;  /* 0x0000000600037202 */ /* 0x000fe40000000f00 */
[----:B------:R-:W-:Y:S01]  /*15dd0*/  IMAD.WIDE.U32 R8, R5, c[0x0][0x3e8], R8 ;  /* 0x0000fa0005087a25 */ /* 0x000fe200078e0008 */
[----:B------:R1:W1:Y:S01]  /*15de0*/  LDS.128 R44, [R213+0x3080] ;  /* 0x00308000d52c7984 */ /* 0x0002620000000c00 */
[----:B------:R-:W-:-:S02]  /*15df0*/  @P3 SHF.R.U32.HI R3, RZ, c[0x0][0x4f0], R11 ;  /* 0x00013c00ff033a19 */ /* 0x000fc4000001160b */
[----:B------:R-:W-:Y:S01]  /*15e00*/  IMAD R9, R5, c[0x0][0x3ec], R9 ;  /* 0x0000fb0005097a24 */ /* 0x000fe200078e0209 */
[----:B------:R1:W1:Y:S01]  /*15e10*/  LDS.128 R16, [R213+0x4080] ;  /* 0x00408000d5107984 */ /* 0x0002620000000c00 */
[C---:B------:R-:W-:Y:S01]  /*15e20*/  IMAD R10, R2.reuse, c[0x0][0x3f4], R10 ;  /* 0x0000fd00020a7a24 */ /* 0x040fe200078e020a */
[----:B------:R-:W-:Y:S01]  /*15e30*/  SHF.R.S32.HI R5, RZ, 0x1f, R3 ;  /* 0x0000001fff057819 */ /* 0x000fe20000011403 */
[----:B------:R-:W-:Y:S01]  /*15e40*/  IMAD.WIDE.U32 R8, R2, c[0x0][0x3f0], R8 ;  /* 0x0000fc0002087a25 */ /* 0x000fe200078e0008 */
[----:B------:R1:W1:Y:S01]  /*15e50*/  LDS.128 R24, [R213+0x5080] ;  /* 0x00508000d5187984 */ /* 0x0002620000000c00 */
[----:B------:R-:W-:-:S03]  /*15e60*/  IADD3 R2, -R3, RZ, RZ ;  /* 0x000000ff03027210 */ /* 0x000fc60007ffe1ff */
[----:B------:R1:W1:Y:S01]  /*15e70*/  LDS.128 R32, [R213+0x6080] ;  /* 0x00608000d5207984 */ /* 0x0002620000000c00 */
[----:B------:R-:W-:Y:S01]  /*15e80*/  IADD3 R9, R9, R10, RZ ;  /* 0x0000000a09097210 */ /* 0x000fe20007ffe0ff */
[----:B------:R-:W-:Y:S02]  /*15e90*/  IMAD R10, R5, c[0x0][0x3e0], RZ ;  /* 0x0000f800050a7a24 */ /* 0x000fe400078e02ff */
[----:B------:R1:W1:Y:S01]  /*15ea0*/  LDS.128 R40, [R213+0x7080] ;  /* 0x00708000d5287984 */ /* 0x0002620000000c00 */
        /* <DEDUP_REMOVED lines=9> */
[----:B------:R-:W-:Y:S02]  /*15f40*/  IADD3 R3, R3, R5, RZ ;  /* 0x0000000503037210 */ /* 0x000fe40007ffe0ff */
[----:B------:R-:W-:Y:S02]  /*15f50*/  LEA R5, R75, R81, 0x7 ;  /* 0x000000514b057211 */ /* 0x000fe400078e38ff */
[----:B------:R-:W-:Y:S01]  /*15f60*/  LEA.HI.X R6, R2, c[0x0][0x384], R3, 0x1, P0 ;  /* 0x0000e10002067a11 */ /* 0x000fe200000f0c03 */
[----:B------:R-:W-:Y:S05]  /*15f70*/  BRA.DIV ~URZ, `(.L_x_466) ;  /* 0x00003b327f007947 */ /* 0x000fea000b800000 */
[----:B--234-:R2:W3:Y:S02]  /*15f80*/  SHFL.IDX PT, R11, R6, RZ, 0x181f ;  /* 0x00181fff060b7589 */ /* 0x01c4e400000e0000 */
.L_x_542:
[----:B------:R-:W-:Y:S05]  /*15f90*/  BRA.DIV ~URZ, `(.L_x_467) ;  /* 0x00003b827f007947 */ /* 0x000fea000b800000 */
[----:B------:R4:W2:Y:S02]  /*15fa0*/  SHFL.IDX PT, R2, R10, RZ, 0x181f ;  /* 0x00181fff0a027589 */ /* 0x0008a400000e0000 */
.L_x_543:
[----:B------:R-:W-:Y:S01]  /*15fb0*/  ISETP.GE.AND P0, PT, R5, R4, PT ;  /* 0x000000040500720c */ /* 0x000fe20003f06270 */
[----:B------:R-:W-:-:S12]  /*15fc0*/  BSSY B0, `(.L_x_468) ;  /* 0x000000a000007945 */ /* 0x000fd80003800000 */
[----:B------:R-:W-:Y:S05]  /*15fd0*/  @P0 BRA `(.L_x_469) ;  /* 0x0000008000000947 */ /* 0x000fea0003800000 */
[----:B------:R-:W-:Y:S02]  /*15fe0*/  ISETP.GE.AND P1, PT, R76, c[0x0][0x3c8], PT ;  /* 0x0000f2004c007a0c */ /* 0x000fe40003f26270 */
[----:B------:R-:W-:-:S11]  /*15ff0*/  ISETP.GE.AND P0, PT, R212, c[0x0][0x3c8], PT ;  /* 0x0000f200d4007a0c */ /* 0x000fd60003f06270 */
[-C--:B--2---:R-:W-:Y:S02]  /*16000*/  @!P1 LEA R8, P3, R76, R2.reuse, 0x1 ;  /* 0x000000024c089211 */ /* 0x084fe400078608ff */
[----:B------:R-:W-:Y:S02]  /*16010*/  @!P0 LEA R2, P2, R212, R2, 0x1 ;  /* 0x00000002d4028211 */ /* 0x000fe400078408ff */
[-C--:B---3--:R-:W-:Y:S02]  /*16020*/  @!P1 LEA.HI.X R9, R76, R11.reuse, R77, 0x1, P3 ;  /* 0x0000000b4c099211 */ /* 0x088fe400018f0c4d */
[----:B------:R-:W-:-:S03]  /*16030*/  @!P0 LEA.HI.X R3, R212, R11, R231, 0x1, P2 ;  /* 0x0000000bd4038211 */ /* 0x000fc600010f0ce7 */
[----:B------:R2:W-:Y:S04]  /*16040*/  @!P1 ST.E.128 [R8.64], R20 ;  /* 0x0000001408009985 */ /* 0x0005e8000c101d08 */
[----:B-1----:R2:W-:Y:S02]  /*16050*/  @!P0 ST.E.128 [R2.64], R16 ;  /* 0x0000001002008985 */ /* 0x0025e4000c101d08 */
.L_x_469:
[----:B------:R-:W-:Y:S05]  /*16060*/  BSYNC B0 ;  /* 0x0000000000007941 */ /* 0x000fea0003800000 */
.L_x_468:
[----:B------:R-:W-:Y:S05]  /*16070*/  BRA.DIV ~URZ, `(.L_x_470) ;  /* 0x00003b127f007947 */ /* 0x000fea000b800000 */
[----:B---3--:R3:W4:Y:S04]  /*16080*/  SHFL.IDX PT, R11, R6, 0x1, 0x181f ;  /* 0x00381f00060b7f89 */ /* 0x00872800000e0000 */
[----:B--2---:R3:W2:Y:S02]  /*16090*/  SHFL.IDX PT, R2, R10, 0x1, 0x181f ;  /* 0x00381f000a027f89 */ /* 0x0046a400000e0000 */
.L_x_544:
[----:B------:R-:W-:Y:S01]  /*160a0*/  IADD3 R3, R5, 0x20, RZ ;  /* 0x0000002005037810 */ /* 0x000fe20007ffe0ff */
[----:B------:R-:W-:Y:S03]  /*160b0*/  BSSY B0, `(.L_x_471) ;  /* 0x000000b000007945 */ /* 0x000fe60003800000 */
[----:B------:R-:W-:-:S13]  /*160c0*/  ISETP.GE.AND P0, PT, R3, R4, PT ;  /* 0x000000040300720c */ /* 0x000fda0003f06270 */
[----:B------:R-:W-:Y:S05]  /*160d0*/  @P0 BRA `(.L_x_472) ;  /* 0x0000008000000947 */ /* 0x000fea0003800000 */
[----:B------:R-:W-:Y:S02]  /*160e0*/  ISETP.GE.AND P1, PT, R76, c[0x0][0x3c8], PT ;  /* 0x0000f2004c007a0c */ /* 0x000fe40003f26270 */
[----:B------:R-:W-:-:S11]  /*160f0*/  ISETP.GE.AND P0, PT, R212, c[0x0][0x3c8], PT ;  /* 0x0000f200d4007a0c */ /* 0x000fd60003f06270 */
[-C--:B--2---:R-:W-:Y:S02]  /*16100*/  @!P1 LEA R8, P3, R76, R2.reuse, 0x1 ;  /* 0x000000024c089211 */ /* 0x084fe400078608ff */
[----:B------:R-:W-:Y:S02]  /*16110*/  @!P0 LEA R2, P2, R212, R2, 0x1 ;  /* 0x00000002d4028211 */ /* 0x000fe400078408ff */
[-C--:B----4-:R-:W-:Y:S02]  /*16120*/  @!P1 LEA.HI.X R9, R76, R11.reuse, R77, 0x1, P3 ;  /* 0x0000000b4c099211 */ /* 0x090fe400018f0c4d */
[----:B------:R-:W-:-:S03]  /*16130*/  @!P0 LEA.HI.X R3, R212, R11, R231, 0x1, P2 ;  /* 0x0000000bd4038211 */ /* 0x000fc600010f0ce7 */
[----:B------:R2:W-:Y:S04]  /*16140*/  @!P1 ST.E.128 [R8.64], R28 ;  /* 0x0000001c08009985 */ /* 0x0005e8000c101d08 */
[----:B-1----:R2:W-:Y:S02]  /*16150*/  @!P0 ST.E.128 [R2.64], R24 ;  /* 0x0000001802008985 */ /* 0x0025e4000c101d08 */
.L_x_472:
[----:B------:R-:W-:Y:S05]  /*16160*/  BSYNC B0 ;  /* 0x0000000000007941 */ /* 0x000fea0003800000 */
.L_x_471:
[----:B------:R-:W-:Y:S05]  /*16170*/  BRA.DIV ~URZ, `(.L_x_473) ;  /* 0x00003ae27f007947 */ /* 0x000fea000b800000 */
[----:B----4-:R4:W3:Y:S02]  /*16180*/  SHFL.IDX PT, R11, R6, 0x2, 0x181f ;  /* 0x00581f00060b7f89 */ /* 0x0108e400000e0000 */
.L_x_545:
[----:B------:R-:W-:Y:S05]  /*16190*/  BRA.DIV ~URZ, `(.L_x_474) ;  /* 0x00003b327f007947 */ /* 0x000fea000b800000 */
[----:B--2---:R2:W4:Y:S02]  /*161a0*/  SHFL.IDX PT, R2, R10, 0x2, 0x181f ;  /* 0x00581f000a027f89 */ /* 0x00452400000e0000 */
.L_x_546:
[----:B------:R-:W-:Y:S01]  /*161b0*/  IADD3 R3, R5, 0x40, RZ ;  /* 0x0000004005037810 */ /* 0x000fe20007ffe0ff */
[----:B------:R-:W-:Y:S03]  /*161c0*/  BSSY B0, `(.L_x_475) ;  /* 0x000000b000007945 */ /* 0x000fe60003800000 */
[----:B------:R-:W-:-:S13]  /*161d0*/  ISETP.GE.AND P0, PT, R3, R4, PT ;  /* 0x000000040300720c */ /* 0x000fda0003f06270 */
[----:B------:R-:W-:Y:S05]  /*161e0*/  @P0 BRA `(.L_x_476) ;  /* 0x0000008000000947 */ /* 0x000fea0003800000 */
[----:B------:R-:W-:Y:S02]  /*161f0*/  ISETP.GE.AND P1, PT, R76, c[0x0][0x3c8], PT ;  /* 0x0000f2004c007a0c */ /* 0x000fe40003f26270 */
[----:B------:R-:W-:-:S11]  /*16200*/  ISETP.GE.AND P0, PT, R212, c[0x0][0x3c8], PT ;  /* 0x0000f200d4007a0c */ /* 0x000fd60003f06270 */
[-C--:B----4-:R-:W-:Y:S02]  /*16210*/  @!P1 LEA R8, P3, R76, R2.reuse, 0x1 ;  /* 0x000000024c089211 */ /* 0x090fe400078608ff */
[----:B------:R-:W-:Y:S02]  /*16220*/  @!P0 LEA R2, P2, R212, R2, 0x1 ;  /* 0x00000002d4028211 */ /* 0x000fe400078408ff */
[-C--:B---3--:R-:W-:Y:S02]  /*16230*/  @!P1 LEA.HI.X R9, R76, R11.reuse, R77, 0x1, P3 ;  /* 0x0000000b4c099211 */ /* 0x088fe400018f0c4d */
[----:B------:R-:W-:-:S03]  /*16240*/  @!P0 LEA.HI.X R3, R212, R11, R231, 0x1, P2 ;  /* 0x0000000bd4038211 */ /* 0x000fc600010f0ce7 */
[----:B------:R3:W-:Y:S04]  /*16250*/  @!P1 ST.E.128 [R8.64], R36 ;  /* 0x0000002408009985 */ /* 0x0007e8000c101d08 */
[----:B-1----:R3:W-:Y:S02]  /*16260*/  @!P0 ST.E.128 [R2.64], R32 ;  /* 0x0000002002008985 */ /* 0x0027e4000c101d08 */
.L_x_476:
[----:B------:R-:W-:Y:S05]  /*16270*/  BSYNC B0 ;  /* 0x0000000000007941 */ /* 0x000fea0003800000 */
.L_x_475:
[----:B------:R-:W-:Y:S05]  /*16280*/  BRA.DIV ~URZ, `(.L_x_477) ;  /* 0x00003ab27f007947 */ /* 0x000fea000b800000 */
[----:B---3--:R3:W2:Y:S04]  /*16290*/  SHFL.IDX PT, R8, R6, 0x3, 0x181f ;  /* 0x00781f0006087f89 */ /* 0x0086a800000e0000 */
[----:B----4-:R3:W4:Y:S02]  /*162a0*/  SHFL.IDX PT, R6, R10, 0x3, 0x181f ;  /* 0x00781f000a067f89 */ /* 0x01072400000e0000 */
.L_x_547:
[----:B------:R-:W-:-:S04]  /*162b0*/  IADD3 R2, R5, 0x60, RZ ;  /* 0x0000006005027810 */ /* 0x000fc80007ffe0ff */
[----:B------:R-:W-:-:S13]  /*162c0*/  ISETP.GE.AND P0, PT, R2, R4, PT ;  /* 0x000000040200720c */ /* 0x000fda0003f06270 */
[----:B------:R-:W-:Y:S05]  /*162d0*/  @P0 BRA `(.L_x_478) ;  /* 0x00001b1000000947 */ /* 0x000fea0003800000 */
[----:B------:R-:W-:-:S13]  /*162e0*/  ISETP.GE.AND P0, PT, R76, c[0x0][0x3c8], PT ;  /* 0x0000f2004c007a0c */ /* 0x000fda0003f06270 */
[----:B----4-:R-:W-:-:S04]  /*162f0*/  @!P0 LEA R2, P1, R76, R6, 0x1 ;  /* 0x000000064c028211 */ /* 0x010fc800078208ff */
[----:B--2---:R-:W-:-:S05]  /*16300*/  @!P0 LEA.HI.X R3, R76, R8, R77, 0x1, P1 ;  /* 0x000000084c038211 */ /* 0x004fca00008f0c4d */
[----:B-1----:R1:W-:Y:S01]  /*16310*/  @!P0 ST.E.128 [R2.64], R44 ;  /* 0x0000002c02008985 */ /* 0x0023e2000c101d08 */
[----:B------:R-:W-:-:S13]  /*16320*/  ISETP.GE.AND P0, PT, R212, c[0x0][0x3c8], PT ;  /* 0x0000f200d4007a0c */ /* 0x000fda0003f06270 */
[----:B------:R-:W-:Y:S05]  /*16330*/  @P0 BRA `(.L_x_478) ;  /* 0x00001ab000000947 */ /* 0x000fea0003800000 */
[----:B-1----:R-:W-:-:S04]  /*16340*/  LEA R2, P0, R212, R6, 0x1 ;  /* 0x00000006d4027211 */ /* 0x002fc800078008ff */
[----:B------:R-:W-:-:S05]  /*16350*/  LEA.HI.X R3, R212, R8, R231, 0x1, P0 ;  /* 0x00000008d4037211 */ /* 0x000fca00000f0ce7 */
[----:B------:R1:W-:Y:S01]  /*16360*/  ST.E.128 [R2.64], R40 ;  /* 0x0000002802007985 */ /* 0x0003e2000c101d08 */
[----:B------:R-:W-:Y:S05]  /*16370*/  BRA `(.L_x_478) ;  /* 0x00001a7000007947 */ /* 0x000fea0003800000 */
.L_x_465:
[----:B-1----:R-:W2:Y:S01]  /*16380*/  LDL.LU R10, [R1+0x4c] ;  /* 0x00004c00010a7983 */ /* 0x002ea20000300800 */
[----:B------:R-:W-:Y:S02]  /*16390*/  IMAD R15, R15, c[0x0][0x408], RZ ;  /* 0x000102000f0f7a24 */ /* 0x000fe400078e02ff */
[----:B------:R-:W-:-:S04]  /*163a0*/  IMAD.WIDE.U32 R8, R3, c[0x0][0x408], RZ ;  /* 0x0001020003087a25 */ /* 0x000fc800078e00ff */
[----:B------:R-:W-:-:S05]  /*163b0*/  IMAD R3, R3, c[0x0][0x40c], R15 ;  /* 0x0001030003037a24 */ /* 0x000fca00078e020f */
[----:B------:R-:W-:Y:S02]  /*163c0*/  IADD3 R9, R9, R3, RZ ;  /* 0x0000000309097210 */ /* 0x000fe40007ffe0ff */
[----:B------:R-:W-:-:S03]  /*163d0*/  SHF.R.S32.HI R3, RZ, 0x1f, R2 ;  /* 0x0000001fff037819 */ /* 0x000fc60000011402 */
[----:B------:R-:W-:-:S04]  /*163e0*/  IMAD.WIDE.U32 R8, R5, c[0x0][0x438], R8 ;  /* 0x00010e0005087a25 */ /* 0x000fc800078e0008 */
[----:B------:R-:W-:Y:S01]  /*163f0*/  IMAD R3, R3, c[0x0][0x440], RZ ;  /* 0x0001100003037a24 */ /* 0x000fe200078e02ff */
[----:B------:R-:W-:Y:S01]  /*16400*/  MOV R4, R8 ;  /* 0x0000000800047202 */ /* 0x000fe20000000f00 */
[----:B------:R-:W-:Y:S02]  /*16410*/  IMAD R5, R5, c[0x0][0x43c], R9 ;  /* 0x00010f0005057a24 */ /* 0x000fe400078e0209 */
[----:B------:R-:W-:-:S04]  /*16420*/  @P3 IMAD.HI.U32 R9, R6, c[0x0][0x4ec], RZ ;  /* 0x00013b0006093a27 */ /* 0x000fc800078e00ff */
[C---:B------:R-:W-:Y:S02]  /*16430*/  IMAD R3, R2.reuse, c[0x0][0x444], R3 ;  /* 0x0001110002037a24 */ /* 0x040fe400078e0203 */
[----:B------:R-:W-:Y:S01]  /*16440*/  IMAD.WIDE.U32 R4, R2, c[0x0][0x440], R4 ;  /* 0x0001100002047a25 */ /* 0x000fe200078e0004 */
[----:B------:R-:W-:Y:S02]  /*16450*/  MOV R2, R6 ;  /* 0x0000000600027202 */ /* 0x000fe40000000f00 */
[----:B------:R-:W-:Y:S02]  /*16460*/  @P3 SHF.R.U32.HI R2, RZ, c[0x0][0x4f0], R9 ;  /* 0x00013c00ff023a19 */ /* 0x000fe40000011609 */
        /* <DEDUP_REMOVED lines=19> */
.L_x_548:
[----:B------:R-:W-:Y:S05]  /*165a0*/  BRA.DIV ~URZ, `(.L_x_480) ;  /* 0x000038d27f007947 */ /* 0x000fea000b800000 */
[----:B------:R3:W4:Y:S02]  /*165b0*/  SHFL.IDX PT, R2, R5, RZ, 0x1c1f ;  /* 0x001c1fff05027589 */ /* 0x00072400000e0000 */
.L_x_549:
        /* <DEDUP_REMOVED lines=22> */
[----:B------:R-:W-:-:S04]  /*16720*/  @!P1 IMAD.MOV.U32 R3, RZ, RZ, R4 ;  /* 0x000000ffff039224 */ /* 0x000fc800078e0004 */
[----:B------:R-:W-:Y:S01]  /*16730*/  @!P1 IMAD.WIDE R10, R10, 0x4, R2 ;  /* 0x000000040a0a9825 */ /* 0x000fe200078e0202 */
[----:B--2---:R-:W-:Y:S01]  /*16740*/  ISETP.GE.AND P4, PT, R15, c[0x0][0x3c8], PT ;  /* 0x0000f2000f007a0c */ /* 0x004fe20003f86270 */
[----:B------:R-:W2:Y:S04]  /*16750*/  LDL R3, [R1+0x58] ;  /* 0x0000580001037983 */ /* 0x000ea80000100800 */
[----:B------:R3:W-:Y:S01]  /*16760*/  @!P1 ST.E.64 [R10.64], R52 ;  /* 0x000000340a009985 */ /* 0x0007e2000c101b08 */
[----:B------:R-:W-:-:S04]  /*16770*/  @!P0 LEA R8, P2, R25, R2, 0x2 ;  /* 0x0000000219088211 */ /* 0x000fc800078410ff */
[----:B------:R-:W-:Y:S02]  /*16780*/  @!P0 LEA.HI.X R9, R25, R4, R26, 0x2, P2 ;  /* 0x0000000419098211 */ /* 0x000fe400010f141a */
[----:B------:R-:W4:Y:S01]  /*16790*/  LDL R25, [R1+0x60] ;  /* 0x0000600001197983 */ /* 0x000f220000100800 */
[----:B------:R-:W-:-:S03]  /*167a0*/  ISETP.GE.AND P2, PT, R22, c[0x0][0x3c8], PT ;  /* 0x0000f20016007a0c */ /* 0x000fc60003f46270 */
[----:B------:R5:W-:Y:S01]  /*167b0*/  @!P0 ST.E.64 [R8.64], R30 ;  /* 0x0000001e08008985 */ /* 0x000be2000c101b08 */
[----:B---3--:R-:W-:-:S03]  /*167c0*/  @!P3 LEA R10, P5, R17, R2, 0x2 ;  /* 0x00000002110ab211 */ /* 0x008fc600078a10ff */
[----:B------:R-:W3:Y:S01]  /*167d0*/  LDL R52, [R1+0xcc] ;  /* 0x0000cc0001347983 */ /* 0x000ee20000100800 */
[----:B------:R-:W-:-:S03]  /*167e0*/  @!P3 LEA.HI.X R11, R17, R4, R23, 0x2, P5 ;  /* 0x00000004110bb211 */ /* 0x000fc600028f1417 */
[----:B------:R-:W2:Y:S04]  /*167f0*/  LDL R26, [R1+0xc0] ;  /* 0x0000c000011a7983 */ /* 0x000ea80000100800 */
[----:B------:R-:W2:Y:S01]  /*16800*/  LDL R17, [R1+0xd0] ;  /* 0x0000d00001117983 */ /* 0x000ea20000100800 */
[----:B-----5:R-:W-:-:S03]  /*16810*/  @!P4 LEA R8, P0, R15, R2, 0x2 ;  /* 0x000000020f08c211 */ /* 0x020fc600078010ff */
[----:B------:R-:W5:Y:S01]  /*16820*/  LDL R31, [R1+0xc8] ;  /* 0x0000c800011f7983 */ /* 0x000f620000100800 */
[----:B------:R-:W-:Y:S02]  /*16830*/  ISETP.GE.AND P1, PT, R19, c[0x0][0x3c8], PT ;  /* 0x0000f20013007a0c */ /* 0x000fe40003f26270 */
[----:B------:R-:W-:Y:S01]  /*16840*/  @!P4 LEA.HI.X R9, R15, R4, R20, 0x2, P0 ;  /* 0x000000040f09c211 */ /* 0x000fe200000f1414 */
[----:B------:R-:W5:Y:S04]  /*16850*/  LDL R23, [R1+0x5c] ;  /* 0x00005c0001177983 */ /* 0x000f680000100800 */
[----:B------:R-:W5:Y:S04]  /*16860*/  LDL R30, [R1+0xc4] ;  /* 0x0000c400011e7983 */ /* 0x000f680000100800 */
[----:B------:R-:W5:Y:S04]  /*16870*/  LDL R20, [R1+0x54] ;  /* 0x0000540001147983 */ /* 0x000f680000100800 */
[----:B------:R-:W5:Y:S04]  /*16880*/  LDL R15, [R1+0x50] ;  /* 0x00005000010f7983 */ /* 0x000f680000100800 */
[----:B------:R1:W-:Y:S04]  /*16890*/  @!P3 ST.E.64 [R10.64], R32 ;  /* 0x000000200a00b985 */ /* 0x0003e8000c101b08 */
[----:B------:R1:W-:Y:S02]  /*168a0*/  @!P4 ST.E.64 [R8.64], R34 ;  /* 0x000000220800c985 */ /* 0x0003e4000c101b08 */
[----:B-1----:R-:W-:-:S02]  /*168b0*/  @!P2 LEA R10, P5, R22, R2, 0x2 ;  /* 0x00000002160aa211 */ /* 0x002fc400078a10ff */
[C---:B------:R-:W-:Y:S02]  /*168c0*/  @!P1 LEA R8, P0, R19.reuse, R2, 0x2 ;  /* 0x0000000213089211 */ /* 0x040fe400078010ff */
[-C--:B------:R-:W-:Y:S02]  /*168d0*/  @!P2 LEA.HI.X R11, R22, R4.reuse, R24, 0x2, P5 ;  /* 0x00000004160ba211 */ /* 0x080fe400028f1418 */
[----:B------:R-:W5:Y:S01]  /*168e0*/  LDL R22, [R1+0xb8] ;  /* 0x0000b80001167983 */ /* 0x000f620000100800 */
[----:B------:R-:W-:-:S03]  /*168f0*/  @!P1 LEA.HI.X R9, R19, R4, R21, 0x2, P0 ;  /* 0x0000000413099211 */ /* 0x000fc600000f1415 */
[----:B------:R-:W5:Y:S04]  /*16900*/  LDL R24, [R1+0xbc] ;  /* 0x0000bc0001187983 */ /* 0x000f680000100800 */
[----:B------:R-:W5:Y:S04]  /*16910*/  LDL R21, [R1+0xb4] ;  /* 0x0000b40001157983 */ /* 0x000f680000100800 */
[----:B------:R-:W5:Y:S01]  /*16920*/  LDL R19, [R1+0xb0] ;  /* 0x0000b00001137983 */ /* 0x000f620000100800 */
[----:B------:R-:W-:Y:S02]  /*16930*/  ISETP.GE.AND P3, PT, R98, c[0x0][0x3c8], PT ;  /* 0x0000f20062007a0c */ /* 0x000fe40003f66270 */
[----:B------:R-:W-:Y:S01]  /*16940*/  ISETP.GE.AND P4, PT, R16, c[0x0][0x3c8], PT ;  /* 0x0000f20010007a0c */ /* 0x000fe20003f86270 */
[----:B------:R1:W-:Y:S01]  /*16950*/  @!P2 ST.E.64 [R10.64], R36 ;  /* 0x000000240a00a985 */ /* 0x0003e2000c101b08 */
[----:B------:R-:W-:-:S03]  /*16960*/  ISETP.GE.AND P2, PT, R83, c[0x0][0x3c8], PT ;  /* 0x0000f20053007a0c */ /* 0x000fc60003f46270 */
[----:B------:R1:W-:Y:S01]  /*16970*/  @!P1 ST.E.64 [R8.64], R38 ;  /* 0x0000002608009985 */ /* 0x0003e2000c101b08 */
[----:B------:R-:W-:Y:S02]  /*16980*/  ISETP.GE.AND P1, PT, R75, c[0x0][0x3c8], PT ;  /* 0x0000f2004b007a0c */ /* 0x000fe40003f26270 */
[----:B------:R-:W-:-:S03]  /*16990*/  ISETP.GE.AND P6, PT, R27, c[0x0][0x3c8], PT ;  /* 0x0000f2001b007a0c */ /* 0x000fc60003fc6270 */
[-C--:B-1----:R-:W-:Y:S02]  /*169a0*/  @!P3 LEA R10, P5, R98, R2.reuse, 0x2 ;  /* 0x00000002620ab211 */ /* 0x082fe400078a10ff */
[----:B------:R-:W-:Y:S02]  /*169b0*/  @!P4 LEA R8, P0, R16, R2, 0x2 ;  /* 0x000000021008c211 */ /* 0x000fe400078010ff */
[----:B------:R-:W-:-:S05]  /*169c0*/  @!P3 LEA.HI.X R11, R98, R4, R99, 0x2, P5 ;  /* 0x00000004620bb211 */ /* 0x000fca00028f1463 */
[----:B------:R1:W-:Y:S01]  /*169d0*/  @!P3 ST.E.64 [R10.64], R40 ;  /* 0x000000280a00b985 */ /* 0x0003e2000c101b08 */
[----:B----4-:R-:W-:Y:S02]  /*169e0*/  ISETP.GE.AND P5, PT, R25, c[0x0][0x3c8], PT ;  /* 0x0000f20019007a0c */ /* 0x010fe40003fa6270 */
[----:B--2---:R-:W-:Y:S02]  /*169f0*/  @!P4 LEA.HI.X R9, R16, R4, R17, 0x2, P0 ;  /* 0x000000041009c211 */ /* 0x004fe400000f1411 */
[----:B------:R-:W-:-:S03]  /*16a00*/  @!P2 LEA R16, P0, R83, R2, 0x2 ;  /* 0x000000025310a211 */ /* 0x000fc600078010ff */
[----:B------:R2:W-:Y:S01]  /*16a10*/  @!P4 ST.E.64 [R8.64], R42 ;  /* 0x0000002a0800c985 */ /* 0x0005e2000c101b08 */
[----:B---3--:R-:W-:Y:S02]  /*16a20*/  @!P2 LEA.HI.X R17, R83, R4, R52, 0x2, P0 ;  /* 0x000000045311a211 */ /* 0x008fe400000f1434 */
[----:B-1----:R-:W-:-:S03]  /*16a30*/  @!P6 LEA R10, P0, R27, R2, 0x2 ;  /* 0x000000021b0ae211 */ /* 0x002fc600078010ff */
[----:B------:R1:W-:Y:S01]  /*16a40*/  @!P2 ST.E.64 [R16.64], R58 ;  /* 0x0000003a1000a985 */ /* 0x0003e2000c101b08 */
[----:B------:R-:W-:Y:S02]  /*16a50*/  ISETP.GE.AND P2, PT, R3, c[0x0][0x3c8], PT ;  /* 0x0000f20003007a0c */ /* 0x000fe40003f46270 */
[----:B-----5:R-:W-:Y:S02]  /*16a60*/  ISETP.GE.AND P4, PT, R23, c[0x0][0x3c8], PT ;  /* 0x0000f20017007a0c */ /* 0x020fe40003f86270 */
[----:B------:R-:W-:Y:S02]  /*16a70*/  @!P6 LEA.HI.X R11, R27, R4, R30, 0x2, P0 ;  /* 0x000000041b0be211 */ /* 0x000fe400000f141e */
[----:B------:R-:W-:Y:S02]  /*16a80*/  ISETP.GE.AND P0, PT, R15, c[0x0][0x3c8], PT ;  /* 0x0000f2000f007a0c */ /* 0x000fe40003f06270 */
[----:B--2---:R-:W-:-:S04]  /*16a90*/  @!P1 LEA R8, P3, R75, R2, 0x2 ;  /* 0x000000024b089211 */ /* 0x004fc800078610ff */
[----:B------:R-:W-:-:S05]  /*16aa0*/  @!P1 LEA.HI.X R9, R75, R4, R31, 0x2, P3 ;  /* 0x000000044b099211 */ /* 0x000fca00018f141f */
[----:B------:R2:W-:Y:S01]  /*16ab0*/  @!P1 ST.E.64 [R8.64], R44 ;  /* 0x0000002c08009985 */ /* 0x0005e2000c101b08 */
[----:B------:R-:W-:-:S03]  /*16ac0*/  ISETP.GE.AND P1, PT, R20, c[0x0][0x3c8], PT ;  /* 0x0000f20014007a0c */ /* 0x000fc60003f26270 */
[----:B------:R3:W-:Y:S01]  /*16ad0*/  @!P6 ST.E.64 [R10.64], R46 ;  /* 0x0000002e0a00e985 */ /* 0x0007e2000c101b08 */
[-C--:B-1----:R-:W-:Y:S02]  /*16ae0*/  @!P4 LEA R16, P6, R23, R2.reuse, 0x2 ;  /* 0x000000021710c211 */ /* 0x082fe400078c10ff */
[----:B--2---:R-:W-:-:S04]  /*16af0*/  @!P5 LEA R8, P3, R25, R2, 0x2 ;  /* 0x000000021908d211 */ /* 0x004fc800078610ff */
[----:B------:R-:W-:Y:S02]  /*16b00*/  @!P5 LEA.HI.X R9, R25, R4, R26, 0x2, P3 ;  /* 0x000000041909d211 */ /* 0x000fe400018f141a */
[----:B---3--:R-:W-:-:S03]  /*16b10*/  @!P2 LEA R10, P3, R3, R2, 0x2 ;  /* 0x00000002030aa211 */ /* 0x008fc600078610ff */
[----:B------:R1:W-:Y:S01]  /*16b20*/  @!P5 ST.E.64 [R8.64], R48 ;  /* 0x000000300800d985 */ /* 0x0003e2000c101b08 */
[-C--:B------:R-:W-:Y:S02]  /*16b30*/  @!P2 LEA.HI.X R11, R3, R4.reuse, R22, 0x2, P3 ;  /* 0x00000004030ba211 */ /* 0x080fe400018f1416 */
[----:B------:R-:W-:-:S05]  /*16b40*/  @!P4 LEA.HI.X R17, R23, R4, R24, 0x2, P6 ;  /* 0x000000041711c211 */ /* 0x000fca00030f1418 */
[----:B------:R2:W-:Y:S04]  /*16b50*/  @!P4 ST.E.64 [R16.64], R88 ;  /* 0x000000581000c985 */ /* 0x0005e8000c101b08 */
[----:B------:R2:W-:Y:S01]  /*16b60*/  @!P2 ST.E.64 [R10.64], R62 ;  /* 0x0000003e0a00a985 */ /* 0x0005e2000c101b08 */
[CC--:B-1----:R-:W-:Y:S02]  /*16b70*/  @!P1 LEA R8, P5, R20.reuse, R2.reuse, 0x2 ;  /* 0x0000000214089211 */ /* 0x0c2fe400078a10ff */
[C---:B------:R-:W-:Y:S02]  /*16b80*/  @!P0 LEA R2, P3, R15.reuse, R2, 0x2 ;  /* 0x000000020f028211 */ /* 0x040fe400078610ff */
[-C--:B------:R-:W-:Y:S02]  /*16b90*/  @!P1 LEA.HI.X R9, R20, R4.reuse, R21, 0x2, P5 ;  /* 0x0000000414099211 */ /* 0x080fe400028f1415 */
[----:B------:R-:W-:-:S03]  /*16ba0*/  @!P0 LEA.HI.X R3, R15, R4, R19, 0x2, P3 ;  /* 0x000000040f038211 */ /* 0x000fc600018f1413 */
[----:B------:R2:W-:Y:S04]  /*16bb0*/  @!P1 ST.E.64 [R8.64], R50 ;  /* 0x0000003208009985 */ /* 0x0005e8000c101b08 */
[----:B------:R2:W-:Y:S02]  /*16bc0*/  @!P0 ST.E.64 [R2.64], R28 ;  /* 0x0000001c02008985 */ /* 0x0005e4000c101b08 */
.L_x_482:
[----:B------:R-:W-:Y:S05]  /*16bd0*/  BSYNC B0 ;  /* 0x0000000000007941 */ /* 0x000fea0003800000 */
.L_x_481:
[----:B------:R-:W-:Y:S05]  /*16be0*/  BRA.DIV ~URZ, `(.L_x_483) ;  /* 0x000033027f007947 */ /* 0x000fea000b800000 */
[----:B--2---:R2:W1:Y:S04]  /*16bf0*/  SHFL.IDX PT, R4, R6, 0x1, 0x1c1f ;  /* 0x003c1f0006047f89 */ /* 0x00446800000e0000 */
[----:B----4-:R2:W4:Y:S02]  /*16c00*/  SHFL.IDX PT, R2, R5, 0x1, 0x1c1f ;  /* 0x003c1f0005027f89 */ /* 0x01052400000e0000 */
.L_x_550:
[----:B------:R-:W-:-:S13]  /*16c10*/  ISETP.NE.AND P0, PT, R18, RZ, PT ;  /* 0x000000ff1200720c */ /* 0x000fda0003f05270 */
[----:B------:R-:W-:Y:S05]  /*16c20*/  @P0 BRA `(.L_x_478) ;  /* 0x000011c000000947 */ /* 0x000fea0003800000 */
[----:B------:R-:W5:Y:S04]  /*16c30*/  LDL R16, [R1+0x8c] ;  /* 0x00008c0001107983 */ /* 0x000f680000100800 */
[----:B--2---:R-:W2:Y:S04]  /*16c40*/  LDL R24, [R1+0x88] ;  /* 0x0000880001187983 */ /* 0x004ea80000100800 */
[----:B---3--:R-:W3:Y:S04]  /*16c50*/  LDL R20, [R1+0x84] ;  /* 0x0000840001147983 */ /* 0x008ee80000100800 */
[----:B----4-:R-:W4:Y:S04]  /*16c60*/  LDL R19, [R1+0x7c] ;  /* 0x00007c0001137983 */ /* 0x010f280000100800 */
        /* <DEDUP_REMOVED lines=17> */
[----:B---3--:R-:W-:Y:S02]  /*16d80*/  ISETP.GE.AND P0, PT, R20, c[0x0][0x3c8], PT ;  /* 0x0000f20014007a0c */ /* 0x008fe40003f06270 */
[----:B----4-:R-:W-:-:S07]  /*16d90*/  ISETP.GE.AND P4, PT, R19, c[0x0][0x3c8], PT ;  /* 0x0000f20013007a0c */ /* 0x010fce0003f86270 */
[----:B------:R-:W-:Y:S02]  /*16da0*/  @!P2 IMAD.MOV.U32 R3, RZ, RZ, R4 ;  /* 0x000000ffff03a224 */ /* 0x000fe400078e0004 */
[----:B------:R-:W-:Y:S02]  /*16db0*/  @!P1 LEA R10, P3, R24, R2, 0x2 ;  /* 0x00000002180a9211 */ /* 0x000fe400078610ff */
[----:B------:R-:W-:Y:S02]  /*16dc0*/  @!P2 IMAD.WIDE R16, R16, 0x4, R2 ;  /* 0x000000041010a825 */ /* 0x000fe400078e0202 */
[----:B------:R-:W-:Y:S02]  /*16dd0*/  @!P1 LEA.HI.X R11, R24, R4, R26, 0x2, P3 ;  /* 0x00000004180b9211 */ /* 0x000fe400018f141a */
[----:B------:R-:W-:Y:S01]  /*16de0*/  @!P0 LEA R8, P6, R20, R2, 0x2 ;  /* 0x0000000214088211 */ /* 0x000fe200078c10ff */
[----:B------:R-:W-:Y:S01]  /*16df0*/  @!P2 ST.E.64 [R16.64], R92 ;  /* 0x0000005c1000a985 */ /* 0x000fe2000c101b08 */
[----:B------:R-:W-:-:S02]  /*16e00*/  ISETP.GE.AND P5, PT, R6, c[0x0][0x3c8], PT ;  /* 0x0000f20006007a0c */ /* 0x000fc40003fa6270 */
[----:B------:R-:W-:Y:S01]  /*16e10*/  @!P0 LEA.HI.X R9, R20, R4, R22, 0x2, P6 ;  /* 0x0000000414098211 */ /* 0x000fe200030f1416 */
[----:B------:R1:W-:Y:S04]  /*16e20*/  @!P1 ST.E.64 [R10.64], R66 ;  /* 0x000000420a009985 */ /* 0x0003e8000c101b08 */
[----:B------:R-:W2:Y:S04]  /*16e30*/  LDL R26, [R1+0x68] ;  /* 0x00006800011a7983 */ /* 0x000ea80000100800 */
[----:B------:R-:W3:Y:S04]  /*16e40*/  LDL R24, [R1+0x60] ;  /* 0x0000600001187983 */ /* 0x000ee80000100800 */
[----:B------:R4:W-:Y:S01]  /*16e50*/  @!P0 ST.E.64 [R8.64], R54 ;  /* 0x0000003608008985 */ /* 0x0009e2000c101b08 */
[----:B------:R-:W-:-:S03]  /*16e60*/  ISETP.GE.AND P3, PT, R15, c[0x0][0x3c8], PT ;  /* 0x0000f2000f007a0c */ /* 0x000fc60003f66270 */
[----:B------:R-:W5:Y:S04]  /*16e70*/  LDL R22, [R1+0x5c] ;  /* 0x00005c0001167983 */ /* 0x000f680000100800 */
[----:B------:R-:W5:Y:S01]  /*16e80*/  LDL R20, [R1+0x58] ;  /* 0x0000580001147983 */ /* 0x000f620000100800 */
[-C--:B-1----:R-:W-:Y:S02]  /*16e90*/  @!P4 LEA R10, P6, R19, R2.reuse, 0x2 ;  /* 0x00000002130ac211 */ /* 0x082fe400078c10ff */
[----:B------:R-:W-:-:S04]  /*16ea0*/  @!P5 LEA R16, P0, R6, R2, 0x2 ;  /* 0x000000020610d211 */ /* 0x000fc800078010ff */
[----:B------:R-:W-:Y:S02]  /*16eb0*/  @!P5 LEA.HI.X R17, R6, R4, R25, 0x2, P0 ;  /* 0x000000040611d211 */ /* 0x000fe400000f1419 */
[----:B------:R-:W5:Y:S01]  /*16ec0*/  LDL R6, [R1+0x54] ;  /* 0x0000540001067983 */ /* 0x000f620000100800 */
[----:B------:R-:W-:-:S03]  /*16ed0*/  ISETP.GE.AND P2, PT, R5, c[0x0][0x3c8], PT ;  /* 0x0000f20005007a0c */ /* 0x000fc60003f46270 */
[----:B------:R-:W5:Y:S01]  /*16ee0*/  LDL R25, [R1+0xc0] ;  /* 0x0000c00001197983 */ /* 0x000f620000100800 */
[----:B------:R-:W-:-:S04]  /*16ef0*/  P2R R3, PR, RZ, 0x40 ;  /* 0x00000040ff037803 */ /* 0x000fc80000000000 */
[----:B------:R-:W-:-:S04]  /*16f00*/  ISETP.NE.AND P0, PT, R3, RZ, PT ;  /* 0x000000ff0300720c */ /* 0x000fc80003f05270 */
[----:B------:R-:W-:Y:S02]  /*16f10*/  @!P4 LEA.HI.X R11, R19, R4, R23, 0x2, P0 ;  /* 0x00000004130bc211 */ /* 0x000fe400000f1417 */
[----:B------:R-:W5:Y:S01]  /*16f20*/  LDL R19, [R1+0xc4] ;  /* 0x0000c40001137983 */ /* 0x000f620000100800 */
[----:B----4-:R-:W-:-:S03]  /*16f30*/  @!P3 LEA R8, P6, R15, R2, 0x2 ;  /* 0x000000020f08b211 */ /* 0x010fc600078c10ff */
[----:B------:R-:W4:Y:S01]  /*16f40*/  LDL R23, [R1+0xbc] ;  /* 0x0000bc0001177983 */ /* 0x000f220000100800 */
[----:B------:R-:W-:-:S03]  /*16f50*/  @!P3 LEA.HI.X R9, R15, R4, R21, 0x2, P6 ;  /* 0x000000040f09b211 */ /* 0x000fc600030f1415 */
[----:B------:R1:W-:Y:S04]  /*16f60*/  @!P5 ST.E.64 [R16.64], R100 ;  /* 0x000000641000d985 */ /* 0x0003e8000c101b08 */
[----:B------:R-:W4:Y:S04]  /*16f70*/  LDL R21, [R1+0xb8] ;  /* 0x0000b80001157983 */ /* 0x000f280000100800 */
[----:B------:R1:W-:Y:S04]  /*16f80*/  @!P4 ST.E.64 [R10.64], R68 ;  /* 0x000000440a00c985 */ /* 0x0003e8000c101b08 */
[----:B------:R-:W4:Y:S04]  /*16f90*/  LDL R15, [R1+0xb4] ;  /* 0x0000b400010f7983 */ /* 0x000f280000100800 */
[----:B------:R1:W-:Y:S02]  /*16fa0*/  @!P3 ST.E.64 [R8.64], R56 ;  /* 0x000000380800b985 */ /* 0x0003e4000c101b08 */
[----:B-1----:R-:W-:-:S04]  /*16fb0*/  @!P2 LEA R16, P3, R5, R2, 0x2 ;  /* 0x000000020510a211 */ /* 0x002fc800078610ff */
[----:B------:R-:W-:Y:S02]  /*16fc0*/  @!P2 LEA.HI.X R17, R5, R4, R32, 0x2, P3 ;  /* 0x000000040511a211 */ /* 0x000fe400018f1420 */
[----:B------:R-:W4:Y:S01]  /*16fd0*/  LDL R5, [R1+0x50] ;  /* 0x0000500001057983 */ /* 0x000f220000100800 */
[----:B------:R-:W-:Y:S02]  /*16fe0*/  ISETP.GE.AND P1, PT, R30, c[0x0][0x3c8], PT ;  /* 0x0000f2001e007a0c */ /* 0x000fe40003f26270 */
[----:B------:R-:W-:-:S11]  /*16ff0*/  ISETP.GE.AND P0, PT, R28, c[0x0][0x3c8], PT ;  /* 0x0000f2001c007a0c */ /* 0x000fd60003f06270 */
[-C--:B------:R-:W-:Y:S02]  /*17000*/  @!P1 LEA R10, P4, R30, R2.reuse, 0x2 ;  /* 0x000000021e0a9211 */ /* 0x080fe400078810ff */
[----:B------:R-:W-:-:S11]  /*17010*/  @!P0 LEA R8, P6, R28, R2, 0x2 ;  /* 0x000000021c088211 */ /* 0x000fd600078c10ff */
[----:B------:R-:W-:-:S04]  /*17020*/  P2R R3, PR, RZ, 0x10 ;  /* 0x00000010ff037803 */ /* 0x000fc80000000000 */
[----:B------:R-:W-:Y:S02]  /*17030*/  ISETP.NE.AND P3, PT, R3, RZ, PT ;  /* 0x000000ff0300720c */ /* 0x000fe40003f65270 */
[----:B------:R-:W-:Y:S02]  /*17040*/  ISETP.GE.AND P4, PT, R18, c[0x0][0x3c8], PT ;  /* 0x0000f20012007a0c */ /* 0x000fe40003f86270 */
[-C--:B------:R-:W-:Y:S02]  /*17050*/  @!P1 LEA.HI.X R11, R30, R4.reuse, R31, 0x2, P3 ;  /* 0x000000041e0b9211 */ /* 0x080fe400018f141f */
[----:B------:R-:W-:Y:S01]  /*17060*/  @!P0 LEA.HI.X R9, R28, R4, R29, 0x2, P6 ;  /* 0x000000041c098211 */ /* 0x000fe200030f141d */
[----:B------:R-:W-:Y:S04]  /*17070*/  @!P2 ST.E.64 [R16.64], R104 ;  /* 0x000000681000a985 */ /* 0x000fe8000c101b08 */
[----:B------:R-:W-:Y:S04]  /*17080*/  @!P1 ST.E.64 [R10.64], R96 ;  /* 0x000000600a009985 */ /* 0x000fe8000c101b08 */
[----:B------:R1:W-:Y:S02]  /*17090*/  @!P0 ST.E.64 [R8.64], R60 ;  /* 0x0000003c08008985 */ /* 0x0003e4000c101b08 */
[----:B-1----:R-:W-:-:S02]  /*170a0*/  @!P4 LEA R8, P6, R18, R2, 0x2 ;  /* 0x000000021208c211 */ /* 0x002fc400078c10ff */
[----:B--2---:R-:W-:Y:S02]  /*170b0*/  ISETP.GE.AND P5, PT, R26, c[0x0][0x3c8], PT ;  /* 0x0000f2001a007a0c */ /* 0x004fe40003fa6270 */
[----:B---3--:R-:W-:-:S11]  /*170c0*/  ISETP.GE.AND P3, PT, R24, c[0x0][0x3c8], PT ;  /* 0x0000f20018007a0c */ /* 0x008fd60003f66270 */
[----:B------:R-:W-:-:S04]  /*170d0*/  @!P5 LEA R10, P0, R26, R2, 0x2 ;  /* 0x000000021a0ad211 */ /* 0x000fc800078010ff */
[----:B------:R-:W-:-:S05]  /*170e0*/  @!P5 LEA.HI.X R11, R26, R4, R27, 0x2, P0 ;  /* 0x000000041a0bd211 */ /* 0x000fca00000f141b */
[----:B------:R1:W-:Y:S01]  /*170f0*/  @!P5 ST.E.64 [R10.64], R72 ;  /* 0x000000480a00d985 */ /* 0x0003e2000c101b08 */
[----:B-----5:R-:W-:Y:S02]  /*17100*/  ISETP.GE.AND P2, PT, R22, c[0x0][0x3c8], PT ;  /* 0x0000f20016007a0c */ /* 0x020fe40003f46270 */
[----:B------:R-:W-:Y:S02]  /*17110*/  ISETP.GE.AND P1, PT, R20, c[0x0][0x3c8], PT ;  /* 0x0000f20014007a0c */ /* 0x000fe40003f26270 */
[----:B------:R-:W-:Y:S02]  /*17120*/  ISETP.GE.AND P0, PT, R6, c[0x0][0x3c8], PT ;  /* 0x0000f20006007a0c */ /* 0x000fe40003f06270 */
[----:B------:R-:W-:Y:S02]  /*17130*/  @!P4 LEA.HI.X R9, R18, R4, R19, 0x2, P6 ;  /* 0x000000041209c211 */ /* 0x000fe400030f1413 */
[----:B------:R-:W-:-:S03]  /*17140*/  @!P3 LEA R18, P5, R24, R2, 0x2 ;  /* 0x000000021812b211 */ /* 0x000fc600078a10ff */
[----:B------:R2:W-:Y:S02]  /*17150*/  @!P4 ST.E.64 [R8.64], R84 ;  /* 0x000000540800c985 */ /* 0x0005e4000c101b08 */
[----:B------:R-:W-:-:S08]  /*17160*/  @!P2 LEA R16, P6, R22, R2, 0x2 ;  /* 0x000000021610a211 */ /* 0x000fd000078c10ff */
[----:B------:R-:W-:-:S04]  /*17170*/  P2R R3, PR, RZ, 0x20 ;  /* 0x00000020ff037803 */ /* 0x000fc80000000000 */
[----:B------:R-:W-:Y:S02]  /*17180*/  ISETP.NE.AND P4, PT, R3, RZ, PT ;  /* 0x000000ff0300720c */ /* 0x000fe40003f85270 */
[----:B-1----:R-:W-:Y:S02]  /*17190*/  @!P1 LEA R10, P5, R20, R2, 0x2 ;  /* 0x00000002140a9211 */ /* 0x002fe400078a10ff */
[-C--:B------:R-:W-:Y:S02]  /*171a0*/  @!P3 LEA.HI.X R19, R24, R4.reuse, R25, 0x2, P4 ;  /* 0x000000041813b211 */ /* 0x080fe400020f1419 */
[-C--:B----4-:R-:W-:Y:S02]  /*171b0*/  @!P2 LEA.HI.X R17, R22, R4.reuse, R23, 0x2, P6 ;  /* 0x000000041611a211 */ /* 0x090fe400030f1417 */
[----:B------:R-:W-:Y:S01]  /*171c0*/  @!P1 LEA.HI.X R11, R20, R4, R21, 0x2, P5 ;  /* 0x00000004140b9211 */ /* 0x000fe200028f1415 */
[----:B------:R1:W-:Y:S01]  /*171d0*/  @!P3 ST.E.64 [R18.64], R94 ;  /* 0x0000005e1200b985 */ /* 0x0003e2000c101b08 */
[----:B--2---:R-:W-:-:S03]  /*171e0*/  @!P0 LEA R8, P4, R6, R2, 0x2 ;  /* 0x0000000206088211 */ /* 0x004fc600078810ff */
[----:B------:R1:W-:Y:S01]  /*171f0*/  @!P2 ST.E.64 [R16.64], R90 ;  /* 0x0000005a1000a985 */ /* 0x0003e2000c101b08 */
[----:B------:R-:W-:-:S03]  /*17200*/  @!P0 LEA.HI.X R9, R6, R4, R15, 0x2, P4 ;  /* 0x0000000406098211 */ /* 0x000fc600020f140f */
[----:B------:R1:W-:Y:S04]  /*17210*/  @!P1 ST.E.64 [R10.64], R86 ;  /* 0x000000560a009985 */ /* 0x0003e8000c101b08 */
[----:B------:R1:W-:Y:S01]  /*17220*/  @!P0 ST.E.64 [R8.64], R70 ;  /* 0x0000004608008985 */ /* 0x0003e2000c101b08 */
[----:B------:R-:W-:-:S13]  /*17230*/  ISETP.GE.AND P0, PT, R5, c[0x0][0x3c8], PT ;  /* 0x0000f20005007a0c */ /* 0x000fda0003f06270 */
[----:B------:R-:W-:Y:S05]  /*17240*/  @P0 BRA `(.L_x_478) ;  /* 0x00000ba000000947 */ /* 0x000fea0003800000 */
[----:B------:R-:W2:Y:S01]  /*17250*/  LDL R6, [R1+0xb0] ;  /* 0x0000b00001067983 */ /* 0x000ea20000100800 */
[----:B------:R-:W-:-:S04]  /*17260*/  LEA R2, P0, R5, R2, 0x2 ;  /* 0x0000000205027211 */ /* 0x000fc800078010ff */
[----:B--2---:R-:W-:-:S05]  /*17270*/  LEA.HI.X R3, R5, R4, R6, 0x2, P0 ;  /* 0x0000000405037211 */ /* 0x004fca00000f1406 */
[----:B------:R2:W-:Y:S01]  /*17280*/  ST.E.64 [R2.64], R64 ;  /* 0x0000004002007985 */ /* 0x0005e2000c101b08 */
[----:B------:R-:W-:Y:S05]  /*17290*/  BRA `(.L_x_478) ;  /* 0x00000b5000007947 */ /* 0x000fea0003800000 */
.L_x_463:
[----:B------:R-:W2:Y:S04]  /*172a0*/  LDL.LU R2, [R1+0x38] ;  /* 0x0000380001027983 */ /* 0x000ea80000300800 */
[----:B-1----:R-:W3:Y:S01]  /*172b0*/  LDL.LU R6, [R1+0x3c] ;  /* 0x00003c0001067983 */ /* 0x002ee20000300800 */
[----:B------:R-:W-:Y:S02]  /*172c0*/  ISETP.NE.U32.AND P0, PT, RZ, c[0x0][0x508], PT ;  /* 0x00014200ff007a0c */ /* 0x000fe40003f05070 */
[----:B------:R-:W-:Y:S01]  /*172d0*/  ISETP.NE.U32.AND P3, PT, RZ, c[0x0][0x500], PT ;  /* 0x00014000ff007a0c */ /* 0x000fe20003f65070 */
[----:B------:R-:W4:Y:S01]  /*172e0*/  LDL.LU R3, [R1+0x48] ;  /* 0x0000480001037983 */ /* 0x000f220000300800 */
[----:B------:R-:W-:Y:S01]  /*172f0*/  ISETP.NE.AND.EX P2, PT, RZ, c[0x0][0x50c], PT, P0 ;  /* 0x00014300ff007a0c */ /* 0x000fe20003f45300 */
[----:B------:R-:W-:Y:S01]  /*17300*/  IMAD.MOV.U32 R23, RZ, RZ, c[0x0][0x388] ;  /* 0x0000e200ff177624 */ /* 0x000fe200078e00ff */
[----:B------:R-:W-:-:S02]  /*17310*/  ISETP.NE.AND.EX P3, PT, RZ, c[0x0][0x504], PT, P3 ;  /* 0x00014100ff007a0c */ /* 0x000fc40003f65330 */
[----:B--2---:R-:W-:-:S09]  /*17320*/  IADD3 R4, P1, R2, c[0x0][0x500], RZ ;  /* 0x0001400002047a10 */ /* 0x004fd20007f3e0ff */
[----:B------:R-:W-:Y:S01]  /*17330*/  @P2 IADD3 R8, P0, R2, c[0x0][0x508], RZ ;  /* 0x0001420002082a10 */ /* 0x000fe20007f1e0ff */
[----:B------:R-:W-:Y:S01]  /*17340*/  IMAD.MOV.U32 R2, RZ, RZ, RZ ;  /* 0x000000ffff027224 */ /* 0x000fe200078e00ff */
[C---:B---3--:R-:W-:Y:S02]  /*17350*/  IADD3.X R5, R6.reuse, c[0x0][0x504], RZ, P1, !PT ;  /* 0x0001410006057a10 */ /* 0x048fe40000ffe4ff */
[----:B------:R-:W-:-:S03]  /*17360*/  @P2 IADD3.X R9, R6, c[0x0][0x50c], RZ, P0, !PT ;  /* 0x0001430006092a10 */ /* 0x000fc600007fe4ff */
[----:B------:R1:W5:Y:S04]  /*17370*/  @P3 LDG.E R2, [R4.64] ;  /* 0x0000000804023981 */ /* 0x000368000c1e1900 */
[----:B------:R1:W5:Y:S01]  /*17380*/  @P2 LDG.E R23, [R8.64] ;  /* 0x0000000808172981 */ /* 0x000362000c1e1900 */
[----:B----4-:R-:W-:-:S04]  /*17390*/  ISETP.NE.AND P0, PT, R3, RZ, PT ;  /* 0x000000ff0300720c */ /* 0x010fc80003f05270 */
[----:B------:R-:W-:Y:S01]  /*173a0*/  SEL R22, R3, c[0x0][0x3d4], P0 ;  /* 0x0000f50003167a07 */ /* 0x000fe20000000000 */
[----:B------:R-:W-:Y:S05]  /*173b0*/  @P2 BRA `(.L_x_484) ;  /* 0x0000004000002947 */ /* 0x000fea0003800000 */
[----:B------:R-:W-:Y:S05]  /*173c0*/  @!P3 BRA `(.L_x_484) ;  /* 0x000000300000b947 */ /* 0x000fea0003800000 */
[----:B------:R2:W3:Y:S04]  /*173d0*/  LDG.E R3, [R4.64] ;  /* 0x0000000804037981 */ /* 0x0004e8000c1e1900 */
[----:B-12---:R-:W3:Y:S02]  /*173e0*/  LDG.E R4, [R4.64+0x4] ;  /* 0x0000040804047981 */ /* 0x006ee4000c1e1900 */
[----:B---3-5:R-:W-:Y:S02]  /*173f0*/  IADD3 R23, -R3, R4, RZ ;  /* 0x0000000403177210 */ /* 0x028fe40007ffe1ff */
.L_x_484:
[----:B------:R-:W2:Y:S04]  /*17400*/  LDL.LU R6, [R1+0x30] ;  /* 0x0000300001067983 */ /* 0x000ea80000300800 */
[----:B-1----:R-:W3:Y:S04]  /*17410*/  LDL.LU R4, [R1+0x40] ;  /* 0x0000400001047983 */ /* 0x002ee80000300800 */
[----:B------:R-:W4:Y:S01]  /*17420*/  LDL.LU R3, [R1+0x44] ;  /* 0x0000440001037983 */ /* 0x000f220000300800 */
[----:B------:R-:W-:Y:S01]  /*17430*/  BSSY B0, `(.L_x_485) ;  /* 0x0000039000007945 */ /* 0x000fe20003800000 */
[----:B-----5:R-:W-:-:S02]  /*17440*/  SHF.R.S32.HI R21, RZ, 0x1f, R2 ;  /* 0x0000001fff157819 */ /* 0x020fc40000011402 */
[----:B------:R-:W1:Y:S02]  /*17450*/  S2R R5, SR_TID.X ;  /* 0x0000000000057919 */ /* 0x000e640000002100 */
[----:B-1----:R-:W-:Y:S02]  /*17460*/  ISETP.GT.AND P0, PT, R5, 0x7f, PT ;  /* 0x0000007f0500780c */ /* 0x002fe40003f04270 */
[----:B--2---:R-:W-:Y:S02]  /*17470*/  LOP3.LUT R6, R6, 0xffff, RZ, 0xc0, !PT ;  /* 0x0000ffff06067812 */ /* 0x004fe400078ec0ff */
[----:B---3--:R-:W-:Y:S02]  /*17480*/  SEL R15, R4, RZ, !P3 ;  /* 0x000000ff040f7207 */ /* 0x008fe40005800000 */
[----:B----4-:R-:W-:-:S07]  /*17490*/  SEL R26, R3, RZ, !P3 ;  /* 0x000000ff031a7207 */ /* 0x010fce0005800000 */
[----:B------:R-:W-:Y:S05]  /*174a0*/  @P0 BRA `(.L_x_486) ;  /* 0x0000031000000947 */ /* 0x000fea0003800000 */
[----:B------:R-:W2:Y:S01]  /*174b0*/  LDL R4, [R1+0x2c] ;  /* 0x00002c0001047983 */ /* 0x000ea20000100800 */
[----:B------:R-:W-:Y:S01]  /*174c0*/  IMAD R3, R23, c[0x0][0x4e8], RZ ;  /* 0x00013a0017037a24 */ /* 0x000fe200078e02ff */
[----:B--2---:R-:W-:-:S04]  /*174d0*/  LEA R20, R4, R5, 0x7 ;  /* 0x0000000504147211 */ /* 0x004fc800078e38ff */
        /* <DEDUP_REMOVED lines=12> */
[C---:B------:R-:W-:Y:S01]  /*175a0*/  IMAD.WIDE.U32 R4, R10.reuse, R15, RZ ;  /* 0x0000000f0a047225 */ /* 0x040fe200078e00ff */
        /* <DEDUP_REMOVED lines=33> */
.L_x_486:
[----:B------:R-:W-:Y:S05]  /*177c0*/  BSYNC B0 ;  /* 0x0000000000007941 */ /* 0x000fea0003800000 */
.L_x_485:
[----:B------:R-:W-:-:S13]  /*177d0*/  ISETP.GT.AND P0, PT, R22, 0x1, PT ;  /* 0x000000011600780c */ /* 0x000fda0003f04270 */
[----:B------:R-:W-:Y:S05]  /*177e0*/  @P0 BRA `(.L_x_478) ;  /* 0x0000060000000947 */ /* 0x000fea0003800000 */
[----:B------:R-:W2:Y:S01]  /*177f0*/  LDL.LU R11, [R1+0x2c] ;  /* 0x00002c00010b7983 */ /* 0x000ea20000300800 */
[----:B------:R-:W-:Y:S01]  /*17800*/  MOV R4, c[0x0][0x4e8] ;  /* 0x00013a0000047a02 */ /* 0x000fe20000000f00 */
[----:B-1----:R-:W-:Y:S02]  /*17810*/  IMAD R3, R21, c[0x0][0x3a0], RZ ;  /* 0x0000e80015037a24 */ /* 0x002fe400078e02ff */
[----:B------:R-:W-:Y:S01]  /*17820*/  IMAD R8, R26, c[0x0][0x3f0], RZ ;  /* 0x0000fc001a087a24 */ /* 0x000fe200078e02ff */
[----:B------:R-:W-:Y:S01]  /*17830*/  ISETP.NE.AND P0, PT, R4, 0x1, PT ;  /* 0x000000010400780c */ /* 0x000fe20003f05270 */
[----:B------:R-:W-:-:S04]  /*17840*/  IMAD.WIDE.U32 R4, R2, c[0x0][0x3a0], RZ ;  /* 0x0000e80002047a25 */ /* 0x000fc800078e00ff */
[----:B------:R-:W-:-:S05]  /*17850*/  IMAD R2, R2, c[0x0][0x3a4], R3 ;  /* 0x0000e90002027a24 */ /* 0x000fca00078e0203 */
[----:B------:R-:W-:-:S05]  /*17860*/  IADD3 R5, R5, R2, RZ ;  /* 0x0000000205057210 */ /* 0x000fca0007ffe0ff */
[----:B------:R-:W-:-:S04]  /*17870*/  IMAD.WIDE.U32 R4, R6, c[0x0][0x3e8], R4 ;  /* 0x0000fa0006047a25 */ /* 0x000fc800078e0004 */
[----:B------:R-:W-:-:S04]  /*17880*/  IMAD R5, R6, c[0x0][0x3ec], R5 ;  /* 0x0000fb0006057a24 */ /* 0x000fc800078e0205 */
[----:B------:R-:W-:Y:S01]  /*17890*/  IMAD.WIDE.U32 R4, R15, c[0x0][0x3f0], R4 ;  /* 0x0000fc000f047a25 */ /* 0x000fe200078e0004 */
[----:B--2---:R-:W-:-:S04]  /*178a0*/  LEA R3, R11, R0, 0x7 ;  /* 0x000000000b037211 */ /* 0x004fc800078e38ff */
[----:B------:R-:W-:Y:S01]  /*178b0*/  MOV R2, R3 ;  /* 0x0000000300027202 */ /* 0x000fe20000000f00 */
[----:B------:R-:W-:-:S05]  /*178c0*/  @P0 IMAD.HI.U32 R9, R3, c[0x0][0x4ec], RZ ;  /* 0x00013b0003090a27 */ /* 0x000fca00078e00ff */
[----:B------:R-:W-:Y:S01]  /*178d0*/  @P0 SHF.R.U32.HI R2, RZ, c[0x0][0x4f0], R9 ;  /* 0x00013c00ff020a19 */ /* 0x000fe20000011609 */
[----:B------:R-:W-:-:S03]  /*178e0*/  IMAD R9, R15, c[0x0][0x3f4], R8 ;  /* 0x0000fd000f097a24 */ /* 0x000fc600078e0208 */
[----:B------:R-:W-:Y:S02]  /*178f0*/  IADD3 R6, -R2, RZ, RZ ;  /* 0x000000ff02067210 */ /* 0x000fe40007ffe1ff */
[----:B------:R-:W-:Y:S02]  /*17900*/  SHF.R.S32.HI R8, RZ, 0x1f, R2 ;  /* 0x0000001fff087819 */ /* 0x000fe40000011402 */
[----:B------:R-:W-:Y:S01]  /*17910*/  IADD3 R5, R5, R9, RZ ;  /* 0x0000000905057210 */ /* 0x000fe20007ffe0ff */
[----:B------:R-:W-:Y:S02]  /*17920*/  IMAD R6, R6, c[0x0][0x4e8], R3 ;  /* 0x00013a0006067a24 */ /* 0x000fe400078e0203 */
[----:B------:R-:W-:-:S03]  /*17930*/  IMAD R3, R8, c[0x0][0x3e0], RZ ;  /* 0x0000f80008037a24 */ /* 0x000fc600078e02ff */
[----:B------:R-:W-:Y:S01]  /*17940*/  SHF.R.S32.HI R8, RZ, 0x1f, R6 ;  /* 0x0000001fff087819 */ /* 0x000fe20000011406 */
[C---:B------:R-:W-:Y:S02]  /*17950*/  IMAD R9, R2.reuse, c[0x0][0x3e4], R3 ;  /* 0x0000f90002097a24 */ /* 0x040fe400078e0203 */
[----:B------:R-:W-:-:S04]  /*17960*/  IMAD.WIDE.U32 R2, R2, c[0x0][0x3e0], R4 ;  /* 0x0000f80002027a25 */ /* 0x000fc800078e0004 */
[----:B------:R-:W-:Y:S01]  /*17970*/  IMAD R4, R8, c[0x0][0x3d8], RZ ;  /* 0x0000f60008047a24 */ /* 0x000fe200078e02ff */
[----:B------:R-:W-:-:S03]  /*17980*/  IADD3 R3, R3, R9, RZ ;  /* 0x0000000903037210 */ /* 0x000fc60007ffe0ff */
[C---:B------:R-:W-:Y:S02]  /*17990*/  IMAD R4, R6.reuse, c[0x0][0x3dc], R4 ;  /* 0x0000f70006047a24 */ /* 0x040fe400078e0204 */
[----:B------:R-:W-:Y:S01]  /*179a0*/  IMAD.WIDE.U32 R2, R6, c[0x0][0x3d8], R2 ;  /* 0x0000f60006027a25 */ /* 0x000fe200078e0002 */
[----:B------:R-:W-:-:S04]  /*179b0*/  LEA R6, R11, R81, 0x7 ;  /* 0x000000510b067211 */ /* 0x000fc800078e38ff */
[----:B------:R-:W-:Y:S02]  /*179c0*/  IADD3 R5, R3, R4, RZ ;  /* 0x0000000403057210 */ /* 0x000fe40007ffe0ff */
[----:B------:R-:W-:-:S04]  /*179d0*/  LEA R10, P0, R2, c[0x0][0x380], 0x1 ;  /* 0x0000e000020a7a11 */ /* 0x000fc800078008ff */
[----:B------:R-:W-:Y:S01]  /*179e0*/  LEA.HI.X R5, R2, c[0x0][0x384], R5, 0x1, P0 ;  /* 0x0000e10002057a11 */ /* 0x000fe200000f0c05 */
[----:B------:R-:W-:Y:S06]  /*179f0*/  BRA.DIV ~URZ, `(.L_x_487) ;  /* 0x000025c27f007947 */ /* 0x000fec000b800000 */
[----:B------:R1:W2:Y:S02]  /*17a00*/  SHFL.IDX PT, R11, R5, RZ, 0x181f ;  /* 0x00181fff050b7589 */ /* 0x0002a400000e0000 */
.L_x_551:
[----:B------:R-:W-:Y:S05]  /*17a10*/  BRA.DIV ~URZ, `(.L_x_488) ;  /* 0x000026127f007947 */ /* 0x000fea000b800000 */
[----:B------:R3:W4:Y:S02]  /*17a20*/  SHFL.IDX PT, R2, R10, RZ, 0x181f ;  /* 0x00181fff0a027589 */ /* 0x00072400000e0000 */
.L_x_552:
[----:B------:R-:W-:Y:S01]  /*17a30*/  IMAD R4, R23, c[0x0][0x4e8], RZ ;  /* 0x00013a0017047a24 */ /* 0x000fe200078e02ff */
[----:B------:R-:W-:Y:S04]  /*17a40*/  BSSY B0, `(.L_x_489) ;  /* 0x000000b000007945 */ /* 0x000fe80003800000 */
[----:B------:R-:W-:-:S13]  /*17a50*/  ISETP.GE.AND P0, PT, R6, R4, PT ;  /* 0x000000040600720c */ /* 0x000fda0003f06270 */
[----:B------:R-:W-:Y:S05]  /*17a60*/  @P0 BRA `(.L_x_490) ;  /* 0x0000008000000947 */ /* 0x000fea0003800000 */
[----:B------:R-:W-:Y:S02]  /*17a70*/  ISETP.GE.AND P1, PT, R76, c[0x0][0x3c8], PT ;  /* 0x0000f2004c007a0c */ /* 0x000fe40003f26270 */
[----:B------:R-:W-:-:S11]  /*17a80*/  ISETP.GE.AND P0, PT, R212, c[0x0][0x3c8], PT ;  /* 0x0000f200d4007a0c */ /* 0x000fd60003f06270 */
[-C--:B----4-:R-:W-:Y:S02]  /*17a90*/  @!P1 LEA R8, P3, R76, R2.reuse, 0x1 ;  /* 0x000000024c089211 */ /* 0x090fe400078608ff */
[----:B------:R-:W-:Y:S02]  /*17aa0*/  @!P0 LEA R2, P2, R212, R2, 0x1 ;  /* 0x00000002d4028211 */ /* 0x000fe400078408ff */
[-C--:B--2---:R-:W-:Y:S02]  /*17ab0*/  @!P1 LEA.HI.X R9, R76, R11.reuse, R77, 0x1, P3 ;  /* 0x0000000b4c099211 */ /* 0x084fe400018f0c4d */
[----:B------:R-:W-:-:S03]  /*17ac0*/  @!P0 LEA.HI.X R3, R212, R11, R231, 0x1, P2 ;  /* 0x0000000bd4038211 */ /* 0x000fc600010f0ce7 */
[----:B------:R2:W-:Y:S04]  /*17ad0*/  @!P1 ST.E.128 [R8.64], RZ ;  /* 0x000000ff08009985 */ /* 0x0005e8000c101d08 */
[----:B------:R2:W-:Y:S02]  /*17ae0*/  @!P0 ST.E.128 [R2.64], RZ ;  /* 0x000000ff02008985 */ /* 0x0005e4000c101d08 */
.L_x_490:
[----:B------:R-:W-:Y:S05]  /*17af0*/  BSYNC B0 ;  /* 0x0000000000007941 */ /* 0x000fea0003800000 */
.L_x_489:
[----:B------:R-:W-:Y:S05]  /*17b00*/  BRA.DIV ~URZ, `(.L_x_491) ;  /* 0x000025927f007947 */ /* 0x000fea000b800000 */
[----:B--2---:R2:W1:Y:S04]  /*17b10*/  SHFL.IDX PT, R11, R5, 0x1, 0x181f ;  /* 0x00381f00050b7f89 */ /* 0x00446800000e0000 */
[----:B----4-:R2:W4:Y:S02]  /*17b20*/  SHFL.IDX PT, R2, R10, 0x1, 0x181f ;  /* 0x00381f000a027f89 */ /* 0x01052400000e0000 */
.L_x_553:
        /* <DEDUP_REMOVED lines=8> */
[-C--:B-1----:R-:W-:Y:S02]  /*17bb0*/  @!P1 LEA.HI.X R9, R76, R11.reuse, R77, 0x1, P3 ;  /* 0x0000000b4c099211 */ /* 0x082fe400018f0c4d */
[----:B------:R-:W-:-:S03]  /*17bc0*/  @!P0 LEA.HI.X R3, R212, R11, R231, 0x1, P2 ;  /* 0x0000000bd4038211 */ /* 0x000fc600010f0ce7 */
[----:B------:R1:W-:Y:S04]  /*17bd0*/  @!P1 ST.E.128 [R8.64], RZ ;  /* 0x000000ff08009985 */ /* 0x0003e8000c101d08 */
[----:B------:R1:W-:Y:S02]  /*17be0*/  @!P0 ST.E.128 [R2.64], RZ ;  /* 0x000000ff02008985 */ /* 0x0003e4000c101d08 */
.L_x_493:
[----:B------:R-:W-:Y:S05]  /*17bf0*/  BSYNC B0 ;  /* 0x0000000000007941 */ /* 0x000fea0003800000 */
.L_x_492:
[----:B------:R-:W-:Y:S05]  /*17c00*/  BRA.DIV ~URZ, `(.L_x_494) ;  /* 0x000025627f007947 */ /* 0x000fea000b800000 */
[----:B-1----:R1:W2:Y:S02]  /*17c10*/  SHFL.IDX PT, R11, R5, 0x2, 0x181f ;  /* 0x00581f00050b7f89 */ /* 0x0022a400000e0000 */
.L_x_554:
[----:B------:R-:W-:Y:S05]  /*17c20*/  BRA.DIV ~URZ, `(.L_x_495) ;  /* 0x000025b27f007947 */ /* 0x000fea000b800000 */
[----:B----4-:R4:W1:Y:S02]  /*17c30*/  SHFL.IDX PT, R2, R10, 0x2, 0x181f ;  /* 0x00581f000a027f89 */ /* 0x01086400000e0000 */
.L_x_555:
[----:B------:R-:W-:Y:S01]  /*17c40*/  IADD3 R3, R6, 0x40, RZ ;  /* 0x0000004006037810 */ /* 0x000fe20007ffe0ff */
[----:B------:R-:W-:Y:S03]  /*17c50*/  BSSY B0, `(.L_x_496) ;  /* 0x000000b000007945 */ /* 0x000fe60003800000 */
[----:B------:R-:W-:-:S13]  /*17c60*/  ISETP.GE.AND P0, PT, R3, R4, PT ;  /* 0x000000040300720c */ /* 0x000fda0003f06270 */
[----:B------:R-:W-:Y:S05]  /*17c70*/  @P0 BRA `(.L_x_497) ;  /* 0x0000008000000947 */ /* 0x000fea0003800000 */
[----:B------:R-:W-:Y:S02]  /*17c80*/  ISETP.GE.AND P1, PT, R76, c[0x0][0x3c8], PT ;  /* 0x0000f2004c007a0c */ /* 0x000fe40003f26270 */
[----:B------:R-:W-:-:S11]  /*17c90*/  ISETP.GE.AND P0, PT, R212, c[0x0][0x3c8], PT ;  /* 0x0000f200d4007a0c */ /* 0x000fd60003f06270 */
[-C--:B-1----:R-:W-:Y:S02]  /*17ca0*/  @!P1 LEA R8, P3, R76, R2.reuse, 0x1 ;  /* 0x000000024c089211 */ /* 0x082fe400078608ff */
[----:B------:R-:W-:Y:S02]  /*17cb0*/  @!P0 LEA R2, P2, R212, R2, 0x1 ;  /* 0x00000002d4028211 */ /* 0x000fe400078408ff */
[-C--:B--2---:R-:W-:Y:S02]  /*17cc0*/  @!P1 LEA.HI.X R9, R76, R11.reuse, R77, 0x1, P3 ;  /* 0x0000000b4c099211 */ /* 0x084fe400018f0c4d */
[----:B------:R-:W-:-:S03]  /*17cd0*/  @!P0 LEA.HI.X R3, R212, R11, R231, 0x1, P2 ;  /* 0x0000000bd4038211 */ /* 0x000fc600010f0ce7 */
[----:B------:R1:W-:Y:S04]  /*17ce0*/  @!P1 ST.E.128 [R8.64], RZ ;  /* 0x000000ff08009985 */ /* 0x0003e8000c101d08 */
[----:B------:R1:W-:Y:S02]  /*17cf0*/  @!P0 ST.E.128 [R2.64], RZ ;  /* 0x000000ff02008985 */ /* 0x0003e4000c101d08 */
.L_x_497:
[----:B------:R-:W-:Y:S05]  /*17d00*/  BSYNC B0 ;  /* 0x0000000000007941 */ /* 0x000fea0003800000 */
.L_x_496:
[----:B------:R-:W-:Y:S05]  /*17d10*/  BRA.DIV ~URZ, `(.L_x_498) ;  /* 0x000025327f007947 */ /* 0x000fea000b800000 */
[----:B-1----:R1:W3:Y:S04]  /*17d20*/  SHFL.IDX PT, R8, R5, 0x3, 0x181f ;  /* 0x00781f0005087f89 */ /* 0x0022e800000e0000 */
[----:B------:R1:W4:Y:S02]  /*17d30*/  SHFL.IDX PT, R2, R10, 0x3, 0x181f ;  /* 0x00781f000a027f89 */ /* 0x00032400000e0000 */
.L_x_556:
[----:B------:R-:W-:-:S04]  /*17d40*/  IADD3 R6, R6, 0x60, RZ ;  /* 0x0000006006067810 */ /* 0x000fc80007ffe0ff */
[----:B------:R-:W-:-:S13]  /*17d50*/  ISETP.GE.AND P0, PT, R6, R4, PT ;  /* 0x000000040600720c */ /* 0x000fda0003f06270 */
[----:B------:R-:W-:Y:S05]  /*17d60*/  @P0 BRA `(.L_x_478) ;  /* 0x0000008000000947 */ /* 0x000fea0003800000 */
[----:B------:R-:W-:Y:S02]  /*17d70*/  ISETP.GE.AND P1, PT, R76, c[0x0][0x3c8], PT ;  /* 0x0000f2004c007a0c */ /* 0x000fe40003f26270 */
[----:B------:R-:W-:-:S11]  /*17d80*/  ISETP.GE.AND P0, PT, R212, c[0x0][0x3c8], PT ;  /* 0x0000f200d4007a0c */ /* 0x000fd60003f06270 */
[-C--:B----4-:R-:W-:Y:S02]  /*17d90*/  @!P1 LEA R4, P3, R76, R2.reuse, 0x1 ;  /* 0x000000024c049211 */ /* 0x090fe400078608ff */
[----:B------:R-:W-:Y:S02]  /*17da0*/  @!P0 LEA R2, P2, R212, R2, 0x1 ;  /* 0x00000002d4028211 */ /* 0x000fe400078408ff */
[-C--:B-123--:R-:W-:Y:S02]  /*17db0*/  @!P1 LEA.HI.X R5, R76, R8.reuse, R77, 0x1, P3 ;  /* 0x000000084c059211 */ /* 0x08efe400018f0c4d */
[----:B------:R-:W-:-:S03]  /*17dc0*/  @!P0 LEA.HI.X R3, R212, R8, R231, 0x1, P2 ;  /* 0x00000008d4038211 */ /* 0x000fc600010f0ce7 */
[----:B------:R1:W-:Y:S04]  /*17dd0*/  @!P1 ST.E.128 [R4.64], RZ ;  /* 0x000000ff04009985 */ /* 0x0003e8000c101d08 */
[----:B------:R1:W-:Y:S02]  /*17de0*/  @!P0 ST.E.128 [R2.64], RZ ;  /* 0x000000ff02008985 */ /* 0x0003e4000c101d08 */
.L_x_478:
[----:B------:R-:W-:Y:S05]  /*17df0*/  BSYNC B1 ;  /* 0x0000000000017941 */ /* 0x000fea0003800000 */
.L_x_462:
[----:B------:R-:W-:-:S13]  /*17e00*/  ISETP.NE.AND P0, PT, RZ, UR7, PT ;  /* 0x00000007ff007c0c */ /* 0x000fda000bf05270 */
[----:B------:R-:W-:Y:S01]  /*17e10*/  @P0 WARPSYNC 0xffffffff ;  /* 0xffffffff00000948 */ /* 0x000fe20003800000 */
[----:B------:R-:W-:Y:S06]  /*17e20*/  @P0 BAR.SYNC.DEFER_BLOCKING 0x5, 0x100 ;  /* 0x0144000000000b1d */ /* 0x000fec0000010000 */
[----:B-1234-:R-:W1:Y:S04]  /*17e30*/  @P0 LDS.128 R8, [0xf100] ;  /* 0x00f10000ff080984 */ /* 0x01ee680000000c00 */
[----:B-1----:R1:W-:Y:S04]  /*17e40*/  @P0 STL.64 [R1+0x28], R8 ;  /* 0x0000280801000387 */ /* 0x0023e80000100a00 */
[----:B------:R1:W-:Y:S04]  /*17e50*/  @P0 STL.64 [R1+0x30], R10 ;  /* 0x0000300a01000387 */ /* 0x0003e80000100a00 */
[----:B------:R-:W-:Y:S06]  /*17e60*/  @P0 BAR.ARV 0x4, 0x100 ;  /* 0x0104000000000b1d */ /* 0x000fec0000002000 */
[----:B------:R-:W-:Y:S05]  /*17e70*/  @P0 BRA `(.L_x_499) ;  /* 0x00000ba000000947 */ /* 0x000fea0003800000 */
[----:B------:R-:W2:Y:S01]  /*17e80*/  S2R R2, SR_TID.X ;  /* 0x0000000000027919 */ /* 0x000ea20000002100 */
[----:B-1----:R-:W-:Y:S01]  /*17e90*/  IMAD.MOV.U32 R8, RZ, RZ, RZ ;  /* 0x000000ffff087224 */ /* 0x002fe200078e00ff */
[----:B--2---:R-:W-:-:S04]  /*17ea0*/  LOP3.LUT R18, R2, 0x1f, RZ, 0xc0, !PT ;  /* 0x0000001f02127812 */ /* 0x004fc800078ec0ff */
[----:B------:R-:W-:Y:S01]  /*17eb0*/  ISETP.NE.AND P6, PT, R18, 0x1f, PT ;  /* 0x0000001f1200780c */ /* 0x000fe20003fc5270 */
[----:B------:R-:W-:Y:S10]  /*17ec0*/  BRA.DIV ~URZ, `(.L_x_500) ;  /* 0x000024527f007947 */ /* 0x000ff4000b800000 */
[----:B------:R1:W2:Y:S02]  /*17ed0*/  SHFL.IDX PT, R10, R74, RZ, 0x1f ;  /* 0x00001fff4a0a7589 */ /* 0x0002a400000e0000 */
.L_x_557:
[----:B------:R-:W-:Y:S05]  /*17ee0*/  BRA.DIV ~URZ, `(.L_x_501) ;  /* 0x000024a27f007947 */ /* 0x000fea000b800000 */
[----:B------:R3:W4:Y:S02]  /*17ef0*/  SHFL.IDX PT, R9, R74, 0x1, 0x1f ;  /* 0x00201f004a097f89 */ /* 0x00072400000e0000 */
.L_x_558:
[----:B------:R-:W5:Y:S01]  /*17f00*/  LDL R2, [R1+0x34] ;  /* 0x0000340001027983 */ /* 0x000f620000100800 */
[----:B------:R-:W-:Y:S02]  /*17f10*/  IMAD.MOV.U32 R6, RZ, RZ, RZ ;  /* 0x000000ffff067224 */ /* 0x000fe400078e00ff */
[----:B-----5:R-:W-:-:S05]  /*17f20*/  IMAD.IADD R2, R2, 0x1, R18 ;  /* 0x0000000102027824 */ /* 0x020fca00078e0212 */
        /* <DEDUP_REMOVED lines=16> */
.L_x_559:
        /* <DEDUP_REMOVED lines=16> */
.L_x_560:
[----:B---3--:R-:W-:Y:S01]  /*18130*/  IMAD R2, R2, c[0x0][0x538], RZ ;  /* 0x00014e0002027a24 */ /* 0x008fe200078e02ff */
[----:B------:R-:W-:Y:S04]  /*18140*/  BSSY B1, `(.L_x_504) ;  /* 0x0000084000017945 */ /* 0x000fe80003800000 */
[----:B----4-:R-:W-:-:S04]  /*18150*/  IADD3 R9, R2, R9, RZ ;  /* 0x0000000902097210 */ /* 0x010fc80007ffe0ff */
[----:B--2---:R-:W-:-:S13]  /*18160*/  ISETP.GT.AND P0, PT, R9, R10, PT ;  /* 0x0000000a0900720c */ /* 0x004fda0003f04270 */
[----:B------:R-:W-:Y:S05]  /*18170*/  @P0 BRA `(.L_x_505) ;  /* 0x0000026000000947 */ /* 0x000fea0003800000 */
.L_x_509:
[----:B------:R-:W2:Y:S02]  /*18180*/  LDL.LU R2, [R1+0x34] ;  /* 0x0000340001027983 */ /* 0x000ea40000300800 */
[----:B--2---:R-:W-:-:S04]  /*18190*/  IADD3 R2, R2, 0x1f, RZ ;  /* 0x0000001f02027810 */ /* 0x004fc80007ffe0ff */
[----:B------:R-:W-:-:S13]  /*181a0*/  ISETP.GE.AND P0, PT, R2, c[0x0][0x53c], PT ;  /* 0x00014f0002007a0c */ /* 0x000fda0003f06270 */
[----:B------:R-:W-:Y:S05]  /*181b0*/  @P0 BRA `(.L_x_506) ;  /* 0x0000077000000947 */ /* 0x000fea0003800000 */
[----:B------:R2:W-:Y:S01]  /*181c0*/  STL [R1+0x34], R2 ;  /* 0x0000340201007387 */ /* 0x0005e20000100800 */
[----:B------:R-:W-:Y:S02]  /*181d0*/  MOV R6, RZ ;  /* 0x000000ff00067202 */ /* 0x000fe40000000f00 */
[----:B------:R-:W-:Y:S02]  /*181e0*/  MOV R8, RZ ;  /* 0x000000ff00087202 */ /* 0x000fe40000000f00 */
[----:B--2---:R-:W-:-:S04]  /*181f0*/  IADD3 R2, R2, R18, RZ ;  /* 0x0000001202027210 */ /* 0x004fc80007ffe0ff */
[----:B------:R-:W-:-:S13]  /*18200*/  ISETP.GE.OR P0, PT, R2, c[0x0][0x53c], !P6 ;  /* 0x00014f0002007a0c */ /* 0x000fda0007706670 */
[----:B-1----:R-:W-:Y:S02]  /*18210*/  @!P0 MOV R4, 0x4 ;  /* 0x0000000400048802 */ /* 0x002fe40000000f00 */
[----:B------:R-:W-:-:S03]  /*18220*/  @!P0 MOV R3, 0x4 ;  /* 0x0000000400038802 */ /* 0x000fc60000000f00 */
[----:B------:R-:W-:-:S04]  /*18230*/  @!P0 IMAD.WIDE R4, R2, R4, c[0x0][0x580] ;  /* 0x0001600002048625 */ /* 0x000fc800078e0204 */
[----:B------:R-:W-:Y:S01]  /*18240*/  @!P0 IMAD.WIDE R2, R2, R3, c[0x0][0x578] ;  /* 0x00015e0002028625 */ /* 0x000fe200078e0203 */
[----:B------:R-:W2:Y:S04]  /*18250*/  @!P0 LDG.E R6, [R4.64] ;  /* 0x0000000804068981 */ /* 0x000ea8000c1e1900 */
[----:B------:R-:W2:Y:S02]  /*18260*/  @!P0 LDG.E R8, [R2.64] ;  /* 0x0000000802088981 */ /* 0x000ea4000c1e1900 */
[----:B--2---:R-:W-:Y:S01]  /*18270*/  IMAD R2, R8, R6, RZ ;  /* 0x0000000608027224 */ /* 0x004fe200078e02ff */
[----:B------:R-:W-:Y:S05]  /*18280*/  BRA.DIV ~URZ, `(.L_x_507) ;  /* 0x000023627f007947 */ /* 0x000fea000b800000 */
[----:B------:R1:W2:Y:S02]  /*18290*/  SHFL.UP PT, R3, R2, 0x1, RZ ;  /* 0x0420000002037989 */ /* 0x0002a400000e00ff */
.L_x_561:
        /* <DEDUP_REMOVED lines=16> */
.L_x_562:
[----:B--2---:R-:W-:-:S05]  /*183a0*/  IMAD R2, R2, c[0x0][0x538], RZ ;  /* 0x00014e0002027a24 */ /* 0x004fca00078e02ff */
[----:B------:R-:W-:-:S04]  /*183b0*/  IADD3 R9, R2, R9, RZ ;  /* 0x0000000902097210 */ /* 0x000fc80007ffe0ff */
[----:B------:R-:W-:-:S13]  /*183c0*/  ISETP.GT.AND P0, PT, R9, R10, PT ;  /* 0x0000000a0900720c */ /* 0x000fda0003f04270 */
[----:B-1----:R-:W-:Y:S05]  /*183d0*/  @!P0 BRA `(.L_x_509) ;  /* 0xfffffda000008947 */ /* 0x002fea000383ffff */
.L_x_505:
[----:B------:R-:W-:-:S05]  /*183e0*/  IADD3 R15, -R2, R9, RZ ;  /* 0x00000009020f7210 */ /* 0x000fca0007ffe1ff */
[----:B------:R-:W-:-:S05]  /*183f0*/  IMAD R2, R4, c[0x0][0x538], R15 ;  /* 0x00014e0004027a24 */ /* 0x000fca00078e020f */
[----:B------:R-:W-:Y:S01]  /*18400*/  ISETP.GT.AND P0, PT, R2, R10, PT ;  /* 0x0000000a0200720c */ /* 0x000fe20003f04270 */
[----:B------:R-:W-:-:S12]  /*18410*/  BRA.DIV ~URZ, `(.L_x_510) ;  /* 0x000023c27f007947 */ /* 0x000fd8000b800000 */
[----:B------:R-:W-:-:S04]  /*18420*/  VOTE.ANY R9, PT, !P0 ;  /* 0x0000000000097806 */ /* 0x000fc800040e0100 */
.L_x_563:
[----:B------:R2:W3:Y:S01]  /*18430*/  POPC R11, R9 ;  /* 0x00000009000b7309 */ /* 0x0004e20000000000 */
[----:B------:R-:W-:Y:S05]  /*18440*/  BRA.DIV ~URZ, `(.L_x_511) ;  /* 0x000023e27f007947 */ /* 0x000fea000b800000 */
[----:B---3--:R3:W4:Y:S04]  /*18450*/  SHFL.IDX PT, R6, R6, R11, 0x1f ;  /* 0x00001f0b06067589 */ /* 0x00872800000e0000 */
[----:B------:R3:W1:Y:S02]  /*18460*/  SHFL.IDX PT, R5, R8, R11, 0x1f ;  /* 0x00001f0b08057589 */ /* 0x00066400000e0000 */
.L_x_564:
[----:B------:R-:W-:Y:S01]  /*18470*/  ISETP.NE.AND P0, PT, R9, RZ, PT ;  /* 0x000000ff0900720c */ /* 0x000fe20003f05270 */
[----:B------:R-:W-:-:S12]  /*18480*/  BSSY B0, `(.L_x_512) ;  /* 0x0000005000007945 */ /* 0x000fd80003800000 */
[----:B------:R-:W-:Y:S05]  /*18490*/  @!P0 BRA `(.L_x_513) ;  /* 0x0000003000008947 */ /* 0x000fea0003800000 */
[----:B------:R-:W-:Y:S01]  /*184a0*/  IADD3 R2, R11, -0x1, RZ ;  /* 0xffffffff0b027810 */ /* 0x000fe20007ffe0ff */
[----:B------:R-:W-:Y:S05]  /*184b0*/  BRA.DIV ~URZ, `(.L_x_514) ;  /* 0x000024427f007947 */ /* 0x000fea000b800000 */
[----:B------:R2:W3:Y:S02]  /*184c0*/  SHFL.IDX PT, R16, R4, R2, 0x1f ;  /* 0x00001f0204107589 */ /* 0x0004e400000e0000 */
.L_x_513:
[----:B------:R-:W-:Y:S05]  /*184d0*/  BSYNC B0 ;  /* 0x0000000000007941 */ /* 0x000fea0003800000 */
.L_x_512:
[----:B---3--:R-:W-:Y:S01]  /*184e0*/  IMAD R15, R16, c[0x0][0x538], R15 ;  /* 0x00014e00100f7a24 */ /* 0x008fe200078e020f */
[----:B----4-:R-:W-:Y:S02]  /*184f0*/  IABS R3, R6 ;  /* 0x0000000600037213 */ /* 0x010fe40000000000 */
[----:B-12---:R-:W-:Y:S02]  /*18500*/  IABS R2, R5 ;  /* 0x0000000500027213 */ /* 0x006fe40000000000 */
[----:B------:R1:W-:Y:S01]  /*18510*/  STL [R1+0x28], R15 ;  /* 0x0000280f01007387 */ /* 0x0003e20000100800 */
[----:B------:R-:W2:Y:S03]  /*18520*/  I2F.RP R8, R3 ;  /* 0x0000000300087306 */ /* 0x000ea60000209400 */
[----:B------:R-:W3:Y:S05]  /*18530*/  LDL.LU R19, [R1+0x34] ;  /* 0x0000340001137983 */ /* 0x000eea0000300800 */
[----:B--2---:R-:W2:Y:S01]  /*18540*/  MUFU.RCP R8, R8 ;  /* 0x0000000800087308 */ /* 0x004ea20000001000 */
[----:B-1----:R-:W-:Y:S01]  /*18550*/  IMAD.IADD R15, R10, 0x1, -R15 ;  /* 0x000000010a0f7824 */ /* 0x002fe200078e0a0f */
[----:B--2---:R-:W-:-:S06]  /*18560*/  IADD3 R8, R8, 0xffffffe, RZ ;  /* 0x0ffffffe08087810 */ /* 0x004fcc0007ffe0ff */
[----:B------:R-:W1:Y:S01]  /*18570*/  F2I.FTZ.U32.TRUNC.NTZ R9, R8 ;  /* 0x0000000800097305 */ /* 0x000e62000021f000 */
[----:B------:R-:W-:Y:S01]  /*18580*/  IMAD.MOV.U32 R10, RZ, RZ, R2 ;  /* 0x000000ffff0a7224 */ /* 0x000fe200078e0002 */
[----:B------:R-:W-:Y:S02]  /*18590*/  IABS R2, R6 ;  /* 0x0000000600027213 */ /* 0x000fe40000000000 */
[----:B------:R-:W-:-:S04]  /*185a0*/  IABS R16, R15 ;  /* 0x0000000f00107213 */ /* 0x000fc80000000000 */
[----:B------:R-:W2:Y:S01]  /*185b0*/  I2F.RP R17, R10 ;  /* 0x0000000a00117306 */ /* 0x000ea20000209400 */
[----:B-1----:R-:W-:Y:S01]  /*185c0*/  IMAD.MOV R4, RZ, RZ, -R9 ;  /* 0x000000ffff047224 */ /* 0x002fe200078e0a09 */
[----:B------:R-:W-:-:S03]  /*185d0*/  MOV R8, RZ ;  /* 0x000000ff00087202 */ /* 0x000fc60000000f00 */
[----:B------:R-:W-:Y:S02]  /*185e0*/  IMAD R4, R4, R3, RZ ;  /* 0x0000000304047224 */ /* 0x000fe400078e02ff */
[----:B------:R-:W-:Y:S02]  /*185f0*/  IMAD.MOV R2, RZ, RZ, -R2 ;  /* 0x000000ffff027224 */ /* 0x000fe400078e0a02 */
[----:B------:R-:W-:-:S04]  /*18600*/  IMAD.HI.U32 R9, R9, R4, R8 ;  /* 0x0000000409097227 */ /* 0x000fc800078e0008 */
[----:B------:R-:W-:Y:S02]  /*18610*/  IMAD.MOV.U32 R4, RZ, RZ, R16 ;  /* 0x000000ffff047224 */ /* 0x000fe400078e0010 */
[----:B------:R-:W-:Y:S02]  /*18620*/  IMAD.MOV.U32 R8, RZ, RZ, R2 ;  /* 0x000000ffff087224 */ /* 0x000fe400078e0002 */
[----:B------:R-:W-:-:S04]  /*18630*/  IMAD.HI.U32 R2, R9, R4, RZ ;  /* 0x0000000409027227 */ /* 0x000fc800078e00ff */
[----:B------:R-:W-:Y:S02]  /*18640*/  IMAD R4, R2, R8, R4 ;  /* 0x0000000802047224 */ /* 0x000fe400078e0204 */
[----:B--2---:R-:W1:Y:S03]  /*18650*/  MUFU.RCP R8, R17 ;  /* 0x0000001100087308 */ /* 0x004e660000001000 */
[----:B------:R-:W-:Y:S02]  /*18660*/  ISETP.GT.U32.AND P0, PT, R3, R4, PT ;  /* 0x000000040300720c */ /* 0x000fe40003f04070 */
[----:B-1----:R-:W-:-:S11]  /*18670*/  IADD3 R8, R8, 0xffffffe, RZ ;  /* 0x0ffffffe08087810 */ /* 0x002fd60007ffe0ff */
[-C--:B------:R-:W-:Y:S01]  /*18680*/  @!P0 IADD3 R4, R4, -R3.reuse, RZ ;  /* 0x8000000304048210 */ /* 0x080fe20007ffe0ff */
[----:B------:R-:W1:Y:S03]  /*18690*/  F2I.FTZ.U32.TRUNC.NTZ R9, R8 ;  /* 0x0000000800097305 */ /* 0x000e66000021f000 */
[----:B------:R-:W-:Y:S02]  /*186a0*/  ISETP.GE.U32.AND P2, PT, R4, R3, PT ;  /* 0x000000030400720c */ /* 0x000fe40003f46070 */
[----:B------:R-:W-:Y:S02]  /*186b0*/  LOP3.LUT R3, R15, R6, RZ, 0x3c, !PT ;  /* 0x000000060f037212 */ /* 0x000fe400078e3cff */
[----:B------:R-:W-:Y:S02]  /*186c0*/  @!P0 IADD3 R2, R2, 0x1, RZ ;  /* 0x0000000102028810 */ /* 0x000fe40007ffe0ff */
[----:B------:R-:W-:-:S02]  /*186d0*/  ISETP.GE.AND P1, PT, R3, RZ, PT ;  /* 0x000000ff0300720c */ /* 0x000fc40003f26270 */
[----:B------:R-:W-:-:S05]  /*186e0*/  ISETP.NE.AND P0, PT, R6, RZ, PT ;  /* 0x000000ff0600720c */ /* 0x000fca0003f05270 */
[----:B------:R-:W-:Y:S01]  /*186f0*/  @P2 IADD3 R2, R2, 0x1, RZ ;  /* 0x0000000102022810 */ /* 0x000fe20007ffe0ff */
[----:B-1----:R-:W-:-:S04]  /*18700*/  IMAD.MOV R3, RZ, RZ, -R9 ;  /* 0x000000ffff037224 */ /* 0x002fc800078e0a09 */
[----:B------:R-:W-:Y:S02]  /*18710*/  IMAD.MOV.U32 R4, RZ, RZ, R3 ;  /* 0x000000ffff047224 */ /* 0x000fe400078e0003 */
[----:B------:R-:W-:Y:S01]  /*18720*/  @!P1 IMAD.MOV R2, RZ, RZ, -R2 ;  /* 0x000000ffff029224 */ /* 0x000fe200078e0a02 */
[----:B------:R-:W-:Y:S01]  /*18730*/  @!P0 LOP3.LUT R2, RZ, R6, RZ, 0x33, !PT ;  /* 0x00000006ff028212 */ /* 0x000fe200078e33ff */
[----:B------:R-:W-:Y:S01]  /*18740*/  IMAD R4, R4, R10, RZ ;  /* 0x0000000a04047224 */ /* 0x000fe200078e02ff */
[----:B------:R-:W-:Y:S01]  /*18750*/  IABS R3, R5 ;  /* 0x0000000500037213 */ /* 0x000fe20000000000 */
[----:B------:R-:W-:Y:S01]  /*18760*/  IMAD.MOV.U32 R8, RZ, RZ, RZ ;  /* 0x000000ffff087224 */ /* 0x000fe200078e00ff */
[----:B------:R-:W-:Y:S02]  /*18770*/  IABS R17, R2 ;  /* 0x0000000200117213 */ /* 0x000fe40000000000 */
[----:B------:R-:W-:Y:S01]  /*18780*/  IADD3 R16, RZ, -R3, RZ ;  /* 0x80000003ff107210 */ /* 0x000fe20007ffe0ff */
[----:B------:R-:W-:-:S04]  /*18790*/  IMAD.HI.U32 R3, R9, R4, R8 ;  /* 0x0000000409037227 */ /* 0x000fc800078e0008 */
[----:B------:R-:W-:Y:S01]  /*187a0*/  IMAD.MOV.U32 R4, RZ, RZ, R17 ;  /* 0x000000ffff047224 */ /* 0x000fe200078e0011 */
[----:B------:R-:W-:-:S03]  /*187b0*/  MOV R8, R16 ;  /* 0x0000001000087202 */ /* 0x000fc60000000f00 */
[----:B------:R-:W-:-:S04]  /*187c0*/  IMAD.HI.U32 R3, R3, R4, RZ ;  /* 0x0000000403037227 */ /* 0x000fc800078e00ff */
[----:B------:R-:W-:-:S05]  /*187d0*/  IMAD R4, R3, R8, R4 ;  /* 0x0000000803047224 */ /* 0x000fca00078e0204 */
[----:B------:R-:W-:-:S13]  /*187e0*/  ISETP.GT.U32.AND P0, PT, R10, R4, PT ;  /* 0x000000040a00720c */ /* 0x000fda0003f04070 */
[----:B------:R-:W-:-:S05]  /*187f0*/  @!P0 IMAD.IADD R4, R4, 0x1, -R10 ;  /* 0x0000000104048824 */ /* 0x000fca00078e0a0a */
[----:B------:R-:W-:Y:S02]  /*18800*/  ISETP.GE.U32.AND P2, PT, R4, R10, PT ;  /* 0x0000000a0400720c */ /* 0x000fe40003f46070 */
[----:B------:R-:W-:Y:S02]  /*18810*/  LOP3.LUT R4, R2, R5, RZ, 0x3c, !PT ;  /* 0x0000000502047212 */ /* 0x000fe400078e3cff */
[----:B------:R-:W-:Y:S02]  /*18820*/  @!P0 IADD3 R3, R3, 0x1, RZ ;  /* 0x0000000103038810 */ /* 0x000fe40007ffe0ff */
[----:B------:R-:W-:Y:S02]  /*18830*/  ISETP.GE.AND P1, PT, R4, RZ, PT ;  /* 0x000000ff0400720c */ /* 0x000fe40003f26270 */
[----:B------:R-:W-:-:S05]  /*18840*/  ISETP.NE.AND P0, PT, R5, RZ, PT ;  /* 0x000000ff0500720c */ /* 0x000fca0003f05270 */
[----:B------:R-:W-:-:S06]  /*18850*/  @P2 IADD3 R3, R3, 0x1, RZ ;  /* 0x0000000103032810 */ /* 0x000fcc0007ffe0ff */
[----:B------:R-:W-:Y:S02]  /*18860*/  @!P1 IMAD.MOV R3, RZ, RZ, -R3 ;  /* 0x000000ffff039224 */ /* 0x000fe400078e0a03 */
[----:B------:R-:W-:-:S04]  /*18870*/  @!P0 LOP3.LUT R3, RZ, R5, RZ, 0x33, !PT ;  /* 0x00000005ff038212 */ /* 0x000fc800078e33ff */
[----:B------:R-:W-:Y:S01]  /*18880*/  IADD3 R4, -R3, RZ, RZ ;  /* 0x000000ff03047210 */ /* 0x000fe20007ffe1ff */
[----:B------:R-:W-:Y:S02]  /*18890*/  IMAD R6, R2, R6, RZ ;  /* 0x0000000602067224 */ /* 0x000fe400078e02ff */
[C---:B------:R-:W-:Y:S02]  /*188a0*/  IMAD R3, R5.reuse, 0x1000000, R3 ;  /* 0x0100000005037824 */ /* 0x040fe400078e0203 */
[----:B------:R-:W-:Y:S01]  /*188b0*/  IMAD R2, R5, R4, R2 ;  /* 0x0000000405027224 */ /* 0x000fe200078e0202 */
[----:B------:R-:W-:-:S03]  /*188c0*/  IADD3 R4, R15, -R6, RZ ;  /* 0x800000060f047210 */ /* 0x000fc60007ffe0ff */
[----:B------:R-:W-:-:S05]  /*188d0*/  IMAD R2, R2, 0x10000, R3 ;  /* 0x0001000002027824 */ /* 0x000fca00078e0203 */
[----:B------:R1:W-:Y:S01]  /*188e0*/  STL [R1+0x30], R2 ;  /* 0x0000300201007387 */ /* 0x0003e20000100800 */
[----:B---3--:R-:W-:-:S05]  /*188f0*/  IMAD.IADD R19, R11, 0x1, R19 ;  /* 0x000000010b137824 */ /* 0x008fca00078e0213 */
[----:B------:R1:W-:Y:S04]  /*18900*/  STL [R1+0x34], R19 ;  /* 0x0000341301007387 */ /* 0x0003e80000100800 */
[----:B------:R1:W-:Y:S01]  /*18910*/  STL [R1+0x2c], R4 ;  /* 0x00002c0401007387 */ /* 0x0003e20000100800 */
[----:B------:R-:W-:Y:S05]  /*18920*/  BRA `(.L_x_515) ;  /* 0x0000005000007947 */ /* 0x000fea0003800000 */
.L_x_506:
[----:B------:R-:W-:Y:S01]  /*18930*/  MOV R2, c[0x0][0x53c] ;  /* 0x00014f0000027a02 */ /* 0x000fe20000000f00 */
[----:B------:R2:W-:Y:S04]  /*18940*/  STL [R1+0x28], R10 ;  /* 0x0000280a01007387 */ /* 0x0005e80000100800 */
[----:B------:R2:W-:Y:S04]  /*18950*/  STL [R1+0x2c], RZ ;  /* 0x00002cff01007387 */ /* 0x0005e80000100800 */
[----:B------:R2:W-:Y:S04]  /*18960*/  STL [R1+0x30], RZ ;  /* 0x000030ff01007387 */ /* 0x0005e80000100800 */
[----:B------:R2:W-:Y:S02]  /*18970*/  STL [R1+0x34], R2 ;  /* 0x0000340201007387 */ /* 0x0005e40000100800 */
.L_x_515:
[----:B------:R-:W-:Y:S05]  /*18980*/  BSYNC B1 ;  /* 0x0000000000017941 */ /* 0x000fea0003800000 */
.L_x_504:
[----:B------:R-:W3:Y:S04]  /*18990*/  LDL R8, [R1+0x28] ;  /* 0x0000280001087983 */ /* 0x000ee80000100800 */
[----:B------:R-:W3:Y:S04]  /*189a0*/  LDL R9, [R1+0x2c] ;  /* 0x00002c0001097983 */ /* 0x000ee80000100800 */
[----:B--2---:R-:W3:Y:S04]  /*189b0*/  LDL R10, [R1+0x30] ;  /* 0x00003000010a7983 */ /* 0x004ee80000100800 */
[----:B------:R-:W3:Y:S01]  /*189c0*/  LDL R11, [R1+0x34] ;  /* 0x00003400010b7983 */ /* 0x000ee20000100800 */
[----:B------:R-:W-:Y:S03]  /*189d0*/  WARPSYNC 0xffffffff ;  /* 0xffffffff00007948 */ /* 0x000fe60003800000 */
[----:B------:R-:W-:Y:S01]  /*189e0*/  BAR.SYNC.DEFER_BLOCKING 0x4, 0x100 ;  /* 0x0104000000007b1d */ /* 0x000fe20000010000 */
[----:B------:R-:W-:-:S13]  /*189f0*/  ISETP.NE.AND P0, PT, R18, RZ, PT ;  /* 0x000000ff1200720c */ /* 0x000fda0003f05270 */
[----:B---3--:R2:W-:Y:S04]  /*18a00*/  @!P0 STS.128 [0xf100], R8 ;  /* 0x00f10008ff008388 */ /* 0x0085e80000000c00 */
[----:B------:R-:W-:Y:S06]  /*18a10*/  BAR.ARV 0x5, 0x100 ;  /* 0x0144000000007b1d */ /* 0x000fec0000002000 */
.L_x_499:
[----:B-1----:R-:W3:Y:S02]  /*18a20*/  LDL R2, [R1+0x34] ;  /* 0x0000340001027983 */ /* 0x002ee40000100800 */
[----:B---3--:R-:W-:-:S13]  /*18a30*/  ISETP.GE.AND P0, PT, R2, c[0x0][0x53c], PT ;  /* 0x00014f0002007a0c */ /* 0x008fda0003f06270 */
[----:B--2---:R-:W-:Y:S01]  /*18a40*/  @P0 CALL.REL.NOINC `(.L_x_516) ;  /* 0x0000001000000944 */ /* 0x004fe20003c00000 */
[----:B------:R-:W-:Y:S05]  /*18a50*/  BRA `(.L_x_517) ;  /* 0xfffe902000007947 */ /* 0x000fea000383ffff */
.L_x_516:
[----:B------:R-:W-:Y:S05]  /*18a60*/  EXIT ;  /* 0x000000000000794d */ /* 0x000fea0003800000 */
.L_x_327:
[----:B------:R-:W-:Y:S02]  /*18a70*/  MOV R3, 0x1 ;  /* 0x0000000100037802 */ /* 0x000fe40000000f00 */
[----:B------:R-:W-:Y:S02]  /*18a80*/  MOV R4, 0x18aa0 ;  /* 0x00018aa000047802 */ /* 0x000fe40000000f00 */
[----:B------:R-:W-:Y:S05]  /*18a90*/  CALL.REL.NOINC `($__internal_8_$__cuda_sm70_shflsync_up_p) ;  /* 0x00001f8000007944 */ /* 0x000fea0003c00000 */
[----:B------:R-:W-:Y:S01]  /*18aa0*/  MOV R0, R3 ;  /* 0x0000000300007202 */ /* 0x000fe20000000f00 */
[----:B------:R-:W-:Y:S05]  /*18ab0*/  BRA `(.L_x_518) ;  /* 0xfffe79b000007947 */ /* 0x000fea000383ffff */
.L_x_328:
[----:B------:R-:W-:Y:S02]  /*18ac0*/  MOV R3, 0x2 ;  /* 0x0000000200037802 */ /* 0x000fe40000000f00 */
[----:B------:R-:W-:Y:S02]  /*18ad0*/  MOV R4, 0x18af0 ;  /* 0x00018af000047802 */ /* 0x000fe40000000f00 */
[----:B------:R-:W-:Y:S05]  /*18ae0*/  CALL.REL.NOINC `($__internal_8_$__cuda_sm70_shflsync_up_p) ;  /* 0x00001f3000007944 */ /* 0x000fea0003c00000 */
[----:B------:R-:W-:Y:S02]  /*18af0*/  SEL R0, R3, RZ, P4 ;  /* 0x000000ff03007207 */ /* 0x000fe40002000000 */
[----:B------:R-:W-:Y:S02]  /*18b00*/  MOV R3, 0x4 ;  /* 0x0000000400037802 */ /* 0x000fe40000000f00 */
[----:B------:R-:W-:Y:S01]  /*18b10*/  MOV R4, 0x18b50 ;  /* 0x00018b5000047802 */ /* 0x000fe20000000f00 */
[----:B------:R-:W-:-:S04]  /*18b20*/  IMAD.IADD R0, R2, 0x1, R0 ;  /* 0x0000000102007824 */ /* 0x000fc800078e0200 */
[----:B------:R-:W-:Y:S02]  /*18b30*/  IMAD.MOV.U32 R2, RZ, RZ, R0 ;  /* 0x000000ffff027224 */ /* 0x000fe400078e0000 */
[----:B------:R-:W-:Y:S05]  /*18b40*/  CALL.REL.NOINC `($__internal_8_$__cuda_sm70_shflsync_up_p) ;  /* 0x00001ed000007944 */ /* 0x000fea0003c00000 */
[----:B------:R-:W-:Y:S02]  /*18b50*/  SEL R3, R3, RZ, P3 ;  /* 0x000000ff03037207 */ /* 0x000fe40001800000 */
[----:B------:R-:W-:-:S03]  /*18b60*/  MOV R4, 0x18bb0 ;  /* 0x00018bb000047802 */ /* 0x000fc60000000f00 */
[----:B------:R-:W-:Y:S01]  /*18b70*/  IMAD.IADD R0, R0, 0x1, R3 ;  /* 0x0000000100007824 */ /* 0x000fe200078e0203 */
[----:B------:R-:W-:-:S03]  /*18b80*/  MOV R3, 0x8 ;  /* 0x0000000800037802 */ /* 0x000fc60000000f00 */
        /* <DEDUP_REMOVED lines=8> */
[----:B------:R-:W-:Y:S01]  /*18c10*/  SEL R3, R3, RZ, P1 ;  /* 0x000000ff03037207 */ /* 0x000fe20000800000 */
[----:B------:R-:W-:Y:S01]  /*18c20*/  IMAD.MOV.U32 R221, RZ, RZ, 0x1f ;  /* 0x0000001fffdd7424 */ /* 0x000fe200078e00ff */
[----:B------:R-:W-:-:S03]  /*18c30*/  MOV R2, 0x18c80 ;  /* 0x00018c8000027802 */ /* 0x000fc60000000f00 */
[----:B------:R-:W-:Y:S01]  /*18c40*/  IMAD.IADD R4, R0, 0x1, R3 ;  /* 0x0000000100047824 */ /* 0x000fe200078e0203 */
[----:B------:R-:W-:-:S03]  /*18c50*/  MOV R3, 0x1f ;  /* 0x0000001f00037802 */ /* 0x000fc60000000f00 */
[----:B------:R-:W-:Y:S02]  /*18c60*/  IMAD.MOV.U32 R222, RZ, RZ, R4 ;  /* 0x000000ffffde7224 */ /* 0x000fe400078e0004 */
[----:B------:R-:W-:Y:S05]  /*18c70*/  CALL.REL.NOINC `($__internal_7_$__cuda_sm70_shflsync_idx_p) ;  /* 0x00001d5000007944 */ /* 0x000fea0003c00000 */
[----:B------:R-:W-:Y:S01]  /*18c80*/  MOV R0, R221 ;  /* 0x000000dd00007202 */ /* 0x000fe20000000f00 */
[----:B------:R-:W-:Y:S05]  /*18c90*/  BRA `(.L_x_519) ;  /* 0xfffe78d000007947 */ /* 0x000fea000383ffff */
.L_x_330:
[----:B------:R-:W-:Y:S02]  /*18ca0*/  SEL R2, RZ, 0x1, P0 ;  /* 0x00000001ff027807 */ /* 0x000fe40000000000 */
[----:B------:R-:W-:Y:S02]  /*18cb0*/  MOV R3, 0x18cd0 ;  /* 0x00018cd000037802 */ /* 0x000fe40000000f00 */
[----:B------:R-:W-:Y:S05]  /*18cc0*/  CALL.REL.NOINC `($__internal_9_$__cuda_sm70_votesync_ballot) ;  /* 0x00001db000007944 */ /* 0x000fea0003c00000 */
[----:B------:R-:W-:Y:S05]  /*18cd0*/  BRA `(.L_x_520) ;  /* 0xfffe792000007947 */ /* 0x000fea000383ffff */
.L_x_331:
[----:B------:R-:W-:Y:S01]  /*18ce0*/  IMAD.MOV.U32 R222, RZ, RZ, R8 ;  /* 0x000000ffffde7224 */ /* 0x000fe200078e0008 */
[----:B--2---:R-:W-:Y:S01]  /*18cf0*/  MOV R221, R13 ;  /* 0x0000000d00dd7202 */ /* 0x004fe20000000f00 */
[----:B------:R-:W-:Y:S01]  /*18d00*/  IMAD.MOV.U32 R3, RZ, RZ, 0x1f ;  /* 0x0000001fff037424 */ /* 0x000fe200078e00ff */
[----:B------:R-:W-:Y:S02]  /*18d10*/  MOV R2, 0x18d30 ;  /* 0x00018d3000027802 */ /* 0x000fe40000000f00 */
[----:B-1----:R-:W-:Y:S05]  /*18d20*/  CALL.REL.NOINC `($__internal_7_$__cuda_sm70_shflsync_idx_p) ;  /* 0x00001ca000007944 */ /* 0x002fea0003c00000 */
[----:B------:R-:W-:Y:S01]  /*18d30*/  IMAD.MOV.U32 R11, RZ, RZ, R221 ;  /* 0x000000ffff0b7224 */ /* 0x000fe200078e00dd */
[----:B------:R-:W-:Y:S01]  /*18d40*/  MOV R222, R7 ;  /* 0x0000000700de7202 */ /* 0x000fe20000000f00 */
[----:B------:R-:W-:Y:S01]  /*18d50*/  IMAD.MOV.U32 R6, RZ, RZ, RZ ;  /* 0x000000ffff067224 */ /* 0x000fe200078e00ff */
[----:B------:R-:W-:Y:S01]  /*18d60*/  MOV R221, R13 ;  /* 0x0000000d00dd7202 */ /* 0x000fe20000000f00 */
[----:B------:R-:W-:Y:S01]  /*18d70*/  IMAD.MOV.U32 R3, RZ, RZ, 0x1f ;  /* 0x0000001fff037424 */ /* 0x000fe200078e00ff */
[----:B------:R-:W-:-:S02]  /*18d80*/  MOV R2, 0x18da0 ;  /* 0x00018da000027802 */ /* 0x000fc40000000f00 */
[----:B------:R-:W-:Y:S05]  /*18d90*/  CALL.REL.NOINC `($__internal_7_$__cuda_sm70_shflsync_idx_p) ;  /* 0x00001c3000007944 */ /* 0x000fea0003c00000 */
[----:B------:R-:W-:Y:S01]  /*18da0*/  MOV R10, R221 ;  /* 0x000000dd000a7202 */ /* 0x000fe20000000f00 */
[----:B------:R-:W-:Y:S05]  /*18db0*/  BRA `(.L_x_521) ;  /* 0xfffe789000007947 */ /* 0x000fea000383ffff */
.L_x_334:
[----:B------:R-:W-:Y:S01]  /*18dc0*/  IMAD.MOV.U32 R222, RZ, RZ, R4 ;  /* 0x000000ffffde7224 */ /* 0x000fe200078e0004 */
[----:B------:R-:W-:-:S02]  /*18dd0*/  MOV R3, 0x1f ;  /* 0x0000001f00037802 */ /* 0x000fc40000000f00 */
[----:B------:R-:W-:Y:S02]  /*18de0*/  MOV R2, 0x18e00 ;  /* 0x00018e0000027802 */ /* 0x000fe40000000f00 */
[----:B-1234-:R-:W-:Y:S05]  /*18df0*/  CALL.REL.NOINC `($__internal_7_$__cuda_sm70_shflsync_idx_p) ;  /* 0x00001bd000007944 */ /* 0x01efea0003c00000 */
[----:B------:R-:W-:Y:S01]  /*18e00*/  MOV R6, R221 ;  /* 0x000000dd00067202 */ /* 0x000fe20000000f00 */
[----:B------:R-:W-:Y:S05]  /*18e10*/  BRA `(.L_x_333) ;  /* 0xfffe789000007947 */ /* 0x000fea000383ffff */
.L_x_426:
[----:B------:R-:W-:Y:S01]  /*18e20*/  IMAD.MOV.U32 R222, RZ, RZ, R3 ;  /* 0x000000ffffde7224 */ /* 0x000fe200078e0003 */
[----:B------:R-:W-:Y:S01]  /*18e30*/  MOV R221, 0x3 ;  /* 0x0000000300dd7802 */ /* 0x000fe20000000f00 */
[----:B------:R-:W-:Y:S01]  /*18e40*/  IMAD.MOV.U32 R3, RZ, RZ, 0x181f ;  /* 0x0000181fff037424 */ /* 0x000fe200078e00ff */
[----:B------:R-:W-:Y:S02]  /*18e50*/  MOV R2, 0x18e70 ;  /* 0x00018e7000027802 */ /* 0x000fe40000000f00 */
[----:B--2--5:R-:W-:Y:S05]  /*18e60*/  CALL.REL.NOINC `($__internal_7_$__cuda_sm70_shflsync_idx_p) ;  /* 0x00001b6000007944 */ /* 0x024fea0003c00000 */
[----:B------:R-:W-:Y:S01]  /*18e70*/  IMAD.MOV.U32 R6, RZ, RZ, R221 ;  /* 0x000000ffff067224 */ /* 0x000fe200078e00dd */
[----:B------:R-:W-:Y:S01]  /*18e80*/  MOV R221, 0x3 ;  /* 0x0000000300dd7802 */ /* 0x000fe20000000f00 */
[----:B------:R-:W-:Y:S01]  /*18e90*/  IMAD.MOV.U32 R222, RZ, RZ, R5 ;  /* 0x000000ffffde7224 */ /* 0x000fe200078e0005 */
[----:B------:R-:W-:Y:S02]  /*18ea0*/  MOV R3, 0x181f ;  /* 0x0000181f00037802 */ /* 0x000fe40000000f00 */
[----:B------:R-:W-:Y:S02]  /*18eb0*/  MOV R2, 0x18ed0 ;  /* 0x00018ed000027802 */ /* 0x000fe40000000f00 */
[----:B------:R-:W-:Y:S05]  /*18ec0*/  CALL.REL.NOINC `($__internal_7_$__cuda_sm70_shflsync_idx_p) ;  /* 0x00001b0000007944 */ /* 0x000fea0003c00000 */
[----:B------:R-:W-:Y:S01]  /*18ed0*/  MOV R2, R221 ;  /* 0x000000dd00027202 */ /* 0x000fe20000000f00 */
[----:B------:R-:W-:Y:S05]  /*18ee0*/  BRA `(.L_x_522) ;  /* 0xffff520000007947 */ /* 0x000fea000383ffff */
.L_x_429:
[----:B------:R-:W-:Y:S01]  /*18ef0*/  IMAD.MOV.U32 R222, RZ, RZ, R4 ;  /* 0x000000ffffde7224 */ /* 0x000fe200078e0004 */
[----:B------:R-:W-:Y:S01]  /*18f00*/  MOV R221, RZ ;  /* 0x000000ff00dd7202 */ /* 0x000fe20000000f00 */
[----:B------:R-:W-:Y:S01]  /*18f10*/  IMAD.MOV.U32 R3, RZ, RZ, 0x181f ;  /* 0x0000181fff037424 */ /* 0x000fe200078e00ff */
[----:B------:R-:W-:-:S02]  /*18f20*/  MOV R2, 0x18f40 ;  /* 0x00018f4000027802 */ /* 0x000fc40000000f00 */
[----:B-----5:R-:W-:Y:S05]  /*18f30*/  CALL.REL.NOINC `($__internal_7_$__cuda_sm70_shflsync_idx_p) ;  /* 0x00001a9000007944 */ /* 0x020fea0003c00000 */
[----:B------:R-:W-:Y:S01]  /*18f40*/  MOV R6, R221 ;  /* 0x000000dd00067202 */ /* 0x000fe20000000f00 */
[----:B------:R-:W-:Y:S05]  /*18f50*/  BRA `(.L_x_523) ;  /* 0xffff5f1000007947 */ /* 0x000fea000383ffff */
.L_x_430:
[----:B------:R-:W-:Y:S01]  /*18f60*/  IMAD.MOV.U32 R222, RZ, RZ, R5 ;  /* 0x000000ffffde7224 */ /* 0x000fe200078e0005 */
[----:B------:R-:W-:Y:S01]  /*18f70*/  MOV R221, RZ ;  /* 0x000000ff00dd7202 */ /* 0x000fe20000000f00 */
[----:B------:R-:W-:Y:S01]  /*18f80*/  IMAD.MOV.U32 R3, RZ, RZ, 0x181f ;  /* 0x0000181fff037424 */ /* 0x000fe200078e00ff */
[----:B------:R-:W-:-:S02]  /*18f90*/  MOV R2, 0x18fb0 ;  /* 0x00018fb000027802 */ /* 0x000fc40000000f00 */
[----:B-12--5:R-:W-:Y:S05]  /*18fa0*/  CALL.REL.NOINC `($__internal_7_$__cuda_sm70_shflsync_idx_p) ;  /* 0x00001a2000007944 */ /* 0x026fea0003c00000 */
[----:B------:R-:W-:Y:S01]  /*18fb0*/  MOV R2, R221 ;  /* 0x000000dd00027202 */ /* 0x000fe20000000f00 */
[----:B------:R-:W-:Y:S05]  /*18fc0*/  BRA `(.L_x_524) ;  /* 0xffff5ec000007947 */ /* 0x000fea000383ffff */
.L_x_433:
[----:B------:R-:W-:Y:S01]  /*18fd0*/  IMAD.MOV.U32 R222, RZ, RZ, R4 ;  /* 0x000000ffffde7224 */ /* 0x000fe200078e0004 */
[----:B------:R-:W-:Y:S01]  /*18fe0*/  MOV R221, 0x1 ;  /* 0x0000000100dd7802 */ /* 0x000fe20000000f00 */
[----:B--2---:R-:W-:Y:S01]  /*18ff0*/  IMAD.MOV.U32 R3, RZ, RZ, 0x181f ;  /* 0x0000181fff037424 */ /* 0x004fe200078e00ff */
[----:B----4-:R-:W-:-:S02]  /*19000*/  MOV R2, 0x19020 ;  /* 0x0001902000027802 */ /* 0x010fc40000000f00 */
[----:B-1-3-5:R-:W-:Y:S05]  /*19010*/  CALL.REL.NOINC `($__internal_7_$__cuda_sm70_shflsync_idx_p) ;  /* 0x000019b000007944 */ /* 0x02afea0003c00000 */
[----:B------:R-:W-:Y:S01]  /*19020*/  IMAD.MOV.U32 R6, RZ, RZ, R221 ;  /* 0x000000ffff067224 */ /* 0x000fe200078e00dd */
[----:B------:R-:W-:Y:S01]  /*19030*/  MOV R221, 0x1 ;  /* 0x0000000100dd7802 */ /* 0x000fe20000000f00 */
[----:B------:R-:W-:Y:S01]  /*19040*/  IMAD.MOV.U32 R222, RZ, RZ, R5 ;  /* 0x000000ffffde7224 */ /* 0x000fe200078e0005 */
[----:B------:R-:W-:-:S02]  /*19050*/  MOV R3, 0x181f ;  /* 0x0000181f00037802 */ /* 0x000fc40000000f00 */
[----:B------:R-:W-:Y:S02]  /*19060*/  MOV R2, 0x19080 ;  /* 0x0001908000027802 */ /* 0x000fe40000000f00 */
[----:B------:R-:W-:Y:S05]  /*19070*/  CALL.REL.NOINC `($__internal_7_$__cuda_sm70_shflsync_idx_p) ;  /* 0x0000195000007944 */ /* 0x000fea0003c00000 */
[----:B------:R-:W-:Y:S01]  /*19080*/  MOV R2, R221 ;  /* 0x000000dd00027202 */ /* 0x000fe20000000f00 */
[----:B------:R-:W-:Y:S05]  /*19090*/  BRA `(.L_x_525) ;  /* 0xffff5ef000007947 */ /* 0x000fea000383ffff */
.L_x_436:
[----:B------:R-:W-:Y:S01]  /*190a0*/  IMAD.MOV.U32 R222, RZ, RZ, R4 ;  /* 0x000000ffffde7224 */ /* 0x000fe200078e0004 */
[----:B------:R-:W-:Y:S01]  /*190b0*/  MOV R221, 0x2 ;  /* 0x0000000200dd7802 */ /* 0x000fe20000000f00 */
[----:B-1----:R-:W-:Y:S01]  /*190c0*/  IMAD.MOV.U32 R3, RZ, RZ, 0x181f ;  /* 0x0000181fff037424 */ /* 0x002fe200078e00ff */
[----:B----4-:R-:W-:Y:S02]  /*190d0*/  MOV R2, 0x190f0 ;  /* 0x000190f000027802 */ /* 0x010fe40000000f00 */
[----:B--23-5:R-:W-:Y:S05]  /*190e0*/  CALL.REL.NOINC `($__internal_7_$__cuda_sm70_shflsync_idx_p) ;  /* 0x000018e000007944 */ /* 0x02cfea0003c00000 */
[----:B------:R-:W-:Y:S01]  /*190f0*/  MOV R6, R221 ;  /* 0x000000dd00067202 */ /* 0x000fe20000000f00 */
[----:B------:R-:W-:Y:S05]  /*19100*/  BRA `(.L_x_526) ;  /* 0xffff5f7000007947 */ /* 0x000fea000383ffff */
.L_x_437:
[----:B------:R-:W-:Y:S01]  /*19110*/  IMAD.MOV.U32 R222, RZ, RZ, R5 ;  /* 0x000000ffffde7224 */ /* 0x000fe200078e0005 */
[----:B------:R-:W-:Y:S01]  /*19120*/  MOV R221, 0x2 ;  /* 0x0000000200dd7802 */ /* 0x000fe20000000f00 */
[----:B------:R-:W-:Y:S01]  /*19130*/  IMAD.MOV.U32 R3, RZ, RZ, 0x181f ;  /* 0x0000181fff037424 */ /* 0x000fe200078e00ff */
[----:B----4-:R-:W-:Y:S02]  /*19140*/  MOV R2, 0x19160 ;  /* 0x0001916000027802 */ /* 0x010fe40000000f00 */
[----:B-123-5:R-:W-:Y:S05]  /*19150*/  CALL.REL.NOINC `($__internal_7_$__cuda_sm70_shflsync_idx_p) ;  /* 0x0000187000007944 */ /* 0x02efea0003c00000 */
[----:B------:R-:W-:Y:S01]  /*19160*/  MOV R2, R221 ;  /* 0x000000dd00027202 */ /* 0x000fe20000000f00 */
[----:B------:R-:W-:Y:S05]  /*19170*/  BRA `(.L_x_527) ;  /* 0xffff5f2000007947 */ /* 0x000fea000383ffff */
.L_x_440:
[----:B------:R-:W-:Y:S01]  /*19180*/  IMAD.MOV.U32 R222, RZ, RZ, R4 ;  /* 0x000000ffffde7224 */ /* 0x000fe200078e0004 */
[----:B------:R-:W-:Y:S01]  /*19190*/  MOV R221, 0x3 ;  /* 0x0000000300dd7802 */ /* 0x000fe20000000f00 */
[----:B-1----:R-:W-:Y:S01]  /*191a0*/  IMAD.MOV.U32 R3, RZ, RZ, 0x181f ;  /* 0x0000181fff037424 */ /* 0x002fe200078e00ff */
[----:B------:R-:W-:-:S02]  /*191b0*/  MOV R2, 0x191d0 ;  /* 0x000191d000027802 */ /* 0x000fc40000000f00 */
[----:B--2345:R-:W-:Y:S05]  /*191c0*/  CALL.REL.NOINC `($__internal_7_$__cuda_sm70_shflsync_idx_p) ;  /* 0x0000180000007944 */ /* 0x03cfea0003c00000 */
        /* <DEDUP_REMOVED lines=8> */
.L_x_441:
[----:B------:R-:W-:Y:S01]  /*19250*/  IMAD.MOV.U32 R4, RZ, RZ, R6 ;  /* 0x000000ffff047224 */ /* 0x000fe200078e0006 */
[----:B------:R-:W-:Y:S02]  /*19260*/  MOV R3, 0x2 ;  /* 0x0000000200037802 */ /* 0x000fe40000000f00 */
[----:B------:R-:W-:Y:S02]  /*19270*/  MOV R2, 0x19290 ;  /* 0x0001929000027802 */ /* 0x000fe40000000f00 */
[----:B-----5:R-:W-:Y:S05]  /*19280*/  CALL.REL.NOINC `($__internal_6_$__cuda_sm70_shflsync_bfly_p) ;  /* 0x000016e000007944 */ /* 0x020fea0003c00000 */
[----:B------:R-:W-:Y:S01]  /*19290*/  MOV R2, R149 ;  /* 0x0000009500027202 */ /* 0x000fe20000000f00 */
[----:B------:R-:W-:Y:S05]  /*192a0*/  BRA `(.L_x_529) ;  /* 0xffff68a000007947 */ /* 0x000fea000383ffff */
.L_x_442:
[----:B------:R-:W-:Y:S01]  /*192b0*/  IMAD.MOV.U32 R4, RZ, RZ, R6 ;  /* 0x000000ffff047224 */ /* 0x000fe200078e0006 */
[----:B------:R-:W-:Y:S02]  /*192c0*/  MOV R3, 0x1 ;  /* 0x0000000100037802 */ /* 0x000fe40000000f00 */
[----:B------:R-:W-:Y:S02]  /*192d0*/  MOV R2, 0x192f0 ;  /* 0x000192f000027802 */ /* 0x000fe40000000f00 */
[----:B-----5:R-:W-:Y:S05]  /*192e0*/  CALL.REL.NOINC `($__internal_6_$__cuda_sm70_shflsync_bfly_p) ;  /* 0x0000168000007944 */ /* 0x020fea0003c00000 */
[----:B------:R-:W-:Y:S01]  /*192f0*/  FMNMX.FTZ R6, R6, R149, !PT ;  /* 0x0000009506067209 */ /* 0x000fe20007810000 */
[----:B------:R-:W-:Y:S01]  /*19300*/  IMAD.MOV.U32 R4, RZ, RZ, R5 ;  /* 0x000000ffff047224 */ /* 0x000fe200078e0005 */
[----:B------:R-:W-:Y:S01]  /*19310*/  MOV R2, 0x19340 ;  /* 0x0001934000027802 */ /* 0x000fe20000000f00 */
[----:B------:R-:W-:-:S02]  /*19320*/  IMAD.MOV.U32 R3, RZ, RZ, 0x2 ;  /* 0x00000002ff037424 */ /* 0x000fc400078e00ff */
[----:B------:R-:W-:Y:S05]  /*19330*/  CALL.REL.NOINC `($__internal_6_$__cuda_sm70_shflsync_bfly_p) ;  /* 0x0000163000007944 */ /* 0x000fea0003c00000 */
[----:B------:R-:W-:Y:S01]  /*19340*/  FMNMX.FTZ R5, R5, R149, !PT ;  /* 0x0000009505057209 */ /* 0x000fe20007810000 */
[----:B------:R-:W-:Y:S01]  /*19350*/  IMAD.MOV.U32 R3, RZ, RZ, 0x1 ;  /* 0x00000001ff037424 */ /* 0x000fe200078e00ff */
[----:B------:R-:W-:-:S03]  /*19360*/  MOV R2, 0x19390 ;  /* 0x0001939000027802 */ /* 0x000fc60000000f00 */
[----:B------:R-:W-:Y:S02]  /*19370*/  IMAD.MOV.U32 R4, RZ, RZ, R5 ;  /* 0x000000ffff047224 */ /* 0x000fe400078e0005 */
[----:B------:R-:W-:Y:S05]  /*19380*/  CALL.REL.NOINC `($__internal_6_$__cuda_sm70_shflsync_bfly_p) ;  /* 0x000015e000007944 */ /* 0x000fea0003c00000 */
[----:B------:R-:W-:Y:S01]  /*19390*/  MOV R4, R149 ;  /* 0x0000009500047202 */ /* 0x000fe20000000f00 */
[----:B------:R-:W-:Y:S05]  /*193a0*/  BRA `(.L_x_530) ;  /* 0xffff681000007947 */ /* 0x000fea000383ffff */
.L_x_444:
[----:B----4-:R-:W-:Y:S01]  /*193b0*/  MOV R221, RZ ;  /* 0x000000ff00dd7202 */ /* 0x010fe20000000f00 */
[----:B------:R-:W-:Y:S01]  /*193c0*/  IMAD.MOV.U32 R222, RZ, RZ, R4 ;  /* 0x000000ffffde7224 */ /* 0x000fe200078e0004 */
[----:B-1----:R-:W-:Y:S01]  /*193d0*/  MOV R2, 0x19400 ;  /* 0x0001940000027802 */ /* 0x002fe20000000f00 */
[----:B------:R-:W-:Y:S02]  /*193e0*/  IMAD.MOV.U32 R3, RZ, RZ, 0x181f ;  /* 0x0000181fff037424 */ /* 0x000fe400078e00ff */
[----:B--2---:R-:W-:Y:S05]  /*193f0*/  CALL.REL.NOINC `($__internal_7_$__cuda_sm70_shflsync_idx_p) ;  /* 0x000015d000007944 */ /* 0x004fea0003c00000 */
[----:B------:R-:W-:Y:S01]  /*19400*/  MOV R3, R221 ;  /* 0x000000dd00037202 */ /* 0x000fe20000000f00 */
[----:B------:R-:W-:-:S05]  /*19410*/  BRA `(.L_x_531) ;  /* 0xffff81e000007947 */ /* 0x000fca000383ffff */
.L_x_447:
[----:B------:R-:W-:Y:S01]  /*19420*/  MOV R221, 0x3 ;  /* 0x0000000300dd7802 */ /* 0x000fe20000000f00 */
[----:B------:R-:W-:Y:S01]  /*19430*/  IMAD.MOV.U32 R222, RZ, RZ, R4 ;  /* 0x000000ffffde7224 */ /* 0x000fe200078e0004 */
[----:B-1----:R-:W-:Y:S01]  /*19440*/  MOV R2, 0x19470 ;  /* 0x0001947000027802 */ /* 0x002fe20000000f00 */
[----:B------:R-:W-:Y:S02]  /*19450*/  IMAD.MOV.U32 R3, RZ, RZ, 0x181f ;  /* 0x0000181fff037424 */ /* 0x000fe400078e00ff */
[----:B---3--:R-:W-:Y:S05]  /*19460*/  CALL.REL.NOINC `($__internal_7_$__cuda_sm70_shflsync_idx_p) ;  /* 0x0000156000007944 */ /* 0x008fea0003c00000 */
[----:B------:R-:W-:Y:S01]  /*19470*/  MOV R3, 0x181f ;  /* 0x0000181f00037802 */ /* 0x000fe20000000f00 */
[----:B------:R-:W-:Y:S01]  /*19480*/  IMAD.MOV.U32 R9, RZ, RZ, R221 ;  /* 0x000000ffff097224 */ /* 0x000fe200078e00dd */
[----:B------:R-:W-:Y:S01]  /*19490*/  MOV R221, 0x3 ;  /* 0x0000000300dd7802 */ /* 0x000fe20000000f00 */
[----:B------:R-:W-:Y:S01]  /*194a0*/  IMAD.MOV.U32 R222, RZ, RZ, R8 ;  /* 0x000000ffffde7224 */ /* 0x000fe200078e0008 */
[----:B------:R-:W-:Y:S02]  /*194b0*/  MOV R2, 0x194d0 ;  /* 0x000194d000027802 */ /* 0x000fe40000000f00 */
[----:B------:R-:W-:Y:S05]  /*194c0*/  CALL.REL.NOINC `($__internal_7_$__cuda_sm70_shflsync_idx_p) ;  /* 0x0000150000007944 */ /* 0x000fea0003c00000 */
[----:B------:R-:W-:Y:S01]  /*194d0*/  MOV R4, R221 ;  /* 0x000000dd00047202 */ /* 0x000fe20000000f00 */
[----:B------:R-:W-:-:S05]  /*194e0*/  BRA `(.L_x_532) ;  /* 0xffff838000007947 */ /* 0x000fca000383ffff */
.L_x_450:
[----:B------:R-:W-:Y:S01]  /*194f0*/  MOV R221, RZ ;  /* 0x000000ff00dd7202 */ /* 0x000fe20000000f00 */
[----:B------:R-:W-:Y:S01]  /*19500*/  IMAD.MOV.U32 R222, RZ, RZ, R4 ;  /* 0x000000ffffde7224 */ /* 0x000fe200078e0004 */
[----:B------:R-:W-:Y:S01]  /*19510*/  MOV R2, 0x19540 ;  /* 0x0001954000027802 */ /* 0x000fe20000000f00 */
[----:B------:R-:W-:Y:S02]  /*19520*/  IMAD.MOV.U32 R3, RZ, RZ, 0x181f ;  /* 0x0000181fff037424 */ /* 0x000fe400078e00ff */
[----:B------:R-:W-:Y:S05]  /*19530*/  CALL.REL.NOINC `($__internal_7_$__cuda_sm70_shflsync_idx_p) ;  /* 0x0000149000007944 */ /* 0x000fea0003c00000 */
[----:B------:R-:W-:Y:S01]  /*19540*/  MOV R150, R221 ;  /* 0x000000dd00967202 */ /* 0x000fe20000000f00 */
[----:B------:R-:W-:-:S05]  /*19550*/  BRA `(.L_x_533) ;  /* 0xffff90a000007947 */ /* 0x000fca000383ffff */
.L_x_451:
[----:B------:R-:W-:Y:S01]  /*19560*/  MOV R221, RZ ;  /* 0x000000ff00dd7202 */ /* 0x000fe20000000f00 */
[----:B------:R-:W-:Y:S01]  /*19570*/  IMAD.MOV.U32 R222, RZ, RZ, R148 ;  /* 0x000000ffffde7224 */ /* 0x000fe200078e0094 */
[----:B------:R-:W-:Y:S01]  /*19580*/  MOV R2, 0x195b0 ;  /* 0x000195b000027802 */ /* 0x000fe20000000f00 */
[----:B------:R-:W-:Y:S02]  /*19590*/  IMAD.MOV.U32 R3, RZ, RZ, 0x181f ;  /* 0x0000181fff037424 */ /* 0x000fe400078e00ff */
[----:B-12---:R-:W-:Y:S05]  /*195a0*/  CALL.REL.NOINC `($__internal_7_$__cuda_sm70_shflsync_idx_p) ;  /* 0x0000142000007944 */ /* 0x006fea0003c00000 */
[----:B------:R-:W-:Y:S01]  /*195b0*/  MOV R149, R221 ;  /* 0x000000dd00957202 */ /* 0x000fe20000000f00 */
[----:B------:R-:W-:-:S05]  /*195c0*/  BRA `(.L_x_534) ;  /* 0xffff905000007947 */ /* 0x000fca000383ffff */
.L_x_452:
[----:B------:R-:W-:Y:S01]  /*195d0*/  MOV R221, 0x1 ;  /* 0x0000000100dd7802 */ /* 0x000fe20000000f00 */
[----:B------:R-:W-:Y:S01]  /*195e0*/  IMAD.MOV.U32 R222, RZ, RZ, R4 ;  /* 0x000000ffffde7224 */ /* 0x000fe200078e0004 */
[----:B--2---:R-:W-:Y:S01]  /*195f0*/  MOV R2, 0x19620 ;  /* 0x0001962000027802 */ /* 0x004fe20000000f00 */
[----:B------:R-:W-:Y:S02]  /*19600*/  IMAD.MOV.U32 R3, RZ, RZ, 0x181f ;  /* 0x0000181fff037424 */ /* 0x000fe400078e00ff */
[----:B-1-3--:R-:W-:Y:S05]  /*19610*/  CALL.REL.NOINC `($__internal_7_$__cuda_sm70_shflsync_idx_p) ;  /* 0x000013b000007944 */ /* 0x00afea0003c00000 */
        /* <DEDUP_REMOVED lines=8> */
.L_x_453:
[----:B------:R-:W-:Y:S01]  /*196a0*/  MOV R221, 0x2 ;  /* 0x0000000200dd7802 */ /* 0x000fe20000000f00 */
[----:B------:R-:W-:Y:S01]  /*196b0*/  IMAD.MOV.U32 R222, RZ, RZ, R4 ;  /* 0x000000ffffde7224 */ /* 0x000fe200078e0004 */
[----:B-1----:R-:W-:Y:S01]  /*196c0*/  MOV R2, 0x196f0 ;  /* 0x000196f000027802 */ /* 0x002fe20000000f00 */
[----:B------:R-:W-:Y:S02]  /*196d0*/  IMAD.MOV.U32 R3, RZ, RZ, 0x181f ;  /* 0x0000181fff037424 */ /* 0x000fe400078e00ff */
[----:B---34-:R-:W-:Y:S05]  /*196e0*/  CALL.REL.NOINC `($__internal_7_$__cuda_sm70_shflsync_idx_p) ;  /* 0x000012e000007944 */ /* 0x018fea0003c00000 */
[----:B------:R-:W-:Y:S01]  /*196f0*/  MOV R150, R221 ;  /* 0x000000dd00967202 */ /* 0x000fe20000000f00 */
[----:B------:R-:W-:-:S05]  /*19700*/  BRA `(.L_x_536) ;  /* 0xffff918000007947 */ /* 0x000fca000383ffff */
.L_x_454:
[----:B------:R-:W-:Y:S01]  /*19710*/  MOV R221, 0x2 ;  /* 0x0000000200dd7802 */ /* 0x000fe20000000f00 */
[----:B------:R-:W-:Y:S01]  /*19720*/  IMAD.MOV.U32 R222, RZ, RZ, R148 ;  /* 0x000000ffffde7224 */ /* 0x000fe200078e0094 */
[----:B-1----:R-:W-:Y:S01]  /*19730*/  MOV R2, 0x19760 ;  /* 0x0001976000027802 */ /* 0x002fe20000000f00 */
[----:B------:R-:W-:Y:S02]  /*19740*/  IMAD.MOV.U32 R3, RZ, RZ, 0x181f ;  /* 0x0000181fff037424 */ /* 0x000fe400078e00ff */
[----:B--234-:R-:W-:Y:S05]  /*19750*/  CALL.REL.NOINC `($__internal_7_$__cuda_sm70_shflsync_idx_p) ;  /* 0x0000127000007944 */ /* 0x01cfea0003c00000 */
[----:B------:R-:W-:Y:S01]  /*19760*/  MOV R149, R221 ;  /* 0x000000dd00957202 */ /* 0x000fe20000000f00 */
[----:B------:R-:W-:-:S05]  /*19770*/  BRA `(.L_x_537) ;  /* 0xffff913000007947 */ /* 0x000fca000383ffff */
.L_x_455:
[----:B------:R-:W-:Y:S01]  /*19780*/  MOV R221, 0x3 ;  /* 0x0000000300dd7802 */ /* 0x000fe20000000f00 */
[----:B------:R-:W-:Y:S01]  /*19790*/  IMAD.MOV.U32 R222, RZ, RZ, R4 ;  /* 0x000000ffffde7224 */ /* 0x000fe200078e0004 */
[----:B-1----:R-:W-:Y:S01]  /*197a0*/  MOV R2, 0x197d0 ;  /* 0x000197d000027802 */ /* 0x002fe20000000f00 */
[----:B------:R-:W-:Y:S02]  /*197b0*/  IMAD.MOV.U32 R3, RZ, RZ, 0x181f ;  /* 0x0000181fff037424 */ /* 0x000fe400078e00ff */
[----:B--2-4-:R-:W-:Y:S05]  /*197c0*/  CALL.REL.NOINC `($__internal_7_$__cuda_sm70_shflsync_idx_p) ;  /* 0x0000120000007944 */ /* 0x014fea0003c00000 */
        /* <DEDUP_REMOVED lines=8> */
.L_x_456:
[----:B------:R-:W-:Y:S02]  /*19850*/  MOV R3, 0x2 ;  /* 0x0000000200037802 */ /* 0x000fe40000000f00 */
[----:B------:R-:W-:Y:S02]  /*19860*/  MOV R2, 0x19880 ;  /* 0x0001988000027802 */ /* 0x000fe40000000f00 */
[----:B------:R-:W-:Y:S05]  /*19870*/  CALL.REL.NOINC `($__internal_6_$__cuda_sm70_shflsync_bfly_p) ;  /* 0x000010f000007944 */ /* 0x000fea0003c00000 */
[----:B------:R-:W-:Y:S01]  /*19880*/  MOV R2, R149 ;  /* 0x0000009500027202 */ /* 0x000fe20000000f00 */
[----:B------:R-:W-:-:S05]  /*19890*/  BRA `(.L_x_539) ;  /* 0xffff962000007947 */ /* 0x000fca000383ffff */
.L_x_457:
[----:B------:R-:W-:Y:S02]  /*198a0*/  MOV R3, 0x1 ;  /* 0x0000000100037802 */ /* 0x000fe40000000f00 */
[----:B------:R-:W-:Y:S02]  /*198b0*/  MOV R2, 0x198d0 ;  /* 0x000198d000027802 */ /* 0x000fe40000000f00 */
[----:B------:R-:W-:Y:S05]  /*198c0*/  CALL.REL.NOINC `($__internal_6_$__cuda_sm70_shflsync_bfly_p) ;  /* 0x000010a000007944 */ /* 0x000fea0003c00000 */
[----:B------:R-:W-:Y:S01]  /*198d0*/  IMAD.MOV.U32 R3, RZ, RZ, 0x2 ;  /* 0x00000002ff037424 */ /* 0x000fe200078e00ff */
[----:B------:R-:W-:Y:S01]  /*198e0*/  FMNMX.FTZ R6, R4, R149, !PT ;  /* 0x0000009504067209 */ /* 0x000fe20007810000 */
[----:B------:R-:W-:Y:S01]  /*198f0*/  IMAD.MOV.U32 R4, RZ, RZ, R148 ;  /* 0x000000ffff047224 */ /* 0x000fe200078e0094 */
[----:B------:R-:W-:Y:S02]  /*19900*/  MOV R2, 0x19920 ;  /* 0x0001992000027802 */ /* 0x000fe40000000f00 */
[----:B------:R-:W-:Y:S05]  /*19910*/  CALL.REL.NOINC `($__internal_6_$__cuda_sm70_shflsync_bfly_p) ;  /* 0x0000105000007944 */ /* 0x000fea0003c00000 */
[----:B------:R-:W-:Y:S01]  /*19920*/  FMNMX.FTZ R4, R148, R149, !PT ;  /* 0x0000009594047209 */ /* 0x000fe20007810000 */
[----:B------:R-:W-:Y:S01]  /*19930*/  IMAD.MOV.U32 R3, RZ, RZ, 0x1 ;  /* 0x00000001ff037424 */ /* 0x000fe200078e00ff */
[----:B------:R-:W-:Y:S02]  /*19940*/  MOV R2, 0x19960 ;  /* 0x0001996000027802 */ /* 0x000fe40000000f00 */
[----:B------:R-:W-:Y:S05]  /*19950*/  CALL.REL.NOINC `($__internal_6_$__cuda_sm70_shflsync_bfly_p) ;  /* 0x0000101000007944 */ /* 0x000fea0003c00000 */
[----:B------:R-:W-:Y:S01]  /*19960*/  MOV R2, R149 ;  /* 0x0000009500027202 */ /* 0x000fe20000000f00 */
[----:B------:R-:W-:-:S05]  /*19970*/  BRA `(.L_x_540) ;  /* 0xffff95b000007947 */ /* 0x000fca000383ffff */
.L_x_459:
[----:B------:R-:W-:Y:S01]  /*19980*/  IMAD.MOV.U32 R4, RZ, RZ, R224 ;  /* 0x000000ffff047224 */ /* 0x000fe200078e00e0 */
[----:B------:R-:W-:-:S02]  /*19990*/  MOV R3, 0x2 ;  /* 0x0000000200037802 */ /* 0x000fc40000000f00 */
[----:B------:R-:W-:Y:S02]  /*199a0*/  MOV R2, 0x199c0 ;  /* 0x000199c000027802 */ /* 0x000fe40000000f00 */
[----:B------:R-:W-:Y:S05]  /*199b0*/  CALL.REL.NOINC `($__internal_6_$__cuda_sm70_shflsync_bfly_p) ;  /* 0x00000fb000007944 */ /* 0x000fea0003c00000 */
[----:B------:R-:W-:Y:S01]  /*199c0*/  FADD.FTZ R4, R224, R149 ;  /* 0x00000095e0047221 */ /* 0x000fe20000010000 */
[----:B------:R-:W-:Y:S02]  /*199d0*/  MOV R3, 0x1 ;  /* 0x0000000100037802 */ /* 0x000fe40000000f00 */
[----:B------:R-:W-:Y:S02]  /*199e0*/  MOV R2, 0x19a00 ;  /* 0x00019a0000027802 */ /* 0x000fe40000000f00 */
[----:B------:R-:W-:Y:S05]  /*199f0*/  CALL.REL.NOINC `($__internal_6_$__cuda_sm70_shflsync_bfly_p) ;  /* 0x00000f7000007944 */ /* 0x000fea0003c00000 */
[----:B------:R-:W-:Y:S01]  /*19a00*/  FADD.FTZ R8, R4, R149 ;  /* 0x0000009504087221 */ /* 0x000fe20000010000 */
[----:B------:R-:W-:Y:S02]  /*19a10*/  MOV R4, R248 ;  /* 0x000000f800047202 */ /* 0x000fe40000000f00 */
[----:B------:R-:W-:Y:S02]  /*19a20*/  MOV R3, 0x2 ;  /* 0x0000000200037802 */ /* 0x000fe40000000f00 */
[----:B------:R-:W-:Y:S02]  /*19a30*/  MOV R2, 0x19a50 ;  /* 0x00019a5000027802 */ /* 0x000fe40000000f00 */
[----:B------:R-:W-:Y:S05]  /*19a40*/  CALL.REL.NOINC `($__internal_6_$__cuda_sm70_shflsync_bfly_p) ;  /* 0x00000f2000007944 */ /* 0x000fea0003c00000 */
[----:B------:R-:W-:Y:S01]  /*19a50*/  FADD.FTZ R4, R248, R149 ;  /* 0x00000095f8047221 */ /* 0x000fe20000010000 */
[----:B------:R-:W-:Y:S02]  /*19a60*/  MOV R3, 0x1 ;  /* 0x0000000100037802 */ /* 0x000fe40000000f00 */
[----:B------:R-:W-:-:S02]  /*19a70*/  MOV R2, 0x19a90 ;  /* 0x00019a9000027802 */ /* 0x000fc40000000f00 */
[----:B------:R-:W-:Y:S05]  /*19a80*/  CALL.REL.NOINC `($__internal_6_$__cuda_sm70_shflsync_bfly_p) ;  /* 0x00000ee000007944 */ /* 0x000fea0003c00000 */
[----:B------:R-:W-:Y:S01]  /*19a90*/  MOV R9, R149 ;  /* 0x0000009500097202 */ /* 0x000fe20000000f00 */
[----:B------:R-:W-:Y:S05]  /*19aa0*/  BRA `(.L_x_541) ;  /* 0xffffb0c000007947 */ /* 0x000fea000383ffff */
.L_x_466:
[----:B--234-:R-:W-:Y:S01]  /*19ab0*/  IMAD.MOV.U32 R222, RZ, RZ, R6 ;  /* 0x000000ffffde7224 */ /* 0x01cfe200078e0006 */
[----:B------:R-:W-:Y:S01]  /*19ac0*/  MOV R221, RZ ;  /* 0x000000ff00dd7202 */ /* 0x000fe20000000f00 */
[----:B------:R-:W-:Y:S01]  /*19ad0*/  IMAD.MOV.U32 R3, RZ, RZ, 0x181f ;  /* 0x0000181fff037424 */ /* 0x000fe200078e00ff */
[----:B------:R-:W-:-:S02]  /*19ae0*/  MOV R2, 0x19b00 ;  /* 0x00019b0000027802 */ /* 0x000fc40000000f00 */
[----:B-1----:R-:W-:Y:S05]  /*19af0*/  CALL.REL.NOINC `($__internal_7_$__cuda_sm70_shflsync_idx_p) ;  /* 0x00000ed000007944 */ /* 0x002fea0003c00000 */
[----:B------:R-:W-:Y:S01]  /*19b00*/  MOV R11, R221 ;  /* 0x000000dd000b7202 */ /* 0x000fe20000000f00 */
[----:B------:R-:W-:Y:S05]  /*19b10*/  BRA `(.L_x_542) ;  /* 0xffffc47000007947 */ /* 0x000fea000383ffff */
.L_x_467:
[----:B------:R-:W-:Y:S01]  /*19b20*/  IMAD.MOV.U32 R222, RZ, RZ, R10 ;  /* 0x000000ffffde7224 */ /* 0x000fe200078e000a */
[----:B------:R-:W-:Y:S01]  /*19b30*/  MOV R221, RZ ;  /* 0x000000ff00dd7202 */ /* 0x000fe20000000f00 */
[----:B------:R-:W-:Y:S01]  /*19b40*/  IMAD.MOV.U32 R3, RZ, RZ, 0x181f ;  /* 0x0000181fff037424 */ /* 0x000fe200078e00ff */
[----:B------:R-:W-:-:S02]  /*19b50*/  MOV R2, 0x19b70 ;  /* 0x00019b7000027802 */ /* 0x000fc40000000f00 */
[----:B-123--:R-:W-:Y:S05]  /*19b60*/  CALL.REL.NOINC `($__internal_7_$__cuda_sm70_shflsync_idx_p) ;  /* 0x00000e6000007944 */ /* 0x00efea0003c00000 */
[----:B------:R-:W-:Y:S01]  /*19b70*/  MOV R2, R221 ;  /* 0x000000dd00027202 */ /* 0x000fe20000000f00 */
[----:B------:R-:W-:Y:S05]  /*19b80*/  BRA `(.L_x_543) ;  /* 0xffffc42000007947 */ /* 0x000fea000383ffff */
.L_x_470:
[----:B------:R-:W-:Y:S01]  /*19b90*/  IMAD.MOV.U32 R222, RZ, RZ, R6 ;  /* 0x000000ffffde7224 */ /* 0x000fe200078e0006 */
[----:B------:R-:W-:Y:S01]  /*19ba0*/  MOV R221, 0x1 ;  /* 0x0000000100dd7802 */ /* 0x000fe20000000f00 */
[----:B--2---:R-:W-:Y:S01]  /*19bb0*/  IMAD.MOV.U32 R3, RZ, RZ, 0x181f ;  /* 0x0000181fff037424 */ /* 0x004fe200078e00ff */
[----:B------:R-:W-:-:S02]  /*19bc0*/  MOV R2, 0x19be0 ;  /* 0x00019be000027802 */ /* 0x000fc40000000f00 */
[----:B-1-34-:R-:W-:Y:S05]  /*19bd0*/  CALL.REL.NOINC `($__internal_7_$__cuda_sm70_shflsync_idx_p) ;  /* 0x00000df000007944 */ /* 0x01afea0003c00000 */
        /* <DEDUP_REMOVED lines=8> */
.L_x_473:
[----:B------:R-:W-:Y:S01]  /*19c60*/  IMAD.MOV.U32 R222, RZ, RZ, R6 ;  /* 0x000000ffffde7224 */ /* 0x000fe200078e0006 */
[----:B------:R-:W-:Y:S01]  /*19c70*/  MOV R221, 0x2 ;  /* 0x0000000200dd7802 */ /* 0x000fe20000000f00 */
[----:B--2---:R-:W-:Y:S01]  /*19c80*/  IMAD.MOV.U32 R3, RZ, RZ, 0x181f ;  /* 0x0000181fff037424 */ /* 0x004fe200078e00ff */
[----:B------:R-:W-:Y:S02]  /*19c90*/  MOV R2, 0x19cb0 ;  /* 0x00019cb000027802 */ /* 0x000fe40000000f00 */
[----:B-1-34-:R-:W-:Y:S05]  /*19ca0*/  CALL.REL.NOINC `($__internal_7_$__cuda_sm70_shflsync_idx_p) ;  /* 0x00000d2000007944 */ /* 0x01afea0003c00000 */
[----:B------:R-:W-:Y:S01]  /*19cb0*/  MOV R11, R221 ;  /* 0x000000dd000b7202 */ /* 0x000fe20000000f00 */
[----:B------:R-:W-:Y:S05]  /*19cc0*/  BRA `(.L_x_545) ;  /* 0xffffc4c000007947 */ /* 0x000fea000383ffff */
.L_x_474:
[----:B------:R-:W-:Y:S01]  /*19cd0*/  IMAD.MOV.U32 R222, RZ, RZ, R10 ;  /* 0x000000ffffde7224 */ /* 0x000fe200078e000a */
[----:B------:R-:W-:Y:S01]  /*19ce0*/  MOV R221, 0x2 ;  /* 0x0000000200dd7802 */ /* 0x000fe20000000f00 */
[----:B--2---:R-:W-:Y:S01]  /*19cf0*/  IMAD.MOV.U32 R3, RZ, RZ, 0x181f ;  /* 0x0000181fff037424 */ /* 0x004fe200078e00ff */
[----:B------:R-:W-:Y:S02]  /*19d00*/  MOV R2, 0x19d20 ;  /* 0x00019d2000027802 */ /* 0x000fe40000000f00 */
[----:B-1-34-:R-:W-:Y:S05]  /*19d10*/  CALL.REL.NOINC `($__internal_7_$__cuda_sm70_shflsync_idx_p) ;  /* 0x00000cb000007944 */ /* 0x01afea0003c00000 */
[----:B------:R-:W-:Y:S01]  /*19d20*/  MOV R2, R221 ;  /* 0x000000dd00027202 */ /* 0x000fe20000000f00 */
[----:B------:R-:W-:Y:S05]  /*19d30*/  BRA `(.L_x_546) ;  /* 0xffffc47000007947 */ /* 0x000fea000383ffff */
.L_x_477:
[----:B------:R-:W-:Y:S01]  /*19d40*/  IMAD.MOV.U32 R222, RZ, RZ, R6 ;  /* 0x000000ffffde7224 */ /* 0x000fe200078e0006 */
[----:B------:R-:W-:Y:S01]  /*19d50*/  MOV R221, 0x3 ;  /* 0x0000000300dd7802 */ /* 0x000fe20000000f00 */
[----:B---3--:R-:W-:Y:S01]  /*19d60*/  IMAD.MOV.U32 R3, RZ, RZ, 0x181f ;  /* 0x0000181fff037424 */ /* 0x008fe200078e00ff */
[----:B----4-:R-:W-:-:S02]  /*19d70*/  MOV R2, 0x19d90 ;  /* 0x00019d9000027802 */ /* 0x010fc40000000f00 */
[----:B-12---:R-:W-:Y:S05]  /*19d80*/  CALL.REL.NOINC `($__internal_7_$__cuda_sm70_shflsync_idx_p) ;  /* 0x00000c4000007944 */ /* 0x006fea0003c00000 */
        /* <DEDUP_REMOVED lines=8> */
.L_x_479:
[----:B------:R-:W-:Y:S01]  /*19e10*/  IMAD.MOV.U32 R222, RZ, RZ, R6 ;  /* 0x000000ffffde7224 */ /* 0x000fe200078e0006 */
[----:B------:R-:W-:Y:S01]  /*19e20*/  MOV R221, RZ ;  /* 0x000000ff00dd7202 */ /* 0x000fe20000000f00 */
[----:B------:R-:W-:Y:S01]  /*19e30*/  IMAD.MOV.U32 R3, RZ, RZ, 0x1c1f ;  /* 0x00001c1fff037424 */ /* 0x000fe200078e00ff */
[----:B------:R-:W-:Y:S02]  /*19e40*/  MOV R2, 0x19e60 ;  /* 0x00019e6000027802 */ /* 0x000fe40000000f00 */
[----:B------:R-:W-:Y:S05]  /*19e50*/  CALL.REL.NOINC `($__internal_7_$__cuda_sm70_shflsync_idx_p) ;  /* 0x00000b7000007944 */ /* 0x000fea0003c00000 */
[----:B------:R-:W-:Y:S01]  /*19e60*/  MOV R4, R221 ;  /* 0x000000dd00047202 */ /* 0x000fe20000000f00 */
[----:B------:R-:W-:Y:S05]  /*19e70*/  BRA `(.L_x_548) ;  /* 0xffffc72000007947 */ /* 0x000fea000383ffff */
.L_x_480:
[----:B------:R-:W-:Y:S01]  /*19e80*/  IMAD.MOV.U32 R222, RZ, RZ, R5 ;  /* 0x000000ffffde7224 */ /* 0x000fe200078e0005 */
[----:B------:R-:W-:Y:S01]  /*19e90*/  MOV R221, RZ ;  /* 0x000000ff00dd7202 */ /* 0x000fe20000000f00 */
[----:B------:R-:W-:Y:S01]  /*19ea0*/  IMAD.MOV.U32 R3, RZ, RZ, 0x1c1f ;  /* 0x00001c1fff037424 */ /* 0x000fe200078e00ff */
[----:B------:R-:W-:Y:S02]  /*19eb0*/  MOV R2, 0x19ed0 ;  /* 0x00019ed000027802 */ /* 0x000fe40000000f00 */
[----:B-12---:R-:W-:Y:S05]  /*19ec0*/  CALL.REL.NOINC `($__internal_7_$__cuda_sm70_shflsync_idx_p) ;  /* 0x00000b0000007944 */ /* 0x006fea0003c00000 */
[----:B------:R-:W-:Y:S01]  /*19ed0*/  MOV R2, R221 ;  /* 0x000000dd00027202 */ /* 0x000fe20000000f00 */
[----:B------:R-:W-:Y:S05]  /*19ee0*/  BRA `(.L_x_549) ;  /* 0xffffc6d000007947 */ /* 0x000fea000383ffff */
.L_x_483:
[----:B------:R-:W-:Y:S01]  /*19ef0*/  IMAD.MOV.U32 R222, RZ, RZ, R6 ;  /* 0x000000ffffde7224 */ /* 0x000fe200078e0006 */
[----:B------:R-:W-:Y:S01]  /*19f00*/  MOV R221, 0x1 ;  /* 0x0000000100dd7802 */ /* 0x000fe20000000f00 */
[----:B--2---:R-:W-:Y:S01]  /*19f10*/  IMAD.MOV.U32 R3, RZ, RZ, 0x1c1f ;  /* 0x00001c1fff037424 */ /* 0x004fe200078e00ff */
[----:B----4-:R-:W-:-:S02]  /*19f20*/  MOV R2, 0x19f40 ;  /* 0x00019f4000027802 */ /* 0x010fc40000000f00 */
[----:B-1-3--:R-:W-:Y:S05]  /*19f30*/  CALL.REL.NOINC `($__internal_7_$__cuda_sm70_shflsync_idx_p) ;  /* 0x00000a9000007944 */ /* 0x00afea0003c00000 */
        /* <DEDUP_REMOVED lines=8> */
.L_x_487:
[----:B------:R-:W-:Y:S01]  /*19fc0*/  IMAD.MOV.U32 R222, RZ, RZ, R5 ;  /* 0x000000ffffde7224 */ /* 0x000fe200078e0005 */
[----:B------:R-:W-:Y:S01]  /*19fd0*/  MOV R221, RZ ;  /* 0x000000ff00dd7202 */ /* 0x000fe20000000f00 */
[----:B------:R-:W-:Y:S01]  /*19fe0*/  IMAD.MOV.U32 R3, RZ, RZ, 0x181f ;  /* 0x0000181fff037424 */ /* 0x000fe200078e00ff */
[----:B------:R-:W-:Y:S02]  /*19ff0*/  MOV R2, 0x1a010 ;  /* 0x0001a01000027802 */ /* 0x000fe40000000f00 */
[----:B------:R-:W-:Y:S05]  /*1a000*/  CALL.REL.NOINC `($__internal_7_$__cuda_sm70_shflsync_idx_p) ;  /* 0x000009c000007944 */ /* 0x000fea0003c00000 */
[----:B------:R-:W-:Y:S01]  /*1a010*/  MOV R11, R221 ;  /* 0x000000dd000b7202 */ /* 0x000fe20000000f00 */
[----:B------:R-:W-:Y:S05]  /*1a020*/  BRA `(.L_x_551) ;  /* 0xffffd9e000007947 */ /* 0x000fea000383ffff */
.L_x_488:
[----:B------:R-:W-:Y:S01]  /*1a030*/  IMAD.MOV.U32 R222, RZ, RZ, R10 ;  /* 0x000000ffffde7224 */ /* 0x000fe200078e000a */
[----:B------:R-:W-:Y:S01]  /*1a040*/  MOV R221, RZ ;  /* 0x000000ff00dd7202 */ /* 0x000fe20000000f00 */
[----:B------:R-:W-:Y:S01]  /*1a050*/  IMAD.MOV.U32 R3, RZ, RZ, 0x181f ;  /* 0x0000181fff037424 */ /* 0x000fe200078e00ff */
[----:B------:R-:W-:Y:S02]  /*1a060*/  MOV R2, 0x1a080 ;  /* 0x0001a08000027802 */ /* 0x000fe40000000f00 */
[----:B-12---:R-:W-:Y:S05]  /*1a070*/  CALL.REL.NOINC `($__internal_7_$__cuda_sm70_shflsync_idx_p) ;  /* 0x0000095000007944 */ /* 0x006fea0003c00000 */
[----:B------:R-:W-:Y:S01]  /*1a080*/  MOV R2, R221 ;  /* 0x000000dd00027202 */ /* 0x000fe20000000f00 */
[----:B------:R-:W-:Y:S05]  /*1a090*/  BRA `(.L_x_552) ;  /* 0xffffd99000007947 */ /* 0x000fea000383ffff */
.L_x_491:
        /* <DEDUP_REMOVED lines=13> */
.L_x_494:
[----:B------:R-:W-:Y:S01]  /*1a170*/  IMAD.MOV.U32 R222, RZ, RZ, R5 ;  /* 0x000000ffffde7224 */ /* 0x000fe200078e0005 */
[----:B------:R-:W-:Y:S01]  /*1a180*/  MOV R221, 0x2 ;  /* 0x0000000200dd7802 */ /* 0x000fe20000000f00 */
[----:B-1----:R-:W-:Y:S01]  /*1a190*/  IMAD.MOV.U32 R3, RZ, RZ, 0x181f ;  /* 0x0000181fff037424 */ /* 0x002fe200078e00ff */
[----:B----4-:R-:W-:Y:S02]  /*1a1a0*/  MOV R2, 0x1a1c0 ;  /* 0x0001a1c000027802 */ /* 0x010fe40000000f00 */
[----:B--23--:R-:W-:Y:S05]  /*1a1b0*/  CALL.REL.NOINC `($__internal_7_$__cuda_sm70_shflsync_idx_p) ;  /* 0x0000081000007944 */ /* 0x00cfea0003c00000 */
[----:B------:R-:W-:Y:S01]  /*1a1c0*/  MOV R11, R221 ;  /* 0x000000dd000b7202 */ /* 0x000fe20000000f00 */
[----:B------:R-:W-:Y:S05]  /*1a1d0*/  BRA `(.L_x_554) ;  /* 0xffffda4000007947 */ /* 0x000fea000383ffff */
.L_x_495:
[----:B------:R-:W-:Y:S01]  /*1a1e0*/  IMAD.MOV.U32 R222, RZ, RZ, R10 ;  /* 0x000000ffffde7224 */ /* 0x000fe200078e000a */
[----:B------:R-:W-:Y:S01]  /*1a1f0*/  MOV R221, 0x2 ;  /* 0x0000000200dd7802 */ /* 0x000fe20000000f00 */
[----:B------:R-:W-:Y:S01]  /*1a200*/  IMAD.MOV.U32 R3, RZ, RZ, 0x181f ;  /* 0x0000181fff037424 */ /* 0x000fe200078e00ff */
[----:B----4-:R-:W-:Y:S02]  /*1a210*/  MOV R2, 0x1a230 ;  /* 0x0001a23000027802 */ /* 0x010fe40000000f00 */
[----:B-123--:R-:W-:Y:S05]  /*1a220*/  CALL.REL.NOINC `($__internal_7_$__cuda_sm70_shflsync_idx_p) ;  /* 0x000007a000007944 */ /* 0x00efea0003c00000 */
[----:B------:R-:W-:Y:S01]  /*1a230*/  MOV R2, R221 ;  /* 0x000000dd00027202 */ /* 0x000fe20000000f00 */
[----:B------:R-:W-:Y:S05]  /*1a240*/  BRA `(.L_x_555) ;  /* 0xffffd9f000007947 */ /* 0x000fea000383ffff */
.L_x_498:
[----:B------:R-:W-:Y:S01]  /*1a250*/  IMAD.MOV.U32 R222, RZ, RZ, R5 ;  /* 0x000000ffffde7224 */ /* 0x000fe200078e0005 */
[----:B------:R-:W-:Y:S01]  /*1a260*/  MOV R221, 0x3 ;  /* 0x0000000300dd7802 */ /* 0x000fe20000000f00 */
[----:B-1----:R-:W-:Y:S01]  /*1a270*/  IMAD.MOV.U32 R3, RZ, RZ, 0x181f ;  /* 0x0000181fff037424 */ /* 0x002fe200078e00ff */
[----:B------:R-:W-:-:S02]  /*1a280*/  MOV R2, 0x1a2a0 ;  /* 0x0001a2a000027802 */ /* 0x000fc40000000f00 */
[----:B--234-:R-:W-:Y:S05]  /*1a290*/  CALL.REL.NOINC `($__internal_7_$__cuda_sm70_shflsync_idx_p) ;  /* 0x0000073000007944 */ /* 0x01cfea0003c00000 */
        /* <DEDUP_REMOVED lines=8> */
.L_x_500:
[----:B------:R-:W-:Y:S01]  /*1a320*/  IMAD.MOV.U32 R222, RZ, RZ, R74 ;  /* 0x000000ffffde7224 */ /* 0x000fe200078e004a */
[----:B------:R-:W-:Y:S01]  /*1a330*/  MOV R221, RZ ;  /* 0x000000ff00dd7202 */ /* 0x000fe20000000f00 */
[----:B------:R-:W-:Y:S01]  /*1a340*/  IMAD.MOV.U32 R3, RZ, RZ, 0x1f ;  /* 0x0000001fff037424 */ /* 0x000fe200078e00ff */
[----:B------:R-:W-:Y:S02]  /*1a350*/  MOV R2, 0x1a370 ;  /* 0x0001a37000027802 */ /* 0x000fe40000000f00 */
[----:B------:R-:W-:Y:S05]  /*1a360*/  CALL.REL.NOINC `($__internal_7_$__cuda_sm70_shflsync_idx_p) ;  /* 0x0000066000007944 */ /* 0x000fea0003c00000 */
[----:B------:R-:W-:Y:S01]  /*1a370*/  MOV R10, R221 ;  /* 0x000000dd000a7202 */ /* 0x000fe20000000f00 */
[----:B------:R-:W-:Y:S05]  /*1a380*/  BRA `(.L_x_557) ;  /* 0xffffdb5000007947 */ /* 0x000fea000383ffff */
.L_x_501:
[----:B------:R-:W-:Y:S01]  /*1a390*/  IMAD.MOV.U32 R222, RZ, RZ, R74 ;  /* 0x000000ffffde7224 */ /* 0x000fe200078e004a */
[----:B------:R-:W-:Y:S01]  /*1a3a0*/  MOV R221, 0x1 ;  /* 0x0000000100dd7802 */ /* 0x000fe20000000f00 */
[----:B------:R-:W-:Y:S01]  /*1a3b0*/  IMAD.MOV.U32 R3, RZ, RZ, 0x1f ;  /* 0x0000001fff037424 */ /* 0x000fe200078e00ff */
[----:B------:R-:W-:Y:S02]  /*1a3c0*/  MOV R2, 0x1a3e0 ;  /* 0x0001a3e000027802 */ /* 0x000fe40000000f00 */
[----:B-12---:R-:W-:Y:S05]  /*1a3d0*/  CALL.REL.NOINC `($__internal_7_$__cuda_sm70_shflsync_idx_p) ;  /* 0x000005f000007944 */ /* 0x006fea0003c00000 */
[----:B------:R-:W-:Y:S01]  /*1a3e0*/  MOV R9, R221 ;  /* 0x000000dd00097202 */ /* 0x000fe20000000f00 */
[----:B------:R-:W-:Y:S05]  /*1a3f0*/  BRA `(.L_x_558) ;  /* 0xffffdb0000007947 */ /* 0x000fea000383ffff */
.L_x_502:
[----:B------:R-:W-:Y:S02]  /*1a400*/  MOV R3, 0x1 ;  /* 0x0000000100037802 */ /* 0x000fe40000000f00 */
[----:B------:R-:W-:-:S02]  /*1a410*/  MOV R4, 0x1a430 ;  /* 0x0001a43000047802 */ /* 0x000fc40000000f00 */
[----:B-1234-:R-:W-:Y:S05]  /*1a420*/  CALL.REL.NOINC `($__internal_8_$__cuda_sm70_shflsync_up_p) ;  /* 0x000005f000007944 */ /* 0x01efea0003c00000 */
[----:B------:R-:W-:Y:S05]  /*1a430*/  BRA `(.L_x_559) ;  /* 0xffffdbf000007947 */ /* 0x000fea000383ffff */
.L_x_503:
[----:B------:R-:W-:Y:S02]  /*1a440*/  MOV R3, 0x2 ;  /* 0x0000000200037802 */ /* 0x000fe40000000f00 */
[----:B------:R-:W-:-:S02]  /*1a450*/  MOV R4, 0x1a470 ;  /* 0x0001a47000047802 */ /* 0x000fc40000000f00 */
[----:B--2-4-:R-:W-:Y:S05]  /*1a460*/  CALL.REL.NOINC `($__internal_8_$__cuda_sm70_shflsync_up_p) ;  /* 0x000005b000007944 */ /* 0x014fea0003c00000 */
[----:B------:R-:W-:Y:S02]  /*1a470*/  SEL R3, R3, RZ, P1 ;  /* 0x000000ff03037207 */ /* 0x000fe40000800000 */
[----:B------:R-:W-:-:S03]  /*1a480*/  MOV R4, 0x1a4c0 ;  /* 0x0001a4c000047802 */ /* 0x000fc60000000f00 */
[----:B------:R-:W-:Y:S02]  /*1a490*/  IMAD.IADD R2, R2, 0x1, R3 ;  /* 0x0000000102027824 */ /* 0x000fe400078e0203 */
[----:B------:R-:W-:Y:S02]  /*1a4a0*/  IMAD.MOV.U32 R3, RZ, RZ, 0x4 ;  /* 0x00000004ff037424 */ /* 0x000fe400078e00ff */
[----:B------:R-:W-:Y:S05]  /*1a4b0*/  CALL.REL.NOINC `($__internal_8_$__cuda_sm70_shflsync_up_p) ;  /* 0x0000056000007944 */ /* 0x000fea0003c00000 */
        /* <DEDUP_REMOVED lines=10> */
[----:B------:R-:W-:Y:S01]  /*1a560*/  SEL R3, R3, RZ, P4 ;  /* 0x000000ff03037207 */ /* 0x000fe20002000000 */
[----:B------:R-:W-:-:S04]  /*1a570*/  IMAD.MOV.U32 R221, RZ, RZ, 0x1f ;  /* 0x0000001fffdd7424 */ /* 0x000fc800078e00ff */
[----:B------:R-:W-:Y:S01]  /*1a580*/  IMAD.IADD R4, R3, 0x1, R2 ;  /* 0x0000000103047824 */ /* 0x000fe200078e0202 */
[----:B------:R-:W-:Y:S02]  /*1a590*/  MOV R3, 0x1f ;  /* 0x0000001f00037802 */ /* 0x000fe40000000f00 */
[----:B------:R-:W-:Y:S01]  /*1a5a0*/  MOV R2, 0x1a5d0 ;  /* 0x0001a5d000027802 */ /* 0x000fe20000000f00 */
[----:B------:R-:W-:Y:S02]  /*1a5b0*/  IMAD.MOV.U32 R222, RZ, RZ, R4 ;  /* 0x000000ffffde7224 */ /* 0x000fe400078e0004 */
[----:B------:R-:W-:Y:S05]  /*1a5c0*/  CALL.REL.NOINC `($__internal_7_$__cuda_sm70_shflsync_idx_p) ;  /* 0x0000040000007944 */ /* 0x000fea0003c00000 */
[----:B------:R-:W-:Y:S01]  /*1a5d0*/  MOV R2, R221 ;  /* 0x000000dd00027202 */ /* 0x000fe20000000f00 */
[----:B------:R-:W-:Y:S05]  /*1a5e0*/  BRA `(.L_x_560) ;  /* 0xffffdb4000007947 */ /* 0x000fea000383ffff */
.L_x_507:
[----:B------:R-:W-:Y:S02]  /*1a5f0*/  MOV R3, 0x1 ;  /* 0x0000000100037802 */ /* 0x000fe40000000f00 */
[----:B------:R-:W-:Y:S02]  /*1a600*/  MOV R4, 0x1a620 ;  /* 0x0001a62000047802 */ /* 0x000fe40000000f00 */
[----:B------:R-:W-:Y:S05]  /*1a610*/  CALL.REL.NOINC `($__internal_8_$__cuda_sm70_shflsync_up_p) ;  /* 0x0000040000007944 */ /* 0x000fea0003c00000 */
[----:B------:R-:W-:Y:S05]  /*1a620*/  BRA `(.L_x_561) ;  /* 0xffffdc7000007947 */ /* 0x000fea000383ffff */
.L_x_508:
[----:B------:R-:W-:Y:S02]  /*1a630*/  MOV R3, 0x2 ;  /* 0x0000000200037802 */ /* 0x000fe40000000f00 */
[----:B------:R-:W-:Y:S02]  /*1a640*/  MOV R4, 0x1a660 ;  /* 0x0001a66000047802 */ /* 0x000fe40000000f00 */
        /* <DEDUP_REMOVED lines=25> */
.L_x_510:
[----:B------:R-:W-:Y:S02]  /*1a7e0*/  SEL R2, RZ, 0x1, P0 ;  /* 0x00000001ff027807 */ /* 0x000fe40000000000 */
[----:B------:R-:W-:Y:S02]  /*1a7f0*/  MOV R3, 0x1a810 ;  /* 0x0001a81000037802 */ /* 0x000fe40000000f00 */
[----:B-1----:R-:W-:Y:S05]  /*1a800*/  CALL.REL.NOINC `($__internal_9_$__cuda_sm70_votesync_ballot) ;  /* 0x0000027000007944 */ /* 0x002fea0003c00000 */
[----:B------:R-:W-:Y:S01]  /*1a810*/  MOV R9, R5 ;  /* 0x0000000500097202 */ /* 0x000fe20000000f00 */
[----:B------:R-:W-:Y:S05]  /*1a820*/  BRA `(.L_x_563) ;  /* 0xffffdc0000007947 */ /* 0x000fea000383ffff */
.L_x_511:
[----:B------:R-:W-:Y:S01]  /*1a830*/  IMAD.MOV.U32 R222, RZ, RZ, R6 ;  /* 0x000000ffffde7224 */ /* 0x000fe200078e0006 */
[----:B---3--:R-:W-:Y:S01]  /*1a840*/  MOV R221, R11 ;  /* 0x0000000b00dd7202 */ /* 0x008fe20000000f00 */
[----:B------:R-:W-:Y:S01]  /*1a850*/  IMAD.MOV.U32 R3, RZ, RZ, 0x1f ;  /* 0x0000001fff037424 */ /* 0x000fe200078e00ff */
[----:B------:R-:W-:-:S02]  /*1a860*/  MOV R2, 0x1a880 ;  /* 0x0001a88000027802 */ /* 0x000fc40000000f00 */
[----:B-12---:R-:W-:Y:S05]  /*1a870*/  CALL.REL.NOINC `($__internal_7_$__cuda_sm70_shflsync_idx_p) ;  /* 0x0000015000007944 */ /* 0x006fea0003c00000 */
[----:B------:R-:W-:Y:S01]  /*1a880*/  IMAD.MOV.U32 R6, RZ, RZ, R221 ;  /* 0x000000ffff067224 */ /* 0x000fe200078e00dd */
[----:B------:R-:W-:Y:S01]  /*1a890*/  MOV R221, R11 ;  /* 0x0000000b00dd7202 */ /* 0x000fe20000000f00 */
[----:B------:R-:W-:Y:S01]  /*1a8a0*/  IMAD.MOV.U32 R222, RZ, RZ, R8 ;  /* 0x000000ffffde7224 */ /* 0x000fe200078e0008 */
[----:B------:R-:W-:-:S02]  /*1a8b0*/  MOV R3, 0x1f ;  /* 0x0000001f00037802 */ /* 0x000fc40000000f00 */
[----:B------:R-:W-:Y:S02]  /*1a8c0*/  MOV R2, 0x1a8e0 ;  /* 0x0001a8e000027802 */ /* 0x000fe40000000f00 */
[----:B------:R-:W-:Y:S05]  /*1a8d0*/  CALL.REL.NOINC `($__internal_7_$__cuda_sm70_shflsync_idx_p) ;  /* 0x000000f000007944 */ /* 0x000fea0003c00000 */
[----:B------:R-:W-:Y:S01]  /*1a8e0*/  MOV R5, R221 ;  /* 0x000000dd00057202 */ /* 0x000fe20000000f00 */
[----:B------:R-:W-:Y:S05]  /*1a8f0*/  BRA `(.L_x_564) ;  /* 0xffffdb7000007947 */ /* 0x000fea000383ffff */
.L_x_514:
[----:B------:R-:W-:Y:S01]  /*1a900*/  MOV R221, R2 ;  /* 0x0000000200dd7202 */ /* 0x000fe20000000f00 */
[----:B------:R-:W-:Y:S01]  /*1a910*/  IMAD.MOV.U32 R222, RZ, RZ, R4 ;  /* 0x000000ffffde7224 */ /* 0x000fe200078e0004 */
[----:B------:R-:W-:Y:S01]  /*1a920*/  MOV R2, 0x1a950 ;  /* 0x0001a95000027802 */ /* 0x000fe20000000f00 */
[----:B------:R-:W-:Y:S02]  /*1a930*/  IMAD.MOV.U32 R3, RZ, RZ, 0x1f ;  /* 0x0000001fff037424 */ /* 0x000fe400078e00ff */
[----:B-1234-:R-:W-:Y:S05]  /*1a940*/  CALL.REL.NOINC `($__internal_7_$__cuda_sm70_shflsync_idx_p) ;  /* 0x0000008000007944 */ /* 0x01efea0003c00000 */
[----:B------:R-:W-:Y:S01]  /*1a950*/  MOV R16, R221 ;  /* 0x000000dd00107202 */ /* 0x000fe20000000f00 */
[----:B------:R-:W-:Y:S05]  /*1a960*/  BRA `(.L_x_513) ;  /* 0xffffdb6000007947 */ /* 0x000fea000383ffff */
        .weak           $__internal_6_$__cuda_sm70_shflsync_bfly_p
        .type           $__internal_6_$__cuda_sm70_shflsync_bfly_p,@function
        .size           $__internal_6_$__cuda_sm70_shflsync_bfly_p,($__internal_7_$__cuda_sm70_shflsync_idx_p - $__internal_6_$__cuda_sm70_shflsync_bfly_p)
$__internal_6_$__cuda_sm70_shflsync_bfly_p:
[----:B------:R-:W-:Y:S02]  /*1a970*/  MOV R149, 0x1f ;  /* 0x0000001f00957802 */ /* 0x000fe40000000f00 */
[----:B------:R-:W-:-:S04]  /*1a980*/  MOV R150, 0xffffffff ;  /* 0xffffffff00967802 */ /* 0x000fc80000000f00 */
[----:B------:R-:W-:Y:S04]  /*1a990*/  WARPSYNC R150 ;  /* 0x0000009600007348 */ /* 0x000fe80003800000 */
[----:B------:R1:W2:Y:S02]  /*1a9a0*/  SHFL.BFLY PT, R149, R4, R3, R149 ;  /* 0x0c00000304957389 */ /* 0x0002a400000e0095 */
[----:B-1----:R-:W-:-:S04]  /*1a9b0*/  MOV R3, 0x0 ;  /* 0x0000000000037802 */ /* 0x002fc80000000f00 */
[----:B--2---:R-:W-:Y:S05]  /*1a9c0*/  RET.REL.NODEC R2 `(_ZN7cutlass13device_kernelIN5flash19enable_sm80_to_sm89INS1_16FlashAttnFwdSm80INS1_25CollectiveMainloopFwdSm80ILi8ELi1ELb1EN4cute5tupleIJNS5_1CILi128EEENS7_ILi112EEES8_EEELi128ENS_6half_tEfNS_4arch4Sm80ELb0ELb0ELb0ELb1ELb1ELb1ELb1ELb1EEENS1_21CollectiveEpilogueFwdINS6_IJS8_S8_S9_EEENS6_IJNS7_ILi1EEESH_SH_EEESB_SD_Li256ELb1ELb1ELb1ELb0EEENS1_36VarlenDynamicPersistentTileSchedulerILi128ELi112ELi256ELi256ELb1ELb1ELb0ELb0ELb1ELb1EEEEEEEEEvNT_6ParamsE) ;  /* 0xfffe563002007950 */ /* 0x004fea0003c3ffff */
        .weak           $__internal_7_$__cuda_sm70_shflsync_idx_p
        .type           $__internal_7_$__cuda_sm70_shflsync_idx_p,@function
        .size           $__internal_7_$__cuda_sm70_shflsync_idx_p,($__internal_8_$__cuda_sm70_shflsync_up_p - $__internal_7_$__cuda_sm70_shflsync_idx_p)
$__internal_7_$__cuda_sm70_shflsync_idx_p:
[----:B------:R-:W-:-:S04]  /*1a9d0*/  MOV R225, 0xffffffff ;  /* 0xffffffff00e17802 */ /* 0x000fc80000000f00 */
[----:B------:R-:W-:Y:S04]  /*1a9e0*/  WARPSYNC R225 ;  /* 0x000000e100007348 */ /* 0x000fe80003800000 */
[----:B------:R1:W2:Y:S02]  /*1a9f0*/  SHFL.IDX PT, R221, R222, R221, R3 ;  /* 0x000000dddedd7389 */ /* 0x0002a400000e0003 */
[----:B-1----:R-:W-:-:S04]  /*1aa00*/  MOV R3, 0x0 ;  /* 0x0000000000037802 */ /* 0x002fc80000000f00 */
[----:B--2---:R-:W-:Y:S05]  /*1aa10*/  RET.REL.NODEC R2 `(_ZN7cutlass13device_kernelIN5flash19enable_sm80_to_sm89INS1_16FlashAttnFwdSm80INS1_25CollectiveMainloopFwdSm80ILi8ELi1ELb1EN4cute5tupleIJNS5_1CILi128EEENS7_ILi112EEES8_EEELi128ENS_6half_tEfNS_4arch4Sm80ELb0ELb0ELb0ELb1ELb1ELb1ELb1ELb1EEENS1_21CollectiveEpilogueFwdINS6_IJS8_S8_S9_EEENS6_IJNS7_ILi1EEESH_SH_EEESB_SD_Li256ELb1ELb1ELb1ELb0EEENS1_36VarlenDynamicPersistentTileSchedulerILi128ELi112ELi256ELi256ELb1ELb1ELb0ELb0ELb1ELb1EEEEEEEEEvNT_6ParamsE) ;  /* 0xfffe55e002007950 */ /* 0x004fea0003c3ffff */
        .weak           $__internal_8_$__cuda_sm70_shflsync_up_p
        .type           $__internal_8_$__cuda_sm70_shflsync_up_p,@function
        .size           $__internal_8_$__cuda_sm70_shflsync_up_p,($__internal_9_$__cuda_sm70_votesync_ballot - $__internal_8_$__cuda_sm70_shflsync_up_p)
$__internal_8_$__cuda_sm70_shflsync_up_p:
[----:B------:R-:W-:Y:S02]  /*1aa20*/  MOV R11, 0xffffffff ;  /* 0xffffffff000b7802 */ /* 0x000fe40000000f00 */
[----:B------:R-:W-:Y:S02]  /*1aa30*/  MOV R5, RZ ;  /* 0x000000ff00057202 */ /* 0x000fe40000000f00 */
[----:B------:R-:W-:Y:S04]  /*1aa40*/  WARPSYNC R11 ;  /* 0x0000000b00007348 */ /* 0x000fe80003800000 */
[----:B------:R1:W2:Y:S02]  /*1aa50*/  SHFL.UP PT, R3, R2, R3, R5 ;  /* 0x0400000302037389 */ /* 0x0002a400000e0005 */
[----:B-1----:R-:W-:-:S04]  /*1aa60*/  MOV R5, 0x0 ;  /* 0x0000000000057802 */ /* 0x002fc80000000f00 */
[----:B--2---:R-:W-:Y:S05]  /*1aa70*/  RET.REL.NODEC R4 `(_ZN7cutlass13device_kernelIN5flash19enable_sm80_to_sm89INS1_16FlashAttnFwdSm80INS1_25CollectiveMainloopFwdSm80ILi8ELi1ELb1EN4cute5tupleIJNS5_1CILi128EEENS7_ILi112EEES8_EEELi128ENS_6half_tEfNS_4arch4Sm80ELb0ELb0ELb0ELb1ELb1ELb1ELb1ELb1EEENS1_21CollectiveEpilogueFwdINS6_IJS8_S8_S9_EEENS6_IJNS7_ILi1EEESH_SH_EEESB_SD_Li256ELb1ELb1ELb1ELb0EEENS1_36VarlenDynamicPersistentTileSchedulerILi128ELi112ELi256ELi256ELb1ELb1ELb0ELb0ELb1ELb1EEEEEEEEEvNT_6ParamsE) ;  /* 0xfffe558004007950 */ /* 0x004fea0003c3ffff */
        .weak           $__internal_9_$__cuda_sm70_votesync_ballot
        .type           $__internal_9_$__cuda_sm70_votesync_ballot,@function
        .size           $__internal_9_$__cuda_sm70_votesync_ballot,(.L_x_1795 - $__internal_9_$__cuda_sm70_votesync_ballot)
$__internal_9_$__cuda_sm70_votesync_ballot:
[----:B------:R-:W-:Y:S01]  /*1aa80*/  ISETP.NE.U32.AND P0, PT, R2, 0x1, PT ;  /* 0x000000010200780c */ /* 0x000fe20003f05070 */
[----:B------:R-:W-:-:S04]  /*1aa90*/  IMAD.MOV.U32 R5, RZ, RZ, -0x1 ;  /* 0xffffffffff057424 */ /* 0x000fc800078e00ff */
[----:B------:R-:W-:Y:S08]  /*1aaa0*/  WARPSYNC R5 ;  /* 0x0000000500007348 */ /* 0x000ff00003800000 */
[----:B------:R-:W-:-:S04]  /*1aab0*/  VOTE.ANY R2, PT, !P0 ;  /* 0x0000000000027806 */ /* 0x000fc800040e0100 */
[----:B------:R-:W-:Y:S01]  /*1aac0*/  LOP3.LUT R5, R2, R5, RZ, 0xc0, !PT ;  /* 0x0000000502057212 */ /* 0x000fe200078ec0ff */
[----:B------:R-:W-:Y:S02]  /*1aad0*/  IMAD.MOV.U32 R2, RZ, RZ, R3 ;  /* 0x000000ffff027224 */ /* 0x000fe400078e0003 */
[----:B------:R-:W-:-:S04]  /*1aae0*/  IMAD.MOV.U32 R3, RZ, RZ, 0x0 ;  /* 0x00000000ff037424 */ /* 0x000fc800078e00ff */
[----:B------:R-:W-:Y:S05]  /*1aaf0*/  RET.REL.NODEC R2 `(_ZN7cutlass13device_kernelIN5flash19enable_sm80_to_sm89INS1_16FlashAttnFwdSm80INS1_25CollectiveMainloopFwdSm80ILi8ELi1ELb1EN4cute5tupleIJNS5_1CILi128EEENS7_ILi112EEES8_EEELi128ENS_6half_tEfNS_4arch4Sm80ELb0ELb0ELb0ELb1ELb1ELb1ELb1ELb1EEENS1_21CollectiveEpilogueFwdINS6_IJS8_S8_S9_EEENS6_IJNS7_ILi1EEESH_SH_EEESB_SD_Li256ELb1ELb1ELb1ELb0EEENS1_36VarlenDynamicPersistentTileSchedulerILi128ELi112ELi256ELi256ELb1ELb1ELb0ELb0ELb1ELb1EEEEEEEEEvNT_6ParamsE) ;  /* 0xfffe550002007950 */ /* 0x000fea0003c3ffff */
.L_x_565:
        /* <DEDUP_REMOVED lines=16> */
.L_x_1795:


//--------------------- .text._ZN7cutlass13device_kernelIN5flash19enable_sm80_to_sm89INS1_16FlashAttnFwdSm80INS1_25CollectiveMainloopFwdSm80ILi4ELi1ELb0EN4cute5tupleIJNS5_1CILi128EEENS7_ILi48EEES8_EEELi128ENS_6half_tEfNS_4arch4Sm80ELb0ELb1ELb0ELb0ELb1ELb0ELb1ELb1EEENS1_21CollectiveEpilogueFwdINS6_IJS8_S8_S9_EEENS6_IJNS7_ILi1EEESH_SH_EEESB_SD_Li128ELb0ELb1ELb1ELb0EEENS1_19SingleTileSchedulerILb0ELb1ELb1ELi128EEEEEEEEEvNT_6ParamsE --------------------------
	.section	.text._ZN7cutlass13device_kernelIN5flash19enable_sm80_to_sm89INS1_16FlashAttnFwdSm80INS1_25CollectiveMainloopFwdSm80ILi4ELi1ELb0EN4cute5tupleIJNS5_1CILi128EEENS7_ILi48EEES8_EEELi128ENS_6half_tEfNS_4arch4Sm80ELb0ELb1ELb0ELb0ELb1ELb0ELb1ELb1EEENS1_21CollectiveEpilogueFwdINS6_IJS8_S8_S9_EEENS6_IJNS7_ILi1EEESH_SH_EEESB_SD_Li128ELb0ELb1ELb1ELb0EEENS1_19SingleTileSchedulerILb0ELb1ELb1ELi128EEEEEEEEEvNT_6ParamsE,"ax",@progbits
	.sectioninfo	@"SHI_REGISTERS=255"
	.align	128
.text._ZN7cutlass13device_kernelIN5flash19enable_sm80_to_sm89INS1_16FlashAttnFwdSm80INS1_25CollectiveMainloopFwdSm80ILi4ELi1ELb0EN4cute5tupleIJNS5_1CILi128EEENS7_ILi48EEES8_EEELi128ENS_6half_tEfNS_4arch4Sm80ELb0ELb1ELb0ELb0ELb1ELb0ELb1ELb1EEENS1_21CollectiveEpilogueFwdINS6_IJS8_S8_S9_EEENS6_IJNS7_ILi1EEESH_SH_EEESB_SD_Li128ELb0ELb1ELb1ELb0EEENS1_19SingleTileSchedulerILb0ELb1ELb1ELi128EEEEEEEEEvNT_6ParamsE:
        .type           _ZN7cutlass13device_kernelIN5flash19enable_sm80_to_sm89INS1_16FlashAttnFwdSm80INS1_25CollectiveMainloopFwdSm80ILi4ELi1ELb0EN4cute5tupleIJNS5_1CILi128EEENS7_ILi48EEES8_EEELi128ENS_6half_tEfNS_4arch4Sm80ELb0ELb1ELb0ELb0ELb1ELb0ELb1ELb1EEENS1_21CollectiveEpilogueFwdINS6_IJS8_S8_S9_EEENS6_IJNS7_ILi1EEESH_SH_EEESB_SD_Li128ELb0ELb1ELb1ELb0EEENS1_19SingleTileSchedulerILb0ELb1ELb1ELi128EEEEEEEEEvNT_6ParamsE,@function
        .size           _ZN7cutlass13device_kernelIN5flash19enable_sm80_to_sm89INS1_16FlashAttnFwdSm80INS1_25CollectiveMainloopFwdSm80ILi4ELi1ELb0EN4cute5tupleIJNS5_1CILi128EEENS7_ILi48EEES8_EEELi128ENS_6half_tEfNS_4arch4Sm80ELb0ELb1ELb0ELb0ELb1ELb0ELb1ELb1EEENS1_21CollectiveEpilogueFwdINS6_IJS8_S8_S9_EEENS6_IJNS7_ILi1EEESH_SH_EEESB_SD_Li128ELb0ELb1ELb1ELb0EEENS1_19SingleTileSchedulerILb0ELb1ELb1ELi128EEEEEEEEEvNT_6ParamsE,(.L_x_1800 - _ZN7cutlass13device_kernelIN5flash19enable_sm80_to_sm89INS1_16FlashAttnFwdSm80INS1_25CollectiveMainloopFwdSm80ILi4ELi1ELb0EN4cute5tupleIJNS5_1CILi128EEENS7_ILi48EEES8_EEELi128ENS_6half_tEfNS_4arch4Sm80ELb0ELb1ELb0ELb0ELb1ELb0ELb1ELb1EEENS1_21CollectiveEpilogueFwdINS6_IJS8_S8_S9_EEENS6_IJNS7_ILi1EEESH_SH_EEESB_SD_Li128ELb0ELb1ELb1ELb0EEENS1_19SingleTileSchedulerILb0ELb1ELb1ELi128EEEEEEEEEvNT_6ParamsE)
        .other          _ZN7cutlass13device_kernelIN5flash19enable_sm80_to_sm89INS1_16FlashAttnFwdSm80INS1_25CollectiveMainloopFwdSm80ILi4ELi1ELb0EN4cute5tupleIJNS5_1CILi128EEENS7_ILi48EEES8_EEELi128ENS_6half_tEfNS_4arch4Sm80ELb0ELb1ELb0ELb0ELb1ELb0ELb1ELb1EEENS1_21CollectiveEpilogueFwdINS6_IJS8_S8_S9_EEENS6_IJNS7_ILi1EEESH_SH_EEESB_SD_Li128ELb0ELb1ELb1ELb0EEENS1_19SingleTileSchedulerILb0ELb1ELb1ELi128EEEEEEEEEvNT_6ParamsE,@"STO_CUDA_ENTRY STV_DEFAULT"
_ZN7cutlass13device_kernelIN5flash19enable_sm80_to_sm89INS1_16FlashAttnFwdSm80INS1_25CollectiveMainloopFwdSm80ILi4ELi1ELb0EN4cute5tupleIJNS5_1CILi128EEENS7_ILi48EEES8_EEELi128ENS_6half_tEfNS_4arch4Sm80ELb0ELb1ELb0ELb0ELb1ELb0ELb1ELb1EEENS1_21CollectiveEpilogueFwdINS6_IJS8_S8_S9_EEENS6_IJNS7_ILi1EEESH_SH_EEESB_SD_Li128ELb0ELb1ELb1ELb0EEENS1_19SingleTileSchedulerILb0ELb1ELb1ELi128EEEEEEEEEvNT_6ParamsE:
        /* <DEDUP_REMOVED lines=18> */
.L_x_566:
[----:B------:R-:W-:Y:S02]  /*0120*/  ULDC.64 UR4, c[0x0][0x550] ;  /* 0x0001540000047ab9 */ /* 0x000fe40000000a00 */
[----:B------:R-:W-:Y:S02]  /*0130*/  UISETP.NE.AND UP0, UPT, UR4, 0x1, UPT ;  /* 0x000000010400788c */ /* 0x000fe4000bf05270 */
[----:B------:R-:W-:-:S02]  /*0140*/  UIMAD.WIDE.U32 UR8, UR7, UR5, URZ ;  /* 0x00000005070872a5 */ /* 0x000fc4000f8e003f */
[----:B------:R-:W-:Y:S02]  /*0150*/  ULDC UR4, c[0x0][0x558] ;  /* 0x0001560000047ab9 */ /* 0x000fe40000000800 */
[----:B------:R-:W-:-:S05]  /*0160*/  UMOV UR11, UR7 ;  /* 0x00000007000b7c82 */ /* 0x000fca0008000000 */
[----:B------:R-:W-:-:S03]  /*0170*/  @UP0 USHF.R.U32.HI UR11, URZ, UR4, UR9 ;  /* 0x000000043f0b0299 */ /* 0x000fc60008011609 */
.L_x_567:
        /* <DEDUP_REMOVED lines=16> */
[----:B------:R-:W1:Y:S01]  /*0280*/  S2UR UR26, SR_CTAID.X ;  /* 0x00000000001a79c3 */ /* 0x000e620000002500 */
[----:B------:R-:W-:Y:S02]  /*0290*/  ULDC UR4, c[0x0][0x2c4] ;  /* 0x0000b10000047ab9 */ /* 0x000fe40000000800 */
[----:B------:R-:W-:Y:S02]  /*02a0*/  UISETP.NE.AND UP1, UPT, UR4, 0x1, UPT ;  /* 0x000000010400788c */ /* 0x000fe4000bf25270 */
[----:B------:R-:W-:Y:S02]  /*02b0*/  UMOV UR10, URZ ;  /* 0x0000003f000a7c82 */ /* 0x000fe40008000000 */
[----:B------:R-:W-:Y:S02]  /*02c0*/  ULDC.64 UR4, c[0x0][0x2c8] ;  /* 0x0000b20000047ab9 */ /* 0x000fe40000000a00 */
[----:B------:R-:W-:-:S02]  /*02d0*/  ULDC UR12, c[0x0][0x168] ;  /* 0x00005a00000c7ab9 */ /* 0x000fc40000000800 */
[----:B------:R-:W-:Y:S02]  /*02e0*/  UP2UR UR13, UPR, URZ, 0x2 ;  /* 0x000000023f0d7883 */ /* 0x000fe40008000000 */
[----:B-1----:R-:W-:-:S04]  /*02f0*/  USHF.L.U32 UR26, UR26, 0x7, URZ ;  /* 0x000000071a1a7899 */ /* 0x002fc8000800063f */
[----:B------:R-:W-:Y:S02]  /*0300*/  @UP1 UIADD3 UR14, UR26, 0x7f, URZ ;  /* 0x0000007f1a0e1890 */ /* 0x000fe4000fffe03f */
[----:B------:R-:W-:Y:S02]  /*0310*/  UIADD3 UR8, UR26, 0x7f, URZ ;  /* 0x0000007f1a087890 */ /* 0x000fe4000fffe03f */
[----:B------:R-:W-:-:S03]  /*0320*/  UIMAD.WIDE.U32 UR14, UR14, UR4, URZ ;  /* 0x000000040e0e72a5 */ /* 0x000fc6000f8e003f */
[----:B------:R-:W-:-:S04]  /*0330*/  ULDC UR4, c[0x0][0x2ac] ;  /* 0x0000ab0000047ab9 */ /* 0x000fc80000000800 */
[----:B------:R-:W-:Y:S02]  /*0340*/  @UP1 UMOV UR9, UR15 ;  /* 0x0000000f00091c82 */ /* 0x000fe40008000000 */
[----:B------:R-:W-:Y:S02]  /*0350*/  @UP1 USHF.R.U32.HI UR8, URZ, UR5, UR9 ;  /* 0x000000053f081299 */ /* 0x000fe40008011609 */
[----:B------:R-:W-:Y:S02]  /*0360*/  UMOV UR14, 0x1 ;  /* 0x00000001000e7882 */ /* 0x000fe40000000000 */
[----:B------:R-:W-:Y:S02]  /*0370*/  ULDC UR9, c[0x0][0x1d0] ;  /* 0x0000740000097ab9 */ /* 0x000fe40000000800 */
[----:B------:R-:W-:-:S03]  /*0380*/  UIMAD UR9, UR4, UR9, URZ ;  /* 0x00000009040972a4 */ /* 0x000fc6000f8e023f */
[----:B------:R-:W-:Y:S02]  /*0390*/  ULDC.64 UR4, c[0x0][0x328] ;  /* 0x0000ca0000047ab9 */ /* 0x000fe40000000a00 */
[----:B------:R-:W-:Y:S02]  /*03a0*/  UISETP.LE.AND UP0, UPT, UR14, UR5, UPT ;  /* 0x000000050e00728c */ /* 0x000fe4000bf03270 */
[----:B------:R-:W-:-:S04]  /*03b0*/  UIADD3 UR12, UR9, -UR12, UR14 ;  /* 0x8000000c090c7290 */ /* 0x000fc8000fffe00e */
[----:B------:R-:W-:Y:S02]  /*03c0*/  UIADD3 UR5, UR12, UR8, URZ ;  /* 0x000000080c057290 */ /* 0x000fe4000fffe03f */
[----:B------:R-:W-:Y:S02]  /*03d0*/  UP2UR UR12, UPR, URZ, 0x1 ;  /* 0x000000013f0c7883 */ /* 0x000fe40008000000 */
[----:B------:R-:W-:Y:S01]  /*03e0*/  UIADD3 UR8, UR5, UR4, URZ ;  /* 0x0000000405087290 */ /* 0x000fe2000fffe03f */
[----:B--2---:R1:W2:Y:S01]  /*03f0*/  @P0 R2UR UR10, R2 ;  /* 0x00000000020a03c2 */ /* 0x0042a200000e0000 */
[----:B------:R-:W-:-:S13]  /*0400*/  PLOP3.LUT P0, PT, PT, PT, UP0, 0x40, 0x0 ;  /* 0x000000000000781c */ /* 0x000fda0003f0e808 */
[----:B------:R-:W-:Y:S05]  /*0410*/  @P0 BRA `(.L_x_568) ;  /* 0x0000014000000947 */ /* 0x000fea0003800000 */
[----:B------:R-:W-:Y:S01]  /*0420*/  ISETP.LT.AND P0, PT, RZ, UR5, PT ;  /* 0x00000005ff007c0c */ /* 0x000fe2000bf01270 */
        /* <DEDUP_REMOVED lines=10> */
.L_x_569:
[----:B------:R-:W-:Y:S02]  /*04d0*/  ULDC UR4, c[0x0][0x32c] ;  /* 0x0000cb0000047ab9 */ /* 0x000fe40000000800 */
[----:B------:R-:W-:-:S03]  /*04e0*/  UISETP.NE.AND UP0, UPT, UR14, UR4, UPT ;  /* 0x000000040e00728c */ /* 0x000fc6000bf05270 */
[----:B------:R-:W-:Y:S02]  /*04f0*/  ULDC.64 UR4, c[0x0][0x330] ;  /* 0x0000cc0000047ab9 */ /* 0x000fe40000000a00 */
[----:B------:R-:W-:-:S06]  /*0500*/  UIMAD.WIDE.U32 UR16, UR15, UR4, URZ ;  /* 0x000000040f1072a5 */ /* 0x000fcc000f8e003f */
[----:B------:R-:W-:Y:S02]  /*0510*/  @UP0 USHF.R.U32.HI UR15, URZ, UR5, UR17 ;  /* 0x000000053f0f0299 */ /* 0x000fe40008011611 */
.L_x_570:
[----:B------:R-:W-:Y:S02]  /*0520*/  ULDC UR4, c[0x0][0x32c] ;  /* 0x0000cb0000047ab9 */ /* 0x000fe40000000800 */
[----:B------:R-:W-:-:S04]  /*0530*/  UIMAD UR4, UR15, UR4, UR4 ;  /* 0x000000040f0472a4 */ /* 0x000fc8000f8e0204 */
[----:B------:R-:W-:-:S04]  /*0540*/  UISETP.LT.AND UP0, UPT, UR8, UR4, UPT ;  /* 0x000000040800728c */ /* 0x000fc8000bf01270 */
[----:B------:R-:W-:Y:S02]  /*0550*/  USEL UR8, UR8, UR4, UP0 ;  /* 0x0000000408087287 */ /* 0x000fe40008000000 */
.L_x_568:
[----:B------:R-:W-:Y:S02]  /*0560*/  UISETP.NE.AND UP0, UPT, UR13, URZ, UPT ;  /* 0x0000003f0d00728c */ /* 0x000fe4000bf05270 */
[----:B------:R-:W-:Y:S02]  /*0570*/  UIADD3 UR14, UR9, 0x2f, URZ ;  /* 0x0000002f090e7890 */ /* 0x000fe4000fffe03f */
[----:B------:R-:W-:Y:S02]  /*0580*/  UIADD3 UR18, UR8, 0x2f, URZ ;  /* 0x0000002f08127890 */ /* 0x000fe4000fffe03f */
[----:B------:R-:W-:Y:S02]  /*0590*/  ULDC.64 UR4, c[0x0][0x2c8] ;  /* 0x0000b20000047ab9 */ /* 0x000fe40000000a00 */
[----:B------:R-:W-:Y:S02]  /*05a0*/  UIMAD.WIDE.U32 UR16, UR26, UR4, URZ ;  /* 0x000000041a1072a5 */ /* 0x000fe4000f8e003f */
[----:B------:R-:W-:-:S02]  /*05b0*/  UIMAD.WIDE UR14, UR14, 0x2aaaaaab, URZ ;  /* 0x2aaaaaab0e0e78a5 */ /* 0x000fc4000f8e023f */
[----:B------:R-:W-:Y:S02]  /*05c0*/  UIMAD.WIDE UR18, UR18, 0x2aaaaaab, URZ ;  /* 0x2aaaaaab121278a5 */ /* 0x000fe4000f8e023f */
[----:B------:R-:W-:Y:S02]  /*05d0*/  UISETP.NE.AND UP1, UPT, UR12, URZ, UPT ;  /* 0x0000003f0c00728c */ /* 0x000fe4000bf25270 */
[----:B------:R-:W-:Y:S02]  /*05e0*/  UMOV UR4, UR26 ;  /* 0x0000001a00047c82 */ /* 0x000fe40008000000 */
[----:B------:R-:W-:Y:S02]  /*05f0*/  @UP0 USHF.R.U32.HI UR4, URZ, UR5, UR17 ;  /* 0x000000053f040299 */ /* 0x000fe40008011611 */
[----:B------:R-:W-:Y:S01]  /*0600*/  PLOP3.LUT P0, PT, PT, PT, UP1, 0x40, 0x0 ;  /* 0x000000000000781c */ /* 0x000fe20003f0e818 */
[----:B------:R-:W-:Y:S02]  /*0610*/  UMOV UR17, UR15 ;  /* 0x0000000f00117c82 */ /* 0x000fe40008000000 */
[----:B------:R-:W-:-:S02]  /*0620*/  UMOV UR15, UR19 ;  /* 0x00000013000f7c82 */ /* 0x000fc40008000000 */
[----:B------:R-:W-:Y:S02]  /*0630*/  USHF.R.U32.HI UR14, URZ, 0x1f, UR17 ;  /* 0x0000001f3f0e7899 */ /* 0x000fe40008011611 */
[----:B------:R-:W-:Y:S02]  /*0640*/  USHF.R.U32.HI UR8, URZ, 0x1f, UR15 ;  /* 0x0000001f3f087899 */ /* 0x000fe4000801160f */
[----:B------:R-:W-:Y:S02]  /*0650*/  ULDC UR25, c[0x0][0x168] ;  /* 0x00005a0000197ab9 */ /* 0x000fe40000000800 */
[----:B------:R-:W-:Y:S02]  /*0660*/  UIADD3 UR25, UR9, -UR25, URZ ;  /* 0x8000001909197290 */ /* 0x000fe4000fffe03f */
[----:B------:R-:W-:Y:S02]  /*0670*/  ULEA.HI.SX32 UR14, UR17, UR14, 0x1d ;  /* 0x0000000e110e7291 */ /* 0x000fe4000f8fea3f */
[----:B------:R-:W-:-:S02]  /*0680*/  ULEA.HI.SX32 UR15, UR15, UR8, 0x1d ;  /* 0x000000080f0f7291 */ /* 0x000fc4000f8fea3f */
[----:B------:R-:W-:Y:S02]  /*0690*/  UIADD3 UR4, UR25, UR4, URZ ;  /* 0x0000000419047290 */ /* 0x000fe4000fffe03f */
[----:B------:R-:W-:Y:S02]  /*06a0*/  UISETP.LT.AND UP0, UPT, UR14, UR15, UPT ;  /* 0x0000000f0e00728c */ /* 0x000fe4000bf01270 */
[----:B------:R-:W-:Y:S02]  /*06b0*/  ULDC UR5, c[0x0][0x324] ;  /* 0x0000c90000057ab9 */ /* 0x000fe40000000800 */
[----:B------:R-:W-:Y:S02]  /*06c0*/  UIADD3 UR8, UR4, -UR5, URZ ;  /* 0x8000000504087290 */ /* 0x000fe4000fffe03f */
[----:B------:R-:W-:Y:S01]  /*06d0*/  USEL UR24, UR14, UR15, UP0 ;  /* 0x0000000f0e187287 */ /* 0x000fe20008000000 */
[----:B------:R-:W-:Y:S05]  /*06e0*/  @P0 BRA `(.L_x_571) ;  /* 0x0000017000000947 */ /* 0x000fea0003800000 */
[----:B------:R-:W-:Y:S02]  /*06f0*/  UMOV UR14, UR4 ;  /* 0x00000004000e7c82 */ /* 0x000fe40008000000 */
[----:B------:R-:W-:-:S06]  /*0700*/  UISETP.GT.AND UP0, UPT, UR14, -0x1, UPT ;  /* 0xffffffff0e00788c */ /* 0x000fcc000bf04270 */
[----:B------:R-:W-:-:S13]  /*0710*/  PLOP3.LUT P0, PT, PT, PT, UP0, 0x80, 0x0 ;  /* 0x000000000000781c */ /* 0x000fda0003f0f008 */
[----:B------:R-:W-:Y:S05]  /*0720*/  @P0 BRA `(.L_x_572) ;  /* 0x0000009000000947 */ /* 0x000fea0003800000 */
[----:B------:R-:W-:Y:S02]  /*0730*/  ULDC UR4, c[0x0][0x32c] ;  /* 0x0000cb0000047ab9 */ /* 0x000fe40000000800 */
[----:B------:R-:W-:Y:S02]  /*0740*/  UISETP.NE.AND UP0, UPT, UR4, 0x1, UPT ;  /* 0x000000010400788c */ /* 0x000fe4000bf05270 */
[----:B------:R-:W-:Y:S02]  /*0750*/  ULOP3.LUT UR14, URZ, UR14, URZ, 0x33, !UPT ;  /* 0x0000000e3f0e7292 */ /* 0x000fe4000f8e333f */
[----:B------:R-:W-:Y:S02]  /*0760*/  ULDC.64 UR4, c[0x0][0x330] ;  /* 0x0000cc0000047ab9 */ /* 0x000fe40000000a00 */
[----:B------:R-:W-:-:S07]  /*0770*/  UIMAD.WIDE.U32 UR16, UR14, UR4, URZ ;  /* 0x000000040e1072a5 */ /* 0x000fce000f8e003f */
[----:B------:R-:W-:Y:S02]  /*0780*/  @UP0 UMOV UR15, UR17 ;  /* 0x00000011000f0c82 */ /* 0x000fe40008000000 */
[----:B------:R-:W-:-:S04]  /*0790*/  @UP0 USHF.R.U32.HI UR14, URZ, UR5, UR15 ;  /* 0x000000053f0e0299 */ /* 0x000fc8000801160f */
[----:B------:R-:W-:Y:S01]  /*07a0*/  ULOP3.LUT UR14, URZ, UR14, URZ, 0x33, !UPT ;  /* 0x0000000e3f0e7292 */ /* 0x000fe2000f8e333f */
[----:B------:R-:W-:Y:S05]  /*07b0*/  BRA `(.L_x_573) ;  /* 0x0000006000007947 */ /* 0x000fea0003800000 */
.L_x_572:
[----:B------:R-:W-:Y:S02]  /*07c0*/  ULDC UR4, c[0x0][0x32c] ;  /* 0x0000cb0000047ab9 */ /* 0x000fe40000000800 */
[----:B------:R-:W-:-:S03]  /*07d0*/  UISETP.NE.AND UP0, UPT, UR4, 0x1, UPT ;  /* 0x000000010400788c */ /* 0x000fc6000bf05270 */
[----:B------:R-:W-:Y:S02]  /*07e0*/  ULDC.64 UR4, c[0x0][0x330] ;  /* 0x0000cc0000047ab9 */ /* 0x000fe40000000a00 */
[----:B------:R-:W-:-:S07]  /*07f0*/  UIMAD.WIDE.U32 UR16, UR14, UR4, URZ ;  /* 0x000000040e1072a5 */ /* 0x000fce000f8e003f */
[----:B------:R-:W-:Y:S02]  /*0800*/  @UP0 UMOV UR15, UR17 ;  /* 0x00000011000f0c82 */ /* 0x000fe40008000000 */
[----:B------:R-:W-:Y:S02]  /*0810*/  @UP0 USHF.R.U32.HI UR14, URZ, UR5, UR15 ;  /* 0x000000053f0e0299 */ /* 0x000fe4000801160f */
.L_x_573:
[----:B------:R-:W-:Y:S02]  /*0820*/  ULDC UR4, c[0x0][0x32c] ;  /* 0x0000cb0000047ab9 */ /* 0x000fe40000000800 */
[----:B------:R-:W-:-:S04]  /*0830*/  UIMAD UR4, UR14, UR4, URZ ;  /* 0x000000040e0472a4 */ /* 0x000fc8000f8e023f */
[----:B------:R-:W-:-:S04]  /*0840*/  UISETP.LT.AND UP0, UPT, UR8, UR4, UPT ;  /* 0x000000040800728c */ /* 0x000fc8000bf01270 */
[----:B------:R-:W-:-:S04]  /*0850*/  USEL UR8, UR8, UR4, !UP0 ;  /* 0x0000000408087287 */ /* 0x000fc8000c000000 */
.L_x_571:
[----:B------:R-:W-:-:S04]  /*0860*/  UIMAD.WIDE UR4, UR8, 0x2aaaaaab, URZ ;  /* 0x2aaaaaab080478a5 */ /* 0x000fc8000f8e023f */
[----:B------:R-:W-:-:S04]  /*0870*/  USHF.R.U32.HI UR4, URZ, 0x1f, UR5 ;  /* 0x0000001f3f047899 */ /* 0x000fc80008011605 */
[----:B------:R-:W-:-:S03]  /*0880*/  ULEA.HI.SX32 UR4, UR5, UR4, 0x1d ;  /* 0x0000000405047291 */ /* 0x000fc6000f8fea3f */
[----:B------:R-:W-:Y:S02]  /*0890*/  ULDC UR5, c[0x0][0x338] ;  /* 0x0000ce0000057ab9 */ /* 0x000fe40000000800 */
[----:B------:R-:W-:-:S04]  /*08a0*/  UISETP.LT.AND UP0, UPT, URZ, UR4, UPT ;  /* 0x000000043f00728c */ /* 0x000fc8000bf01270 */
[----:B------:R-:W-:Y:S02]  /*08b0*/  USEL UR8, URZ, UR4, !UP0 ;  /* 0x000000043f087287 */ /* 0x000fe4000c000000 */
[----:B------:R-:W-:Y:S02]  /*08c0*/  USHF.R.U32.HI UR4, URZ, 0x10, UR7 ;  /* 0x000000103f047899 */ /* 0x000fe40008011607 */
[----:B------:R-:W-:Y:S02]  /*08d0*/  UISETP.GT.AND UP0, UPT, UR24, UR8, UPT ;  /* 0x000000081800728c */ /* 0x000fe4000bf04270 */
[----:B------:R-:W-:-:S04]  /*08e0*/  UISETP.NE.AND UP1, UPT, UR4, URZ, UPT ;  /* 0x0000003f0400728c */ /* 0x000fc8000bf25270 */
[----:B------:R-:W-:Y:S01]  /*08f0*/  PLOP3.LUT P0, PT, PT, PT, UP0, 0x80, 0x0 ;  /* 0x000000000000781c */ /* 0x000fe20003f0f008 */
[----:B------:R-:W-:-:S03]  /*0900*/  USEL UR5, UR4, UR5, UP1 ;  /* 0x0000000504057287 */ /* 0x000fc60008800000 */
[----:B------:R-:W-:-:S09]  /*0910*/  UMOV UR4, URZ ;  /* 0x0000003f00047c82 */ /* 0x000fd20008000000 */
[----:B------:R-:W-:Y:S05]  /*0920*/  @!P0 BRA `(.L_x_574) ;  /* 0x0000021000008947 */ /* 0x000fea0003800000 */
[----:B------:R-:W-:Y:S01]  /*0930*/  IMAD.U32 R3, RZ, RZ, UR5 ;  /* 0x00000005ff037e24 */ /* 0x000fe2000f8e00ff */
[----:B------:R-:W-:Y:S02]  /*0940*/  UIADD3 UR17, UR5, -0x1, UR24 ;  /* 0xffffffff05117890 */ /* 0x000fe4000fffe018 */
[----:B------:R-:W-:Y:S02]  /*0950*/  UMOV UR18, URZ ;  /* 0x0000003f00127c82 */ /* 0x000fe40008000000 */
[----:B------:R-:W-:Y:S01]  /*0960*/  IABS R0, R3 ;  /* 0x0000000300007213 */ /* 0x000fe20000000000 */
[----:B------:R-:W-:-:S03]  /*0970*/  UIADD3 UR17, -UR8, UR17, URZ ;  /* 0x0000001108117290 */ /* 0x000fc6000fffe13f */
[----:B------:R-:W3:Y:S02]  /*0980*/  R2UR UR16, R0 ;  /* 0x00000000001073c2 */ /* 0x000ee400000e0000 */
[----:B---3--:R-:W3:Y:S08]  /*0990*/  I2F.RP R0, UR16 ;  /* 0x0000001000007d06 */ /* 0x008ef00008209400 */
[----:B---3--:R-:W3:Y:S02]  /*09a0*/  MUFU.RCP R0, R0 ;  /* 0x0000000000007308 */ /* 0x008ee40000001000 */
[----:B---3--:R-:W-:-:S06]  /*09b0*/  IADD3 R0, R0, 0xffffffe, RZ ;  /* 0x0ffffffe00007810 */ /* 0x008fcc0007ffe0ff */
[----:B------:R-:W3:Y:S02]  /*09c0*/  F2I.FTZ.U32.TRUNC.NTZ R0, R0 ;  /* 0x0000000000007305 */ /* 0x000ee4000021f000 */
[----:B---3--:R3:W4:Y:S02]  /*09d0*/  R2UR UR19, R0 ;  /* 0x00000000001373c2 */ /* 0x00872400000e0000 */
[----:B---3--:R-:W-:Y:S01]  /*09e0*/  IMAD.U32 R0, RZ, RZ, UR17 ;  /* 0x00000011ff007e24 */ /* 0x008fe2000f8e00ff */
[----:B----4-:R-:W-:Y:S02]  /*09f0*/  UIADD3 UR4, URZ, -UR19, URZ ;  /* 0x800000133f047290 */ /* 0x010fe4000fffe03f */
[----:B------:R-:W-:Y:S02]  /*0a00*/  ULOP3.LUT UR17, UR17, UR5, URZ, 0x3c, !UPT ;  /* 0x0000000511117292 */ /* 0x000fe4000f8e3c3f */
[----:B-1----:R-:W-:Y:S01]  /*0a10*/  IABS R2, R0 ;  /* 0x0000000000027213 */ /* 0x002fe20000000000 */
[----:B------:R-:W-:Y:S01]  /*0a20*/  UIMAD UR4, UR4, UR16, URZ ;  /* 0x00000010040472a4 */ /* 0x000fe2000f8e023f */
[----:B------:R-:W-:-:S02]  /*0a30*/  IABS R0, R3 ;  /* 0x0000000300007213 */ /* 0x000fc40000000000 */
[----:B------:R-:W1:Y:S01]  /*0a40*/  R2UR UR15, R2 ;  /* 0x00000000020f73c2 */ /* 0x000e6200000e0000 */
[----:B------:R-:W-:Y:S02]  /*0a50*/  UIMAD.WIDE.U32 UR18, UR19, UR4, UR18 ;  /* 0x00000004131272a5 */ /* 0x000fe4000f8e0012 */
[----:B------:R-:W-:-:S05]  /*0a60*/  IMAD.MOV R0, RZ, RZ, -R0 ;  /* 0x000000ffff007224 */ /* 0x000fca00078e0a00 */
[----:B------:R-:W3:Y:S01]  /*0a70*/  R2UR UR14, R0 ;  /* 0x00000000000e73c2 */ /* 0x000ee200000e0000 */
[----:B-1----:R-:W-:-:S04]  /*0a80*/  UIMAD.WIDE.U32 UR18, UR19, UR15, URZ ;  /* 0x0000000f131272a5 */ /* 0x002fc8000f8e003f */
[----:B---3--:R-:W-:-:S04]  /*0a90*/  UIMAD UR14, UR19, UR14, UR15 ;  /* 0x0000000e130e72a4 */ /* 0x008fc8000f8e020f */
[----:B------:R-:W-:-:S11]  /*0aa0*/  UISETP.GT.U32.AND UP0, UPT, UR16, UR14, UPT ;  /* 0x0000000e1000728c */ /* 0x000fd6000bf04070 */
[----:B------:R-:W-:Y:S02]  /*0ab0*/  @!UP0 UIADD3 UR14, UR14, -UR16, URZ ;  /* 0x800000100e0e8290 */ /* 0x000fe4000fffe03f */
[----:B------:R-:W-:Y:S02]  /*0ac0*/  @!UP0 UIADD3 UR19, UR19, 0x1, URZ ;  /* 0x0000000113138890 */ /* 0x000fe4000fffe03f */
[----:B------:R-:W-:Y:S02]  /*0ad0*/  UISETP.GE.U32.AND UP1, UPT, UR14, UR16, UPT ;  /* 0x000000100e00728c */ /* 0x000fe4000bf26070 */
[----:B------:R-:W-:-:S09]  /*0ae0*/  UISETP.GE.AND UP0, UPT, UR17, URZ, UPT ;  /* 0x0000003f1100728c */ /* 0x000fd2000bf06270 */
[----:B------:R-:W-:Y:S02]  /*0af0*/  @UP1 UIADD3 UR19, UR19, 0x1, URZ ;  /* 0x0000000113131890 */ /* 0x000fe4000fffe03f */
[----:B------:R-:W-:-:S05]  /*0b00*/  UISETP.NE.AND UP1, UPT, UR5, URZ, UPT ;  /* 0x0000003f0500728c */ /* 0x000fca000bf25270 */
[----:B------:R-:W-:Y:S02]  /*0b10*/  UMOV UR4, UR19 ;  /* 0x0000001300047c82 */ /* 0x000fe40008000000 */
[----:B------:R-:W-:-:S04]  /*0b20*/  @!UP0 UIADD3 UR4, -UR4, URZ, URZ ;  /* 0x0000003f04048290 */ /* 0x000fc8000fffe13f */
[----:B------:R-:W-:Y:S02]  /*0b30*/  @!UP1 ULOP3.LUT UR4, URZ, UR5, URZ, 0x33, !UPT ;  /* 0x000000053f049292 */ /* 0x000fe4000f8e333f */
.L_x_574:
[----:B------:R-:W-:Y:S01]  /*0b40*/  ULOP3.LUT UR7, UR7, 0xffff, URZ, 0xc0, !UPT ;  /* 0x0000ffff07077892 */ /* 0x000fe2000f8ec03f */
[----:B------:R-:W-:Y:S01]  /*0b50*/  PLOP3.LUT P4, PT, PT, PT, PT, 0x80, 0x0 ;  /* 0x000000000000781c */ /* 0x000fe20003f8f070 */
[----:B------:R-:W-:Y:S01]  /*0b60*/  CS2R R20, SRZ ;  /* 0x0000000000147805 */ /* 0x000fe2000001ff00 */
[----:B------:R-:W-:Y:S01]  /*0b70*/  CS2R R18, SRZ ;  /* 0x0000000000127805 */ /* 0x000fe2000001ff00 */
[----:B------:R-:W-:Y:S01]  /*0b80*/  UIMAD UR8, UR7, UR4, UR8 ;  /* 0x00000004070872a4 */ /* 0x000fe2000f8e0208 */
        /* <DEDUP_REMOVED lines=73> */
[----:B------:R-:W-:Y:S02]  /*1020*/  UISETP.NE.AND.EX UP0, UPT, URZ, UR5, UPT, UP0 ;  /* 0x000000053f00728c */ /* 0x000fe4000bf05300 */
[----:B------:R-:W-:-:S04]  /*1030*/  UISETP.NE.AND UP1, UPT, UR13, URZ, UPT ;  /* 0x0000003f0d00728c */ /* 0x000fc8000bf25270 */
[----:B------:R-:W-:-:S05]  /*1040*/  PLOP3.LUT P2, PT, PT, PT, UP0, 0x80, 0x0 ;  /* 0x000000000000781c */ /* 0x000fca0003f4f008 */
[----:B------:R-:W-:Y:S02]  /*1050*/  @UP0 UMOV UR4, 0x4 ;  /* 0x0000000400040882 */ /* 0x000fe40000000000 */
[----:B------:R-:W-:-:S06]  /*1060*/  @UP0 UIMAD.WIDE UR4, UR6, UR4, UR14 ;  /* 0x00000004060402a5 */ /* 0x000fcc000f8e020e */
[----:B-1----:R-:W-:Y:S02]  /*1070*/  IMAD.U32 R2, RZ, RZ, UR4 ;  /* 0x00000004ff027e24 */ /* 0x002fe4000f8e00ff */
[----:B------:R-:W-:Y:S01]  /*1080*/  IMAD.U32 R3, RZ, RZ, UR5 ;  /* 0x00000005ff037e24 */ /* 0x000fe2000f8e00ff */
[----:B------:R-:W-:Y:S01]  /*1090*/  SHF.R.S32.HI R124, RZ, 0x1f, R164 ;  /* 0x0000001fff7c7819 */ /* 0x000fe200000114a4 */
[----:B------:R-:W-:Y:S01]  /*10a0*/  USHF.R.S32.HI UR7, URZ, 0x1f, UR11 ;  /* 0x0000001f3f077899 */ /* 0x000fe2000801140b */
[----:B------:R-:W-:Y:S01]  /*10b0*/  PLOP3.LUT P1, PT, PT, PT, UP1, 0x80, 0x0 ;  /* 0x000000000000781c */ /* 0x000fe20003f2f018 */
[----:B------:R-:W-:Y:S01]  /*10c0*/  ULDC.64 UR4, c[0x0][0x1b8] ;  /* 0x00006e0000047ab9 */ /* 0x000fe20000000a00 */
[----:B------:R1:W3:Y:S01]  /*10d0*/  @P2 LDG.E R7, [R2.64] ;  /* 0x0000001402072981 */ /* 0x0002e2000c1e1900 */
[----:B------:R-:W-:Y:S01]  /*10e0*/  PLOP3.LUT P0, PT, PT, PT, UP1, 0x80, 0x0 ;  /* 0x000000000000781c */ /* 0x000fe20003f0f018 */
[----:B------:R-:W-:Y:S01]  /*10f0*/  UIMAD UR7, UR7, UR4, URZ ;  /* 0x00000004070772a4 */ /* 0x000fe2000f8e023f */
[----:B------:R-:W-:Y:S01]  /*1100*/  LEA.HI R13, R124, R164, RZ, 0x4 ;  /* 0x000000a47c0d7211 */ /* 0x000fe200078f20ff */
[----:B------:R-:W-:Y:S01]  /*1110*/  UIMAD.WIDE.U32 UR16, UR11, UR4, URZ ;  /* 0x000000040b1072a5 */ /* 0x000fe2000f8e003f */
[----:B------:R-:W-:Y:S01]  /*1120*/  BSSY B0, `(.L_x_576) ;  /* 0x000004f000007945 */ /* 0x000fe20003800000 */
[----:B------:R-:W-:-:S02]  /*1130*/  UIMAD UR7, UR11, UR5, UR7 ;  /* 0x000000050b0772a4 */ /* 0x000fc4000f8e0207 */
[----:B------:R-:W-:Y:S02]  /*1140*/  USHF.R.S32.HI UR14, URZ, 0x1f, UR6 ;  /* 0x0000001f3f0e7899 */ /* 0x000fe40008011406 */
[----:B------:R-:W-:Y:S02]  /*1150*/  ULDC.64 UR4, c[0x0][0x1c0] ;  /* 0x0000700000047ab9 */ /* 0x000fe40000000a00 */
[----:B------:R-:W-:Y:S02]  /*1160*/  UIADD3 UR17, UR17, UR7, URZ ;  /* 0x0000000711117290 */ /* 0x000fe4000fffe03f */
[----:B------:R-:W-:Y:S02]  /*1170*/  UIMAD UR14, UR14, UR4, URZ ;  /* 0x000000040e0e72a4 */ /* 0x000fe4000f8e023f */
[----:B------:R-:W-:Y:S02]  /*1180*/  UIMAD.WIDE.U32 UR16, UR6, UR4, UR16 ;  /* 0x00000004061072a5 */ /* 0x000fe4000f8e0010 */
[----:B------:R-:W-:-:S02]  /*1190*/  UIMAD UR5, UR6, UR5, UR14 ;  /* 0x00000005060572a4 */ /* 0x000fc4000f8e020e */
[----:B------:R-:W-:Y:S02]  /*11a0*/  ULDC UR4, c[0x0][0x2c4] ;  /* 0x0000b10000047ab9 */ /* 0x000fe40000000800 */
[----:B------:R-:W-:Y:S02]  /*11b0*/  UIADD3 UR5, UR17, UR5, URZ ;  /* 0x0000000511057290 */ /* 0x000fe4000fffe03f */
[----:B------:R-:W-:Y:S01]  /*11c0*/  ULDC UR7, c[0x0][0x168] ;  /* 0x00005a0000077ab9 */ /* 0x000fe20000000800 */
[----:B-1----:R-:W-:Y:S01]  /*11d0*/  LEA.HI R2, R124, R164, RZ, 0x3 ;  /* 0x000000a47c027211 */ /* 0x002fe200078f18ff */
[----:B------:R-:W-:Y:S01]  /*11e0*/  IMAD.U32 R3, RZ, RZ, UR17 ;  /* 0x00000011ff037e24 */ /* 0x000fe2000f8e00ff */
[----:B------:R-:W-:Y:S01]  /*11f0*/  UIMAD UR7, UR4, UR7, URZ ;  /* 0x00000007040772a4 */ /* 0x000fe2000f8e023f */
[----:B------:R-:W-:Y:S01]  /*1200*/  IMAD.U32 R3, RZ, RZ, UR5 ;  /* 0x00000005ff037e24 */ /* 0x000fe2000f8e00ff */
[----:B------:R-:W-:Y:S02]  /*1210*/  LOP3.LUT R0, R2, 0xfffffff8, RZ, 0xc0, !PT ;  /* 0xfffffff802007812 */ /* 0x000fe400078ec0ff */
[----:B------:R-:W-:Y:S01]  /*1220*/  SHF.R.S32.HI R15, RZ, 0x3, R2 ;  /* 0x00000003ff0f7819 */ /* 0x000fe20000011402 */
[----:B------:R-:W-:-:S02]  /*1230*/  IMAD.U32 R2, RZ, RZ, UR16 ;  /* 0x00000010ff027e24 */ /* 0x000fc4000f8e00ff */
[----:B------:R-:W-:Y:S01]  /*1240*/  IMAD.IADD R36, R164, 0x1, -R0 ;  /* 0x00000001a4247824 */ /* 0x000fe200078e0a00 */
[----:B------:R-:W-:-:S03]  /*1250*/  IADD3 R9, R15, UR26, RZ ;  /* 0x0000001a0f097c10 */ /* 0x000fc6000fffe0ff */
[C---:B------:R-:W-:Y:S01]  /*1260*/  IMAD R130, R36.reuse, 0x10, R15 ;  /* 0x0000001024827824 */ /* 0x040fe200078e020f */
[----:B------:R-:W-:Y:S01]  /*1270*/  ISETP.GE.AND P4, PT, R9, UR7, PT ;  /* 0x0000000709007c0c */ /* 0x000fe2000bf86270 */
[----:B------:R-:W-:-:S03]  /*1280*/  IMAD.SHL.U32 R128, R36, 0x8, RZ ;  /* 0x0000000824807824 */ /* 0x000fc600078e00ff */
[----:B------:R-:W-:Y:S01]  /*1290*/  IADD3 R5, R130, UR26, RZ ;  /* 0x0000001a82057c10 */ /* 0x000fe2000fffe0ff */
[----:B------:R1:W-:Y:S01]  /*12a0*/  STL [R1+0x4], R130 ;  /* 0x0000048201007387 */ /* 0x0003e20000100800 */
[C---:B------:R-:W-:Y:S02]  /*12b0*/  IADD3 R23, R128.reuse, 0x40, RZ ;  /* 0x0000004080177810 */ /* 0x040fe40007ffe0ff */
[----:B------:R-:W-:Y:S01]  /*12c0*/  ISETP.GE.AND P3, PT, R128, c[0x0][0x198], PT ;  /* 0x0000660080007a0c */ /* 0x000fe20003f66270 */
[----:B------:R-:W-:Y:S01]  /*12d0*/  @P1 IMAD.HI.U32 R0, R5, c[0x0][0x2c8], RZ ;  /* 0x0000b20005001a27 */ /* 0x000fe200078e00ff */
[----:B------:R1:W-:Y:S03]  /*12e0*/  STL [R1], R128 ;  /* 0x0000008001007387 */ /* 0x0003e60000100800 */
[----:B------:R-:W-:Y:S01]  /*12f0*/  IMAD.MOV.U32 R4, RZ, RZ, R5 ;  /* 0x000000ffff047224 */ /* 0x000fe200078e0005 */
[----:B------:R-:W-:-:S04]  /*1300*/  @P0 SHF.R.U32.HI R4, RZ, c[0x0][0x2cc], R0 ;  /* 0x0000b300ff040a19 */ /* 0x000fc80000011600 */
[--C-:B------:R-:W-:Y:S01]  /*1310*/  SHF.R.S32.HI R6, RZ, 0x1f, R4.reuse ;  /* 0x0000001fff067819 */ /* 0x100fe20000011404 */
[----:B------:R-:W-:Y:S02]  /*1320*/  IMAD.MOV R0, RZ, RZ, -R4 ;  /* 0x000000ffff007224 */ /* 0x000fe400078e0a04 */
[----:B------:R-:W-:-:S04]  /*1330*/  IMAD.WIDE.U32 R2, R4, c[0x0][0x1b0], R2 ;  /* 0x00006c0004027a25 */ /* 0x000fc800078e0002 */
[----:B------:R-:W-:Y:S02]  /*1340*/  IMAD R5, R0, c[0x0][0x2c4], R5 ;  /* 0x0000b10000057a24 */ /* 0x000fe400078e0205 */
[----:B------:R-:W-:-:S03]  /*1350*/  IMAD R6, R6, c[0x0][0x1b0], RZ ;  /* 0x00006c0006067a24 */ /* 0x000fc600078e02ff */
[----:B------:R-:W-:Y:S01]  /*1360*/  SHF.R.S32.HI R0, RZ, 0x1f, R5 ;  /* 0x0000001fff007819 */ /* 0x000fe20000011405 */
[----:B------:R-:W-:-:S04]  /*1370*/  IMAD R4, R4, c[0x0][0x1b4], R6 ;  /* 0x00006d0004047a24 */ /* 0x000fc800078e0206 */
[----:B------:R-:W-:Y:S02]  /*1380*/  IMAD.IADD R3, R3, 0x1, R4 ;  /* 0x0000000103037824 */ /* 0x000fe400078e0204 */
[----:B------:R-:W-:Y:S02]  /*1390*/  IMAD R0, R0, c[0x0][0x1a8], RZ ;  /* 0x00006a0000007a24 */ /* 0x000fe400078e02ff */
[----:B------:R-:W-:-:S04]  /*13a0*/  IMAD.WIDE.U32 R2, R5, c[0x0][0x1a8], R2 ;  /* 0x00006a0005027a25 */ /* 0x000fc800078e0002 */
[----:B------:R-:W-:Y:S01]  /*13b0*/  IMAD R0, R5, c[0x0][0x1ac], R0 ;  /* 0x00006b0005007a24 */ /* 0x000fe200078e0200 */
[----:B------:R-:W-:Y:S01]  /*13c0*/  LEA R12, P0, R2, c[0x0][0x160], 0x1 ;  /* 0x00005800020c7a11 */ /* 0x000fe200078008ff */
[----:B------:R-:W-:Y:S02]  /*13d0*/  IMAD.SHL.U32 R4, R15, 0x40, RZ ;  /* 0x000000400f047824 */ /* 0x000fe400078e00ff */
[----:B------:R-:W-:Y:S01]  /*13e0*/  IMAD.IADD R0, R3, 0x1, R0 ;  /* 0x0000000103007824 */ /* 0x000fe200078e0200 */
[----:B------:R-:W-:-:S04]  /*13f0*/  LOP3.LUT R3, R13, 0xfffffff0, RZ, 0xc0, !PT ;  /* 0xfffffff00d037812 */ /* 0x000fc800078ec0ff */
[----:B------:R-:W-:Y:S01]  /*1400*/  LEA.HI.X R11, R2, c[0x0][0x164], R0, 0x1, P0 ;  /* 0x00005900020b7a11 */ /* 0x000fe200000f0c00 */
[----:B------:R-:W-:Y:S01]  /*1410*/  IMAD.IADD R0, R164, 0x1, -R3 ;  /* 0x00000001a4007824 */ /* 0x000fe200078e0a03 */
[----:B------:R-:W-:Y:S02]  /*1420*/  LOP3.LUT R2, R4, 0x1c0, RZ, 0xc0, !PT ;  /* 0x000001c004027812 */ /* 0x000fe400078ec0ff */
[----:B------:R-:W-:Y:S01]  /*1430*/  ISETP.GE.AND P0, PT, R23, c[0x0][0x198], PT ;  /* 0x0000660017007a0c */ /* 0x000fe20003f06270 */
[----:B------:R1:W4:Y:S01]  /*1440*/  SHFL.IDX PT, R4, R12, RZ, 0x181f ;  /* 0x00181fff0c047589 */ /* 0x00032200000e0000 */
[----:B------:R-:W-:Y:S02]  /*1450*/  SHF.R.S32.HI R6, RZ, 0x1f, R0 ;  /* 0x0000001fff067819 */ /* 0x000fe40000011400 */
[----:B------:R-:W-:Y:S01]  /*1460*/  SHF.R.U32.HI R3, RZ, 0x3, R2 ;  /* 0x00000003ff037819 */ /* 0x000fe20000011602 */
[----:B------:R1:W2:Y:S01]  /*1470*/  SHFL.IDX PT, R5, R11, RZ, 0x181f ;  /* 0x00181fff0b057589 */ /* 0x0002a200000e0000 */
[----:B------:R-:W-:-:S02]  /*1480*/  LOP3.LUT R2, R2, 0x38, R128, 0xf8, !PT ;  /* 0x0000003802027812 */ /* 0x000fc400078ef880 */
[----:B------:R-:W-:Y:S02]  /*1490*/  LEA.HI R19, R6, R0, RZ, 0x3 ;  /* 0x0000000006137211 */ /* 0x000fe400078f18ff */
[----:B------:R-:W-:Y:S02]  /*14a0*/  LOP3.LUT R3, R2, R3, RZ, 0x3c, !PT ;  /* 0x0000000302037212 */ /* 0x000fe400078e3cff */
[----:B------:R-:W-:Y:S02]  /*14b0*/  LOP3.LUT R2, R19, 0xfffffff8, RZ, 0xc0, !PT ;  /* 0xfffffff813027812 */ /* 0x000fe400078ec0ff */
[----:B------:R-:W-:-:S03]  /*14c0*/  LEA.HI R6, R124, R164, RZ, 0x6 ;  /* 0x000000a47c067211 */ /* 0x000fc600078f30ff */
[----:B------:R-:W-:Y:S02]  /*14d0*/  IMAD.IADD R18, R0, 0x1, -R2 ;  /* 0x0000000100127824 */ /* 0x000fe400078e0a02 */
[----:B------:R-:W-:Y:S02]  /*14e0*/  IMAD.SHL.U32 R0, R6, 0x8, RZ ;  /* 0x0000000806007824 */ /* 0x000fe400078e00ff */
[----:B------:R-:W-:Y:S02]  /*14f0*/  IMAD.MOV.U32 R2, RZ, RZ, 0x10 ;  /* 0x00000010ff027424 */ /* 0x000fe400078e00ff */
[----:B------:R-:W-:Y:S01]  /*1500*/  IMAD.MOV.U32 R6, RZ, RZ, 0x20 ;  /* 0x00000020ff067424 */ /* 0x000fe200078e00ff */
[----:B------:R-:W-:Y:S01]  /*1510*/  LOP3.LUT R10, R3, 0xfffffe00, R0, 0xf8, !PT ;  /* 0xfffffe00030a7812 */ /* 0x000fe200078ef800 */
[----:B---3--:R1:W3:Y:S01]  /*1520*/  @P2 R2UR UR14, R7 ;  /* 0x00000000070e23c2 */ /* 0x0082e200000e0000 */
[----:B------:R-:W-:Y:S01]  /*1530*/  R2P PR, R18, 0x6 ;  /* 0x0000000612007804 */ /* 0x000fe20000000000 */
[----:B---3--:R-:W-:-:S04]  /*1540*/  @!UP0 UMOV UR14, UR6 ;  /* 0x00000006000e8c82 */ /* 0x008fc80008000000 */
[----:B------:R-:W-:Y:S02]  /*1550*/  SEL R3, R2, 0xfffffff0, !P1 ;  /* 0xfffffff002037807 */ /* 0x000fe40004800000 */
[----:B------:R-:W-:Y:S01]  /*1560*/  SEL R2, R6, 0xffffffe0, !P2 ;  /* 0xffffffe006027807 */ /* 0x000fe20005000000 */
[----:B------:R-:W-:Y:S05]  /*1570*/  @P4 BRA `(.L_x_577) ;  /* 0x0000009000004947 */ /* 0x000fea0003800000 */
[----:B--2-4-:R-:W-:Y:S01]  /*1580*/  SHF.R.S32.HI R0, RZ, 0x1f, R23 ;  /* 0x0000001fff007819 */ /* 0x014fe20000011417 */
[----:B-1----:R-:W-:-:S03]  /*1590*/  IMAD.WIDE R6, R128, 0x2, R4 ;  /* 0x0000000280067825 */ /* 0x002fc600078e0204 */
[----:B------:R-:W-:-:S04]  /*15a0*/  LEA.HI R0, R0, R23, RZ, 0x3 ;  /* 0x0000001700007211 */ /* 0x000fc800078f18ff */
[----:B------:R-:W-:Y:S02]  /*15b0*/  LOP3.LUT R8, R0, 0xfffffff8, RZ, 0xc0, !PT ;  /* 0xfffffff800087812 */ /* 0x000fe400078ec0ff */
[----:B------:R-:W-:-:S03]  /*15c0*/  SHF.L.U32 R0, R10, 0x1, RZ ;  /* 0x000000010a007819 */ /* 0x000fc600000006ff */
[----:B------:R-:W-:Y:S02]  /*15d0*/  IMAD.WIDE R4, R8, 0x2, R4 ;  /* 0x0000000208047825 */ /* 0x000fe400078e0204 */
[----:B------:R-:W-:Y:S01]  /*15e0*/  @!PT LDS RZ, [RZ] ;  /* 0x00000000fffff984 */ /* 0x000fe20000000800 */
[----:B------:R1:W-:Y:S04]  /*15f0*/  LDGSTS.E.BYPASS.LTC128B.128 [R0+0x6100], [R6.64], !P3 ;  /* 0x0610000006007fae */ /* 0x0003e8000d901d54 */
[----:B------:R1:W-:Y:S02]  /*1600*/  LDGSTS.E.BYPASS.LTC128B.128 [R0+0xa100], [R4.64], !P0 ;  /* 0x0a10000004007fae */ /* 0x0003e4000c101d54 */
.L_x_577:
[----:B--2-4-:R-:W-:Y:S05]  /*1610*/  BSYNC B0 ;  /* 0x0000000000007941 */ /* 0x014fea0003800000 */
.L_x_576:
[----:B-1----:R-:W-:Y:S01]  /*1620*/  IADD3 R0, R9, 0x10, RZ ;  /* 0x0000001009007810 */ /* 0x002fe20007ffe0ff */
[----:B------:R1:W2:Y:S01]  /*1630*/  SHFL.IDX PT, R5, R11, 0x1, 0x181f ;  /* 0x00381f000b057f89 */ /* 0x0002a200000e0000 */
[----:B------:R-:W-:Y:S02]  /*1640*/  BSSY B0, `(.L_x_578) ;  /* 0x000000d000007945 */ /* 0x000fe40003800000 */
[----:B------:R-:W-:Y:S01]  /*1650*/  ISETP.GE.AND P1, PT, R0, UR7, PT ;  /* 0x0000000700007c0c */ /* 0x000fe2000bf26270 */
[----:B------:R1:W3:-:S12]  /*1660*/  SHFL.IDX PT, R4, R12, 0x1, 0x181f ;  /* 0x00381f000c047f89 */ /* 0x0002d800000e0000 */
[----:B------:R-:W-:Y:S05]  /*1670*/  @P1 BRA `(.L_x_579) ;  /* 0x0000009000001947 */ /* 0x000fea0003800000 */
[----:B------:R-:W-:Y:S01]  /*1680*/  SHF.R.S32.HI R0, RZ, 0x1f, R23 ;  /* 0x0000001fff007819 */ /* 0x000fe20000011417 */
[----:B--23--:R-:W-:-:S03]  /*1690*/  IMAD.WIDE R6, R128, 0x2, R4 ;  /* 0x0000000280067825 */ /* 0x00cfc600078e0204 */
[----:B------:R-:W-:-:S04]  /*16a0*/  LEA.HI R0, R0, R23, RZ, 0x3 ;  /* 0x0000001700007211 */ /* 0x000fc800078f18ff */
[----:B------:R-:W-:Y:S02]  /*16b0*/  LOP3.LUT R8, R0, 0xfffffff8, RZ, 0xc0, !PT ;  /* 0xfffffff800087812 */ /* 0x000fe400078ec0ff */
[----:B------:R-:W-:-:S03]  /*16c0*/  SHF.L.U32 R0, R10, 0x1, RZ ;  /* 0x000000010a007819 */ /* 0x000fc600000006ff */
[----:B------:R-:W-:Y:S02]  /*16d0*/  IMAD.WIDE R4, R8, 0x2, R4 ;  /* 0x0000000208047825 */ /* 0x000fe400078e0204 */
[----:B------:R-:W-:Y:S01]  /*16e0*/  @!PT LDS RZ, [RZ] ;  /* 0x00000000fffff984 */ /* 0x000fe20000000800 */
[----:B------:R2:W-:Y:S04]  /*16f0*/  LDGSTS.E.BYPASS.LTC128B.128 [R0+0x6900], [R6.64], !P3 ;  /* 0x0690000006007fae */ /* 0x0005e8000d901d54 */
[----:B------:R2:W-:Y:S02]  /*1700*/  LDGSTS.E.BYPASS.LTC128B.128 [R0+0xa900], [R4.64], !P0 ;  /* 0x0a90000004007fae */ /* 0x0005e4000c101d54 */
.L_x_579:
[----:B------:R-:W-:Y:S05]  /*1710*/  BSYNC B0 ;  /* 0x0000000000007941 */ /* 0x000fea0003800000 */
.L_x_578:
[----:B--2---:R-:W-:Y:S01]  /*1720*/  IADD3 R0, R9, 0x20, RZ ;  /* 0x0000002009007810 */ /* 0x004fe20007ffe0ff */
[----:B------:R2:W4:Y:S01]  /*1730*/  SHFL.IDX PT, R5, R11, 0x2, 0x181f ;  /* 0x00581f000b057f89 */ /* 0x00052200000e0000 */
[----:B------:R-:W-:Y:S02]  /*1740*/  BSSY B0, `(.L_x_580) ;  /* 0x000000d000007945 */ /* 0x000fe40003800000 */
[----:B------:R-:W-:Y:S01]  /*1750*/  ISETP.GE.AND P1, PT, R0, UR7, PT ;  /* 0x0000000700007c0c */ /* 0x000fe2000bf26270 */
[----:B---3--:R2:W3:-:S12]  /*1760*/  SHFL.IDX PT, R4, R12, 0x2, 0x181f ;  /* 0x00581f000c047f89 */ /* 0x0084d800000e0000 */
[----:B------:R-:W-:Y:S05]  /*1770*/  @P1 BRA `(.L_x_581) ;  /* 0x0000009000001947 */ /* 0x000fea0003800000 */
[----:B------:R-:W-:Y:S01]  /*1780*/  SHF.R.S32.HI R0, RZ, 0x1f, R23 ;  /* 0x0000001fff007819 */ /* 0x000fe20000011417 */
[----:B---34-:R-:W-:-:S03]  /*1790*/  IMAD.WIDE R6, R128, 0x2, R4 ;  /* 0x0000000280067825 */ /* 0x018fc600078e0204 */
[----:B------:R-:W-:-:S04]  /*17a0*/  LEA.HI R0, R0, R23, RZ, 0x3 ;  /* 0x0000001700007211 */ /* 0x000fc800078f18ff */
[----:B------:R-:W-:Y:S02]  /*17b0*/  LOP3.LUT R8, R0, 0xfffffff8, RZ, 0xc0, !PT ;  /* 0xfffffff800087812 */ /* 0x000fe400078ec0ff */
[----:B------:R-:W-:-:S03]  /*17c0*/  SHF.L.U32 R0, R10, 0x1, RZ ;  /* 0x000000010a007819 */ /* 0x000fc600000006ff */
[----:B------:R-:W-:Y:S02]  /*17d0*/  IMAD.WIDE R4, R8, 0x2, R4 ;  /* 0x0000000208047825 */ /* 0x000fe400078e0204 */
[----:B------:R-:W-:Y:S01]  /*17e0*/  @!PT LDS RZ, [RZ] ;  /* 0x00000000fffff984 */ /* 0x000fe20000000800 */
[----:B------:R3:W-:Y:S04]  /*17f0*/  LDGSTS.E.BYPASS.LTC128B.128 [R0+0x7100], [R6.64], !P3 ;  /* 0x0710000006007fae */ /* 0x0007e8000d901d54 */
[----:B------:R3:W-:Y:S02]  /*1800*/  LDGSTS.E.BYPASS.LTC128B.128 [R0+0xb100], [R4.64], !P0 ;  /* 0x0b10000004007fae */ /* 0x0007e4000c101d54 */
.L_x_581:
[----:B------:R-:W-:Y:S05]  /*1810*/  BSYNC B0 ;  /* 0x0000000000007941 */ /* 0x000fea0003800000 */
.L_x_580:
[----:B---3--:R-:W-:Y:S01]  /*1820*/  IADD3 R0, R9, 0x30, RZ ;  /* 0x0000003009007810 */ /* 0x008fe20007ffe0ff */
[----:B----4-:R3:W4:Y:S01]  /*1830*/  SHFL.IDX PT, R5, R11, 0x3, 0x181f ;  /* 0x00781f000b057f89 */ /* 0x01072200000e0000 */
[----:B------:R-:W-:Y:S02]  /*1840*/  BSSY B0, `(.L_x_582) ;  /* 0x000000d000007945 */ /* 0x000fe40003800000 */
[----:B------:R-:W-:Y:S01]  /*1850*/  ISETP.GE.AND P1, PT, R0, UR7, PT ;  /* 0x0000000700007c0c */ /* 0x000fe2000bf26270 */
[----:B------:R3:W1:-:S12]  /*1860*/  SHFL.IDX PT, R4, R12, 0x3, 0x181f ;  /* 0x00781f000c047f89 */ /* 0x00065800000e0000 */
[----:B------:R-:W-:Y:S05]  /*1870*/  @P1 BRA `(.L_x_583) ;  /* 0x0000009000001947 */ /* 0x000fea0003800000 */
[----:B------:R-:W-:Y:S01]  /*1880*/  SHF.R.S32.HI R0, RZ, 0x1f, R23 ;  /* 0x0000001fff007819 */ /* 0x000fe20000011417 */
[----:B-1--4-:R-:W-:-:S03]  /*1890*/  IMAD.WIDE R6, R128, 0x2, R4 ;  /* 0x0000000280067825 */ /* 0x012fc600078e0204 */
[----:B------:R-:W-:-:S04]  /*18a0*/  LEA.HI R0, R0, R23, RZ, 0x3 ;  /* 0x0000001700007211 */ /* 0x000fc800078f18ff */
[----:B------:R-:W-:Y:S02]  /*18b0*/  LOP3.LUT R8, R0, 0xfffffff8, RZ, 0xc0, !PT ;  /* 0xfffffff800087812 */ /* 0x000fe400078ec0ff */
[----:B------:R-:W-:-:S03]  /*18c0*/  SHF.L.U32 R0, R10, 0x1, RZ ;  /* 0x000000010a007819 */ /* 0x000fc600000006ff */
[----:B------:R-:W-:Y:S02]  /*18d0*/  IMAD.WIDE R4, R8, 0x2, R4 ;  /* 0x0000000208047825 */ /* 0x000fe400078e0204 */
[----:B------:R-:W-:Y:S01]  /*18e0*/  @!PT LDS RZ, [RZ] ;  /* 0x00000000fffff984 */ /* 0x000fe20000000800 */
[----:B------:R1:W-:Y:S04]  /*18f0*/  LDGSTS.E.BYPASS.LTC128B.128 [R0+0x7900], [R6.64], !P3 ;  /* 0x0790000006007fae */ /* 0x0003e8000d901d54 */
[----:B------:R1:W-:Y:S02]  /*1900*/  LDGSTS.E.BYPASS.LTC128B.128 [R0+0xb900], [R4.64], !P0 ;  /* 0x0b90000004007fae */ /* 0x0003e4000c101d54 */
.L_x_583:
[----:B------:R-:W-:Y:S05]  /*1910*/  BSYNC B0 ;  /* 0x0000000000007941 */ /* 0x000fea0003800000 */
.L_x_582:
[----:B-1----:R-:W-:Y:S01]  /*1920*/  IADD3 R0, R9, 0x40, RZ ;  /* 0x0000004009007810 */ /* 0x002fe20007ffe0ff */
[----:B----4-:R1:W4:Y:S01]  /*1930*/  SHFL.IDX PT, R5, R11, 0x4, 0x181f ;  /* 0x00981f000b057f89 */ /* 0x01032200000e0000 */
[----:B------:R-:W-:Y:S02]  /*1940*/  BSSY B0, `(.L_x_584) ;  /* 0x000000d000007945 */ /* 0x000fe40003800000 */
[----:B------:R-:W-:Y:S01]  /*1950*/  ISETP.GE.AND P1, PT, R0, UR7, PT ;  /* 0x0000000700007c0c */ /* 0x000fe2000bf26270 */
[----:B------:R1:W2:-:S12]  /*1960*/  SHFL.IDX PT, R4, R12, 0x4, 0x181f ;  /* 0x00981f000c047f89 */ /* 0x00029800000e0000 */
[----:B------:R-:W-:Y:S05]  /*1970*/  @P1 BRA `(.L_x_585) ;  /* 0x0000009000001947 */ /* 0x000fea0003800000 */
[----:B------:R-:W-:Y:S01]  /*1980*/  SHF.R.S32.HI R0, RZ, 0x1f, R23 ;  /* 0x0000001fff007819 */ /* 0x000fe20000011417 */
[----:B--2-4-:R-:W-:-:S03]  /*1990*/  IMAD.WIDE R6, R128, 0x2, R4 ;  /* 0x0000000280067825 */ /* 0x014fc600078e0204 */
[----:B------:R-:W-:-:S04]  /*19a0*/  LEA.HI R0, R0, R23, RZ, 0x3 ;  /* 0x0000001700007211 */ /* 0x000fc800078f18ff */
[----:B------:R-:W-:Y:S02]  /*19b0*/  LOP3.LUT R8, R0, 0xfffffff8, RZ, 0xc0, !PT ;  /* 0xfffffff800087812 */ /* 0x000fe400078ec0ff */
[----:B------:R-:W-:-:S03]  /*19c0*/  SHF.L.U32 R0, R10, 0x1, RZ ;  /* 0x000000010a007819 */ /* 0x000fc600000006ff */
[----:B------:R-:W-:Y:S02]  /*19d0*/  IMAD.WIDE R4, R8, 0x2, R4 ;  /* 0x0000000208047825 */ /* 0x000fe400078e0204 */
[----:B------:R-:W-:Y:S01]  /*19e0*/  @!PT LDS RZ, [RZ] ;  /* 0x00000000fffff984 */ /* 0x000fe20000000800 */
[----:B------:R2:W-:Y:S04]  /*19f0*/  LDGSTS.E.BYPASS.LTC128B.128 [R0+0x8100], [R6.64], !P3 ;  /* 0x0810000006007fae */ /* 0x0005e8000d901d54 */
[----:B------:R2:W-:Y:S02]  /*1a00*/  LDGSTS.E.BYPASS.LTC128B.128 [R0+0xc100], [R4.64], !P0 ;  /* 0x0c10000004007fae */ /* 0x0005e4000c101d54 */
.L_x_585:
[----:B------:R-:W-:Y:S05]  /*1a10*/  BSYNC B0 ;  /* 0x0000000000007941 */ /* 0x000fea0003800000 */
.L_x_584:
[----:B--2---:R-:W-:Y:S01]  /*1a20*/  IADD3 R0, R9, 0x50, RZ ;  /* 0x0000005009007810 */ /* 0x004fe20007ffe0ff */
        /* <DEDUP_REMOVED lines=14> */
.L_x_587:
[----:B------:R-:W-:Y:S05]  /*1b10*/  BSYNC B0 ;  /* 0x0000000000007941 */ /* 0x000fea0003800000 */
.L_x_586:
        /* <DEDUP_REMOVED lines=15> */
.L_x_589:
[----:B------:R-:W-:Y:S05]  /*1c10*/  BSYNC B0 ;  /* 0x0000000000007941 */ /* 0x000fea0003800000 */
.L_x_588:
[----:B--2---:R-:W-:Y:S01]  /*1c20*/  IMAD.MOV.U32 R0, RZ, RZ, c[0x0][0x2b8] ;  /* 0x0000ae00ff007624 */ /* 0x004fe200078e00ff */
[----:B------:R-:W-:Y:S01]  /*1c30*/  UMOV UR30, 0x30 ;  /* 0x00000030001e7882 */ /* 0x000fe20000000000 */
[----:B------:R-:W-:Y:S01]  /*1c40*/  SHFL.IDX PT, R4, R12, 0x7, 0x181f ;  /* 0x00f81f000c047f89 */ /* 0x000fe200000e0000 */
[----:B------:R-:W-:Y:S01]  /*1c50*/  UIMAD UR17, UR24, UR30, -0x30 ;  /* 0xffffffd0181174a4 */ /* 0x000fe2000f8e021e */
[----:B------:R-:W-:Y:S01]  /*1c60*/  IADD3 R6, R9, 0x70, RZ ;  /* 0x0000007009067810 */ /* 0x000fe20007ffe0ff */
[----:B------:R-:W-:Y:S01]  /*1c70*/  IMAD.SHL.U32 R244, R10, 0x2, RZ ;  /* 0x000000020af47824 */ /* 0x000fe200078e00ff */
[----:B------:R-:W-:Y:S01]  /*1c80*/  ISETP.NE.AND P4, PT, R0, 0x1, PT ;  /* 0x000000010000780c */ /* 0x000fe20003f85270 */
[----:B----4-:R-:W2:Y:S01]  /*1c90*/  SHFL.IDX PT, R5, R11, 0x7, 0x181f ;  /* 0x00f81f000b057f89 */ /* 0x010ea200000e0000 */
[----:B------:R-:W-:Y:S01]  /*1ca0*/  ISETP.GE.AND P2, PT, R6, UR7, PT ;  /* 0x0000000706007c0c */ /* 0x000fe2000bf46270 */
[----:B------:R-:W-:Y:S01]  /*1cb0*/  USHF.R.S32.HI UR6, URZ, 0x1f, UR14 ;  /* 0x0000001f3f067899 */ /* 0x000fe2000801140e */
[----:B------:R-:W-:Y:S01]  /*1cc0*/  IADD3 R0, R130, UR17, RZ ;  /* 0x0000001182007c10 */ /* 0x000fe2000fffe0ff */
[----:B------:R-:W-:Y:S01]  /*1cd0*/  ULDC.64 UR4, c[0x0][0x2b0] ;  /* 0x0000ac0000047ab9 */ /* 0x000fe20000000a00 */
[----:B------:R-:W-:Y:S01]  /*1ce0*/  SHF.R.S32.HI R7, RZ, 0x1f, R23 ;  /* 0x0000001fff077819 */ /* 0x000fe20000011417 */
[----:B------:R-:W-:Y:S01]  /*1cf0*/  UIMAD UR6, UR6, UR4, URZ ;  /* 0x00000004060672a4 */ /* 0x000fe2000f8e023f */
[C---:B------:R-:W-:Y:S01]  /*1d00*/  IADD3 R8, R0.reuse, UR10, RZ ;  /* 0x0000000a00087c10 */ /* 0x040fe2000fffe0ff */
[----:B------:R-:W-:Y:S01]  /*1d10*/  UIMAD.WIDE.U32 UR18, UR14, UR4, URZ ;  /* 0x000000040e1272a5 */ /* 0x000fe2000f8e003f */
[----:B------:R-:W-:Y:S01]  /*1d20*/  ISETP.GE.AND P5, PT, R0, UR9, PT ;  /* 0x0000000900007c0c */ /* 0x000fe2000bfa6270 */
[----:B------:R-:W-:Y:S01]  /*1d30*/  UIMAD UR5, UR14, UR5, UR6 ;  /* 0x000000050e0572a4 */ /* 0x000fe2000f8e0206 */
[----:B------:R-:W-:-:S02]  /*1d40*/  IMAD.MOV.U32 R242, RZ, RZ, RZ ;  /* 0x000000fffff27224 */ /* 0x000fc400078e00ff */
[----:B------:R-:W-:Y:S01]  /*1d50*/  @P4 IMAD.HI.U32 R6, R8, c[0x0][0x2bc], RZ ;  /* 0x0000af0008064a27 */ /* 0x000fe200078e00ff */
[----:B------:R-:W-:Y:S01]  /*1d60*/  ISETP.GT.OR P5, PT, R130, 0x2f, P5 ;  /* 0x0000002f8200780c */ /* 0x000fe20002fa4670 */
[----:B------:R-:W-:Y:S02]  /*1d70*/  UIADD3 UR7, UR19, UR5, URZ ;  /* 0x0000000513077290 */ /* 0x000fe4000fffe03f */
[----:B------:R-:W-:Y:S01]  /*1d80*/  IMAD.MOV.U32 R0, RZ, RZ, R8 ;  /* 0x000000ffff007224 */ /* 0x000fe200078e0008 */
[----:B------:R-:W-:Y:S01]  /*1d90*/  @P4 SHF.R.U32.HI R0, RZ, c[0x0][0x2c0], R6 ;  /* 0x0000b000ff004a19 */ /* 0x000fe20000011606 */
[----:B------:R-:W-:Y:S01]  /*1da0*/  USHF.R.S32.HI UR16, URZ, 0x1f, UR11 ;  /* 0x0000001f3f107899 */ /* 0x000fe2000801140b */
[----:B------:R-:W-:Y:S01]  /*1db0*/  LEA.HI R6, R7, R23, RZ, 0x3 ;  /* 0x0000001707067211 */ /* 0x000fe200078f18ff */
[----:B------:R-:W-:-:S03]  /*1dc0*/  ULDC.64 UR4, c[0x0][0x1e8] ;  /* 0x00007a0000047ab9 */ /* 0x000fc60000000a00 */
[----:B------:R-:W-:Y:S01]  /*1dd0*/  LOP3.LUT R126, R6, 0xfffffff8, RZ, 0xc0, !PT ;  /* 0xfffffff8067e7812 */ /* 0x000fe200078ec0ff */
[--C-:B-123--:R-:W-:Y:S02]  /*1de0*/  @!P2 IMAD.WIDE R10, R128, 0x2, R4.reuse ;  /* 0x00000002800aa825 */ /* 0x10efe400078e0204 */
[----:B------:R-:W-:Y:S02]  /*1df0*/  @!P5 IADD3 R7, P1, R0, UR18, RZ ;  /* 0x000000120007dc10 */ /* 0x000fe4000ff3e0ff */
[----:B------:R-:W-:Y:S01]  /*1e00*/  @!P2 IMAD.WIDE R4, R126, 0x2, R4 ;  /* 0x000000027e04a825 */ /* 0x000fe200078e0204 */
[----:B------:R-:W-:Y:S01]  /*1e10*/  @!PT LDS RZ, [RZ] ;  /* 0x00000000fffff984 */ /* 0x000fe20000000800 */
[----:B------:R1:W-:Y:S01]  /*1e20*/  @!P2 LDGSTS.E.BYPASS.LTC128B.128 [R244+0x9900], [R10.64], !P3 ;  /* 0x099000000af4afae */ /* 0x0003e2000d901d54 */
[----:B------:R-:W-:Y:S02]  /*1e30*/  @!P5 LEA.HI.X.SX32 R9, R0, UR7, 0x1, P1 ;  /* 0x000000070009dc11 */ /* 0x000fe400088f0eff */
[C---:B------:R-:W-:Y:S01]  /*1e40*/  @!P5 LEA R6, P1, R7.reuse, c[0x0][0x2a0], 0x2 ;  /* 0x0000a8000706da11 */ /* 0x040fe200078210ff */
[----:B------:R2:W-:Y:S03]  /*1e50*/  @!P2 LDGSTS.E.BYPASS.LTC128B.128 [R244+0xd900], [R4.64], !P0 ;  /* 0x0d90000004f4afae */ /* 0x0005e6000c101d54 */
[----:B------:R-:W-:Y:S01]  /*1e60*/  @!P5 LEA.HI.X R7, R7, c[0x0][0x2a4], R9, 0x2, P1 ;  /* 0x0000a9000707da11 */ /* 0x000fe200008f1409 */
[----:B------:R-:W0:Y:S04]  /*1e70*/  LDGDEPBAR ;  /* 0x00000000000079af */ /* 0x000e280000000000 */
[----:B------:R-:W-:Y:S01]  /*1e80*/  BAR.SYNC.DEFER_BLOCKING 0x0 ;  /* 0x0000000000007b1d */ /* 0x000fe20000010000 */
[----:B------:R-:W-:-:S04]  /*1e90*/  UIMAD UR6, UR16, UR4, URZ ;  /* 0x00000004100672a4 */ /* 0x000fc8000f8e023f */
[----:B------:R-:W-:Y:S02]  /*1ea0*/  UIMAD UR6, UR11, UR5, UR6 ;  /* 0x000000050b0672a4 */ /* 0x000fe4000f8e0206 */
[----:B------:R-:W-:Y:S02]  /*1eb0*/  UIMAD.WIDE.U32 UR14, UR11, UR4, URZ ;  /* 0x000000040b0e72a5 */ /* 0x000fe4000f8e003f */
[----:B------:R-:W-:Y:S01]  /*1ec0*/  UIMAD UR30, UR24, -0x30, UR30 ;  /* 0xffffffd0181e78a4 */ /* 0x000fe2000f8e021e */
[----:B------:R-:W-:Y:S01]  /*1ed0*/  ISETP.GE.AND P6, PT, R128, c[0x0][0x1d4], PT ;  /* 0x0000750080007a0c */ /* 0x000fe20003fc6270 */
[----:B------:R-:W-:Y:S01]  /*1ee0*/  UIADD3 UR6, UR15, UR6, URZ ;  /* 0x000000060f067290 */ /* 0x000fe2000fffe03f */
[----:B------:R-:W-:Y:S01]  /*1ef0*/  SHF.R.S32.HI R12, RZ, 0x4, R13 ;  /* 0x00000004ff0c7819 */ /* 0x000fe2000001140d */
[----:B------:R-:W-:Y:S01]  /*1f00*/  UIADD3 UR27, UR30, UR9, URZ ;  /* 0x000000091e1b7290 */ /* 0x000fe2000fffe03f */
[----:B------:R-:W-:Y:S01]  /*1f10*/  LEA.HI R123, R124, R164, RZ, 0x5 ;  /* 0x000000a47c7b7211 */ /* 0x000fe200078f28ff */
[----:B------:R-:W-:Y:S01]  /*1f20*/  ULDC.64 UR4, c[0x0][0x210] ;  /* 0x0000840000047ab9 */ /* 0x000fe20000000a00 */
[----:B------:R-:W-:Y:S01]  /*1f30*/  SHF.R.S32.HI R129, RZ, 0x1f, R128 ;  /* 0x0000001fff817819 */ /* 0x000fe20000011480 */
[----:B------:R-:W-:Y:S02]  /*1f40*/  STL [R1+0x24], R126 ;  /* 0x0000247e01007387 */ /* 0x000fe40000100800 */
[----:B------:R-:W-:-:S04]  /*1f50*/  IADD3 R37, -R15, UR27, RZ ;  /* 0x0000001b0f257c10 */ /* 0x000fc8000fffe1ff */
[C---:B------:R-:W-:Y:S01]  /*1f60*/  ISETP.GE.AND P2, PT, R37.reuse, 0x1, PT ;  /* 0x000000012500780c */ /* 0x040fe20003f46270 */
[----:B------:R3:W4:Y:S01]  /*1f70*/  @!P5 LDG.E R242, [R6.64] ;  /* 0x0000001406f2d981 */ /* 0x000722000c1e1900 */
[----:B------:R-:W-:Y:S01]  /*1f80*/  IMAD.MOV R0, RZ, RZ, -R0 ;  /* 0x000000ffff007224 */ /* 0x000fe200078e0a00 */
[----:B------:R-:W-:Y:S01]  /*1f90*/  ISETP.GE.AND P1, PT, R37, 0x11, PT ;  /* 0x000000112500780c */ /* 0x000fe20003f26270 */
[----:B------:R-:W-:Y:S01]  /*1fa0*/  UIMAD UR16, UR16, UR4, URZ ;  /* 0x00000004101072a4 */ /* 0x000fe2000f8e023f */
[----:B------:R-:W-:Y:S01]  /*1fb0*/  ISETP.GE.AND P5, PT, R23, c[0x0][0x1d4], PT ;  /* 0x0000750017007a0c */ /* 0x000fe20003fa6270 */
[----:B------:R-:W-:Y:S01]  /*1fc0*/  IMAD R243, R0, c[0x0][0x2b8], R8 ;  /* 0x0000ae0000f37a24 */ /* 0x000fe200078e0208 */
[----:B------:R-:W-:Y:S01]  /*1fd0*/  SHF.R.S32.HI R122, RZ, 0x5, R123 ;  /* 0x00000005ff7a7819 */ /* 0x000fe2000001147b */
[----:B------:R-:W-:Y:S01]  /*1fe0*/  UIMAD.WIDE.U32 UR22, UR11, UR4, URZ ;  /* 0x000000040b1672a5 */ /* 0x000fe2000f8e003f */
[----:B------:R-:W-:Y:S01]  /*1ff0*/  SHF.R.S32.HI R127, RZ, 0x1f, R126 ;  /* 0x0000001fff7f7819 */ /* 0x000fe2000001147e */
[C---:B--2---:R-:W-:Y:S01]  /*2000*/  IMAD.WIDE.U32 R4, R243.reuse, c[0x0][0x1e0], RZ ;  /* 0x00007800f3047a25 */ /* 0x044fe200078e00ff */
[----:B------:R-:W-:Y:S01]  /*2010*/  SHF.R.S32.HI R16, RZ, 0x1f, R243 ;  /* 0x0000001fff107819 */ /* 0x000fe200000114f3 */
[----:B------:R-:W-:Y:S01]  /*2020*/  UIMAD UR16, UR11, UR5, UR16 ;  /* 0x000000050b1072a4 */ /* 0x000fe2000f8e0210 */
[----:B------:R-:W-:Y:S01]  /*2030*/  STL [R1+0x2c], R129 ;  /* 0x00002c8101007387 */ /* 0x000fe20000100800 */
[----:B------:R-:W-:Y:S01]  /*2040*/  UIADD3 UR4, UR24, -0x1, URZ ;  /* 0xffffffff18047890 */ /* 0x000fe2000fffe03f */
[----:B------:R-:W-:Y:S01]  /*2050*/  SEL R125, RZ, 0x10, P5 ;  /* 0x00000010ff7d7807 */ /* 0x000fe20002800000 */
[----:B------:R-:W-:Y:S01]  /*2060*/  IMAD R0, R16, c[0x0][0x1e0], RZ ;  /* 0x0000780010007a24 */ /* 0x000fe200078e02ff */
[----:B------:R-:W-:Y:S01]  /*2070*/  UIADD3 UR16, UR23, UR16, URZ ;  /* 0x0000001017107290 */ /* 0x000fe2000fffe03f */
[----:B------:R-:W-:Y:S01]  /*2080*/  STL [R1+0x28], R127 ;  /* 0x0000287f01007387 */ /* 0x000fe20000100800 */
[----:B------:R-:W-:Y:S01]  /*2090*/  UISETP.GT.AND UP0, UPT, UR4, UR8, UPT ;  /* 0x000000080400728c */ /* 0x000fe2000bf04270 */
[----:B------:R-:W-:Y:S01]  /*20a0*/  IMAD R0, R243, c[0x0][0x1e4], R0 ;  /* 0x00007900f3007a24 */ /* 0x000fe200078e0200 */
[----:B------:R-:W-:-:S03]  /*20b0*/  IADD3 R245, R244, 0x100, RZ ;  /* 0x00000100f4f57810 */ /* 0x000fc60007ffe0ff */
[----:B------:R-:W-:Y:S02]  /*20c0*/  IMAD.IADD R5, R5, 0x1, R0 ;  /* 0x0000000105057824 */ /* 0x000fe400078e0200 */
[----:B---3--:R-:W-:Y:S01]  /*20d0*/  IMAD R7, R243, c[0x0][0x1e0], RZ ;  /* 0x00007800f3077a24 */ /* 0x008fe200078e02ff */
[----:B----4-:R-:W-:Y:S01]  /*20e0*/  SHF.R.S32.HI R17, RZ, 0x1f, R242 ;  /* 0x0000001fff117819 */ /* 0x010fe200000114f2 */
[----:B------:R-:W-:-:S04]  /*20f0*/  IMAD.WIDE.U32 R4, R242, c[0x0][0x1f0], R4 ;  /* 0x00007c00f2047a25 */ /* 0x000fc800078e0004 */
[----:B------:R-:W-:Y:S01]  /*2100*/  IMAD R6, R17, c[0x0][0x1f0], RZ ;  /* 0x00007c0011067a24 */ /* 0x000fe200078e02ff */
[----:B------:R-:W-:-:S03]  /*2110*/  IADD3 R0, P0, R4, UR14, RZ ;  /* 0x0000000e04007c10 */ /* 0x000fc6000ff1e0ff */
[----:B------:R-:W-:-:S05]  /*2120*/  IMAD R6, R242, c[0x0][0x1f4], R6 ;  /* 0x00007d00f2067a24 */ /* 0x000fca00078e0206 */
[----:B------:R-:W-:Y:S01]  /*2130*/  IADD3.X R4, R5, UR6, R6, P0, !PT ;  /* 0x0000000605047c10 */ /* 0x000fe200087fe406 */
[----:B------:R-:W-:Y:S01]  /*2140*/  IMAD.U32 R5, RZ, RZ, UR11 ;  /* 0x0000000bff057e24 */ /* 0x000fe2000f8e00ff */
[----:B------:R-:W-:Y:S01]  /*2150*/  LEA R8, P0, R0, c[0x0][0x1c8], 0x1 ;  /* 0x0000720000087a11 */ /* 0x000fe200078008ff */
[----:B------:R-:W-:-:S03]  /*2160*/  IMAD R6, R242, c[0x0][0x1f0], R7 ;  /* 0x00007c00f2067a24 */ /* 0x000fc600078e0207 */
[----:B------:R-:W-:Y:S01]  /*2170*/  LEA.HI.X R0, R0, c[0x0][0x1cc], R4, 0x1, P0 ;  /* 0x0000730000007a11 */ /* 0x000fe200000f0c04 */
[----:B------:R-:W-:Y:S01]  /*2180*/  IMAD R6, R5, c[0x0][0x1e8], R6 ;  /* 0x00007a0005067a24 */ /* 0x000fe200078e0206 */
[----:B------:R-:W-:Y:S01]  /*2190*/  SHFL.IDX PT, R4, R8, RZ, 0x181f ;  /* 0x00181fff08047589 */ /* 0x000fe200000e0000 */
[----:B------:R-:W-:-:S03]  /*21a0*/  ISETP.GT.AND P0, PT, R37, 0x20, PT ;  /* 0x000000202500780c */ /* 0x000fc60003f04270 */
[----:B------:R-:W1:Y:S01]  /*21b0*/  SHFL.IDX PT, R5, R0, RZ, 0x181f ;  /* 0x00181fff00057589 */ /* 0x000e6200000e0000 */
[----:B------:R-:W-:-:S03]  /*21c0*/  LEA R6, R6, c[0x0][0x1c8], 0x1 ;  /* 0x0000720006067a11 */ /* 0x000fc600078e08ff */
[----:B------:R-:W-:Y:S04]  /*21d0*/  SHFL.IDX PT, R8, R8, 0x1, 0x181f ;  /* 0x00381f0008087f89 */ /* 0x000fe800000e0000 */
[----:B------:R-:W2:Y:S04]  /*21e0*/  SHFL.IDX PT, R9, R0, 0x1, 0x181f ;  /* 0x00381f0000097f89 */ /* 0x000ea800000e0000 */
[----:B------:R-:W-:Y:S04]  /*21f0*/  SHFL.IDX PT, R6, R6, 0x2, 0x181f ;  /* 0x00581f0006067f89 */ /* 0x000fe800000e0000 */
[----:B------:R3:W4:Y:S01]  /*2200*/  SHFL.IDX PT, R7, R0, 0x2, 0x181f ;  /* 0x00581f0000077f89 */ /* 0x00072200000e0000 */
[----:B-1----:R-:W-:-:S05]  /*2210*/  @P2 IMAD.WIDE R10, R128, 0x2, R4 ;  /* 0x00000002800a2825 */ /* 0x002fca00078e0204 */
[----:B------:R1:W-:Y:S01]  /*2220*/  @P2 LDGSTS.E.BYPASS.LTC128B.128 [R244+0x3100], [R10.64], !P6 ;  /* 0x031000000af42fae */ /* 0x0003e2000f101d54 */
[----:B---3--:R-:W-:-:S04]  /*2230*/  LEA.HI R0, R13, R12, RZ, 0x1 ;  /* 0x0000000c0d007211 */ /* 0x008fc800078f08ff */
[----:B------:R-:W-:-:S05]  /*2240*/  LOP3.LUT R0, R0, 0xfffffffe, RZ, 0xc0, !PT ;  /* 0xfffffffe00007812 */ /* 0x000fca00078ec0ff */
[----:B------:R-:W-:Y:S02]  /*2250*/  IMAD.IADD R14, R12, 0x1, -R0 ;  /* 0x000000010c0e7824 */ /* 0x000fe400078e0a00 */
[----:B--2---:R-:W-:-:S04]  /*2260*/  @P1 IMAD.WIDE R12, R128, 0x2, R8 ;  /* 0x00000002800c1825 */ /* 0x004fc800078e0208 */
[----:B------:R-:W-:-:S04]  /*2270*/  @P1 IMAD.WIDE R8, R126, 0x2, R8 ;  /* 0x000000027e081825 */ /* 0x000fc800078e0208 */
[----:B-1----:R-:W-:-:S04]  /*2280*/  @P2 IMAD.WIDE R10, R126, 0x2, R4 ;  /* 0x000000027e0a2825 */ /* 0x002fc800078e0204 */
[--C-:B----4-:R-:W-:Y:S01]  /*2290*/  @P0 IMAD.WIDE R4, R128, 0x2, R6.reuse ;  /* 0x0000000280040825 */ /* 0x110fe200078e0206 */
[----:B------:R1:W-:Y:S01]  /*22a0*/  @P2 LDGSTS.E.BYPASS.LTC128B.128 [R244+0x4900], [R10.64], !P5 ;  /* 0x049000000af42fae */ /* 0x0003e2000e901d54 */
[----:B------:R-:W-:Y:S02]  /*22b0*/  ISETP.GE.AND P2, PT, R23, c[0x0][0x1d4], PT ;  /* 0x0000750017007a0c */ /* 0x000fe40003f46270 */
[----:B------:R-:W-:Y:S01]  /*22c0*/  @P0 IMAD.WIDE R6, R126, 0x2, R6 ;  /* 0x000000027e060825 */ /* 0x000fe200078e0206 */
[----:B------:R2:W-:Y:S03]  /*22d0*/  @P1 LDGSTS.E.BYPASS.LTC128B.128 [R244+0x3900], [R12.64], !P6 ;  /* 0x039000000cf41fae */ /* 0x0005e6000f101d54 */
[C---:B------:R-:W-:Y:S01]  /*22e0*/  IMAD.SHL.U32 R0, R36.reuse, 0x40, RZ ;  /* 0x0000004024007824 */ /* 0x040fe200078e00ff */
[----:B------:R1:W-:Y:S01]  /*22f0*/  @P1 LDGSTS.E.BYPASS.LTC128B.128 [R244+0x5100], [R8.64], !P5 ;  /* 0x0510000008f41fae */ /* 0x0003e2000e901d54 */
[----:B------:R-:W-:-:S03]  /*2300*/  LOP3.LUT P1, RZ, R36, 0x2, RZ, 0xc0, !PT ;  /* 0x0000000224ff7812 */ /* 0x000fc6000782c0ff */
[----:B------:R3:W-:Y:S01]  /*2310*/  @P0 LDGSTS.E.BYPASS.LTC128B.128 [R244+0x4100], [R4.64], !P6 ;  /* 0x0410000004f40fae */ /* 0x0007e2000f101d54 */
[----:B------:R-:W-:-:S03]  /*2320*/  LOP3.LUT R0, R0, 0x1c0, RZ, 0xc0, !PT ;  /* 0x000001c000007812 */ /* 0x000fc600078ec0ff */
[----:B------:R4:W-:Y:S04]  /*2330*/  @P0 LDGSTS.E.BYPASS.LTC128B.128 [R244+0x5900], [R6.64], !P5 ;  /* 0x0590000006f40fae */ /* 0x0009e8000e901d54 */
[----:B------:R-:W0:Y:S01]  /*2340*/  LDGDEPBAR ;  /* 0x00000000000079af */ /* 0x000e220000000000 */
[----:B---3--:R-:W-:Y:S02]  /*2350*/  IMAD.SHL.U32 R4, R18, 0x40, RZ ;  /* 0x0000004012047824 */ /* 0x008fe400078e00ff */
[----:B------:R-:W-:Y:S02]  /*2360*/  IMAD.SHL.U32 R5, R19, 0x40, RZ ;  /* 0x0000004013057824 */ /* 0x000fe400078e00ff */
[----:B----4-:R-:W-:Y:S01]  /*2370*/  IMAD.SHL.U32 R7, R15, 0x8, RZ ;  /* 0x000000080f077824 */ /* 0x010fe200078e00ff */
[----:B------:R-:W-:-:S04]  /*2380*/  DEPBAR.LE SB0, 0x1 ;  /* 0x000080400000791a */ /* 0x000fc80000000000 */
[----:B------:R-:W-:-:S04]  /*2390*/  DEPBAR.LE SB0, 0x0 ;  /* 0x000080000000791a */ /* 0x000fc80000000000 */
[----:B------:R-:W-:Y:S01]  /*23a0*/  IMAD.SHL.U32 R6, R14, 0x8, RZ ;  /* 0x000000080e067824 */ /* 0x000fe200078e00ff */
[----:B------:R-:W-:Y:S02]  /*23b0*/  LOP3.LUT R4, R4, 0x1c0, RZ, 0xc0, !PT ;  /* 0x000001c004047812 */ /* 0x000fe400078ec0ff */
[----:B------:R-:W-:Y:S02]  /*23c0*/  LOP3.LUT R121, R5, 0xfffffe00, RZ, 0xc0, !PT ;  /* 0xfffffe0005797812 */ /* 0x000fe400078ec0ff */
[----:B------:R-:W-:Y:S02]  /*23d0*/  LOP3.LUT R7, R0, 0x8, R7, 0xf8, !PT ;  /* 0x0000000800077812 */ /* 0x000fe400078ef807 */
[----:B------:R-:W-:Y:S02]  /*23e0*/  LOP3.LUT R5, R4, 0x8, R6, 0xf8, !PT ;  /* 0x0000000804057812 */ /* 0x000fe400078ef806 */
[----:B------:R-:W-:Y:S02]  /*23f0*/  SHF.R.U32.HI R0, RZ, 0x3, R0 ;  /* 0x00000003ff007819 */ /* 0x000fe40000011600 */
[----:B------:R-:W-:-:S02]  /*2400*/  SHF.R.U32.HI R4, RZ, 0x3, R4 ;  /* 0x00000003ff047819 */ /* 0x000fc40000011604 */
[----:B------:R-:W-:Y:S02]  /*2410*/  LOP3.LUT R0, R7, R0, RZ, 0x3c, !PT ;  /* 0x0000000007007212 */ /* 0x000fe400078e3cff */
[----:B------:R-:W-:Y:S01]  /*2420*/  LOP3.LUT R120, R5, R4, RZ, 0x3c, !PT ;  /* 0x0000000405787212 */ /* 0x000fe200078e3cff */
[----:B------:R-:W-:Y:S02]  /*2430*/  IMAD R4, R122, 0x400, R121 ;  /* 0x000004007a047824 */ /* 0x000fe400078e0279 */
[----:B------:R-:W-:Y:S02]  /*2440*/  IMAD R0, R14, 0x200, R0 ;  /* 0x000002000e007824 */ /* 0x000fe400078e0200 */
[----:B------:R-:W-:Y:S02]  /*2450*/  IMAD.IADD R4, R120, 0x1, R4 ;  /* 0x0000000178047824 */ /* 0x000fe400078e0204 */
[----:B------:R-:W-:Y:S01]  /*2460*/  IMAD.SHL.U32 R224, R0, 0x2, RZ ;  /* 0x0000000200e07824 */ /* 0x000fe200078e00ff */
[----:B------:R-:W-:Y:S01]  /*2470*/  BAR.SYNC.DEFER_BLOCKING 0x0 ;  /* 0x0000000000007b1d */ /* 0x000fe20000010000 */
[----:B------:R-:W-:-:S02]  /*2480*/  IMAD.SHL.U32 R231, R4, 0x2, RZ ;  /* 0x0000000204e77824 */ /* 0x000fc400078e00ff */
[----:B------:R-:W-:Y:S01]  /*2490*/  IMAD R0, R16, c[0x0][0x208], RZ ;  /* 0x0000820010007a24 */ /* 0x000fe200078e02ff */
[----:B------:R-:W-:Y:S01]  /*24a0*/  IADD3 R235, R224, 0x3120, RZ ;  /* 0x00003120e0eb7810 */ /* 0x000fe20007ffe0ff */
[--C-:B------:R-:W-:Y:S02]  /*24b0*/  IMAD R233, R3, 0x2, R231.reuse ;  /* 0x0000000203e97824 */ /* 0x100fe400078e02e7 */
[----:B------:R-:W-:Y:S02]  /*24c0*/  IMAD R0, R243, c[0x0][0x20c], R0 ;  /* 0x00008300f3007a24 */ /* 0x000fe400078e0200 */
[C---:B------:R-:W-:Y:S02]  /*24d0*/  IMAD R232, R2.reuse, 0x2, R231 ;  /* 0x0000000202e87824 */ /* 0x040fe400078e02e7 */
[----:B------:R-:W-:Y:S02]  /*24e0*/  IMAD R234, R2, 0x2, R233 ;  /* 0x0000000202ea7824 */ /* 0x000fe400078e02e9 */
[----:B------:R-:W-:Y:S01]  /*24f0*/  IMAD R236, R3, 0x2, R232 ;  /* 0x0000000203ec7824 */ /* 0x000fe200078e02e8 */
[----:B------:R-:W-:Y:S04]  /*2500*/  LDSM.16.M88.4 R4, [R224+0x3100] ;  /* 0x00310000e004783b */ /* 0x000fe80000000200 */
[----:B--2---:R-:W2:Y:S04]  /*2510*/  LDSM.16.M88.4 R12, [R231+0x6100] ;  /* 0x00610000e70c783b */ /* 0x004ea80000000200 */
[----:B-1----:R-:W1:Y:S04]  /*2520*/  LDSM.16.M88.4 R8, [R231+0x8100] ;  /* 0x00810000e708783b */ /* 0x002e680000000200 */
[----:B------:R-:W3:Y:S04]  /*2530*/  LDSM.16.M88.4 R24, [R224+0x3900] ;  /* 0x00390000e018783b */ /* 0x000ee80000000200 */
[----:B------:R-:W4:Y:S01]  /*2540*/  LDSM.16.M88.4 R32, [R224+0x4100] ;  /* 0x00410000e020783b */ /* 0x000f220000000200 */
[-C--:B--2---:R-:W-:Y:S08]  /*2550*/  HMMA.16816.F32 R112, R12, R4.reuse, RZ ;  /* 0x000000040c70723c */ /* 0x084ff000000018ff */
[C---:B-1----:R-:W-:Y:S07]  /*2560*/  HMMA.16816.F32 R68, R8.reuse, R4, RZ ;  /* 0x000000040844723c */ /* 0x042fee00000018ff */
[----:B------:R-:W-:Y:S01]  /*2570*/  IMAD.WIDE.U32 R4, R243, c[0x0][0x208], RZ ;  /* 0x00008200f3047a25 */ /* 0x000fe200078e00ff */
[----:B------:R-:W-:Y:S03]  /*2580*/  HMMA.16816.F32 R72, R8, R6, RZ ;  /* 0x000000060848723c */ /* 0x000fe600000018ff */
[----:B------:R-:W-:-:S02]  /*2590*/  IMAD.IADD R5, R5, 0x1, R0 ;  /* 0x0000000105057824 */ /* 0x000fc400078e0200 */
[----:B------:R-:W-:Y:S02]  /*25a0*/  IMAD R0, R17, c[0x0][0x218], RZ ;  /* 0x0000860011007a24 */ /* 0x000fe400078e02ff */
[C---:B------:R-:W-:Y:S01]  /*25b0*/  IMAD.WIDE.U32 R4, R242.reuse, c[0x0][0x218], R4 ;  /* 0x00008600f2047a25 */ /* 0x040fe200078e0004 */
[C---:B------:R-:W-:Y:S01]  /*25c0*/  HMMA.16816.F32 R116, R12.reuse, R6, RZ ;  /* 0x000000060c74723c */ /* 0x040fe200000018ff */
[----:B------:R-:W-:Y:S06]  /*25d0*/  LDSM.16.M88.4 R16, [R233+0x8100] ;  /* 0x00810000e910783b */ /* 0x000fec0000000200 */
[----:B------:R-:W-:Y:S01]  /*25e0*/  IMAD R6, R242, c[0x0][0x21c], R0 ;  /* 0x00008700f2067a24 */ /* 0x000fe200078e0200 */
[----:B------:R-:W-:Y:S01]  /*25f0*/  IADD3 R0, P0, R4, UR22, RZ ;  /* 0x0000001604007c10 */ /* 0x000fe2000ff1e0ff */
[----:B---3--:R-:W-:Y:S01]  /*2600*/  HMMA.16816.F32 R92, R12, R24, RZ ;  /* 0x000000180c5c723c */ /* 0x008fe200000018ff */
[----:B------:R-:W-:-:S02]  /*2610*/  IADD3 R7, R224, 0x3100, RZ ;  /* 0x00003100e0077810 */ /* 0x000fc40007ffe0ff */
[----:B------:R-:W-:Y:S02]  /*2620*/  IADD3.X R5, R5, UR16, R6, P0, !PT ;  /* 0x0000001005057c10 */ /* 0x000fe400087fe406 */
[C---:B------:R-:W-:Y:S02]  /*2630*/  LEA R4, P0, R0.reuse, c[0x0][0x1f8], 0x1 ;  /* 0x00007e0000047a11 */ /* 0x040fe400078008ff */
[----:B------:R-:W-:Y:S01]  /*2640*/  @P1 IADD3 R235, R7, -0x20, RZ ;  /* 0xffffffe007eb1810 */ /* 0x000fe20007ffe0ff */
[C---:B------:R-:W-:Y:S01]  /*2650*/  HMMA.16816.F32 R60, R8.reuse, R24, RZ ;  /* 0x00000018083c723c */ /* 0x040fe200000018ff */
[----:B------:R-:W-:Y:S01]  /*2660*/  LEA.HI.X R0, R0, c[0x0][0x1fc], R5, 0x1, P0 ;  /* 0x00007f0000007a11 */ /* 0x000fe200000f0c05 */
[----:B------:R-:W1:Y:S01]  /*2670*/  SHFL.IDX PT, R20, R4, 0x2, 0x181f ;  /* 0x00581f0004147f89 */ /* 0x000e6200000e0000 */
[C---:B------:R-:W-:Y:S02]  /*2680*/  IADD3 R241, R235.reuse, 0x800, RZ ;  /* 0x00000800ebf17810 */ /* 0x040fe40007ffe0ff */
[C---:B------:R-:W-:Y:S01]  /*2690*/  IADD3 R240, R235.reuse, 0x1000, RZ ;  /* 0x00001000ebf07810 */ /* 0x040fe20007ffe0ff */
[----:B------:R-:W2:Y:S01]  /*26a0*/  SHFL.IDX PT, R7, R4, 0x1, 0x181f ;  /* 0x00381f0004077f89 */ /* 0x000ea200000e0000 */
[----:B------:R-:W-:Y:S01]  /*26b0*/  IMAD.WIDE R24, R128, 0x2, RZ ;  /* 0x0000000280187825 */ /* 0x000fe200078e02ff */
[----:B------:R-:W-:Y:S01]  /*26c0*/  HMMA.16816.F32 R56, R8, R26, RZ ;  /* 0x0000001a0838723c */ /* 0x000fe200000018ff */
[C---:B------:R-:W-:Y:S01]  /*26d0*/  IADD3 R239, R235.reuse, 0x1800, RZ ;  /* 0x00001800ebef7810 */ /* 0x040fe20007ffe0ff */
[----:B------:R3:W5:Y:S01]  /*26e0*/  SHFL.IDX PT, R6, R4, RZ, 0x181f ;  /* 0x00181fff04067589 */ /* 0x00076200000e0000 */
[----:B------:R-:W-:-:S02]  /*26f0*/  IADD3 R238, R235, 0x2000, RZ ;  /* 0x00002000ebee7810 */ /* 0x000fc40007ffe0ff */
[----:B------:R-:W-:Y:S01]  /*2700*/  IADD3 R237, R235, 0x2800, RZ ;  /* 0x00002800ebed7810 */ /* 0x000fe20007ffe0ff */
[----:B------:R-:W5:Y:S02]  /*2710*/  SHFL.IDX PT, R21, R0, RZ, 0x181f ;  /* 0x00181fff00157589 */ /* 0x000f6400000e0000 */
[----:B------:R-:W-:Y:S02]  /*2720*/  HMMA.16816.F32 R104, R12, R26, RZ ;  /* 0x0000001a0c68723c */ /* 0x000fe400000018ff */
[----:B------:R-:W5:Y:S04]  /*2730*/  SHFL.IDX PT, R22, R0, 0x1, 0x181f ;  /* 0x00381f0000167f89 */ /* 0x000f6800000e0000 */
[----:B------:R-:W5:Y:S02]  /*2740*/  SHFL.IDX PT, R0, R0, 0x2, 0x181f ;  /* 0x00581f0000007f89 */ /* 0x000f6400000e0000 */
[----:B----4-:R-:W-:Y:S01]  /*2750*/  HMMA.16816.F32 R48, R8, R32, RZ ;  /* 0x000000200830723c */ /* 0x010fe200000018ff */
[C---:B-1----:R-:W-:Y:S01]  /*2760*/  IADD3 R30, P0, R24.reuse, R20, RZ ;  /* 0x00000014181e7210 */ /* 0x042fe20007f1e0ff */
[----:B------:R-:W1:Y:S01]  /*2770*/  LDSM.16.M88.4 R44, [R235] ;  /* 0x00000000eb2c783b */ /* 0x000e620000000200 */
[----:B--2---:R-:W-:-:S03]  /*2780*/  IADD3 R26, P1, R24, R7, RZ ;  /* 0x00000007181a7210 */ /* 0x004fc60007f3e0ff */
[----:B------:R-:W2:Y:S02]  /*2790*/  LDSM.16.M88.4 R40, [R235+0x800] ;  /* 0x00080000eb28783b */ /* 0x000ea40000000200 */
[----:B------:R-:W-:Y:S01]  /*27a0*/  HMMA.16816.F32 R64, R8, R34, RZ ;  /* 0x000000220840723c */ /* 0x000fe200000018ff */
[----:B---3--:R-:W-:Y:S01]  /*27b0*/  IMAD.WIDE R4, R126, 0x2, RZ ;  /* 0x000000027e047825 */ /* 0x008fe200078e02ff */
[----:B-----5:R-:W-:Y:S01]  /*27c0*/  IADD3 R28, P3, R6, R24, RZ ;  /* 0x00000018061c7210 */ /* 0x020fe20007f7e0ff */
[----:B------:R-:W3:Y:S04]  /*27d0*/  LDSM.16.M88.4 R52, [R235+0x1000] ;  /* 0x00100000eb34783b */ /* 0x000ee80000000200 */
[----:B------:R-:W-:Y:S01]  /*27e0*/  IMAD.X R29, R21, 0x1, R25, P3 ;  /* 0x00000001151d7824 */ /* 0x000fe200018e0619 */
[----:B------:R-:W-:Y:S01]  /*27f0*/  ISETP.GE.AND P3, PT, R128, c[0x0][0x1d4], PT ;  /* 0x0000750080007a0c */ /* 0x000fe20003f66270 */
[----:B------:R-:W-:Y:S01]  /*2800*/  HMMA.16816.F32 R84, R12, R32, RZ ;  /* 0x000000200c54723c */ /* 0x000fe200000018ff */
[----:B------:R-:W-:-:S02]  /*2810*/  IMAD.X R27, R25, 0x1, R22, P1 ;  /* 0x00000001191b7824 */ /* 0x000fc400008e0616 */
[----:B------:R-:W-:Y:S01]  /*2820*/  IMAD.X R31, R25, 0x1, R0, P0 ;  /* 0x00000001191f7824 */ /* 0x000fe200000e0600 */
[----:B------:R-:W-:Y:S02]  /*2830*/  IADD3 R24, P0, R6, R4, RZ ;  /* 0x0000000406187210 */ /* 0x000fe40007f1e0ff */
[C---:B------:R-:W-:Y:S02]  /*2840*/  IADD3 R6, P1, R4.reuse, R7, RZ ;  /* 0x0000000704067210 */ /* 0x040fe40007f3e0ff */
[----:B------:R-:W-:Y:S01]  /*2850*/  HMMA.16816.F32 R100, R12, R34, RZ ;  /* 0x000000220c64723c */ /* 0x000fe200000018ff */
[----:B------:R-:W-:Y:S01]  /*2860*/  IMAD.X R25, R21, 0x1, R5, P0 ;  /* 0x0000000115197824 */ /* 0x000fe200000e0605 */
[----:B------:R-:W-:Y:S01]  /*2870*/  IADD3 R4, P0, R4, R20, RZ ;  /* 0x0000001404047210 */ /* 0x000fe20007f1e0ff */
[----:B------:R-:W-:Y:S01]  /*2880*/  IMAD.X R7, R5, 0x1, R22, P1 ;  /* 0x0000000105077824 */ /* 0x000fe200008e0616 */
[----:B------:R-:W-:Y:S01]  /*2890*/  ISETP.LT.OR P1, PT, R37, 0x1, P3 ;  /* 0x000000012500780c */ /* 0x000fe20001f21670 */
[----:B------:R-:W4:Y:S02]  /*28a0*/  LDSM.16.M88.4 R20, [R233+0x6100] ;  /* 0x00610000e914783b */ /* 0x000f240000000200 */
[----:B------:R-:W-:Y:S01]  /*28b0*/  IMAD.X R5, R5, 0x1, R0, P0 ;  /* 0x0000000105057824 */ /* 0x000fe200000e0600 */
[C---:B------:R-:W-:Y:S01]  /*28c0*/  ISETP.LT.OR P0, PT, R37.reuse, 0x1, P2 ;  /* 0x000000012500780c */ /* 0x040fe20001701670 */
[----:B------:R-:W-:Y:S01]  /*28d0*/  IMAD.MOV.U32 R0, RZ, RZ, 0x40 ;  /* 0x00000040ff007424 */ /* 0x000fe200078e00ff */
[----:B-1----:R-:W-:Y:S07]  /*28e0*/  HMMA.16816.F32 R80, R16, R46, R72 ;  /* 0x0000002e1050723c */ /* 0x002fee0000001848 */
[----:B------:R-:W-:Y:S01]  /*28f0*/  @!PT LDS RZ, [RZ] ;  /* 0x00000000fffff984 */ /* 0x000fe20000000800 */
[----:B------:R-:W-:Y:S01]  /*2900*/  @!PT LDS RZ, [RZ] ;  /* 0x00000000fffff984 */ /* 0x000fe20000000800 */
[----:B------:R-:W-:Y:S01]  /*2910*/  @!PT LDS RZ, [RZ] ;  /* 0x00000000fffff984 */ /* 0x000fe20000000800 */
[----:B------:R1:W-:Y:S01]  /*2920*/  LDGSTS.E.BYPASS.LTC128B.128 [R244+0x100], [R28.64], !P1 ;  /* 0x001000001cf47fae */ /* 0x0003e2000c901d54 */
[----:B------:R-:W-:-:S02]  /*2930*/  ISETP.LT.OR P1, PT, R37, 0x11, P3 ;  /* 0x000000112500780c */ /* 0x000fc40001f21670 */
[C---:B------:R-:W-:Y:S01]  /*2940*/  ISETP.LT.OR P3, PT, R37.reuse, 0x21, P3 ;  /* 0x000000212500780c */ /* 0x040fe20001f61670 */
[----:B------:R5:W-:Y:S01]  /*2950*/  LDGSTS.E.BYPASS.LTC128B.128 [R244+0x1900], [R24.64], !P0 ;  /* 0x0190000018f47fae */ /* 0x000be2000c101d54 */
[C---:B------:R-:W-:Y:S02]  /*2960*/  ISETP.LT.OR P0, PT, R37.reuse, 0x11, P2 ;  /* 0x000000112500780c */ /* 0x040fe40001701670 */
[----:B------:R-:W-:Y:S01]  /*2970*/  ISETP.LT.OR P2, PT, R37, 0x21, P2 ;  /* 0x000000212500780c */ /* 0x000fe20001741670 */
[C---:B--2---:R-:W-:Y:S06]  /*2980*/  HMMA.16816.F32 R76, R16.reuse, R42, R56 ;  /* 0x0000002a104c723c */ /* 0x044fec0000001838 */
[----:B------:R5:W-:Y:S01]  /*2990*/  LDGSTS.E.BYPASS.LTC128B.128 [R244+0x900], [R26.64], !P1 ;  /* 0x009000001af47fae */ /* 0x000be2000c901d54 */
[----:B------:R-:W-:Y:S01]  /*29a0*/  LOP3.LUT P1, RZ, R36, 0x4, RZ, 0xc0, !PT ;  /* 0x0000000424ff7812 */ /* 0x000fe2000782c0ff */
[----:B------:R-:W-:Y:S02]  /*29b0*/  HMMA.16816.F32 R108, R16, R44, R68 ;  /* 0x0000002c106c723c */ /* 0x000fe40000001844 */
[----:B------:R2:W-:Y:S01]  /*29c0*/  LDGSTS.E.BYPASS.LTC128B.128 [R244+0x2100], [R6.64], !P0 ;  /* 0x0210000006f47fae */ /* 0x0005e2000c101d54 */
[----:B------:R-:W-:-:S02]  /*29d0*/  SEL R0, R0, 0xffffffc0, !P1 ;  /* 0xffffffc000007807 */ /* 0x000fc40004800000 */
[----:B------:R-:W-:Y:S01]  /*29e0*/  PLOP3.LUT P0, PT, PT, PT, UP0, 0x80, 0x0 ;  /* 0x000000000000781c */ /* 0x000fe20003f0f008 */
[----:B------:R1:W-:Y:S01]  /*29f0*/  LDGSTS.E.BYPASS.LTC128B.128 [R244+0x1100], [R30.64], !P3 ;  /* 0x011000001ef47fae */ /* 0x0003e2000d901d54 */
[----:B------:R-:W-:Y:S01]  /*2a00*/  ISETP.GT.AND P3, PT, R130, 0x2f, PT ;  /* 0x0000002f8200780c */ /* 0x000fe20003f64270 */
[----:B------:R-:W-:Y:S01]  /*2a10*/  IMAD.IADD R230, R224, 0x1, R0 ;  /* 0x00000001e0e67824 */ /* 0x000fe200078e0200 */
[----:B------:R-:W-:Y:S01]  /*2a20*/  HMMA.16816.F32 R96, R16, R40, R60 ;  /* 0x000000281060723c */ /* 0x000fe2000000183c */
[----:B------:R2:W-:Y:S01]  /*2a30*/  LDGSTS.E.BYPASS.LTC128B.128 [R244+0x2900], [R4.64], !P2 ;  /* 0x0290000004f47fae */ /* 0x0005e2000d101d54 */
[----:B------:R-:W-:-:S03]  /*2a40*/  IMAD.IADD R229, R0, 0x1, R235 ;  /* 0x0000000100e57824 */ /* 0x000fc600078e02eb */
[----:B------:R-:W-:Y:S03]  /*2a50*/  LDSM.16.M88.4 R8, [R232+0x8100] ;  /* 0x00810000e808783b */ /* 0x000fe60000000200 */
[C---:B---3--:R-:W-:Y:S01]  /*2a60*/  HMMA.16816.F32 R88, R16.reuse, R52, R48 ;  /* 0x000000341058723c */ /* 0x048fe20000001830 */
[----:B------:R-:W-:Y:S04]  /*2a70*/  LDSM.16.M88.4 R32, [R230+0x4100] ;  /* 0x00410000e620783b */ /* 0x000fe80000000200 */
[----:B------:R-:W-:Y:S03]  /*2a80*/  LDSM.16.M88.4 R12, [R232+0x6100] ;  /* 0x00610000e80c783b */ /* 0x000fe60000000200 */
[----:B------:R-:W-:Y:S01]  /*2a90*/  HMMA.16816.F32 R72, R16, R54, R64 ;  /* 0x000000361048723c */ /* 0x000fe20000001840 */
[----:B-----5:R-:W3:Y:S04]  /*2aa0*/  LDSM.16.M88.4 R24, [R230+0x3900] ;  /* 0x00390000e618783b */ /* 0x020ee80000000200 */
[----:B------:R-:W-:Y:S03]  /*2ab0*/  LDSM.16.M88.4 R36, [R229] ;  /* 0x00000000e524783b */ /* 0x000fe60000000200 */
[C---:B----4-:R-:W-:Y:S01]  /*2ac0*/  HMMA.16816.F32 R68, R20.reuse, R44, R112 ;  /* 0x0000002c1444723c */ /* 0x050fe20000001870 */
[----:B-1----:R-:W1:Y:S04]  /*2ad0*/  LDSM.16.M88.4 R28, [R230+0x3100] ;  /* 0x00310000e61c783b */ /* 0x002e680000000200 */
[----:B--2---:R-:W2:Y:S03]  /*2ae0*/  LDSM.16.M88.4 R4, [R234+0x8100] ;  /* 0x00810000ea04783b */ /* 0x004ea60000000200 */
[C---:B------:R-:W-:Y:S01]  /*2af0*/  HMMA.16816.F32 R48, R20.reuse, R52, R84 ;  /* 0x000000341430723c */ /* 0x040fe20000001854 */
[----:B------:R-:W4:Y:S04]  /*2b00*/  LDSM.16.M88.4 R60, [R229+0x800] ;  /* 0x00080000e53c783b */ /* 0x000f280000000200 */
[----:B------:R-:W-:Y:S03]  /*2b10*/  LDSM.16.M88.4 R64, [R229+0x1000] ;  /* 0x00100000e540783b */ /* 0x000fe60000000200 */
[C---:B------:R-:W-:Y:S01]  /*2b20*/  HMMA.16816.F32 R44, R20.reuse, R46, R116 ;  /* 0x0000002e142c723c */ /* 0x040fe20000001874 */
[----:B------:R-:W0:Y:S07]  /*2b30*/  LDGDEPBAR ;  /* 0x00000000000079af */ /* 0x000e2e0000000000 */
[C---:B------:R-:W-:Y:S08]  /*2b40*/  HMMA.16816.F32 R16, R20.reuse, R42, R104 ;  /* 0x0000002a1410723c */ /* 0x040ff00000001868 */
[C---:B------:R-:W-:Y:S08]  /*2b50*/  HMMA.16816.F32 R56, R20.reuse, R40, R92 ;  /* 0x000000281438723c */ /* 0x040ff0000000185c */
[----:B------:R-:W-:Y:S01]  /*2b60*/  HMMA.16816.F32 R52, R20, R54, R100 ;  /* 0x000000361434723c */ /* 0x000fe20000001864 */
[----:B------:R-:W5:Y:S07]  /*2b70*/  LDSM.16.M88.4 R20, [R234+0x6100] ;  /* 0x00610000ea14783b */ /* 0x000f6e0000000200 */
[C---:B---3--:R-:W-:Y:S08]  /*2b80*/  HMMA.16816.F32 R84, R8.reuse, R26, R76 ;  /* 0x0000001a0854723c */ /* 0x048ff0000000184c */
[C---:B-1----:R-:W-:Y:S08]  /*2b90*/  HMMA.16816.F32 R40, R8.reuse, R28, R108 ;  /* 0x0000001c0828723c */ /* 0x042ff0000000186c */
[C---:B------:R-:W-:Y:S08]  /*2ba0*/  HMMA.16816.F32 R92, R8.reuse, R24, R96 ;  /* 0x00000018085c723c */ /* 0x040ff00000001860 */
[C---:B------:R-:W-:Y:S08]  /*2bb0*/  HMMA.16816.F32 R88, R8.reuse, R32, R88 ;  /* 0x000000200858723c */ /* 0x040ff00000001858 */
[C---:B------:R-:W-:Y:S08]  /*2bc0*/  HMMA.16816.F32 R80, R8.reuse, R30, R80 ;  /* 0x0000001e0850723c */ /* 0x040ff00000001850 */
[----:B------:R-:W-:Y:S08]  /*2bd0*/  HMMA.16816.F32 R76, R8, R34, R72 ;  /* 0x00000022084c723c */ /* 0x000ff00000001848 */
[C---:B------:R-:W-:Y:S08]  /*2be0*/  HMMA.16816.F32 R8, R12.reuse, R28, R68 ;  /* 0x0000001c0c08723c */ /* 0x040ff00000001844 */
[C---:B------:R-:W-:Y:S01]  /*2bf0*/  HMMA.16816.F32 R44, R12.reuse, R30, R44 ;  /* 0x0000001e0c2c723c */ /* 0x040fe2000000182c */
[----:B------:R-:W-:Y:S07]  /*2c00*/  LDSM.16.M88.4 R28, [R224+0x4900] ;  /* 0x00490000e01c783b */ /* 0x000fee0000000200 */
[C---:B------:R-:W-:Y:S01]  /*2c10*/  HMMA.16816.F32 R104, R12.reuse, R26, R16 ;  /* 0x0000001a0c68723c */ /* 0x040fe20000001810 */
[----:B------:R-:W1:Y:S07]  /*2c20*/  LDSM.16.M88.4 R16, [R231+0xc100] ;  /* 0x00c10000e710783b */ /* 0x000e6e0000000200 */
[C---:B------:R-:W-:Y:S01]  /*2c30*/  HMMA.16816.F32 R56, R12.reuse, R24, R56 ;  /* 0x000000180c38723c */ /* 0x040fe20000001838 */
[----:B------:R-:W3:Y:S07]  /*2c40*/  LDSM.16.M88.4 R24, [R224+0x5100] ;  /* 0x00510000e018783b */ /* 0x000eee0000000200 */
[C---:B------:R-:W-:Y:S01]  /*2c50*/  HMMA.16816.F32 R108, R12.reuse, R32, R48 ;  /* 0x000000200c6c723c */ /* 0x040fe20000001830 */
[----:B------:R-:W-:Y:S07]  /*2c60*/  LDSM.16.M88.4 R48, [R235+0x1800] ;  /* 0x00180000eb30783b */ /* 0x000fee0000000200 */
[----:B------:R-:W-:Y:S01]  /*2c70*/  HMMA.16816.F32 R52, R12, R34, R52 ;  /* 0x000000220c34723c */ /* 0x000fe20000001834 */
[----:B------:R-:W1:Y:S07]  /*2c80*/  LDSM.16.M88.4 R12, [R224+0x5900] ;  /* 0x00590000e00c783b */ /* 0x000e6e0000000200 */
[C---:B--2---:R-:W-:Y:S08]  /*2c90*/  HMMA.16816.F32 R40, R4.reuse, R36, R40 ;  /* 0x000000240428723c */ /* 0x044ff00000001828 */
[----:B----4-:R-:W-:Y:S08]  /*2ca0*/  HMMA.16816.F32 R68, R4, R60, R92 ;  /* 0x0000003c0444723c */ /* 0x010ff0000000185c */
[----:B-----5:R-:W-:Y:S01]  /*2cb0*/  HMMA.16816.F32 R92, R20, R36, R8 ;  /* 0x00000024145c723c */ /* 0x020fe20000001808 */
[----:B------:R-:W2:Y:S07]  /*2cc0*/  LDSM.16.M88.4 R8, [R231+0xa100] ;  /* 0x00a10000e708783b */ /* 0x000eae0000000200 */
[C---:B------:R-:W-:Y:S08]  /*2cd0*/  HMMA.16816.F32 R32, R4.reuse, R38, R80 ;  /* 0x000000260420723c */ /* 0x040ff00000001850 */
[C---:B------:R-:W-:Y:S08]  /*2ce0*/  HMMA.16816.F32 R72, R4.reuse, R62, R84 ;  /* 0x0000003e0448723c */ /* 0x040ff00000001854 */
[C---:B------:R-:W-:Y:S08]  /*2cf0*/  HMMA.16816.F32 R100, R4.reuse, R64, R88 ;  /* 0x000000400464723c */ /* 0x040ff00000001858 */
[----:B------:R-:W-:Y:S01]  /*2d00*/  HMMA.16816.F32 R96, R4, R66, R76 ;  /* 0x000000420460723c */ /* 0x000fe2000000184c */
[----:B------:R-:W-:Y:S07]  /*2d10*/  LDSM.16.M88.4 R4, [R233+0xc100] ;  /* 0x00c10000e904783b */ /* 0x000fee0000000200 */
[C---:B------:R-:W-:Y:S01]  /*2d20*/  HMMA.16816.F32 R84, R20.reuse, R38, R44 ;  /* 0x000000261454723c */ /* 0x040fe2000000182c */
[----:B------:R-:W4:Y:S07]  /*2d30*/  LDSM.16.M88.4 R44, [R235+0x2000] ;  /* 0x00200000eb2c783b */ /* 0x000f2e0000000200 */
[C---:B------:R-:W-:Y:S01]  /*2d40*/  HMMA.16816.F32 R88, R20.reuse, R60, R56 ;  /* 0x0000003c1458723c */ /* 0x040fe20000001838 */
[----:B------:R-:W5:Y:S07]  /*2d50*/  LDSM.16.M88.4 R56, [R235+0x2800] ;  /* 0x00280000eb38783b */ /* 0x000f6e0000000200 */
[C---:B------:R-:W-:Y:S08]  /*2d60*/  HMMA.16816.F32 R104, R20.reuse, R62, R104 ;  /* 0x0000003e1468723c */ /* 0x040ff00000001868 */
[C---:B------:R-:W-:Y:S08]  /*2d70*/  HMMA.16816.F32 R108, R20.reuse, R64, R108 ;  /* 0x00000040146c723c */ /* 0x040ff0000000186c */
[----:B------:R-:W-:Y:S01]  /*2d80*/  HMMA.16816.F32 R80, R20, R66, R52 ;  /* 0x000000421450723c */ /* 0x000fe20000001834 */
[----:B------:R-:W2:Y:S07]  /*2d90*/  LDSM.16.M88.4 R20, [R233+0xa100] ;  /* 0x00a10000e914783b */ /* 0x000eae0000000200 */
[C---:B-1----:R-:W-:Y:S08]  /*2da0*/  HMMA.16816.F32 R76, R16.reuse, R28, R40 ;  /* 0x0000001c104c723c */ /* 0x042ff00000001828 */
[C---:B---3--:R-:W-:Y:S08]  /*2db0*/  HMMA.16816.F32 R40, R16.reuse, R24, R68 ;  /* 0x000000181028723c */ /* 0x048ff00000001844 */
[C---:B------:R-:W-:Y:S08]  /*2dc0*/  HMMA.16816.F32 R52, R16.reuse, R30, R32 ;  /* 0x0000001e1034723c */ /* 0x040ff00000001820 */
[C---:B------:R-:W-:Y:S08]  /*2dd0*/  HMMA.16816.F32 R36, R16.reuse, R26, R72 ;  /* 0x0000001a1024723c */ /* 0x040ff00000001848 */
[----:B------:R-:W-:Y:S08]  /*2de0*/  HMMA.16816.F32 R32, R16, R12, R100 ;  /* 0x0000000c1020723c */ /* 0x000ff00000001864 */
[C---:B--2---:R-:W-:Y:S08]  /*2df0*/  HMMA.16816.F32 R72, R8.reuse, R28, R92 ;  /* 0x0000001c0848723c */ /* 0x044ff0000000185c */
[C---:B------:R-:W-:Y:S08]  /*2e00*/  HMMA.16816.F32 R68, R8.reuse, R30, R84 ;  /* 0x0000001e0844723c */ /* 0x040ff00000001854 */
[----:B------:R-:W-:Y:S08]  /*2e10*/  HMMA.16816.F32 R60, R8, R24, R88 ;  /* 0x00000018083c723c */ /* 0x000ff00000001858 */
[----:B------:R-:W-:Y:S01]  /*2e20*/  HMMA.16816.F32 R64, R16, R14, R96 ;  /* 0x0000000e1040723c */ /* 0x000fe20000001860 */
[----:B------:R-:W-:Y:S07]  /*2e30*/  LDSM.16.M88.4 R16, [R232+0xc100] ;  /* 0x00c10000e810783b */ /* 0x000fee0000000200 */
[C---:B------:R-:W-:Y:S08]  /*2e40*/  HMMA.16816.F32 R28, R8.reuse, R26, R104 ;  /* 0x0000001a081c723c */ /* 0x040ff00000001868 */
[C---:B------:R-:W-:Y:S08]  /*2e50*/  HMMA.16816.F32 R24, R8.reuse, R12, R108 ;  /* 0x0000000c0818723c */ /* 0x040ff0000000186c */
[----:B------:R-:W-:Y:S01]  /*2e60*/  HMMA.16816.F32 R80, R8, R14, R80 ;  /* 0x0000000e0850723c */ /* 0x000fe20000001850 */
[----:B------:R-:W-:Y:S04]  /*2e70*/  LDSM.16.M88.4 R12, [R232+0xa100] ;  /* 0x00a10000e80c783b */ /* 0x000fe80000000200 */
[----:B------:R-:W-:Y:S03]  /*2e80*/  LDSM.16.M88.4 R8, [R234+0xa100] ;  /* 0x00a10000ea08783b */ /* 0x000fe60000000200 */
[C---:B----4-:R-:W-:Y:S01]  /*2e90*/  HMMA.16816.F32 R108, R4.reuse, R44, R40 ;  /* 0x0000002c046c723c */ /* 0x050fe20000001828 */
[----:B------:R-:W1:Y:S07]  /*2ea0*/  LDSM.16.M88.4 R40, [R230+0x4900] ;  /* 0x00490000e628783b */ /* 0x000e6e0000000200 */
[C---:B------:R-:W-:Y:S01]  /*2eb0*/  HMMA.16816.F32 R104, R4.reuse, R46, R36 ;  /* 0x0000002e0468723c */ /* 0x040fe20000001824 */
[----:B------:R-:W2:Y:S07]  /*2ec0*/  LDSM.16.M88.4 R36, [R230+0x5100] ;  /* 0x00510000e624783b */ /* 0x000eae0000000200 */
[C---:B-----5:R-:W-:Y:S01]  /*2ed0*/  HMMA.16816.F32 R100, R4.reuse, R56, R32 ;  /* 0x000000380464723c */ /* 0x060fe20000001820 */
[----:B------:R-:W3:Y:S07]  /*2ee0*/  LDSM.16.M88.4 R32, [R230+0x5900] ;  /* 0x00590000e620783b */ /* 0x000eee0000000200 */
[C---:B------:R-:W-:Y:S08]  /*2ef0*/  HMMA.16816.F32 R112, R4.reuse, R48, R76 ;  /* 0x000000300470723c */ /* 0x040ff0000000184c */
[----:B------:R-:W-:Y:S08]  /*2f00*/  HMMA.16816.F32 R76, R4, R50, R52 ;  /* 0x00000032044c723c */ /* 0x000ff00000001834 */
[C---:B------:R-:W-:Y:S08]  /*2f10*/  HMMA.16816.F32 R96, R20.reuse, R48, R72 ;  /* 0x000000301460723c */ /* 0x040ff00000001848 */
[C---:B------:R-:W-:Y:S08]  /*2f20*/  HMMA.16816.F32 R92, R20.reuse, R50, R68 ;  /* 0x00000032145c723c */ /* 0x040ff00000001844 */
[----:B------:R-:W-:Y:S08]  /*2f30*/  HMMA.16816.F32 R88, R20, R44, R60 ;  /* 0x0000002c1458723c */ /* 0x000ff0000000183c */
[----:B------:R-:W-:Y:S01]  /*2f40*/  HMMA.16816.F32 R52, R4, R58, R64 ;  /* 0x0000003a0434723c */ /* 0x000fe20000001840 */
[----:B------:R-:W-:Y:S07]  /*2f50*/  LDSM.16.M88.4 R4, [R236+0xc100] ;  /* 0x00c10000ec04783b */ /* 0x000fee0000000200 */
[C---:B------:R-:W-:Y:S01]  /*2f60*/  HMMA.16816.F32 R84, R20.reuse, R46, R28 ;  /* 0x0000002e1454723c */ /* 0x040fe2000000181c */
[----:B------:R-:W-:Y:S07]  /*2f70*/  LDSM.16.M88.4 R28, [R229+0x1800] ;  /* 0x00180000e51c783b */ /* 0x000fee0000000200 */
[C---:B------:R-:W-:Y:S01]  /*2f80*/  HMMA.16816.F32 R60, R20.reuse, R56, R24 ;  /* 0x00000038143c723c */ /* 0x040fe20000001818 */
[----:B------:R-:W4:Y:S07]  /*2f90*/  LDSM.16.M88.4 R24, [R229+0x2000] ;  /* 0x00200000e518783b */ /* 0x000f2e0000000200 */
[----:B------:R-:W-:Y:S01]  /*2fa0*/  HMMA.16816.F32 R56, R20, R58, R80 ;  /* 0x0000003a1438723c */ /* 0x000fe20000001850 */
[----:B------:R-:W5:Y:S01]  /*2fb0*/  LDSM.16.M88.4 R20, [R229+0x2800] ;  /* 0x00280000e514783b */ /* 0x000f620000000200 */
[----:B------:R-:W-:-:S06]  /*2fc0*/  DEPBAR.LE SB0, 0x0 ;  /* 0x000080000000791a */ /* 0x000fcc0000000000 */
[C---:B-1----:R-:W-:Y:S08]  /*2fd0*/  HMMA.16816.F32 R80, R16.reuse, R40, R112 ;  /* 0x000000281050723c */ /* 0x042ff00000001870 */
[----:B------:R-:W-:Y:S08]  /*2fe0*/  HMMA.16816.F32 R76, R16, R42, R76 ;  /* 0x0000002a104c723c */ /* 0x000ff0000000184c */
[C---:B------:R-:W-:Y:S08]  /*2ff0*/  HMMA.16816.F32 R48, R12.reuse, R40, R96 ;  /* 0x000000280c30723c */ /* 0x040ff00000001860 */
[----:B------:R-:W-:Y:S08]  /*3000*/  HMMA.16816.F32 R44, R12, R42, R92 ;  /* 0x0000002a0c2c723c */ /* 0x000ff0000000185c */
[C---:B--2---:R-:W-:Y:S08]  /*3010*/  HMMA.16816.F32 R72, R16.reuse, R36, R108 ;  /* 0x000000241048723c */ /* 0x044ff0000000186c */
[----:B------:R-:W-:Y:S08]  /*3020*/  HMMA.16816.F32 R68, R16, R38, R104 ;  /* 0x000000261044723c */ /* 0x000ff00000001868 */
[----:B------:R-:W-:Y:S08]  /*3030*/  HMMA.16816.F32 R40, R12, R36, R88 ;  /* 0x000000240c28723c */ /* 0x000ff00000001858 */
[C---:B---3--:R-:W-:Y:S08]  /*3040*/  HMMA.16816.F32 R64, R16.reuse, R32, R100 ;  /* 0x000000201040723c */ /* 0x048ff00000001864 */
[----:B------:R-:W-:Y:S08]  /*3050*/  HMMA.16816.F32 R52, R16, R34, R52 ;  /* 0x000000221034723c */ /* 0x000ff00000001834 */
[C---:B------:R-:W-:Y:S08]  /*3060*/  HMMA.16816.F32 R36, R12.reuse, R38, R84 ;  /* 0x000000260c24723c */ /* 0x040ff00000001854 */
[C---:B------:R-:W-:Y:S08]  /*3070*/  HMMA.16816.F32 R16, R12.reuse, R32, R60 ;  /* 0x000000200c10723c */ /* 0x040ff0000000183c */
[----:B------:R-:W-:Y:S08]  /*3080*/  HMMA.16816.F32 R12, R12, R34, R56 ;  /* 0x000000220c0c723c */ /* 0x000ff00000001838 */
[C---:B----4-:R-:W-:Y:S08]  /*3090*/  HMMA.16816.F32 R32, R4.reuse, R24, R72 ;  /* 0x000000180420723c */ /* 0x050ff00000001848 */
[----:B------:R-:W-:Y:S08]  /*30a0*/  HMMA.16816.F32 R84, R4, R26, R68 ;  /* 0x0000001a0454723c */ /* 0x000ff00000001844 */
[C---:B------:R-:W-:Y:S08]  /*30b0*/  HMMA.16816.F32 R40, R8.reuse, R24, R40 ;  /* 0x000000180828723c */ /* 0x040ff00000001828 */
[----:B------:R-:W-:Y:S08]  /*30c0*/  HMMA.16816.F32 R36, R8, R26, R36 ;  /* 0x0000001a0824723c */ /* 0x000ff00000001824 */
[C---:B-----5:R-:W-:Y:S08]  /*30d0*/  HMMA.16816.F32 R92, R4.reuse, R20, R64 ;  /* 0x00000014045c723c */ /* 0x060ff00000001840 */
[----:B------:R-:W-:Y:S08]  /*30e0*/  HMMA.16816.F32 R96, R4, R22, R52 ;  /* 0x000000160460723c */ /* 0x000ff00000001834 */
[----:B------:R-:W-:Y:S08]  /*30f0*/  HMMA.16816.F32 R24, R8, R20, R16 ;  /* 0x000000140818723c */ /* 0x000ff00000001810 */
[C---:B------:R-:W-:Y:S08]  /*3100*/  HMMA.16816.F32 R80, R4.reuse, R28, R80 ;  /* 0x0000001c0450723c */ /* 0x040ff00000001850 */
[----:B------:R-:W-:Y:S08]  /*3110*/  HMMA.16816.F32 R76, R4, R30, R76 ;  /* 0x0000001e044c723c */ /* 0x000ff0000000184c */
[C---:B------:R-:W-:Y:S08]  /*3120*/  HMMA.16816.F32 R48, R8.reuse, R28, R48 ;  /* 0x0000001c0830723c */ /* 0x040ff00000001830 */
[C---:B------:R-:W-:Y:S08]  /*3130*/  HMMA.16816.F32 R44, R8.reuse, R30, R44 ;  /* 0x0000001e082c723c */ /* 0x040ff0000000182c */
[----:B------:R-:W-:Y:S01]  /*3140*/  HMMA.16816.F32 R20, R8, R22, R12 ;  /* 0x000000160814723c */ /* 0x000fe2000000180c */
[----:B------:R-:W-:Y:S06]  /*3150*/  BAR.SYNC.DEFER_BLOCKING 0x0 ;  /* 0x0000000000007b1d */ /* 0x000fec0000010000 */
[----:B------:R-:W-:Y:S05]  /*3160*/  @!P0 BRA `(.L_x_590) ;  /* 0x000003e000008947 */ /* 0x000fea0003800000 */
[----:B------:R-:W-:Y:S02]  /*3170*/  IMAD.U32 R0, RZ, RZ, UR17 ;  /* 0x00000011ff007e24 */ /* 0x000fe4000f8e00ff */
[----:B------:R-:W-:-:S03]  /*3180*/  IMAD.MOV.U32 R242, RZ, RZ, RZ ;  /* 0x000000fffff27224 */ /* 0x000fc600078e00ff */
[----:B------:R-:W-:-:S04]  /*3190*/  IADD3 R0, R130, UR10, R0 ;  /* 0x0000000a82007c10 */ /* 0x000fc8000fffe000 */
        /* <DEDUP_REMOVED lines=10> */
[----:B------:R-:W-:Y:S01]  /*3240*/  SEL R19, RZ, 0x10, P6 ;  /* 0x00000010ff137807 */ /* 0x000fe20003000000 */
[----:B------:R-:W-:Y:S01]  /*3250*/  IMAD.SHL.U32 R15, R128, 0x2, RZ ;  /* 0x00000002800f7824 */ /* 0x000fe200078e00ff */
[----:B------:R-:W-:Y:S01]  /*3260*/  IADD3 R8, -R125, 0x10, RZ ;  /* 0x000000107d087810 */ /* 0x000fe20007ffe1ff */
[----:B------:R-:W-:-:S04]  /*3270*/  IMAD R243, R0, c[0x0][0x2b8], R4 ;  /* 0x0000ae0000f37a24 */ /* 0x000fc800078e0204 */
[----:B------:R-:W-:Y:S01]  /*3280*/  IMAD.WIDE.U32 R4, R243, c[0x0][0x1e0], RZ ;  /* 0x00007800f3047a25 */ /* 0x000fe200078e00ff */
[----:B------:R-:W-:-:S05]  /*3290*/  SHF.R.S32.HI R0, RZ, 0x1f, R243 ;  /* 0x0000001fff007819 */ /* 0x000fca00000114f3 */
[----:B------:R-:W-:-:S04]  /*32a0*/  IMAD R0, R0, c[0x0][0x1e0], RZ ;  /* 0x0000780000007a24 */ /* 0x000fc800078e02ff */
[----:B------:R-:W-:-:S04]  /*32b0*/  IMAD R0, R243, c[0x0][0x1e4], R0 ;  /* 0x00007900f3007a24 */ /* 0x000fc800078e0200 */
[----:B------:R-:W-:Y:S01]  /*32c0*/  IMAD.IADD R5, R5, 0x1, R0 ;  /* 0x0000000105057824 */ /* 0x000fe200078e0200 */
[----:B--2---:R-:W-:-:S03]  /*32d0*/  SHF.R.S32.HI R0, RZ, 0x1f, R242 ;  /* 0x0000001fff007819 */ /* 0x004fc600000114f2 */
[----:B------:R-:W-:-:S04]  /*32e0*/  IMAD.WIDE.U32 R4, R242, c[0x0][0x1f0], R4 ;  /* 0x00007c00f2047a25 */ /* 0x000fc800078e0004 */
[----:B------:R-:W-:-:S04]  /*32f0*/  IMAD R0, R0, c[0x0][0x1f0], RZ ;  /* 0x00007c0000007a24 */ /* 0x000fc800078e02ff */
[----:B------:R-:W-:Y:S01]  /*3300*/  IMAD R6, R242, c[0x0][0x1f4], R0 ;  /* 0x00007d00f2067a24 */ /* 0x000fe200078e0200 */
[----:B------:R-:W-:-:S04]  /*3310*/  IADD3 R0, P0, R4, UR14, RZ ;  /* 0x0000000e04007c10 */ /* 0x000fc8000ff1e0ff */
[----:B------:R-:W-:Y:S02]  /*3320*/  IADD3.X R5, R5, UR6, R6, P0, !PT ;  /* 0x0000000605057c10 */ /* 0x000fe400087fe406 */
[----:B------:R-:W-:-:S04]  /*3330*/  LEA R4, P0, R0, c[0x0][0x1c8], 0x1 ;  /* 0x0000720000047a11 */ /* 0x000fc800078008ff */
[----:B------:R-:W-:Y:S01]  /*3340*/  LEA.HI.X R0, R0, c[0x0][0x1cc], R5, 0x1, P0 ;  /* 0x0000730000007a11 */ /* 0x000fe200000f0c05 */
[----:B------:R-:W-:Y:S01]  /*3350*/  SHFL.IDX PT, R6, R4, 0x2, 0x181f ;  /* 0x00581f0004067f89 */ /* 0x000fe200000e0000 */
[----:B------:R-:W-:-:S03]  /*3360*/  SHF.L.U64.HI R5, R128, 0x1, R129 ;  /* 0x0000000180057819 */ /* 0x000fc60000010281 */
[----:B------:R-:W-:Y:S04]  /*3370*/  SHFL.IDX PT, R7, R0, 0x2, 0x181f ;  /* 0x00581f0000077f89 */ /* 0x000fe800000e0000 */
[----:B------:R-:W1:Y:S04]  /*3380*/  SHFL.IDX PT, R10, R4, RZ, 0x181f ;  /* 0x00181fff040a7589 */ /* 0x000e6800000e0000 */
[----:B------:R2:W3:Y:S04]  /*3390*/  SHFL.IDX PT, R11, R4, 0x1, 0x181f ;  /* 0x00381f00040b7f89 */ /* 0x0004e800000e0000 */
[----:B------:R-:W4:Y:S04]  /*33a0*/  SHFL.IDX PT, R13, R0, RZ, 0x181f ;  /* 0x00181fff000d7589 */ /* 0x000f2800000e0000 */
[----:B------:R5:W3:Y:S01]  /*33b0*/  SHFL.IDX PT, R18, R0, 0x1, 0x181f ;  /* 0x00381f0000127f89 */ /* 0x000ae200000e0000 */
[----:B-1----:R-:W-:-:S02]  /*33c0*/  IADD3 R14, P2, R10, R15, RZ ;  /* 0x0000000f0a0e7210 */ /* 0x002fc40007f5e0ff */
[----:B--2---:R-:W-:-:S04]  /*33d0*/  IADD3 R4, -R19, 0x10, RZ ;  /* 0x0000001013047810 */ /* 0x004fc80007ffe1ff */
[----:B------:R-:W-:Y:S01]  /*33e0*/  LOP3.LUT R4, R4, 0xf, RZ, 0xc0, !PT ;  /* 0x0000000f04047812 */ /* 0x000fe200078ec0ff */
[----:B-----5:R-:W-:-:S03]  /*33f0*/  IMAD.SHL.U32 R0, R126, 0x2, RZ ;  /* 0x000000027e007824 */ /* 0x020fc600078e00ff */
[-C--:B------:R-:W-:Y:S02]  /*3400*/  IADD3 R16, P1, P0, R4, R6.reuse, R15 ;  /* 0x0000000604107210 */ /* 0x080fe4000783e00f */
[----:B------:R-:W-:Y:S02]  /*3410*/  LOP3.LUT R4, R8, 0xf, RZ, 0xc0, !PT ;  /* 0x0000000f08047812 */ /* 0x000fe400078ec0ff */
[----:B------:R-:W-:Y:S02]  /*3420*/  IADD3.X R17, RZ, R7, R5, P1, P0 ;  /* 0x00000007ff117210 */ /* 0x000fe40000fe0405 */
[----:B------:R-:W-:Y:S02]  /*3430*/  IADD3 R8, P1, P0, R4, R6, R0 ;  /* 0x0000000604087210 */ /* 0x000fe4000783e000 */
[----:B------:R-:W-:-:S04]  /*3440*/  SHF.L.U64.HI R4, R126, 0x1, R127 ;  /* 0x000000017e047819 */ /* 0x000fc8000001027f */
[--C-:B------:R-:W-:Y:S02]  /*3450*/  IADD3.X R9, RZ, R7, R4.reuse, P1, P0 ;  /* 0x00000007ff097210 */ /* 0x100fe40000fe0404 */
[-C--:B------:R-:W-:Y:S02]  /*3460*/  IADD3 R12, P1, R10, R0.reuse, RZ ;  /* 0x000000000a0c7210 */ /* 0x080fe40007f3e0ff */
[----:B---3--:R-:W-:Y:S01]  /*3470*/  IADD3 R10, P0, R11, R15, RZ ;  /* 0x0000000f0b0a7210 */ /* 0x008fe20007f1e0ff */
[--C-:B----4-:R-:W-:Y:S01]  /*3480*/  IMAD.X R15, R13, 0x1, R5.reuse, P2 ;  /* 0x000000010d0f7824 */ /* 0x110fe200010e0605 */
[----:B------:R-:W-:Y:S01]  /*3490*/  IADD3 R6, P2, R11, R0, RZ ;  /* 0x000000000b067210 */ /* 0x000fe20007f5e0ff */
[--C-:B------:R-:W-:Y:S01]  /*34a0*/  IMAD.X R13, R13, 0x1, R4.reuse, P1 ;  /* 0x000000010d0d7824 */ /* 0x100fe200008e0604 */
[----:B------:R-:W-:Y:S01]  /*34b0*/  ISETP.NE.U32.AND P1, PT, R19, RZ, PT ;  /* 0x000000ff1300720c */ /* 0x000fe20003f25070 */
[C---:B------:R-:W-:Y:S01]  /*34c0*/  IMAD.X R11, R18.reuse, 0x1, R5, P0 ;  /* 0x00000001120b7824 */ /* 0x040fe200000e0605 */
[----:B------:R-:W-:Y:S01]  /*34d0*/  ISETP.NE.U32.AND P0, PT, R125, RZ, PT ;  /* 0x000000ff7d00720c */ /* 0x000fe20003f05070 */
[----:B------:R-:W-:Y:S01]  /*34e0*/  IMAD.X R7, R18, 0x1, R4, P2 ;  /* 0x0000000112077824 */ /* 0x000fe200010e0604 */
[----:B------:R1:W-:Y:S04]  /*34f0*/  LDGSTS.E.BYPASS.LTC128B.128 [R244+0x3100], [R14.64], !P6 ;  /* 0x031000000ef47fae */ /* 0x0003e8000f101d54 */
[----:B------:R1:W-:Y:S04]  /*3500*/  LDGSTS.E.BYPASS.LTC128B.128 [R244+0x4900], [R12.64], !P5 ;  /* 0x049000000cf47fae */ /* 0x0003e8000e901d54 */
[----:B------:R1:W-:Y:S04]  /*3510*/  LDGSTS.E.BYPASS.LTC128B.128 [R244+0x3900], [R10.64], !P6 ;  /* 0x039000000af47fae */ /* 0x0003e8000f101d54 */
[----:B------:R1:W-:Y:S04]  /*3520*/  LDGSTS.E.BYPASS.LTC128B.128 [R244+0x5100], [R6.64], !P5 ;  /* 0x0510000006f47fae */ /* 0x0003e8000e901d54 */
[----:B------:R1:W-:Y:S04]  /*3530*/  LDGSTS.E.BYPASS.LTC128B.128.ZFILL [R244+0x4100], [R16.64], P1 ;  /* 0x0410000010f47fae */ /* 0x0003e80008941d54 */
[----:B------:R1:W-:Y:S02]  /*3540*/  LDGSTS.E.BYPASS.LTC128B.128.ZFILL [R244+0x5900], [R8.64], P0 ;  /* 0x0590000008f47fae */ /* 0x0003e40008141d54 */
.L_x_590:
[----:B------:R-:W-:Y:S01]  /*3550*/  LOP3.LUT R0, R123, 0xffffffe0, RZ, 0xc0, !PT ;  /* 0xffffffe07b007812 */ /* 0x000fe200078ec0ff */
[----:B------:R-:W-:Y:S01]  /*3560*/  UISETP.NE.AND UP1, UPT, UR13, URZ, UPT ;  /* 0x0000003f0d00728c */ /* 0x000fe2000bf25270 */
[----:B------:R-:W-:Y:S01]  /*3570*/  LEA.HI R5, R124, R164, RZ, 0x2 ;  /* 0x000000a47c057211 */ /* 0x000fe200078f10ff */
[----:B------:R-:W-:Y:S01]  /*3580*/  UISETP.NE.AND UP0, UPT, UR12, URZ, UPT ;  /* 0x0000003f0c00728c */ /* 0x000fe2000bf05270 */
[----:B------:R-:W-:Y:S01]  /*3590*/  SHF.R.S32.HI R4, RZ, 0x1f, R122 ;  /* 0x0000001fff047819 */ /* 0x000fe2000001147a */
[----:B------:R-:W-:Y:S01]  /*35a0*/  IMAD.IADD R0, R164, 0x1, -R0 ;  /* 0x00000001a4007824 */ /* 0x000fe200078e0a00 */
[----:B------:R-:W-:Y:S01]  /*35b0*/  LOP3.LUT R5, R5, 0xfffffffc, RZ, 0xc0, !PT ;  /* 0xfffffffc05057812 */ /* 0x000fe200078ec0ff */
[----:B------:R-:W-:Y:S01]  /*35c0*/  ULDC UR17, c[0x0][0x324] ;  /* 0x0000c90000117ab9 */ /* 0x000fe20000000800 */
[----:B------:R-:W-:Y:S01]  /*35d0*/  LEA.HI R4, R4, R122, RZ, 0x2 ;  /* 0x0000007a04047211 */ /* 0x000fe200078f10ff */
[----:B------:R-:W-:Y:S01]  /*35e0*/  ULDC UR5, c[0x0][0x2ac] ;  /* 0x0000ab0000057ab9 */ /* 0x000fe20000000800 */
[----:B-1----:R-:W-:Y:S01]  /*35f0*/  SHF.R.S32.HI R6, RZ, 0x1f, R0 ;  /* 0x0000001fff067819 */ /* 0x002fe20000011400 */
[----:B------:R-:W-:Y:S01]  /*3600*/  IMAD.IADD R5, R164, 0x1, -R5 ;  /* 0x00000001a4057824 */ /* 0x000fe200078e0a05 */
[----:B------:R-:W-:Y:S01]  /*3610*/  LOP3.LUT R7, R4, 0xffffffc, RZ, 0xc0, !PT ;  /* 0x0ffffffc04077812 */ /* 0x000fe200078ec0ff */
[----:B------:R-:W-:Y:S01]  /*3620*/  ULDC UR4, c[0x0][0x1d0] ;  /* 0x0000740000047ab9 */ /* 0x000fe20000000800 */
[----:B------:R-:W-:Y:S01]  /*3630*/  LEA.HI R6, R6, R0, RZ, 0x2 ;  /* 0x0000000006067211 */ /* 0x000fe200078f10ff */
[----:B------:R-:W-:Y:S01]  /*3640*/  ULOP3.LUT UR17, URZ, UR17, URZ, 0x33, !UPT ;  /* 0x000000113f117292 */ /* 0x000fe2000f8e333f */
[----:B------:R-:W-:Y:S01]  /*3650*/  LEA.HI R4, R5, R5, RZ, 0x1 ;  /* 0x0000000505047211 */ /* 0x000fe200078f08ff */
[----:B------:R-:W-:Y:S01]  /*3660*/  IMAD.IADD R8, R122, 0x1, -R7 ;  /* 0x000000017a087824 */ /* 0x000fe200078e0a07 */
[----:B------:R-:W-:Y:S01]  /*3670*/  LEA.HI.SX32 R7, R6, UR26, 0x1e ;  /* 0x0000001a06077c11 */ /* 0x000fe2000f8ff2ff */
[----:B------:R-:W-:Y:S01]  /*3680*/  UIMAD UR4, UR5, UR4, UR30 ;  /* 0x00000004050472a4 */ /* 0x000fe2000f8e021e */
[----:B------:R-:W-:Y:S01]  /*3690*/  PLOP3.LUT P1, PT, PT, PT, UP1, 0x80, 0x0 ;  /* 0x000000000000781c */ /* 0x000fe20003f2f018 */
[C---:B------:R-:W-:Y:S01]  /*36a0*/  IMAD.SHL.U32 R9, R4.reuse, 0x20, RZ ;  /* 0x0000002004097824 */ /* 0x040fe200078e00ff */
[----:B------:R-:W-:Y:S01]  /*36b0*/  LOP3.LUT R4, R4, 0x1ffffffe, RZ, 0xc0, !PT ;  /* 0x1ffffffe04047812 */ /* 0x000fe200078ec0ff */
[----:B------:R-:W-:Y:S01]  /*36c0*/  IMAD R8, R8, 0x10, R7 ;  /* 0x0000001008087824 */ /* 0x000fe200078e0207 */
[----:B------:R-:W-:Y:S01]  /*36d0*/  PLOP3.LUT P0, PT, PT, PT, UP1, 0x80, 0x0 ;  /* 0x000000000000781c */ /* 0x000fe20003f0f018 */
[----:B------:R-:W0:Y:S01]  /*36e0*/  LDGDEPBAR ;  /* 0x00000000000079af */ /* 0x000e220000000000 */
[----:B------:R-:W-:Y:S01]  /*36f0*/  LOP3.LUT R7, R9, 0xffffffc0, RZ, 0xc0, !PT ;  /* 0xffffffc009077812 */ /* 0x000fe200078ec0ff */
[----:B------:R-:W-:-:S04]  /*3700*/  IMAD.IADD R5, R5, 0x1, -R4 ;  /* 0x0000000105057824 */ /* 0x000fc800078e0a04 */
[----:B------:R-:W-:-:S04]  /*3710*/  IMAD.IADD R4, R7, 0x1, R8 ;  /* 0x0000000107047824 */ /* 0x000fc800078e0208 */
[----:B------:R-:W-:-:S04]  /*3720*/  IMAD R10, R5, 0x8, R4 ;  /* 0x00000008050a7824 */ /* 0x000fc800078e0204 */
[----:B------:R-:W-:Y:S01]  /*3730*/  @P1 IMAD.HI.U32 R4, R10, c[0x0][0x2c8], RZ ;  /* 0x0000b2000a041a27 */ /* 0x000fe200078e00ff */
[----:B------:R1:W-:Y:S03]  /*3740*/  STL [R1+0x1c], R10 ;  /* 0x00001c0a01007387 */ /* 0x0003e60000100800 */
[----:B------:R-:W-:Y:S01]  /*3750*/  IMAD.MOV.U32 R9, RZ, RZ, R10 ;  /* 0x000000ffff097224 */ /* 0x000fe200078e000a */
[----:B------:R-:W-:Y:S02]  /*3760*/  @P0 SHF.R.U32.HI R9, RZ, c[0x0][0x2cc], R4 ;  /* 0x0000b300ff090a19 */ /* 0x000fe40000011604 */
[----:B------:R-:W-:Y:S02]  /*3770*/  LOP3.LUT R4, R6, 0x7ffffffc, RZ, 0xc0, !PT ;  /* 0x7ffffffc06047812 */ /* 0x000fe400078ec0ff */
[----:B------:R-:W-:Y:S01]  /*3780*/  PLOP3.LUT P0, PT, PT, PT, UP0, 0x40, 0x0 ;  /* 0x000000000000781c */ /* 0x000fe20003f0e808 */
[----:B------:R-:W2:Y:S02]  /*3790*/  SHFL.IDX PT, R6, R9, RZ, 0x1c1f ;  /* 0x001c1fff09067589 */ /* 0x000ea400000e0000 */
[----:B------:R-:W-:-:S02]  /*37a0*/  IMAD.IADD R4, R0, 0x1, -R4 ;  /* 0x0000000100047824 */ /* 0x000fc400078e0a04 */
[----:B------:R-:W-:Y:S02]  /*37b0*/  IMAD.U32 R0, RZ, RZ, UR27 ;  /* 0x0000001bff007e24 */ /* 0x000fe4000f8e00ff */
[----:B------:R-:W-:-:S05]  /*37c0*/  IMAD.SHL.U32 R7, R4, 0x2, RZ ;  /* 0x0000000204077824 */ /* 0x000fca00078e00ff */
[----:B------:R3:W-:Y:S01]  /*37d0*/  STL [R1+0x8], R7 ;  /* 0x0000080701007387 */ /* 0x0007e20000100800 */
[C---:B------:R-:W-:Y:S02]  /*37e0*/  IADD3 R0, -R7.reuse, 0x1, R0 ;  /* 0x0000000107007810 */ /* 0x040fe40007ffe100 */
[C---:B------:R-:W-:Y:S02]  /*37f0*/  IADD3 R11, -R7.reuse, UR4, RZ ;  /* 0x00000004070b7c10 */ /* 0x040fe4000fffe1ff */
[----:B------:R-:W-:Y:S02]  /*3800*/  IADD3 R0, R0, -c[0x0][0x168], RZ ;  /* 0x80005a0000007a10 */ /* 0x000fe40007ffe0ff */
[----:B------:R-:W-:Y:S02]  /*3810*/  IADD3 R13, -R7, UR30, RZ ;  /* 0x0000001e070d7c10 */ /* 0x000fe4000fffe1ff */
[C---:B-1----:R-:W-:Y:S02]  /*3820*/  IADD3 R10, R0.reuse, c[0x0][0x328], RZ ;  /* 0x0000ca00000a7a10 */ /* 0x042fe40007ffe0ff */
[----:B------:R-:W-:Y:S01]  /*3830*/  IADD3 R12, R0, UR17, RZ ;  /* 0x00000011000c7c10 */ /* 0x000fe2000fffe0ff */
[----:B------:R-:W-:-:S02]  /*3840*/  IMAD.IADD R0, R121, 0x1, R120 ;  /* 0x0000000179007824 */ /* 0x000fc400078e0278 */
[--C-:B--2---:R-:W-:Y:S02]  /*3850*/  IMAD.IADD R5, R10, 0x1, R6.reuse ;  /* 0x000000010a057824 */ /* 0x104fe400078e0206 */
[----:B------:R-:W-:-:S03]  /*3860*/  IMAD.IADD R4, R12, 0x1, R6 ;  /* 0x000000010c047824 */ /* 0x000fc600078e0206 */
[----:B------:R-:W-:Y:S01]  /*3870*/  IMNMX R5, R5, R11, PT ;  /* 0x0000000b05057217 */ /* 0x000fe20003800200 */
[----:B------:R-:W-:Y:S05]  /*3880*/  @P0 BRA `(.L_x_591) ;  /* 0x0000015000000947 */ /* 0x000fea0003800000 */
[----:B---3--:R-:W-:Y:S01]  /*3890*/  IMAD.U32 R7, RZ, RZ, UR9 ;  /* 0x00000009ff077e24 */ /* 0x008fe2000f8e00ff */
        /* <DEDUP_REMOVED lines=11> */
.L_x_593:
[----:B------:R-:W-:-:S04]  /*3950*/  MOV R7, c[0x0][0x32c] ;  /* 0x0000cb0000077a02 */ /* 0x000fc80000000f00 */
[----:B------:R-:W-:-:S13]  /*3960*/  ISETP.NE.AND P0, PT, R7, 0x1, PT ;  /* 0x000000010700780c */ /* 0x000fda0003f05270 */
[----:B------:R-:W-:-:S05]  /*3970*/  @P0 IMAD.HI.U32 R7, R6, c[0x0][0x330], RZ ;  /* 0x0000cc0006070a27 */ /* 0x000fca00078e00ff */
[----:B------:R-:W-:Y:S02]  /*3980*/  @P0 SHF.R.U32.HI R6, RZ, c[0x0][0x334], R7 ;  /* 0x0000cd00ff060a19 */ /* 0x000fe40000011607 */
.L_x_594:
[----:B------:R-:W-:Y:S05]  /*3990*/  BSYNC B0 ;  /* 0x0000000000007941 */ /* 0x000fea0003800000 */
.L_x_592:
[----:B------:R-:W-:-:S05]  /*39a0*/  IMAD R6, R6, c[0x0][0x32c], R13 ;  /* 0x0000cb0006067a24 */ /* 0x000fca00078e020d */
[----:B------:R-:W-:Y:S02]  /*39b0*/  IADD3 R7, R6, c[0x0][0x32c], RZ ;  /* 0x0000cb0006077a10 */ /* 0x000fe40007ffe0ff */
[----:B------:R-:W-:Y:S02]  /*39c0*/  IMNMX R4, R4, R6, !PT ;  /* 0x0000000604047217 */ /* 0x000fe40007800200 */
[----:B------:R-:W-:Y:S02]  /*39d0*/  IMNMX R5, R5, R7, PT ;  /* 0x0000000705057217 */ /* 0x000fe40003800200 */
.L_x_591:
[----:B------:R-:W1:Y:S01]  /*39e0*/  SHFL.IDX PT, R8, R9, 0x1, 0x1c1f ;  /* 0x003c1f0009087f89 */ /* 0x000e6200000e0000 */
[----:B------:R-:W-:-:S06]  /*39f0*/  UISETP.NE.AND UP0, UPT, UR12, URZ, UPT ;  /* 0x0000003f0c00728c */ /* 0x000fcc000bf05270 */
[----:B------:R-:W-:Y:S01]  /*3a00*/  PLOP3.LUT P0, PT, PT, PT, UP0, 0x40, 0x0 ;  /* 0x000000000000781c */ /* 0x000fe20003f0e808 */
[--C-:B-1-3--:R-:W-:Y:S02]  /*3a10*/  IMAD.IADD R7, R10, 0x1, R8.reuse ;  /* 0x000000010a077824 */ /* 0x10afe400078e0208 */
[----:B------:R-:W-:-:S03]  /*3a20*/  IMAD.IADD R6, R12, 0x1, R8 ;  /* 0x000000010c067824 */ /* 0x000fc600078e0208 */
[----:B------:R-:W-:-:S07]  /*3a30*/  IMNMX R7, R7, R11, PT ;  /* 0x0000000b07077217 */ /* 0x000fce0003800200 */
        /* <DEDUP_REMOVED lines=13> */
.L_x_597:
[----:B------:R-:W-:-:S04]  /*3b10*/  MOV R14, c[0x0][0x32c] ;  /* 0x0000cb00000e7a02 */ /* 0x000fc80000000f00 */
[----:B------:R-:W-:-:S13]  /*3b20*/  ISETP.NE.AND P0, PT, R14, 0x1, PT ;  /* 0x000000010e00780c */ /* 0x000fda0003f05270 */
[----:B------:R-:W-:-:S05]  /*3b30*/  @P0 IMAD.HI.U32 R14, R8, c[0x0][0x330], RZ ;  /* 0x0000cc00080e0a27 */ /* 0x000fca00078e00ff */
[----:B------:R-:W-:Y:S02]  /*3b40*/  @P0 SHF.R.U32.HI R8, RZ, c[0x0][0x334], R14 ;  /* 0x0000cd00ff080a19 */ /* 0x000fe4000001160e */
.L_x_598:
[----:B------:R-:W-:Y:S05]  /*3b50*/  BSYNC B0 ;  /* 0x0000000000007941 */ /* 0x000fea0003800000 */
.L_x_596:
[----:B------:R-:W-:-:S05]  /*3b60*/  IMAD R8, R8, c[0x0][0x32c], R13 ;  /* 0x0000cb0008087a24 */ /* 0x000fca00078e020d */
[----:B------:R-:W-:Y:S02]  /*3b70*/  IADD3 R14, R8, c[0x0][0x32c], RZ ;  /* 0x0000cb00080e7a10 */ /* 0x000fe40007ffe0ff */
[----:B------:R-:W-:Y:S02]  /*3b80*/  IMNMX R6, R6, R8, !PT ;  /* 0x0000000806067217 */ /* 0x000fe40007800200 */
[----:B------:R-:W-:Y:S02]  /*3b90*/  IMNMX R7, R7, R14, PT ;  /* 0x0000000e07077217 */ /* 0x000fe40003800200 */
.L_x_595:
[----:B------:R-:W-:Y:S01]  /*3ba0*/  UISETP.GE.AND UP2, UPT, UR30, 0x1, UPT ;  /* 0x000000011e00788c */ /* 0x000fe2000bf46270 */
[----:B------:R-:W1:Y:S01]  /*3bb0*/  SHFL.IDX PT, R8, R9, 0x2, 0x1c1f ;  /* 0x005c1f0009087f89 */ /* 0x000e6200000e0000 */
[----:B------:R-:W-:Y:S02]  /*3bc0*/  UISETP.GE.AND UP1, UPT, UR30, 0x2, UPT ;  /* 0x000000021e00788c */ /* 0x000fe4000bf26270 */
[----:B------:R-:W-:Y:S02]  /*3bd0*/  UISETP.GE.AND UP0, UPT, UR30, 0x9, UPT ;  /* 0x000000091e00788c */ /* 0x000fe4000bf06270 */
[----:B------:R-:W-:Y:S01]  /*3be0*/  PLOP3.LUT P0, PT, PT, PT, UP2, 0x40, 0x0 ;  /* 0x000000000000781c */ /* 0x000fe20003f0e828 */
[----:B------:R-:W-:Y:S01]  /*3bf0*/  UP2UR UR28, UPR, URZ, 0x2 ;  /* 0x000000023f1c7883 */ /* 0x000fe20008000000 */
[----:B------:R-:W-:Y:S01]  /*3c00*/  PLOP3.LUT P2, PT, PT, PT, UP1, 0x40, 0x0 ;  /* 0x000000000000781c */ /* 0x000fe20003f4e818 */
[----:B------:R-:W-:Y:S01]  /*3c10*/  UISETP.GE.AND UP1, UPT, UR30, 0xa, UPT ;  /* 0x0000000a1e00788c */ /* 0x000fe2000bf26270 */
[C---:B------:R-:W-:Y:S01]  /*3c20*/  ISETP.GT.AND P0, PT, R4.reuse, RZ, P0 ;  /* 0x000000ff0400720c */ /* 0x040fe20000704270 */
[----:B------:R-:W-:Y:S01]  /*3c30*/  UP2UR UR27, UPR, URZ, 0x1 ;  /* 0x000000013f1b7883 */ /* 0x000fe20008000000 */
[----:B------:R-:W-:Y:S01]  /*3c40*/  PLOP3.LUT P1, PT, PT, PT, UP0, 0x40, 0x0 ;  /* 0x000000000000781c */ /* 0x000fe20003f2e808 */
[----:B------:R-:W-:Y:S01]  /*3c50*/  UISETP.GE.AND UP5, UPT, UR30, 0x19, UPT ;  /* 0x000000191e00788c */ /* 0x000fe2000bfa6270 */
[C---:B------:R-:W-:Y:S01]  /*3c60*/  ISETP.LT.OR P0, PT, R5.reuse, 0x1, P0 ;  /* 0x000000010500780c */ /* 0x040fe20000701670 */
[----:B------:R-:W-:Y:S01]  /*3c70*/  UISETP.GE.AND UP0, UPT, UR30, 0x11, UPT ;  /* 0x000000111e00788c */ /* 0x000fe2000bf06270 */
[----:B------:R-:W-:Y:S01]  /*3c80*/  ISETP.GT.AND P2, PT, R4, 0x1, P2 ;  /* 0x000000010400780c */ /* 0x000fe20001744270 */
[----:B------:R-:W-:Y:S01]  /*3c90*/  UISETP.GE.AND UP6, UPT, UR30, 0x12, UPT ;  /* 0x000000121e00788c */ /* 0x000fe2000bfc6270 */
[----:B------:R-:W-:Y:S01]  /*3ca0*/  FSEL R15, R48, -INF , !P0 ;  /* 0xff800000300f7808 */ /* 0x000fe20004000000 */
[----:B------:R-:W-:Y:S01]  /*3cb0*/  UP2UR UR29, UPR, URZ, 0x4 ;  /* 0x000000043f1d7883 */ /* 0x000fe20008000000 */
[----:B------:R-:W-:Y:S01]  /*3cc0*/  PLOP3.LUT P0, PT, PT, PT, UP1, 0x40, 0x0 ;  /* 0x000000000000781c */ /* 0x000fe20003f0e818 */
[----:B------:R-:W-:Y:S01]  /*3cd0*/  UISETP.GE.AND UP2, UPT, UR30, 0x22, UPT ;  /* 0x000000221e00788c */ /* 0x000fe2000bf46270 */
[C---:B------:R-:W-:Y:S01]  /*3ce0*/  ISETP.GT.AND P1, PT, R4.reuse, 0x8, P1 ;  /* 0x000000080400780c */ /* 0x040fe20000f24270 */
[----:B------:R-:W-:Y:S01]  /*3cf0*/  UISETP.GE.AND UP4, UPT, UR30, 0x1a, UPT ;  /* 0x0000001a1e00788c */ /* 0x000fe2000bf86270 */
[----:B------:R-:W-:Y:S01]  /*3d00*/  ISETP.GT.AND P0, PT, R4, 0x9, P0 ;  /* 0x000000090400780c */ /* 0x000fe20000704270 */
[----:B------:R-:W-:Y:S01]  /*3d10*/  UISETP.GE.AND UP3, UPT, UR30, 0x21, UPT ;  /* 0x000000211e00788c */ /* 0x000fe2000bf66270 */
[C---:B------:R-:W-:Y:S01]  /*3d20*/  ISETP.LT.OR P2, PT, R5.reuse, 0x2, P2 ;  /* 0x000000020500780c */ /* 0x040fe20001741670 */
[----:B------:R-:W-:Y:S01]  /*3d30*/  UP2UR UR31, UPR, URZ, 0x40 ;  /* 0x000000403f1f7883 */ /* 0x000fe20008000000 */
[C---:B------:R-:W-:Y:S01]  /*3d40*/  ISETP.LT.OR P0, PT, R5.reuse, 0xa, P0 ;  /* 0x0000000a0500780c */ /* 0x040fe20000701670 */
[----:B------:R-:W-:Y:S01]  /*3d50*/  UP2UR UR5, UPR, URZ, 0x2 ;  /* 0x000000023f057883 */ /* 0x000fe20008000000 */
[----:B------:R-:W-:Y:S01]  /*3d60*/  ISETP.LT.OR P1, PT, R5, 0x9, P1 ;  /* 0x000000090500780c */ /* 0x000fe20000f21670 */
[----:B------:R-:W-:Y:S01]  /*3d70*/  UP2UR UR4, UPR, URZ, 0x1 ;  /* 0x000000013f047883 */ /* 0x000fe20008000000 */
[----:B------:R-:W-:Y:S01]  /*3d80*/  FSEL R19, R45, -INF , !P0 ;  /* 0xff8000002d137808 */ /* 0x000fe20004000000 */
[----:B------:R-:W-:Y:S01]  /*3d90*/  UISETP.GE.AND UP1, UPT, UR30, 0x29, UPT ;  /* 0x000000291e00788c */ /* 0x000fe2000bf26270 */
[----:B------:R-:W-:-:S02]  /*3da0*/  FSEL R16, R49, -INF , !P2 ;  /* 0xff80000031107808 */ /* 0x000fc40005000000 */
[----:B------:R-:W-:Y:S02]  /*3db0*/  FSEL R18, R44, -INF , !P1 ;  /* 0xff8000002c127808 */ /* 0x000fe40004800000 */
[----:B------:R-:W-:Y:S02]  /*3dc0*/  PLOP3.LUT P0, PT, PT, PT, UP5, 0x40, 0x0 ;  /* 0x000000000000781c */ /* 0x000fe40003f0e858 */
[----:B------:R-:W-:Y:S01]  /*3dd0*/  PLOP3.LUT P2, PT, PT, PT, UP0, 0x40, 0x0 ;  /* 0x000000000000781c */ /* 0x000fe20003f4e808 */
[----:B------:R-:W-:Y:S01]  /*3de0*/  UISETP.GE.AND UP0, UPT, UR30, 0x2a, UPT ;  /* 0x0000002a1e00788c */ /* 0x000fe2000bf06270 */
[----:B------:R-:W-:Y:S01]  /*3df0*/  PLOP3.LUT P1, PT, PT, PT, UP6, 0x40, 0x0 ;  /* 0x000000000000781c */ /* 0x000fe20003f2e868 */
[----:B------:R-:W-:Y:S01]  /*3e00*/  UISETP.NE.AND UP6, UPT, UR12, URZ, UPT ;  /* 0x0000003f0c00728c */ /* 0x000fe2000bfc5270 */
[C---:B------:R-:W-:Y:S02]  /*3e10*/  ISETP.GT.AND P0, PT, R4.reuse, 0x18, P0 ;  /* 0x000000180400780c */ /* 0x040fe40000704270 */
[----:B------:R-:W-:-:S02]  /*3e20*/  ISETP.GT.AND P2, PT, R4, 0x10, P2 ;  /* 0x000000100400780c */ /* 0x000fc40001744270 */
[----:B------:R-:W-:Y:S02]  /*3e30*/  ISETP.GT.AND P1, PT, R4, 0x11, P1 ;  /* 0x000000110400780c */ /* 0x000fe40000f24270 */
[C---:B------:R-:W-:Y:S02]  /*3e40*/  ISETP.LT.OR P0, PT, R5.reuse, 0x19, P0 ;  /* 0x000000190500780c */ /* 0x040fe40000701670 */
[C---:B------:R-:W-:Y:S02]  /*3e50*/  ISETP.LT.OR P2, PT, R5.reuse, 0x11, P2 ;  /* 0x000000110500780c */ /* 0x040fe40001741670 */
[----:B------:R-:W-:Y:S02]  /*3e60*/  ISETP.LT.OR P1, PT, R5, 0x12, P1 ;  /* 0x000000120500780c */ /* 0x000fe40000f21670 */
[----:B------:R-:W-:Y:S02]  /*3e70*/  FSEL R70, R36, -INF , !P0 ;  /* 0xff80000024467808 */ /* 0x000fe40004000000 */
[----:B------:R-:W-:-:S02]  /*3e80*/  FSEL R64, R40, -INF , !P2 ;  /* 0xff80000028407808 */ /* 0x000fc40005000000 */
[----:B------:R-:W-:Y:S02]  /*3e90*/  FSEL R69, R41, -INF , !P1 ;  /* 0xff80000029457808 */ /* 0x000fe40004800000 */
[----:B------:R-:W-:Y:S02]  /*3ea0*/  PLOP3.LUT P0, PT, PT, PT, UP2, 0x40, 0x0 ;  /* 0x000000000000781c */ /* 0x000fe40003f0e828 */
[----:B------:R-:W-:Y:S02]  /*3eb0*/  PLOP3.LUT P2, PT, PT, PT, UP4, 0x40, 0x0 ;  /* 0x000000000000781c */ /* 0x000fe40003f4e848 */
[----:B------:R-:W-:Y:S02]  /*3ec0*/  PLOP3.LUT P1, PT, PT, PT, UP3, 0x40, 0x0 ;  /* 0x000000000000781c */ /* 0x000fe40003f2e838 */
        /* <DEDUP_REMOVED lines=9> */
[----:B------:R-:W-:Y:S01]  /*3f60*/  PLOP3.LUT P0, PT, PT, PT, UP6, 0x40, 0x0 ;  /* 0x000000000000781c */ /* 0x000fe20003f0e868 */
[----:B------:R-:W-:Y:S01]  /*3f70*/  UISETP.NE.AND UP6, UPT, UR31, URZ, UPT ;  /* 0x0000003f1f00728c */ /* 0x000fe2000bfc5270 */
[----:B------:R-:W-:Y:S02]  /*3f80*/  PLOP3.LUT P2, PT, PT, PT, UP1, 0x40, 0x0 ;  /* 0x000000000000781c */ /* 0x000fe40003f4e818 */
[----:B------:R-:W-:Y:S02]  /*3f90*/  PLOP3.LUT P1, PT, PT, PT, UP0, 0x40, 0x0 ;  /* 0x000000000000781c */ /* 0x000fe40003f2e808 */
[C---:B------:R-:W-:Y:S02]  /*3fa0*/  ISETP.GT.AND P2, PT, R4.reuse, 0x28, P2 ;  /* 0x000000280400780c */ /* 0x040fe40001744270 */
[----:B------:R-:W-:Y:S01]  /*3fb0*/  ISETP.GT.AND P1, PT, R4, 0x29, P1 ;  /* 0x000000290400780c */ /* 0x000fe20000f24270 */
[----:B-1----:R-:W-:Y:S01]  /*3fc0*/  IMAD.IADD R4, R12, 0x1, R8 ;  /* 0x000000010c047824 */ /* 0x002fe200078e0208 */
[----:B------:R-:W-:-:S02]  /*3fd0*/  ISETP.LT.OR P2, PT, R5, 0x29, P2 ;  /* 0x000000290500780c */ /* 0x000fc40001741670 */
[----:B------:R-:W-:Y:S01]  /*3fe0*/  ISETP.LT.OR P1, PT, R5, 0x2a, P1 ;  /* 0x0000002a0500780c */ /* 0x000fe20000f21670 */
[----:B------:R-:W-:Y:S01]  /*3ff0*/  IMAD.IADD R5, R10, 0x1, R8 ;  /* 0x000000010a057824 */ /* 0x000fe200078e0208 */
[----:B------:R-:W-:Y:S02]  /*4000*/  FSEL R147, R20, -INF , !P2 ;  /* 0xff80000014937808 */ /* 0x000fe40005000000 */
[----:B------:R-:W-:Y:S02]  /*4010*/  FSEL R146, R21, -INF , !P1 ;  /* 0xff80000015927808 */ /* 0x000fe40004800000 */
        /* <DEDUP_REMOVED lines=14> */
.L_x_601:
[----:B------:R-:W-:-:S04]  /*4100*/  MOV R14, c[0x0][0x32c] ;  /* 0x0000cb00000e7a02 */ /* 0x000fc80000000f00 */
[----:B------:R-:W-:-:S13]  /*4110*/  ISETP.NE.AND P0, PT, R14, 0x1, PT ;  /* 0x000000010e00780c */ /* 0x000fda0003f05270 */
[----:B------:R-:W-:-:S05]  /*4120*/  @P0 IMAD.HI.U32 R14, R8, c[0x0][0x330], RZ ;  /* 0x0000cc00080e0a27 */ /* 0x000fca00078e00ff */
[----:B------:R-:W-:Y:S02]  /*4130*/  @P0 SHF.R.U32.HI R8, RZ, c[0x0][0x334], R14 ;  /* 0x0000cd00ff080a19 */ /* 0x000fe4000001160e */
.L_x_602:
[----:B------:R-:W-:Y:S05]  /*4140*/  BSYNC B0 ;  /* 0x0000000000007941 */ /* 0x000fea0003800000 */
.L_x_600:
[----:B------:R-:W-:-:S05]  /*4150*/  IMAD R8, R8, c[0x0][0x32c], R13 ;  /* 0x0000cb0008087a24 */ /* 0x000fca00078e020d */
[----:B------:R-:W-:Y:S02]  /*4160*/  IADD3 R14, R8, c[0x0][0x32c], RZ ;  /* 0x0000cb00080e7a10 */ /* 0x000fe40007ffe0ff */
[----:B------:R-:W-:Y:S02]  /*4170*/  IMNMX R4, R4, R8, !PT ;  /* 0x0000000804047217 */ /* 0x000fe40007800200 */
[----:B------:R-:W-:Y:S02]  /*4180*/  IMNMX R5, R5, R14, PT ;  /* 0x0000000e05057217 */ /* 0x000fe40003800200 */
.L_x_599:
[----:B------:R-:W-:Y:S01]  /*4190*/  UP2UR UR33, UPR, URZ, 0x8 ;  /* 0x000000083f217883 */ /* 0x000fe20008000000 */
[----:B------:R-:W1:Y:S01]  /*41a0*/  SHFL.IDX PT, R8, R9, 0x3, 0x1c1f ;  /* 0x007c1f0009087f89 */ /* 0x000e6200000e0000 */
[----:B------:R-:W-:Y:S02]  /*41b0*/  UISETP.NE.AND UP3, UPT, UR28, URZ, UPT ;  /* 0x0000003f1c00728c */ /* 0x000fe4000bf65270 */
[----:B------:R-:W-:Y:S02]  /*41c0*/  UP2UR UR30, UPR, URZ, 0x1 ;  /* 0x000000013f1e7883 */ /* 0x000fe40008000000 */
[----:B------:R-:W-:-:S02]  /*41d0*/  UP2UR UR32, UPR, URZ, 0x4 ;  /* 0x000000043f207883 */ /* 0x000fc40008000000 */
[----:B------:R-:W-:Y:S01]  /*41e0*/  PLOP3.LUT P0, PT, PT, PT, UP3, 0x40, 0x0 ;  /* 0x000000000000781c */ /* 0x000fe20003f0e838 */
[----:B------:R-:W-:Y:S02]  /*41f0*/  UISETP.NE.AND UP0, UPT, UR4, URZ, UPT ;  /* 0x0000003f0400728c */ /* 0x000fe4000bf05270 */
[----:B------:R-:W-:Y:S01]  /*4200*/  UISETP.NE.AND UP2, UPT, UR27, URZ, UPT ;  /* 0x0000003f1b00728c */ /* 0x000fe2000bf45270 */
[----:B------:R-:W-:Y:S01]  /*4210*/  ISETP.GT.AND P0, PT, R4, 0x1, P0 ;  /* 0x000000010400780c */ /* 0x000fe20000704270 */
[----:B------:R-:W-:Y:S02]  /*4220*/  UP2UR UR34, UPR, URZ, 0x10 ;  /* 0x000000103f227883 */ /* 0x000fe40008000000 */
[----:B------:R-:W-:Y:S01]  /*4230*/  UISETP.NE.AND UP4, UPT, UR29, URZ, UPT ;  /* 0x0000003f1d00728c */ /* 0x000fe2000bf85270 */
[----:B------:R-:W-:Y:S01]  /*4240*/  ISETP.LT.OR P0, PT, R5, 0x2, P0 ;  /* 0x000000020500780c */ /* 0x000fe20000701670 */
[----:B------:R-:W-:Y:S01]  /*4250*/  UP2UR UR31, UPR, URZ, 0x2 ;  /* 0x000000023f1f7883 */ /* 0x000fe20008000000 */
[----:B------:R-:W-:Y:S01]  /*4260*/  PLOP3.LUT P1, PT, PT, PT, UP2, 0x40, 0x0 ;  /* 0x000000000000781c */ /* 0x000fe20003f2e828 */
[----:B------:R-:W-:Y:S01]  /*4270*/  UISETP.NE.AND UP1, UPT, UR5, URZ, UPT ;  /* 0x0000003f0500728c */ /* 0x000fe2000bf25270 */
[----:B------:R-:W-:-:S02]  /*4280*/  FSEL R55, R81, -INF , !P0 ;  /* 0xff80000051377808 */ /* 0x000fc40004000000 */
[----:B------:R-:W-:Y:S02]  /*4290*/  PLOP3.LUT P0, PT, PT, PT, UP0, 0x40, 0x0 ;  /* 0x000000000000781c */ /* 0x000fe40003f0e808 */
[----:B------:R-:W-:Y:S01]  /*42a0*/  PLOP3.LUT P2, PT, PT, PT, UP4, 0x40, 0x0 ;  /* 0x000000000000781c */ /* 0x000fe20003f4e848 */
[----:B------:R-:W-:Y:S01]  /*42b0*/  UISETP.NE.AND UP4, UPT, UR34, URZ, UPT ;  /* 0x0000003f2200728c */ /* 0x000fe2000bf85270 */
[C---:B------:R-:W-:Y:S01]  /*42c0*/  ISETP.GT.AND P0, PT, R4.reuse, 0x10, P0 ;  /* 0x000000100400780c */ /* 0x040fe20000704270 */
[----:B------:R-:W-:Y:S01]  /*42d0*/  UP2UR UR34, UPR, URZ, 0x8 ;  /* 0x000000083f227883 */ /* 0x000fe20008000000 */
[C---:B------:R-:W-:Y:S01]  /*42e0*/  ISETP.GT.AND P1, PT, R4.reuse, 0x8, P1 ;  /* 0x000000080400780c */ /* 0x040fe20000f24270 */
[----:B------:R-:W-:Y:S01]  /*42f0*/  UISETP.NE.AND UP3, UPT, UR29, URZ, UPT ;  /* 0x0000003f1d00728c */ /* 0x000fe2000bf65270 */
[----:B------:R-:W-:Y:S02]  /*4300*/  ISETP.GT.AND P2, PT, R4, RZ, P2 ;  /* 0x000000ff0400720c */ /* 0x000fe40001744270 */
[----:B------:R-:W-:-:S02]  /*4310*/  ISETP.LT.OR P0, PT, R5, 0x11, P0 ;  /* 0x000000110500780c */ /* 0x000fc40000701670 */
[C---:B------:R-:W-:Y:S02]  /*4320*/  ISETP.LT.OR P1, PT, R5.reuse, 0x9, P1 ;  /* 0x000000090500780c */ /* 0x040fe40000f21670 */
[----:B------:R-:W-:Y:S02]  /*4330*/  ISETP.LT.OR P2, PT, R5, 0x1, P2 ;  /* 0x000000010500780c */ /* 0x000fe40001741670 */
[----:B------:R-:W-:Y:S02]  /*4340*/  FSEL R68, R32, -INF , !P0 ;  /* 0xff80000020447808 */ /* 0x000fe40004000000 */
[----:B------:R-:W-:Y:S02]  /*4350*/  FSEL R58, R76, -INF , !P1 ;  /* 0xff8000004c3a7808 */ /* 0x000fe40004800000 */
[----:B------:R-:W-:Y:S02]  /*4360*/  PLOP3.LUT P0, PT, PT, PT, UP4, 0x40, 0x0 ;  /* 0x000000000000781c */ /* 0x000fe40003f0e848 */
[----:B------:R-:W-:-:S02]  /*4370*/  PLOP3.LUT P1, PT, PT, PT, UP6, 0x40, 0x0 ;  /* 0x000000000000781c */ /* 0x000fc40003f2e868 */
[----:B------:R-:W-:Y:S02]  /*4380*/  FSEL R54, R80, -INF , !P2 ;  /* 0xff80000050367808 */ /* 0x000fe40005000000 */
[----:B------:R-:W-:Y:S02]  /*4390*/  PLOP3.LUT P2, PT, PT, PT, UP1, 0x40, 0x0 ;  /* 0x000000000000781c */ /* 0x000fe40003f4e818 */
[C---:B------:R-:W-:Y:S02]  /*43a0*/  ISETP.GT.AND P0, PT, R4.reuse, 0x19, P0 ;  /* 0x000000190400780c */ /* 0x040fe40000704270 */
[C---:B------:R-:W-:Y:S02]  /*43b0*/  ISETP.GT.AND P1, PT, R4.reuse, 0x11, P1 ;  /* 0x000000110400780c */ /* 0x040fe40000f24270 */
[----:B------:R-:W-:Y:S02]  /*43c0*/  ISETP.GT.AND P2, PT, R4, 0x9, P2 ;  /* 0x000000090400780c */ /* 0x000fe40001744270 */
[----:B------:R-:W-:-:S02]  /*43d0*/  ISETP.LT.OR P0, PT, R5, 0x1a, P0 ;  /* 0x0000001a0500780c */ /* 0x000fc40000701670 */
[C---:B------:R-:W-:Y:S02]  /*43e0*/  ISETP.LT.OR P1, PT, R5.reuse, 0x12, P1 ;  /* 0x000000120500780c */ /* 0x040fe40000f21670 */
[----:B------:R-:W-:Y:S02]  /*43f0*/  ISETP.LT.OR P2, PT, R5, 0xa, P2 ;  /* 0x0000000a0500780c */ /* 0x000fe40001741670 */
[----:B------:R-:W-:Y:S02]  /*4400*/  FSEL R74, R85, -INF , !P0 ;  /* 0xff800000554a7808 */ /* 0x000fe40004000000 */
[----:B------:R-:W-:Y:S02]  /*4410*/  FSEL R72, R33, -INF , !P1 ;  /* 0xff80000021487808 */ /* 0x000fe40004800000 */
[----:B------:R-:W-:Y:S01]  /*4420*/  PLOP3.LUT P0, PT, PT, PT, UP2, 0x40, 0x0 ;  /* 0x000000000000781c */ /* 0x000fe20003f0e828 */
[----:B------:R-:W-:Y:S01]  /*4430*/  UISETP.NE.AND UP2, UPT, UR32, URZ, UPT ;  /* 0x0000003f2000728c */ /* 0x000fe2000bf45270 */
[----:B------:R-:W-:Y:S01]  /*4440*/  PLOP3.LUT P1, PT, PT, PT, UP3, 0x40, 0x0 ;  /* 0x000000000000781c */ /* 0x000fe20003f2e838 */
[----:B------:R-:W-:Y:S01]  /*4450*/  UISETP.NE.AND UP3, UPT, UR34, URZ, UPT ;  /* 0x0000003f2200728c */ /* 0x000fe2000bf65270 */
[----:B------:R-:W-:-:S02]  /*4460*/  FSEL R59, R77, -INF , !P2 ;  /* 0xff8000004d3b7808 */ /* 0x000fc40005000000 */
[----:B------:R-:W-:Y:S02]  /*4470*/  PLOP3.LUT P2, PT, PT, PT, UP5, 0x40, 0x0 ;  /* 0x000000000000781c */ /* 0x000fe40003f4e858 */
[C---:B------:R-:W-:Y:S02]  /*4480*/  ISETP.GT.AND P0, PT, R6.reuse, 0x8, P0 ;  /* 0x000000080600780c */ /* 0x040fe40000704270 */
[----:B------:R-:W-:Y:S02]  /*4490*/  ISETP.GT.AND P1, PT, R6, RZ, P1 ;  /* 0x000000ff0600720c */ /* 0x000fe40000f24270 */
[----:B------:R-:W-:Y:S02]  /*44a0*/  ISETP.GT.AND P2, PT, R4, 0x18, P2 ;  /* 0x000000180400780c */ /* 0x000fe40001744270 */
[C---:B------:R-:W-:Y:S02]  /*44b0*/  ISETP.LT.OR P0, PT, R7.reuse, 0x9, P0 ;  /* 0x000000090700780c */ /* 0x040fe40000701670 */
[----:B------:R-:W-:-:S02]  /*44c0*/  ISETP.LT.OR P1, PT, R7, 0x1, P1 ;  /* 0x000000010700780c */ /* 0x000fc40000f21670 */
[----:B------:R-:W-:Y:S02]  /*44d0*/  ISETP.LT.OR P2, PT, R5, 0x19, P2 ;  /* 0x000000190500780c */ /* 0x000fe40001741670 */
[----:B------:R-:W-:Y:S02]  /*44e0*/  FSEL R20, R46, -INF , !P0 ;  /* 0xff8000002e147808 */ /* 0x000fe40004000000 */
[----:B------:R-:W-:Y:S02]  /*44f0*/  FSEL R14, R50, -INF , !P1 ;  /* 0xff800000320e7808 */ /* 0x000fe40004800000 */
[----:B------:R-:W-:Y:S02]  /*4500*/  PLOP3.LUT P0, PT, PT, PT, UP6, 0x40, 0x0 ;  /* 0x000000000000781c */ /* 0x000fe40003f0e868 */
[----:B------:R-:W-:Y:S01]  /*4510*/  PLOP3.LUT P1, PT, PT, PT, UP1, 0x40, 0x0 ;  /* 0x000000000000781c */ /* 0x000fe20003f2e818 */
[----:B------:R-:W-:Y:S01]  /*4520*/  UISETP.NE.AND UP1, UPT, UR31, URZ, UPT ;  /* 0x0000003f1f00728c */ /* 0x000fe2000bf25270 */
[----:B------:R-:W-:-:S02]  /*4530*/  FSEL R73, R84, -INF , !P2 ;  /* 0xff80000054497808 */ /* 0x000fc40005000000 */
[----:B------:R-:W-:Y:S01]  /*4540*/  PLOP3.LUT P2, PT, PT, PT, UP3, 0x40, 0x0 ;  /* 0x000000000000781c */ /* 0x000fe20003f4e838 */
[----:B------:R-:W-:Y:S01]  /*4550*/  UISETP.NE.AND UP3, UPT, UR33, URZ, UPT ;  /* 0x0000003f2100728c */ /* 0x000fe2000bf65270 */
[C---:B------:R-:W-:Y:S02]  /*4560*/  ISETP.GT.AND P0, PT, R6.reuse, 0x11, P0 ;  /* 0x000000110600780c */ /* 0x040fe40000704270 */
[C---:B------:R-:W-:Y:S02]  /*4570*/  ISETP.GT.AND P1, PT, R6.reuse, 0x9, P1 ;  /* 0x000000090600780c */ /* 0x040fe40000f24270 */
[----:B------:R-:W-:Y:S02]  /*4580*/  ISETP.GT.AND P2, PT, R6, 0x1, P2 ;  /* 0x000000010600780c */ /* 0x000fe40001744270 */
[C---:B------:R-:W-:Y:S02]  /*4590*/  ISETP.LT.OR P0, PT, R7.reuse, 0x12, P0 ;  /* 0x000000120700780c */ /* 0x040fe40000701670 */
[----:B------:R-:W-:-:S02]  /*45a0*/  ISETP.LT.OR P1, PT, R7, 0xa, P1 ;  /* 0x0000000a0700780c */ /* 0x000fc40000f21670 */
[----:B------:R-:W-:Y:S02]  /*45b0*/  ISETP.LT.OR P2, PT, R7, 0x2, P2 ;  /* 0x000000020700780c */ /* 0x000fe40001741670 */
[----:B------:R-:W-:Y:S02]  /*45c0*/  FSEL R61, R43, -INF , !P0 ;  /* 0xff8000002b3d7808 */ /* 0x000fe40004000000 */
[----:B------:R-:W-:Y:S02]  /*45d0*/  FSEL R21, R47, -INF , !P1 ;  /* 0xff8000002f157808 */ /* 0x000fe40004800000 */
[----:B------:R-:W-:Y:S02]  /*45e0*/  PLOP3.LUT P0, PT, PT, PT, UP3, 0x40, 0x0 ;  /* 0x000000000000781c */ /* 0x000fe40003f0e838 */
[----:B------:R-:W-:Y:S02]  /*45f0*/  PLOP3.LUT P1, PT, PT, PT, UP5, 0x40, 0x0 ;  /* 0x000000000000781c */ /* 0x000fe40003f2e858 */
[----:B------:R-:W-:-:S02]  /*4600*/  FSEL R17, R51, -INF , !P2 ;  /* 0xff80000033117808 */ /* 0x000fc40005000000 */
[----:B------:R-:W-:Y:S01]  /*4610*/  PLOP3.LUT P2, PT, PT, PT, UP0, 0x40, 0x0 ;  /* 0x000000000000781c */ /* 0x000fe20003f4e808 */
[----:B------:R-:W-:Y:S01]  /*4620*/  UISETP.NE.AND UP0, UPT, UR30, URZ, UPT ;  /* 0x0000003f1e00728c */ /* 0x000fe2000bf05270 */
[----:B------:R-:W-:Y:S01]  /*4630*/  ISETP.GT.AND P0, PT, R4, 0x20, P0 ;  /* 0x000000200400780c */ /* 0x000fe20000704270 */
[----:B------:R-:W-:Y:S01]  /*4640*/  UP2UR UR30, UPR, URZ, 0x40 ;  /* 0x000000403f1e7883 */ /* 0x000fe20008000000 */
[C---:B------:R-:W-:Y:S01]  /*4650*/  ISETP.GT.AND P1, PT, R6.reuse, 0x18, P1 ;  /* 0x000000180600780c */ /* 0x040fe20000f24270 */
[----:B------:R-:W-:Y:S01]  /*4660*/  UISETP.NE.AND UP6, UPT, UR12, URZ, UPT ;  /* 0x0000003f0c00728c */ /* 0x000fe2000bfc5270 */
[----:B------:R-:W-:Y:S02]  /*4670*/  ISETP.GT.AND P2, PT, R6, 0x10, P2 ;  /* 0x000000100600780c */ /* 0x000fe40001744270 */
[----:B------:R-:W-:Y:S02]  /*4680*/  ISETP.LT.OR P0, PT, R5, 0x21, P0 ;  /* 0x000000210500780c */ /* 0x000fe40000701670 */
[----:B------:R-:W-:-:S02]  /*4690*/  ISETP.LT.OR P1, PT, R7, 0x19, P1 ;  /* 0x000000190700780c */ /* 0x000fc40000f21670 */
[----:B------:R-:W-:Y:S02]  /*46a0*/  ISETP.LT.OR P2, PT, R7, 0x11, P2 ;  /* 0x000000110700780c */ /* 0x000fe40001741670 */
[----:B------:R-:W-:Y:S02]  /*46b0*/  FSEL R126, R92, -INF , !P0 ;  /* 0xff8000005c7e7808 */ /* 0x000fe40004000000 */
[----:B------:R-:W-:Y:S02]  /*46c0*/  FSEL R62, R38, -INF , !P1 ;  /* 0xff800000263e7808 */ /* 0x000fe40004800000 */
[----:B------:R-:W-:Y:S02]  /*46d0*/  PLOP3.LUT P0, PT, PT, PT, UP2, 0x40, 0x0 ;  /* 0x000000000000781c */ /* 0x000fe40003f0e828 */
[----:B------:R-:W-:Y:S02]  /*46e0*/  PLOP3.LUT P1, PT, PT, PT, UP3, 0x40, 0x0 ;  /* 0x000000000000781c */ /* 0x000fe40003f2e838 */
[----:B------:R-:W-:-:S02]  /*46f0*/  FSEL R60, R42, -INF , !P2 ;  /* 0xff8000002a3c7808 */ /* 0x000fc40005000000 */
[----:B------:R-:W-:Y:S02]  /*4700*/  PLOP3.LUT P2, PT, PT, PT, UP4, 0x40, 0x0 ;  /* 0x000000000000781c */ /* 0x000fe40003f4e848 */
[----:B------:R-:W-:Y:S02]  /*4710*/  ISETP.GT.AND P0, PT, R4, 0x21, P0 ;  /* 0x000000210400780c */ /* 0x000fe40000704270 */
[C---:B------:R-:W-:Y:S02]  /*4720*/  ISETP.GT.AND P1, PT, R6.reuse, 0x20, P1 ;  /* 0x000000200600780c */ /* 0x040fe40000f24270 */
        /* <DEDUP_REMOVED lines=11> */
[----:B------:R-:W-:Y:S02]  /*47e0*/  ISETP.GT.AND P1, PT, R4, 0x28, P1 ;  /* 0x000000280400780c */ /* 0x000fe40000f24270 */
[----:B------:R-:W-:Y:S02]  /*47f0*/  ISETP.GT.AND P2, PT, R6, 0x21, P2 ;  /* 0x000000210600780c */ /* 0x000fe40001744270 */
[----:B------:R-:W-:Y:S02]  /*4800*/  ISETP.LT.OR P0, PT, R7, 0x29, P0 ;  /* 0x000000290700780c */ /* 0x000fe40000701670 */
[----:B------:R-:W-:-:S02]  /*4810*/  ISETP.LT.OR P1, PT, R5, 0x29, P1 ;  /* 0x000000290500780c */ /* 0x000fc40000f21670 */
[----:B------:R-:W-:Y:S02]  /*4820*/  ISETP.LT.OR P2, PT, R7, 0x22, P2 ;  /* 0x000000220700780c */ /* 0x000fe40001741670 */
[----:B------:R-:W-:Y:S02]  /*4830*/  FSEL R91, R22, -INF , !P0 ;  /* 0xff800000165b7808 */ /* 0x000fe40004000000 */
[----:B------:R-:W-:Y:S02]  /*4840*/  FSEL R145, R96, -INF , !P1 ;  /* 0xff80000060917808 */ /* 0x000fe40004800000 */
[----:B------:R-:W-:Y:S01]  /*4850*/  PLOP3.LUT P0, PT, PT, PT, UP6, 0x40, 0x0 ;  /* 0x000000000000781c */ /* 0x000fe20003f0e868 */
[----:B------:R-:W-:Y:S01]  /*4860*/  UISETP.NE.AND UP6, UPT, UR30, URZ, UPT ;  /* 0x0000003f1e00728c */ /* 0x000fe2000bfc5270 */
[----:B------:R-:W-:Y:S02]  /*4870*/  PLOP3.LUT P1, PT, PT, PT, UP0, 0x40, 0x0 ;  /* 0x000000000000781c */ /* 0x000fe40003f2e808 */
[----:B------:R-:W-:-:S02]  /*4880*/  FSEL R124, R27, -INF , !P2 ;  /* 0xff8000001b7c7808 */ /* 0x000fc40005000000 */
[----:B------:R-:W-:Y:S02]  /*4890*/  PLOP3.LUT P2, PT, PT, PT, UP0, 0x40, 0x0 ;  /* 0x000000000000781c */ /* 0x000fe40003f4e808 */
[----:B------:R-:W-:Y:S01]  /*48a0*/  ISETP.GT.AND P1, PT, R4, 0x29, P1 ;  /* 0x000000290400780c */ /* 0x000fe20000f24270 */
[--C-:B-1----:R-:W-:Y:S01]  /*48b0*/  IMAD.IADD R4, R12, 0x1, R8.reuse ;  /* 0x000000010c047824 */ /* 0x102fe200078e0208 */
[----:B------:R-:W-:Y:S02]  /*48c0*/  ISETP.GT.AND P2, PT, R6, 0x29, P2 ;  /* 0x000000290600780c */ /* 0x000fe40001744270 */
[----:B------:R-:W-:Y:S01]  /*48d0*/  ISETP.LT.OR P1, PT, R5, 0x2a, P1 ;  /* 0x0000002a0500780c */ /* 0x000fe20000f21670 */
[----:B------:R-:W-:Y:S01]  /*48e0*/  IMAD.IADD R5, R10, 0x1, R8 ;  /* 0x000000010a057824 */ /* 0x000fe200078e0208 */
[----:B------:R-:W-:Y:S02]  /*48f0*/  ISETP.LT.OR P2, PT, R7, 0x2a, P2 ;  /* 0x0000002a0700780c */ /* 0x000fe40001741670 */
[----:B------:R-:W-:-:S02]  /*4900*/  FSEL R127, R97, -INF , !P1 ;  /* 0xff800000617f7808 */ /* 0x000fc40004800000 */
[----:B------:R-:W-:Y:S02]  /*4910*/  IMNMX R5, R5, R11, PT ;  /* 0x0000000b05057217 */ /* 0x000fe40003800200 */
[----:B------:R-:W-:Y:S01]  /*4920*/  FSEL R90, R23, -INF , !P2 ;  /* 0xff800000175a7808 */ /* 0x000fe20005000000 */
        /* <DEDUP_REMOVED lines=13> */
.L_x_605:
[----:B------:R-:W-:-:S04]  /*4a00*/  MOV R7, c[0x0][0x32c] ;  /* 0x0000cb0000077a02 */ /* 0x000fc80000000f00 */
[----:B------:R-:W-:-:S13]  /*4a10*/  ISETP.NE.AND P0, PT, R7, 0x1, PT ;  /* 0x000000010700780c */ /* 0x000fda0003f05270 */
[----:B------:R-:W-:-:S05]  /*4a20*/  @P0 IMAD.HI.U32 R7, R6, c[0x0][0x330], RZ ;  /* 0x0000cc0006070a27 */ /* 0x000fca00078e00ff */
[----:B------:R-:W-:Y:S02]  /*4a30*/  @P0 SHF.R.U32.HI R6, RZ, c[0x0][0x334], R7 ;  /* 0x0000cd00ff060a19 */ /* 0x000fe40000011607 */
.L_x_606:
[----:B------:R-:W-:Y:S05]  /*4a40*/  BSYNC B0 ;  /* 0x0000000000007941 */ /* 0x000fea0003800000 */
.L_x_604:
[----:B------:R-:W-:-:S05]  /*4a50*/  IMAD R6, R6, c[0x0][0x32c], R13 ;  /* 0x0000cb0006067a24 */ /* 0x000fca00078e020d */
[----:B------:R-:W-:Y:S02]  /*4a60*/  IADD3 R7, R6, c[0x0][0x32c], RZ ;  /* 0x0000cb0006077a10 */ /* 0x000fe40007ffe0ff */
[----:B------:R-:W-:Y:S02]  /*4a70*/  IMNMX R4, R4, R6, !PT ;  /* 0x0000000604047217 */ /* 0x000fe40007800200 */
[----:B------:R-:W-:Y:S02]  /*4a80*/  IMNMX R5, R5, R7, PT ;  /* 0x0000000705057217 */ /* 0x000fe40003800200 */
.L_x_603:
[----:B------:R-:W-:Y:S01]  /*4a90*/  FMNMX.FTZ R7, R15, R16, !PT ;  /* 0x000000100f077209 */ /* 0x000fe20007810000 */
[----:B------:R-:W-:Y:S01]  /*4aa0*/  UP2UR UR30, UPR, URZ, 0x10 ;  /* 0x000000103f1e7883 */ /* 0x000fe20008000000 */
[----:B------:R-:W-:Y:S01]  /*4ab0*/  FMNMX.FTZ R6, R14, R17, !PT ;  /* 0x000000110e067209 */ /* 0x000fe20007810000 */
[----:B------:R-:W-:Y:S01]  /*4ac0*/  UISETP.NE.AND UP4, UPT, UR29, URZ, UPT ;  /* 0x0000003f1d00728c */ /* 0x000fe2000bf85270 */
        /* <DEDUP_REMOVED lines=17> */
[----:B------:R-:W-:Y:S01]  /*4be0*/  STL [R1+0x68], R242 ;  /* 0x000068f201007387 */ /* 0x000fe20000100800 */
[----:B------:R-:W-:Y:S01]  /*4bf0*/  FMNMX.FTZ R6, R62, R6, !PT ;  /* 0x000000063e067209 */ /* 0x000fe20007810000 */
[----:B------:R-:W-:Y:S01]  /*4c00*/  IMAD.SHL.U32 R225, R0, 0x2, RZ ;  /* 0x0000000200e17824 */ /* 0x000fe200078e00ff */
[----:B------:R-:W-:Y:S01]  /*4c10*/  FMNMX.FTZ R169, R71, R169, !PT ;  /* 0x000000a947a97209 */ /* 0x000fe20007810000 */
[----:B------:R-:W-:Y:S01]  /*4c20*/  STL [R1+0x64], R241 ;  /* 0x000064f101007387 */ /* 0x000fe20000100800 */
[----:B------:R-:W-:Y:S01]  /*4c30*/  FMNMX.FTZ R6, R63, R6, !PT ;  /* 0x000000063f067209 */ /* 0x000fe20007810000 */
[----:B------:R-:W-:Y:S01]  /*4c40*/  IMAD R226, R3, 0x2, R225 ;  /* 0x0000000203e27824 */ /* 0x000fe200078e02e1 */
[----:B------:R-:W-:Y:S01]  /*4c50*/  FMNMX.FTZ R169, R161, R169, !PT ;  /* 0x000000a9a1a97209 */ /* 0x000fe20007810000 */
[----:B------:R-:W-:Y:S01]  /*4c60*/  STL [R1+0x60], R240 ;  /* 0x000060f001007387 */ /* 0x000fe20000100800 */
[----:B------:R-:W-:Y:S01]  /*4c70*/  FMNMX.FTZ R6, R125, R6, !PT ;  /* 0x000000067d067209 */ /* 0x000fe20007810000 */
[----:B------:R-:W-:Y:S01]  /*4c80*/  IMAD R227, R2, 0x2, R226 ;  /* 0x0000000202e37824 */ /* 0x000fe200078e02e2 */
[----:B------:R-:W-:Y:S01]  /*4c90*/  FMNMX.FTZ R169, R160, R169, !PT ;  /* 0x000000a9a0a97209 */ /* 0x000fe20007810000 */
[----:B------:R-:W-:Y:S01]  /*4ca0*/  STL [R1+0x5c], R239 ;  /* 0x00005cef01007387 */ /* 0x000fe20000100800 */
[----:B------:R-:W-:-:S02]  /*4cb0*/  FMNMX.FTZ R6, R124, R6, !PT ;  /* 0x000000067c067209 */ /* 0x000fc40007810000 */
[----:B------:R-:W-:Y:S01]  /*4cc0*/  FMNMX.FTZ R169, R147, R169, !PT ;  /* 0x000000a993a97209 */ /* 0x000fe20007810000 */
[----:B------:R-:W-:Y:S01]  /*4cd0*/  STL [R1+0x58], R238 ;  /* 0x000058ee01007387 */ /* 0x000fe20000100800 */
[----:B------:R-:W-:Y:S02]  /*4ce0*/  FMNMX.FTZ R6, R91, R6, !PT ;  /* 0x000000065b067209 */ /* 0x000fe40007810000 */
[----:B------:R-:W-:Y:S01]  /*4cf0*/  FMNMX.FTZ R169, R146, R169, !PT ;  /* 0x000000a992a97209 */ /* 0x000fe20007810000 */
[----:B------:R-:W-:Y:S01]  /*4d00*/  STL [R1+0x54], R237 ;  /* 0x000054ed01007387 */ /* 0x000fe20000100800 */
[----:B------:R-:W-:Y:S02]  /*4d10*/  FMNMX.FTZ R6, R90, R6, !PT ;  /* 0x000000065a067209 */ /* 0x000fe40007810000 */
[----:B------:R-:W-:Y:S01]  /*4d20*/  PLOP3.LUT P0, PT, PT, PT, UP3, 0x40, 0x0 ;  /* 0x000000000000781c */ /* 0x000fe20003f0e838 */
[----:B------:R-:W1:Y:S01]  /*4d30*/  SHFL.BFLY PT, R7, R169, 0x2, 0x1f ;  /* 0x0c401f00a9077f89 */ /* 0x000e6200000e0000 */
[----:B------:R-:W-:Y:S01]  /*4d40*/  PLOP3.LUT P1, PT, PT, PT, UP4, 0x40, 0x0 ;  /* 0x000000000000781c */ /* 0x000fe20003f2e848 */
[----:B------:R-:W-:Y:S01]  /*4d50*/  UISETP.NE.AND UP4, UPT, UR30, URZ, UPT ;  /* 0x0000003f1e00728c */ /* 0x000fe2000bf85270 */
[C---:B------:R-:W-:Y:S01]  /*4d60*/  ISETP.GT.AND P0, PT, R4.reuse, 0x1, P0 ;  /* 0x000000010400780c */ /* 0x040fe20000704270 */
[----:B------:R-:W2:Y:S01]  /*4d70*/  SHFL.BFLY PT, R8, R6, 0x2, 0x1f ;  /* 0x0c401f0006087f89 */ /* 0x000ea200000e0000 */
[----:B------:R-:W-:Y:S01]  /*4d80*/  ISETP.GT.AND P1, PT, R4, RZ, P1 ;  /* 0x000000ff0400720c */ /* 0x000fe20000f24270 */
[----:B------:R-:W-:Y:S01]  /*4d90*/  UISETP.NE.AND UP3, UPT, UR29, URZ, UPT ;  /* 0x0000003f1d00728c */ /* 0x000fe2000bf65270 */
[C---:B------:R-:W-:Y:S01]  /*4da0*/  ISETP.LT.OR P0, PT, R5.reuse, 0x2, P0 ;  /* 0x000000020500780c */ /* 0x040fe20000701670 */
[----:B------:R-:W-:Y:S01]  /*4db0*/  STL [R1+0x50], R236 ;  /* 0x000050ec01007387 */ /* 0x000fe20000100800 */
[----:B------:R-:W-:-:S02]  /*4dc0*/  ISETP.LT.OR P1, PT, R5, 0x1, P1 ;  /* 0x000000010500780c */ /* 0x000fc40000f21670 */
[----:B------:R-:W-:Y:S01]  /*4dd0*/  FSEL R51, R83, -INF , !P0 ;  /* 0xff80000053337808 */ /* 0x000fe20004000000 */
[----:B------:R-:W-:Y:S01]  /*4de0*/  STL [R1+0x4c], R235 ;  /* 0x00004ceb01007387 */ /* 0x000fe20000100800 */
[----:B------:R-:W-:Y:S01]  /*4df0*/  PLOP3.LUT P0, PT, PT, PT, UP0, 0x40, 0x0 ;  /* 0x000000000000781c */ /* 0x000fe20003f0e808 */
[----:B------:R-:W-:Y:S01]  /*4e00*/  UISETP.NE.AND UP0, UPT, UR5, URZ, UPT ;  /* 0x0000003f0500728c */ /* 0x000fe2000bf05270 */
[----:B------:R-:W-:Y:S01]  /*4e10*/  FSEL R50, R82, -INF , !P1 ;  /* 0xff80000052327808 */ /* 0x000fe20004800000 */
[----:B------:R-:W-:Y:S01]  /*4e20*/  STL [R1+0x48], R234 ;  /* 0x000048ea01007387 */ /* 0x000fe20000100800 */
[----:B------:R-:W-:Y:S01]  /*4e30*/  ISETP.GT.AND P0, PT, R4, 0x10, P0 ;  /* 0x000000100400780c */ /* 0x000fe20000704270 */
[----:B------:R-:W-:Y:S01]  /*4e40*/  ULDC.64 UR4, c[0x0][0x2c8] ;  /* 0x0000b20000047ab9 */ /* 0x000fe20000000a00 */
[----:B------:R-:W-:Y:S01]  /*4e50*/  PLOP3.LUT P1, PT, PT, PT, UP1, 0x40, 0x0 ;  /* 0x000000000000781c */ /* 0x000fe20003f2e818 */
[----:B------:R-:W-:Y:S01]  /*4e60*/  UISETP.NE.AND UP1, UPT, UR27, URZ, UPT ;  /* 0x0000003f1b00728c */ /* 0x000fe2000bf25270 */
[----:B------:R-:W-:Y:S01]  /*4e70*/  ISETP.LT.OR P0, PT, R5, 0x11, P0 ;  /* 0x000000110500780c */ /* 0x000fe20000701670 */
[----:B------:R-:W-:Y:S01]  /*4e80*/  LDSM.16.MT88.4 R28, [R226+0x100] ;  /* 0x00010000e21c783b */ /* 0x000fe20000004200 */
[----:B------:R-:W-:Y:S01]  /*4e90*/  PLOP3.LUT P2, PT, PT, PT, UP2, 0x40, 0x0 ;  /* 0x000000000000781c */ /* 0x000fe20003f4e828 */
[----:B------:R-:W-:Y:S01]  /*4ea0*/  UISETP.NE.AND UP2, UPT, UR28, URZ, UPT ;  /* 0x0000003f1c00728c */ /* 0x000fe2000bf45270 */
[----:B-1----:R-:W-:Y:S01]  /*4eb0*/  FMNMX.FTZ R169, R169, R7, !PT ;  /* 0x00000007a9a97209 */ /* 0x002fe20007810000 */
[----:B------:R-:W-:Y:S01]  /*4ec0*/  LDSM.16.MT88.4 R36, [R226+0x1900] ;  /* 0x00190000e224783b */ /* 0x000fe20000004200 */
[----:B------:R-:W-:-:S02]  /*4ed0*/  FSEL R49, R34, -INF , !P0 ;  /* 0xff80000022317808 */ /* 0x000fc40004000000 */
[----:B--2---:R-:W-:Y:S01]  /*4ee0*/  FMNMX.FTZ R6, R6, R8, !PT ;  /* 0x0000000806067209 */ /* 0x004fe20007810000 */
[----:B------:R-:W1:Y:S01]  /*4ef0*/  SHFL.BFLY PT, R7, R169, 0x1, 0x1f ;  /* 0x0c201f00a9077f89 */ /* 0x000e6200000e0000 */
[----:B------:R-:W-:Y:S02]  /*4f00*/  FMNMX.FTZ R8, R54, R55, !PT ;  /* 0x0000003736087209 */ /* 0x000fe40007810000 */
[----:B------:R-:W-:Y:S01]  /*4f10*/  PLOP3.LUT P0, PT, PT, PT, UP4, 0x40, 0x0 ;  /* 0x000000000000781c */ /* 0x000fe20003f0e848 */
[----:B------:R-:W2:Y:S01]  /*4f20*/  SHFL.BFLY PT, R168, R6, 0x1, 0x1f ;  /* 0x0c201f0006a87f89 */ /* 0x000ea200000e0000 */
[C---:B------:R-:W-:Y:S02]  /*4f30*/  ISETP.GT.AND P1, PT, R4.reuse, 0x9, P1 ;  /* 0x000000090400780c */ /* 0x040fe40000f24270 */
[C---:B------:R-:W-:Y:S01]  /*4f40*/  ISETP.GT.AND P0, PT, R4.reuse, 0x19, P0 ;  /* 0x000000190400780c */ /* 0x040fe20000704270 */
[----:B------:R-:W-:Y:S01]  /*4f50*/  LDSM.16.MT88.4 R44, [R227+0x1900] ;  /* 0x00190000e32c783b */ /* 0x000fe20000004200 */
[----:B------:R-:W-:-:S02]  /*4f60*/  ISETP.GT.AND P2, PT, R4, 0x8, P2 ;  /* 0x000000080400780c */ /* 0x000fc40001744270 */
[C---:B------:R-:W-:Y:S01]  /*4f70*/  ISETP.LT.OR P1, PT, R5.reuse, 0xa, P1 ;  /* 0x0000000a0500780c */ /* 0x040fe20000f21670 */
[----:B------:R3:W-:Y:S01]  /*4f80*/  STL [R1+0x44], R233 ;  /* 0x000044e901007387 */ /* 0x0007e20000100800 */
[C---:B------:R-:W-:Y:S02]  /*4f90*/  ISETP.LT.OR P0, PT, R5.reuse, 0x1a, P0 ;  /* 0x0000001a0500780c */ /* 0x040fe40000701670 */
[----:B------:R-:W-:Y:S01]  /*4fa0*/  ISETP.LT.OR P2, PT, R5, 0x9, P2 ;  /* 0x000000090500780c */ /* 0x000fe20001741670 */
[----:B------:R-:W-:Y:S01]  /*4fb0*/  STL [R1+0x40], R232 ;  /* 0x000040e801007387 */ /* 0x000fe20000100800 */
[----:B------:R-:W-:Y:S02]  /*4fc0*/  FSEL R53, R79, -INF , !P1 ;  /* 0xff8000004f357808 */ /* 0x000fe40004800000 */
[----:B------:R-:W-:Y:S01]  /*4fd0*/  FSEL R56, R87, -INF , !P0 ;  /* 0xff80000057387808 */ /* 0x000fe20004000000 */
[----:B------:R-:W-:Y:S01]  /*4fe0*/  STL [R1+0x3c], R231 ;  /* 0x00003ce701007387 */ /* 0x000fe20000100800 */
[----:B------:R-:W-:Y:S01]  /*4ff0*/  PLOP3.LUT P1, PT, PT, PT, UP5, 0x40, 0x0 ;  /* 0x000000000000781c */ /* 0x000fe20003f2e858 */
[----:B------:R-:W-:Y:S01]  /*5000*/  UISETP.NE.AND UP5, UPT, UR13, URZ, UPT ;  /* 0x0000003f0d00728c */ /* 0x000fe2000bfa5270 */
[----:B------:R-:W-:Y:S01]  /*5010*/  FSEL R52, R78, -INF , !P2 ;  /* 0xff8000004e347808 */ /* 0x000fe20005000000 */
[----:B------:R-:W-:Y:S01]  /*5020*/  STL [R1+0x38], R230 ;  /* 0x000038e601007387 */ /* 0x000fe20000100800 */
[----:B-1----:R-:W-:-:S02]  /*5030*/  FMNMX.FTZ R169, R169, R7, !PT ;  /* 0x00000007a9a97209 */ /* 0x002fc40007810000 */
[----:B------:R-:W-:Y:S01]  /*5040*/  FMNMX.FTZ R7, R58, R8, !PT ;  /* 0x000000083a077209 */ /* 0x000fe20007810000 */
[----:B------:R-:W-:Y:S01]  /*5050*/  STL [R1+0x34], R229 ;  /* 0x000034e501007387 */ /* 0x000fe20000100800 */
[----:B--2---:R-:W-:Y:S01]  /*5060*/  FMNMX.FTZ R168, R6, R168, !PT ;  /* 0x000000a806a87209 */ /* 0x004fe20007810000 */
[----:B------:R-:W-:Y:S01]  /*5070*/  FMUL.FTZ R13, R169, c[0x0][0x2d0] ;  /* 0x0000b400a90d7a20 */ /* 0x000fe20000410000 */
[----:B------:R-:W-:Y:S01]  /*5080*/  FMNMX.FTZ R6, R59, R7, !PT ;  /* 0x000000073b067209 */ /* 0x000fe20007810000 */
[----:B------:R-:W-:Y:S01]  /*5090*/  STL [R1+0x30], R224 ;  /* 0x000030e001007387 */ /* 0x000fe20000100800 */
[----:B------:R-:W-:Y:S01]  /*50a0*/  FSETP.NEU.FTZ.AND P0, PT, R169, -INF , PT ;  /* 0xff800000a900780b */ /* 0x000fe20003f1d000 */
[----:B------:R-:W-:Y:S01]  /*50b0*/  FMUL.FTZ R12, R168, c[0x0][0x2d0] ;  /* 0x0000b400a80c7a20 */ /* 0x000fe20000410000 */
[----:B------:R-:W-:Y:S02]  /*50c0*/  FMNMX.FTZ R6, R68, R6, !PT ;  /* 0x0000000644067209 */ /* 0x000fe40007810000 */
[----:B------:R-:W-:Y:S01]  /*50d0*/  PLOP3.LUT P2, PT, PT, PT, UP6, 0x40, 0x0 ;  /* 0x000000000000781c */ /* 0x000fe20003f4e868 */
[----:B------:R-:W-:Y:S01]  /*50e0*/  UISETP.NE.AND UP6, UPT, UR12, URZ, UPT ;  /* 0x0000003f0c00728c */ /* 0x000fe2000bfc5270 */
[----:B------:R-:W-:-:S02]  /*50f0*/  FMNMX.FTZ R6, R72, R6, !PT ;  /* 0x0000000648067209 */ /* 0x000fc40007810000 */
[----:B------:R-:W-:Y:S02]  /*5100*/  FMNMX.FTZ R8, R50, R51, !PT ;  /* 0x0000003332087209 */ /* 0x000fe40007810000 */
[----:B------:R-:W-:Y:S02]  /*5110*/  FMNMX.FTZ R6, R73, R6, !PT ;  /* 0x0000000649067209 */ /* 0x000fe40007810000 */
[----:B------:R-:W-:Y:S02]  /*5120*/  ISETP.GT.AND P1, PT, R4, 0x18, P1 ;  /* 0x000000180400780c */ /* 0x000fe40000f24270 */
[----:B------:R-:W-:Y:S02]  /*5130*/  FMNMX.FTZ R6, R74, R6, !PT ;  /* 0x000000064a067209 */ /* 0x000fe40007810000 */
[----:B------:R-:W-:Y:S02]  /*5140*/  FSEL R13, R13, RZ, P0 ;  /* 0x000000ff0d0d7208 */ /* 0x000fe40000000000 */
[----:B------:R-:W-:-:S02]  /*5150*/  PLOP3.LUT P0, PT, PT, PT, UP3, 0x40, 0x0 ;  /* 0x000000000000781c */ /* 0x000fc40003f0e838 */
[----:B------:R-:W-:Y:S01]  /*5160*/  ISETP.GT.AND P2, PT, R4, 0x11, P2 ;  /* 0x000000110400780c */ /* 0x000fe20001744270 */
[----:B------:R-:W-:Y:S01]  /*5170*/  FFMA.FTZ R7, R15, c[0x0][0x2d0], -R13 ;  /* 0x0000b4000f077a23 */ /* 0x000fe2000001080d */
[----:B------:R-:W-:Y:S02]  /*5180*/  FMNMX.FTZ R8, R52, R8, !PT ;  /* 0x0000000834087209 */ /* 0x000fe40007810000 */
[----:B------:R-:W-:Y:S01]  /*5190*/  FMNMX.FTZ R6, R126, R6, !PT ;  /* 0x000000067e067209 */ /* 0x000fe20007810000 */
[----:B------:R1:W-:Y:S01]  /*51a0*/  MUFU.EX2 R239, R7 ;  /* 0x0000000700ef7308 */ /* 0x0003e20000000800 */
[C---:B------:R-:W-:Y:S02]  /*51b0*/  ISETP.LT.OR P1, PT, R5.reuse, 0x19, P1 ;  /* 0x000000190500780c */ /* 0x040fe40000f21670 */
[----:B------:R-:W-:Y:S02]  /*51c0*/  ISETP.GT.AND P0, PT, R4, 0x20, P0 ;  /* 0x000000200400780c */ /* 0x000fe40000704270 */
[----:B------:R-:W-:-:S02]  /*51d0*/  ISETP.LT.OR P2, PT, R5, 0x12, P2 ;  /* 0x000000120500780c */ /* 0x000fc40001741670 */
[----:B------:R-:W-:Y:S02]  /*51e0*/  FMNMX.FTZ R8, R53, R8, !PT ;  /* 0x0000000835087209 */ /* 0x000fe40007810000 */
[----:B------:R-:W-:Y:S02]  /*51f0*/  FMNMX.FTZ R6, R144, R6, !PT ;  /* 0x0000000690067209 */ /* 0x000fe40007810000 */
[----:B------:R-:W-:Y:S02]  /*5200*/  FSEL R48, R86, -INF , !P1 ;  /* 0xff80000056307808 */ /* 0x000fe40004800000 */
[----:B------:R-:W-:Y:S02]  /*5210*/  FSETP.NEU.FTZ.AND P1, PT, R168, -INF , PT ;  /* 0xff800000a800780b */ /* 0x000fe40003f3d000 */
[----:B------:R-:W-:Y:S01]  /*5220*/  ISETP.LT.OR P0, PT, R5, 0x21, P0 ;  /* 0x000000210500780c */ /* 0x000fe20000701670 */
[----:B-1----:R-:W-:Y:S01]  /*5230*/  FFMA.FTZ R7, R16, c[0x0][0x2d0], -R13 ;  /* 0x0000b40010077a23 */ /* 0x002fe2000001080d */
[----:B------:R-:W-:-:S02]  /*5240*/  FSEL R57, R35, -INF , !P2 ;  /* 0xff80000023397808 */ /* 0x000fc40005000000 */
[----:B------:R-:W-:Y:S01]  /*5250*/  FMNMX.FTZ R8, R49, R8, !PT ;  /* 0x0000000831087209 */ /* 0x000fe20007810000 */
[----:B------:R1:W2:Y:S01]  /*5260*/  MUFU.EX2 R238, R7 ;  /* 0x0000000700ee7308 */ /* 0x0002a20000000800 */
[----:B------:R-:W-:Y:S01]  /*5270*/  FMNMX.FTZ R6, R145, R6, !PT ;  /* 0x0000000691067209 */ /* 0x000fe20007810000 */
[----:B------:R-:W-:Y:S01]  /*5280*/  LDSM.16.MT88.4 R32, [R225+0x100] ;  /* 0x00010000e120783b */ /* 0x000fe20000004200 */
[----:B------:R-:W-:Y:S02]  /*5290*/  FSEL R12, R12, RZ, P1 ;  /* 0x000000ff0c0c7208 */ /* 0x000fe40000800000 */
[----:B------:R-:W-:Y:S02]  /*52a0*/  FSEL R89, R94, -INF , !P0 ;  /* 0xff8000005e597808 */ /* 0x000fe40004000000 */
[----:B------:R-:W-:Y:S02]  /*52b0*/  PLOP3.LUT P2, PT, PT, PT, UP2, 0x40, 0x0 ;  /* 0x000000000000781c */ /* 0x000fe40003f4e828 */
[----:B------:R-:W-:-:S02]  /*52c0*/  PLOP3.LUT P1, PT, PT, PT, UP1, 0x40, 0x0 ;  /* 0x000000000000781c */ /* 0x000fc40003f2e818 */
[----:B------:R-:W-:Y:S02]  /*52d0*/  PLOP3.LUT P0, PT, PT, PT, UP0, 0x40, 0x0 ;  /* 0x000000000000781c */ /* 0x000fe40003f0e808 */
[----:B------:R-:W-:Y:S02]  /*52e0*/  FMNMX.FTZ R8, R57, R8, !PT ;  /* 0x0000000839087209 */ /* 0x000fe40007810000 */
[----:B------:R-:W-:Y:S01]  /*52f0*/  FMNMX.FTZ R6, R127, R6, !PT ;  /* 0x000000067f067209 */ /* 0x000fe20007810000 */
[----:B-1----:R-:W-:Y:S01]  /*5300*/  FFMA.FTZ R7, R18, c[0x0][0x2d0], -R13 ;  /* 0x0000b40012077a23 */ /* 0x002fe2000001080d */
[C---:B------:R-:W-:Y:S02]  /*5310*/  ISETP.GT.AND P2, PT, R4.reuse, 0x21, P2 ;  /* 0x000000210400780c */ /* 0x040fe40001744270 */
[C---:B------:R-:W-:Y:S01]  /*5320*/  ISETP.GT.AND P1, PT, R4.reuse, 0x28, P1 ;  /* 0x000000280400780c */ /* 0x040fe20000f24270 */
[----:B------:R1:W-:Y:S01]  /*5330*/  MUFU.EX2 R240, R7 ;  /* 0x0000000700f07308 */ /* 0x0003e20000000800 */
[----:B------:R-:W-:-:S02]  /*5340*/  ISETP.GT.AND P0, PT, R4, 0x29, P0 ;  /* 0x000000290400780c */ /* 0x000fc40000704270 */
[----:B------:R-:W-:Y:S02]  /*5350*/  FMNMX.FTZ R4, R48, R8, !PT ;  /* 0x0000000830047209 */ /* 0x000fe40007810000 */
[----:B------:R-:W4:Y:S01]  /*5360*/  SHFL.BFLY PT, R8, R6, 0x2, 0x1f ;  /* 0x0c401f0006087f89 */ /* 0x000f2200000e0000 */
[----:B------:R-:W-:Y:S02]  /*5370*/  ISETP.LT.OR P2, PT, R5, 0x22, P2 ;  /* 0x000000220500780c */ /* 0x000fe40001741670 */
[----:B------:R-:W-:Y:S02]  /*5380*/  FMNMX.FTZ R4, R56, R4, !PT ;  /* 0x0000000438047209 */ /* 0x000fe40007810000 */
[----:B------:R-:W-:Y:S02]  /*5390*/  FSEL R88, R95, -INF , !P2 ;  /* 0xff8000005f587808 */ /* 0x000fe40005000000 */
[C---:B------:R-:W-:Y:S02]  /*53a0*/  ISETP.LT.OR P1, PT, R5.reuse, 0x29, P1 ;  /* 0x000000290500780c */ /* 0x040fe40000f21670 */
[----:B------:R-:W-:Y:S01]  /*53b0*/  ISETP.LT.OR P0, PT, R5, 0x2a, P0 ;  /* 0x0000002a0500780c */ /* 0x000fe20000701670 */
[----:B-1----:R-:W-:Y:S01]  /*53c0*/  FFMA.FTZ R7, R19, c[0x0][0x2d0], -R13 ;  /* 0x0000b40013077a23 */ /* 0x002fe2000001080d */
[----:B------:R-:W-:Y:S01]  /*53d0*/  LEA R228, R2, R225, 0x1 ;  /* 0x000000e102e47211 */ /* 0x000fe200078e08ff */
[----:B------:R-:W-:Y:S01]  /*53e0*/  FFMA.FTZ R2, R21, c[0x0][0x2d0], -R12 ;  /* 0x0000b40015027a23 */ /* 0x000fe2000001080c */
[----:B------:R-:W-:Y:S01]  /*53f0*/  FSEL R15, R99, -INF , !P0 ;  /* 0xff800000630f7808 */ /* 0x000fe20004000000 */
[----:B------:R1:W1:Y:S02]  /*5400*/  MUFU.EX2 R234, R7 ;  /* 0x0000000700ea7308 */ /* 0x0002640000000800 */
[----:B------:R-:W-:Y:S04]  /*5410*/  LDSM.16.MT88.4 R24, [R228+0x100] ;  /* 0x00010000e418783b */ /* 0x000fe80000004200 */
[----:B------:R-:W-:Y:S02]  /*5420*/  LDSM.16.MT88.4 R40, [R228+0x1900] ;  /* 0x00190000e428783b */ /* 0x000fe40000004200 */
[----:B---3--:R-:W-:Y:S01]  /*5430*/  MUFU.EX2 R233, R2 ;  /* 0x0000000200e97308 */ /* 0x008fe20000000800 */
[----:B----4-:R-:W-:-:S02]  /*5440*/  FMNMX.FTZ R3, R6, R8, !PT ;  /* 0x0000000806037209 */ /* 0x010fc40007810000 */
[----:B--2---:R-:W-:-:S03]  /*5450*/  F2FP.PACK_AB R8, R238, R239 ;  /* 0x000000efee08723e */ /* 0x004fc600000000ff */
[----:B------:R-:W2:Y:S01]  /*5460*/  SHFL.BFLY PT, R167, R3, 0x1, 0x1f ;  /* 0x0c201f0003a77f89 */ /* 0x000ea200000e0000 */
[----:B-1----:R-:W-:Y:S01]  /*5470*/  FMNMX.FTZ R7, R89, R4, !PT ;  /* 0x0000000459077209 */ /* 0x002fe20007810000 */
[----:B------:R-:W-:Y:S01]  /*5480*/  FFMA.FTZ R4, R14, c[0x0][0x2d0], -R12 ;  /* 0x0000b4000e047a23 */ /* 0x000fe2000001080c */
[----:B------:R-:W-:Y:S02]  /*5490*/  FSEL R14, R98, -INF , !P1 ;  /* 0xff800000620e7808 */ /* 0x000fe40004800000 */
[----:B------:R-:W-:Y:S01]  /*54a0*/  FMNMX.FTZ R5, R88, R7, !PT ;  /* 0x0000000758057209 */ /* 0x000fe20007810000 */
[----:B------:R1:W-:Y:S01]  /*54b0*/  MUFU.EX2 R212, R4 ;  /* 0x0000000400d47308 */ /* 0x0003e20000000800 */
[----:B------:R-:W-:Y:S02]  /*54c0*/  F2FP.PACK_AB R10, R234, R240 ;  /* 0x000000f0ea0a723e */ /* 0x000fe400000000ff */
[----:B------:R-:W-:-:S04]  /*54d0*/  FMNMX.FTZ R0, R14, R5, !PT ;  /* 0x000000050e007209 */ /* 0x000fc80007810000 */
[----:B------:R-:W-:-:S05]  /*54e0*/  FMNMX.FTZ R0, R15, R0, !PT ;  /* 0x000000000f007209 */ /* 0x000fca0007810000 */
[----:B------:R-:W3:Y:S01]  /*54f0*/  SHFL.BFLY PT, R5, R0, 0x2, 0x1f ;  /* 0x0c401f0000057f89 */ /* 0x000ee200000e0000 */
[----:B-1----:R-:W-:Y:S01]  /*5500*/  FFMA.FTZ R4, R17, c[0x0][0x2d0], -R12 ;  /* 0x0000b40011047a23 */ /* 0x002fe2000001080c */
[----:B--2---:R-:W-:Y:S02]  /*5510*/  FMNMX.FTZ R167, R3, R167, !PT ;  /* 0x000000a703a77209 */ /* 0x004fe40007810000 */
[----:B------:R-:W-:Y:S01]  /*5520*/  LDSM.16.MT88.4 R16, [R225+0x1900] ;  /* 0x00190000e110783b */ /* 0x000fe20000004200 */
[----:B------:R1:W2:Y:S01]  /*5530*/  MUFU.EX2 R237, R4 ;  /* 0x0000000400ed7308 */ /* 0x0002a20000000800 */
[C---:B------:R-:W-:Y:S01]  /*5540*/  FSETP.NEU.FTZ.AND P0, PT, R167.reuse, -INF , PT ;  /* 0xff800000a700780b */ /* 0x040fe20003f1d000 */
[----:B------:R-:W-:-:S05]  /*5550*/  FMUL.FTZ R2, R167, c[0x0][0x2d0] ;  /* 0x0000b400a7027a20 */ /* 0x000fca0000410000 */
[----:B------:R-:W-:-:S05]  /*5560*/  FSEL R2, R2, RZ, P0 ;  /* 0x000000ff02027208 */ /* 0x000fca0000000000 */
[----:B------:R-:W-:Y:S02]  /*5570*/  FFMA.FTZ R3, R54, c[0x0][0x2d0], -R2 ;  /* 0x0000b40036037a23 */ /* 0x000fe40000010802 */
[----:B-1----:R-:W-:Y:S01]  /*5580*/  FFMA.FTZ R4, R20, c[0x0][0x2d0], -R12 ;  /* 0x0000b40014047a23 */ /* 0x002fe2000001080c */
[----:B---3--:R-:W-:Y:S01]  /*5590*/  FMNMX.FTZ R0, R0, R5, !PT ;  /* 0x0000000500007209 */ /* 0x008fe20007810000 */
[----:B------:R-:W-:Y:S01]  /*55a0*/  LDSM.16.MT88.4 R20, [R227+0x100] ;  /* 0x00010000e314783b */ /* 0x000fe20000004200 */
[----:B------:R1:W-:Y:S01]  /*55b0*/  MUFU.EX2 R207, R3 ;  /* 0x0000000300cf7308 */ /* 0x0003e20000000800 */
[----:B--2---:R-:W-:-:S07]  /*55c0*/  F2FP.PACK_AB R9, R237, R212 ;  /* 0x000000d4ed09723e */ /* 0x004fce00000000ff */
[----:B------:R2:W3:Y:S01]  /*55d0*/  MUFU.EX2 R162, R4 ;  /* 0x0000000400a27308 */ /* 0x0004e20000000800 */
[----:B-1----:R-:W-:-:S07]  /*55e0*/  FFMA.FTZ R3, R55, c[0x0][0x2d0], -R2 ;  /* 0x0000b40037037a23 */ /* 0x002fce0000010802 */
[----:B------:R1:W-:Y:S01]  /*55f0*/  MUFU.EX2 R214, R3 ;  /* 0x0000000300d67308 */ /* 0x0003e20000000800 */
[----:B--2---:R-:W1:Y:S01]  /*5600*/  SHFL.BFLY PT, R4, R0, 0x1, 0x1f ;  /* 0x0c201f0000047f89 */ /* 0x004e6200000e0000 */
[----:B---3--:R-:W-:-:S07]  /*5610*/  F2FP.PACK_AB R11, R233, R162 ;  /* 0x000000a2e90b723e */ /* 0x008fce00000000ff */
[C---:B------:R-:W-:Y:S08]  /*5620*/  HMMA.16816.F32 R176, R8.reuse, R32, RZ ;  /* 0x0000002008b0723c */ /* 0x040ff000000018ff */
[----:B------:R-:W-:Y:S01]  /*5630*/  HMMA.16816.F32 R196, R8, R28, RZ ;  /* 0x0000001c08c4723c */ /* 0x000fe200000018ff */
[----:B-1----:R-:W-:Y:S01]  /*5640*/  FMNMX.FTZ R3, R4, R0, !PT ;  /* 0x0000000004037209 */ /* 0x002fe20007810000 */
[----:B------:R-:W-:-:S06]  /*5650*/  FFMA.FTZ R0, R58, c[0x0][0x2d0], -R2 ;  /* 0x0000b4003a007a23 */ /* 0x000fcc0000010802 */
[C---:B------:R-:W-:Y:S01]  /*5660*/  HMMA.16816.F32 R192, R8.reuse, R24, RZ ;  /* 0x0000001808c0723c */ /* 0x040fe200000018ff */
[----:B------:R-:W-:Y:S01]  /*5670*/  FFMA.FTZ R4, R59, c[0x0][0x2d0], -R2 ;  /* 0x0000b4003b047a23 */ /* 0x000fe20000010802 */
[C---:B------:R-:W-:Y:S01]  /*5680*/  FSETP.NEU.FTZ.AND P0, PT, R3.reuse, -INF , PT ;  /* 0xff8000000300780b */ /* 0x040fe20003f1d000 */
[----:B------:R1:W-:Y:S05]  /*5690*/  MUFU.EX2 R235, R0 ;  /* 0x0000000000eb7308 */ /* 0x0003ea0000000800 */
[C---:B------:R-:W-:Y:S03]  /*56a0*/  HMMA.16816.F32 R188, R8.reuse, R20, RZ ;  /* 0x0000001408bc723c */ /* 0x040fe600000018ff */
[----:B------:R-:W2:Y:S05]  /*56b0*/  MUFU.EX2 R229, R4 ;  /* 0x0000000400e57308 */ /* 0x000eaa0000000800 */
[----:B------:R-:W-:Y:S01]  /*56c0*/  HMMA.16816.F32 R184, R8, R16, RZ ;  /* 0x0000001008b8723c */ /* 0x000fe200000018ff */
[----:B-1----:R-:W-:-:S07]  /*56d0*/  FMUL.FTZ R0, R3, c[0x0][0x2d0] ;  /* 0x0000b40003007a20 */ /* 0x002fce0000410000 */
[----:B------:R-:W-:Y:S01]  /*56e0*/  HMMA.16816.F32 R180, R8, R36, RZ ;  /* 0x0000002408b4723c */ /* 0x000fe200000018ff */
[----:B------:R-:W-:Y:S02]  /*56f0*/  FSEL R0, R0, RZ, P0 ;  /* 0x000000ff00007208 */ /* 0x000fe40000000000 */
[----:B--2---:R-:W-:-:S03]  /*5700*/  F2FP.PACK_AB R6, R229, R235 ;  /* 0x000000ebe506723e */ /* 0x004fc600000000ff */
[--C-:B------:R-:W-:Y:S02]  /*5710*/  FFMA.FTZ R4, R50, c[0x0][0x2d0], -R0.reuse ;  /* 0x0000b40032047a23 */ /* 0x100fe40000010800 */
[C---:B------:R-:W-:Y:S02]  /*5720*/  HMMA.16816.F32 R172, R8.reuse, R40, RZ ;  /* 0x0000002808ac723c */ /* 0x040fe400000018ff */
[----:B------:R1:W-:Y:S06]  /*5730*/  MUFU.EX2 R247, R4 ;  /* 0x0000000400f77308 */ /* 0x0003ec0000000800 */
[C---:B------:R-:W-:Y:S08]  /*5740*/  HMMA.16816.F32 R156, R8.reuse, R44, RZ ;  /* 0x0000002c089c723c */ /* 0x040ff000000018ff */
[----:B------:R-:W-:Y:S01]  /*5750*/  HMMA.16816.F32 R152, R8, R34, RZ ;  /* 0x000000220898723c */ /* 0x000fe200000018ff */
[----:B-1----:R-:W-:-:S04]  /*5760*/  FFMA.FTZ R4, R51, c[0x0][0x2d0], -R0 ;  /* 0x0000b40033047a23 */ /* 0x002fc80000010800 */
[----:B------:R1:W2:Y:S03]  /*5770*/  MUFU.EX2 R171, R4 ;  /* 0x0000000400ab7308 */ /* 0x0002a60000000800 */
[C---:B------:R-:W-:Y:S08]  /*5780*/  HMMA.16816.F32 R148, R8.reuse, R30, RZ ;  /* 0x0000001e0894723c */ /* 0x040ff000000018ff */
[----:B------:R-:W-:Y:S01]  /*5790*/  HMMA.16816.F32 R140, R8, R26, RZ ;  /* 0x0000001a088c723c */ /* 0x000fe200000018ff */
[----:B-1----:R-:W-:Y:S01]  /*57a0*/  FFMA.FTZ R4, R52, c[0x0][0x2d0], -R0 ;  /* 0x0000b40034047a23 */ /* 0x002fe20000010800 */
[----:B--2---:R-:W-:-:S06]  /*57b0*/  F2FP.PACK_AB R5, R171, R247 ;  /* 0x000000f7ab05723e */ /* 0x004fcc00000000ff */
[C---:B------:R-:W-:Y:S01]  /*57c0*/  HMMA.16816.F32 R136, R8.reuse, R22, RZ ;  /* 0x000000160888723c */ /* 0x040fe200000018ff */
[----:B------:R1:W-:Y:S07]  /*57d0*/  MUFU.EX2 R246, R4 ;  /* 0x0000000400f67308 */ /* 0x0003ee0000000800 */
[C---:B------:R-:W-:Y:S08]  /*57e0*/  HMMA.16816.F32 R132, R8.reuse, R18, RZ ;  /* 0x000000120884723c */ /* 0x040ff000000018ff */
[----:B------:R-:W-:Y:S01]  /*57f0*/  HMMA.16816.F32 R128, R8, R38, RZ ;  /* 0x000000260880723c */ /* 0x000fe200000018ff */
[----:B-1----:R-:W-:-:S04]  /*5800*/  FFMA.FTZ R4, R53, c[0x0][0x2d0], -R0 ;  /* 0x0000b40035047a23 */ /* 0x002fc80000010800 */
[----:B------:R1:W2:Y:S03]  /*5810*/  MUFU.EX2 R252, R4 ;  /* 0x0000000400fc7308 */ /* 0x0002a60000000800 */
[C---:B------:R-:W-:Y:S08]  /*5820*/  HMMA.16816.F32 R120, R8.reuse, R42, RZ ;  /* 0x0000002a0878723c */ /* 0x040ff000000018ff */
[----:B------:R-:W-:Y:S01]  /*5830*/  HMMA.16816.F32 R112, R8, R46, RZ ;  /* 0x0000002e0870723c */ /* 0x000fe200000018ff */
[----:B-1----:R-:W-:-:S06]  /*5840*/  F2FP.PACK_AB R4, R214, R207 ;  /* 0x000000cfd604723e */ /* 0x002fcc00000000ff */
[----:B------:R-:W-:Y:S01]  /*5850*/  FFMA.FTZ R8, R64, c[0x0][0x2d0], -R13 ;  /* 0x0000b40040087a23 */ /* 0x000fe2000001080d */
[----:B--2---:R-:W-:-:S03]  /*5860*/  F2FP.PACK_AB R7, R252, R246 ;  /* 0x000000f6fc07723e */ /* 0x004fc600000000ff */
[----:B------:R1:W-:Y:S04]  /*5870*/  MUFU.EX2 R224, R8 ;  /* 0x0000000800e07308 */ /* 0x0003e80000000800 */
[C---:B------:R-:W-:Y:S08]  /*5880*/  HMMA.16816.F32 R92, R4.reuse, R24, RZ ;  /* 0x00000018045c723c */ /* 0x040ff000000018ff */
[----:B------:R-:W-:Y:S01]  /*5890*/  HMMA.16816.F32 R100, R4, R26, RZ ;  /* 0x0000001a0464723c */ /* 0x000fe200000018ff */
[----:B------:R-:W2:Y:S01]  /*58a0*/  LDSM.16.MT88.4 R24, [R226+0x900] ;  /* 0x00090000e218783b */ /* 0x000ea20000004200 */
[----:B-1----:R-:W-:-:S04]  /*58b0*/  FFMA.FTZ R8, R69, c[0x0][0x2d0], -R13 ;  /* 0x0000b40045087a23 */ /* 0x002fc8000001080d */
[----:B------:R1:W-:Y:S02]  /*58c0*/  MUFU.EX2 R241, R8 ;  /* 0x0000000800f17308 */ /* 0x0003e40000000800 */
[C---:B------:R-:W-:Y:S08]  /*58d0*/  HMMA.16816.F32 R64, R4.reuse, R32, RZ ;  /* 0x000000200440723c */ /* 0x040ff000000018ff */
[----:B------:R-:W-:Y:S01]  /*58e0*/  HMMA.16816.F32 R116, R4, R34, RZ ;  /* 0x000000220474723c */ /* 0x000fe200000018ff */
[----:B------:R-:W3:Y:S01]  /*58f0*/  LDSM.16.MT88.4 R32, [R225+0x900] ;  /* 0x00090000e120783b */ /* 0x000ee20000004200 */
[----:B-1----:R-:W-:-:S06]  /*5900*/  FFMA.FTZ R8, R70, c[0x0][0x2d0], -R13 ;  /* 0x0000b40046087a23 */ /* 0x002fcc000001080d */
[C---:B------:R-:W-:Y:S01]  /*5910*/  HMMA.16816.F32 R80, R4.reuse, R20, RZ ;  /* 0x000000140450723c */ /* 0x040fe200000018ff */
[----:B------:R1:W-:Y:S07]  /*5920*/  MUFU.EX2 R163, R8 ;  /* 0x0000000800a37308 */ /* 0x0003ee0000000800 */
[C---:B------:R-:W-:Y:S01]  /*5930*/  HMMA.16816.F32 R96, R4.reuse, R22, RZ ;  /* 0x000000160460723c */ /* 0x040fe200000018ff */
[----:B------:R-:W4:Y:S07]  /*5940*/  LDSM.16.MT88.4 R20, [R228+0x900] ;  /* 0x00090000e414783b */ /* 0x000f2e0000004200 */
[----:B------:R-:W-:Y:S01]  /*5950*/  HMMA.16816.F32 R76, R4, R38, RZ ;  /* 0x00000026044c723c */ /* 0x000fe200000018ff */
[----:B-1----:R-:W-:-:S04]  /*5960*/  FFMA.FTZ R8, R71, c[0x0][0x2d0], -R13 ;  /* 0x0000b40047087a23 */ /* 0x002fc8000001080d */
[----:B------:R1:W1:Y:S03]  /*5970*/  MUFU.EX2 R213, R8 ;  /* 0x0000000800d57308 */ /* 0x0002660000000800 */
[C---:B------:R-:W-:Y:S08]  /*5980*/  HMMA.16816.F32 R104, R4.reuse, R28, RZ ;  /* 0x0000001c0468723c */ /* 0x040ff000000018ff */
[----:B------:R-:W-:Y:S01]  /*5990*/  HMMA.16816.F32 R108, R4, R30, RZ ;  /* 0x0000001e046c723c */ /* 0x000fe200000018ff */
[----:B------:R-:W-:Y:S01]  /*59a0*/  LDSM.16.MT88.4 R28, [R225+0x2100] ;  /* 0x00210000e11c783b */ /* 0x000fe20000004200 */
[----:B-1----:R-:W-:-:S06]  /*59b0*/  FFMA.FTZ R8, R60, c[0x0][0x2d0], -R12 ;  /* 0x0000b4003c087a23 */ /* 0x002fcc000001080c */
[C---:B------:R-:W-:Y:S01]  /*59c0*/  HMMA.16816.F32 R84, R4.reuse, R18, RZ ;  /* 0x000000120454723c */ /* 0x040fe200000018ff */
[----:B------:R-:W-:Y:S01]  /*59d0*/  F2FP.PACK_AB R10, R213, R163 ;  /* 0x000000a3d50a723e */ /* 0x000fe200000000ff */
[----:B------:R1:W-:Y:S06]  /*59e0*/  MUFU.EX2 R205, R8 ;  /* 0x0000000800cd7308 */ /* 0x0003ec0000000800 */
[----:B------:R-:W-:Y:S01]  /*59f0*/  HMMA.16816.F32 R52, R4, R40, RZ ;  /* 0x000000280434723c */ /* 0x000fe200000018ff */
[----:B-1----:R-:W-:-:S04]  /*5a00*/  FFMA.FTZ R8, R61, c[0x0][0x2d0], -R12 ;  /* 0x0000b4003d087a23 */ /* 0x002fc8000001080c */
[----:B------:R1:W1:Y:S02]  /*5a10*/  MUFU.EX2 R231, R8 ;  /* 0x0000000800e77308 */ /* 0x0002640000000800 */
[----:B-1----:R-:W-:Y:S01]  /*5a20*/  FFMA.FTZ R8, R62, c[0x0][0x2d0], -R12 ;  /* 0x0000b4003e087a23 */ /* 0x002fe2000001080c */
[----:B------:R-:W-:-:S05]  /*5a30*/  F2FP.PACK_AB R9, R231, R205 ;  /* 0x000000cde709723e */ /* 0x000fca00000000ff */
[----:B------:R1:W-:Y:S02]  /*5a40*/  MUFU.EX2 R236, R8 ;  /* 0x0000000800ec7308 */ /* 0x0003e40000000800 */
[----:B-1----:R-:W-:Y:S02]  /*5a50*/  FFMA.FTZ R8, R63, c[0x0][0x2d0], -R12 ;  /* 0x0000b4003f087a23 */ /* 0x002fe4000001080c */
[C---:B------:R-:W-:Y:S01]  /*5a60*/  HMMA.16816.F32 R60, R4.reuse, R36, RZ ;  /* 0x00000024043c723c */ /* 0x040fe200000018ff */
[----:B------:R-:W1:Y:S03]  /*5a70*/  LDSM.16.MT88.4 R36, [R226+0x2100] ;  /* 0x00210000e224783b */ /* 0x000e660000004200 */
[----:B------:R2:W2:Y:S02]  /*5a80*/  MUFU.EX2 R204, R8 ;  /* 0x0000000800cc7308 */ /* 0x0004a40000000800 */
[--C-:B--2---:R-:W-:Y:S01]  /*5a90*/  FFMA.FTZ R8, R68, c[0x0][0x2d0], -R2.reuse ;  /* 0x0000b40044087a23 */ /* 0x104fe20000010802 */
[----:B------:R-:W-:Y:S01]  /*5aa0*/  F2FP.PACK_AB R11, R204, R236 ;  /* 0x000000eccc0b723e */ /* 0x000fe200000000ff */
[----:B------:R-:W-:Y:S01]  /*5ab0*/  HMMA.16816.F32 R68, R4, R16, RZ ;  /* 0x000000100444723c */ /* 0x000fe200000018ff */
[----:B------:R-:W2:Y:S03]  /*5ac0*/  LDSM.16.MT88.4 R16, [R227+0x900] ;  /* 0x00090000e310783b */ /* 0x000ea60000004200 */
[----:B------:R3:W-:Y:S02]  /*5ad0*/  MUFU.EX2 R242, R8 ;  /* 0x0000000800f27308 */ /* 0x0007e40000000800 */
[----:B---3--:R-:W-:-:S06]  /*5ae0*/  FFMA.FTZ R8, R72, c[0x0][0x2d0], -R2 ;  /* 0x0000b40048087a23 */ /* 0x008fcc0000010802 */
[----:B------:R3:W1:Y:S02]  /*5af0*/  MUFU.EX2 R232, R8 ;  /* 0x0000000800e87308 */ /* 0x0006640000000800 */
[----:B---3--:R-:W-:-:S06]  /*5b00*/  FFMA.FTZ R8, R73, c[0x0][0x2d0], -R2 ;  /* 0x0000b40049087a23 */ /* 0x008fcc0000010802 */
[----:B------:R3:W-:Y:S02]  /*5b10*/  MUFU.EX2 R230, R8 ;  /* 0x0000000800e67308 */ /* 0x0007e40000000800 */
[----:B---3--:R-:W-:Y:S02]  /*5b20*/  FFMA.FTZ R8, R74, c[0x0][0x2d0], -R2 ;  /* 0x0000b4004a087a23 */ /* 0x008fe40000010802 */
[----:B------:R-:W-:Y:S01]  /*5b30*/  HMMA.16816.F32 R72, R4, R42, RZ ;  /* 0x0000002a0448723c */ /* 0x000fe200000018ff */
[----:B------:R-:W3:Y:S03]  /*5b40*/  LDSM.16.MT88.4 R40, [R228+0x2100] ;  /* 0x00210000e428783b */ /* 0x000ee60000004200 */
[----:B------:R1:W1:Y:S02]  /*5b50*/  MUFU.EX2 R206, R8 ;  /* 0x0000000800ce7308 */ /* 0x0002640000000800 */
[----:B-1----:R-:W-:-:S06]  /*5b60*/  FFMA.FTZ R8, R49, c[0x0][0x2d0], -R0 ;  /* 0x0000b40031087a23 */ /* 0x002fcc0000010800 */
[----:B------:R1:W-:Y:S02]  /*5b70*/  MUFU.EX2 R164, R8 ;  /* 0x0000000800a47308 */ /* 0x0003e40000000800 */
[----:B-1----:R-:W-:-:S06]  /*5b80*/  FFMA.FTZ R8, R57, c[0x0][0x2d0], -R0 ;  /* 0x0000b40039087a23 */ /* 0x002fcc0000010800 */
[----:B------:R1:W1:Y:S02]  /*5b90*/  MUFU.EX2 R170, R8 ;  /* 0x0000000800aa7308 */ /* 0x0002640000000800 */
[--C-:B-1----:R-:W-:Y:S02]  /*5ba0*/  FFMA.FTZ R8, R48, c[0x0][0x2d0], -R0.reuse ;  /* 0x0000b40030087a23 */ /* 0x102fe40000010800 */
[----:B------:R-:W-:Y:S04]  /*5bb0*/  HMMA.16816.F32 R48, R4, R44, RZ ;  /* 0x0000002c0430723c */ /* 0x000fe800000018ff */
[----:B------:R1:W-:Y:S02]  /*5bc0*/  MUFU.EX2 R166, R8 ;  /* 0x0000000800a67308 */ /* 0x0003e40000000800 */
[----:B-1----:R-:W-:-:S02]  /*5bd0*/  FFMA.FTZ R8, R56, c[0x0][0x2d0], -R0 ;  /* 0x0000b40038087a23 */ /* 0x002fc40000010800 */
[----:B------:R-:W-:Y:S01]  /*5be0*/  HMMA.16816.F32 R56, R4, R46, RZ ;  /* 0x0000002e0438723c */ /* 0x000fe200000018ff */
[----:B------:R-:W1:Y:S03]  /*5bf0*/  LDSM.16.MT88.4 R44, [R227+0x2100] ;  /* 0x00210000e32c783b */ /* 0x000e660000004200 */
[----:B------:R2:W2:Y:S03]  /*5c00*/  MUFU.EX2 R165, R8 ;  /* 0x0000000800a57308 */ /* 0x0004a60000000800 */
[----:B------:R-:W-:Y:S02]  /*5c10*/  F2FP.PACK_AB R4, R232, R242 ;  /* 0x000000f2e804723e */ /* 0x000fe400000000ff */
[----:B------:R-:W-:Y:S02]  /*5c20*/  F2FP.PACK_AB R6, R206, R230 ;  /* 0x000000e6ce06723e */ /* 0x000fe400000000ff */
[----:B------:R-:W-:-:S02]  /*5c30*/  F2FP.PACK_AB R5, R170, R164 ;  /* 0x000000a4aa05723e */ /* 0x000fc400000000ff */
[----:B--2---:R-:W-:Y:S02]  /*5c40*/  F2FP.PACK_AB R8, R241, R224 ;  /* 0x000000e0f108723e */ /* 0x004fe400000000ff */
[----:B------:R-:W-:-:S05]  /*5c50*/  F2FP.PACK_AB R7, R165, R166 ;  /* 0x000000a6a507723e */ /* 0x000fca00000000ff */
[C---:B------:R-:W-:Y:S08]  /*5c60*/  HMMA.16816.F32 R200, R8.reuse, R24, R196 ;  /* 0x0000001808c8723c */ /* 0x040ff000000018c4 */
[C---:B------:R-:W-:Y:S08]  /*5c70*/  HMMA.16816.F32 R152, R8.reuse, R34, R152 ;  /* 0x000000220898723c */ /* 0x040ff00000001898 */
[-C--:B------:R-:W-:Y:S08]  /*5c80*/  HMMA.16816.F32 R176, R8, R32.reuse, R176 ;  /* 0x0000002008b0723c */ /* 0x080ff000000018b0 */
[----:B------:R-:W-:Y:S01]  /*5c90*/  HMMA.16816.F32 R64, R4, R32, R64 ;  /* 0x000000200440723c */ /* 0x000fe20000001840 */
[----:B------:R-:W-:Y:S01]  /*5ca0*/  MOV R196, R200 ;  /* 0x000000c800c47202 */ /* 0x000fe20000000f00 */
[----:B------:R-:W-:-:S05]  /*5cb0*/  IMAD.MOV.U32 R197, RZ, RZ, R203 ;  /* 0x000000ffffc57224 */ /* 0x000fca00078e00cb */
[----:B------:R-:W-:Y:S01]  /*5cc0*/  IMAD.MOV.U32 R32, RZ, RZ, R201 ;  /* 0x000000ffff207224 */ /* 0x000fe200078e00c9 */
[----:B----4-:R-:W-:Y:S01]  /*5cd0*/  HMMA.16816.F32 R220, R8, R20, R192 ;  /* 0x0000001408dc723c */ /* 0x010fe200000018c0 */
[----:B------:R-:W-:-:S07]  /*5ce0*/  IMAD.MOV.U32 R33, RZ, RZ, R202 ;  /* 0x000000ffff217224 */ /* 0x000fce00078e00ca */
[C---:B------:R-:W-:Y:S07]  /*5cf0*/  HMMA.16816.F32 R192, R8.reuse, R36, R180 ;  /* 0x0000002408c0723c */ /* 0x040fee00000018b4 */
[----:B------:R-:W-:Y:S01]  /*5d00*/  IMAD.MOV.U32 R182, RZ, RZ, R32 ;  /* 0x000000ffffb67224 */ /* 0x000fe200078e0020 */
[----:B------:R-:W-:Y:S01]  /*5d10*/  HMMA.16816.F32 R208, R8, R16, R188 ;  /* 0x0000001008d0723c */ /* 0x000fe200000018bc */
[----:B------:R-:W-:Y:S01]  /*5d20*/  IMAD.MOV.U32 R32, RZ, RZ, R207 ;  /* 0x000000ffff207224 */ /* 0x000fe200078e00cf */
[----:B------:R-:W-:Y:S01]  /*5d30*/  MOV R180, R205 ;  /* 0x000000cd00b47202 */ /* 0x000fe20000000f00 */
[----:B------:R-:W-:Y:S01]  /*5d40*/  IMAD.MOV.U32 R181, RZ, RZ, R213 ;  /* 0x000000ffffb57224 */ /* 0x000fe200078e00d5 */
[----:B------:R-:W-:-:S02]  /*5d50*/  MOV R183, R33 ;  /* 0x0000002100b77202 */ /* 0x000fc40000000f00 */
[----:B------:R-:W-:Y:S02]  /*5d60*/  MOV R33, R212 ;  /* 0x000000d400217202 */ /* 0x000fe40000000f00 */
[C---:B------:R-:W-:Y:S07]  /*5d70*/  HMMA.16816.F32 R200, R8.reuse, R28, R184 ;  /* 0x0000001c08c8723c */ /* 0x040fee00000018b8 */
[----:B------:R-:W-:Y:S01]  /*5d80*/  IMAD.MOV.U32 R187, RZ, RZ, R206 ;  /* 0x000000ffffbb7224 */ /* 0x000fe200078e00ce */
[----:B------:R-:W-:Y:S01]  /*5d90*/  HMMA.16816.F32 R248, R8, R26, R148 ;  /* 0x0000001a08f8723c */ /* 0x000fe20000001894 */
[----:B------:R-:W-:Y:S01]  /*5da0*/  MOV R186, R214 ;  /* 0x000000d600ba7202 */ /* 0x000fe20000000f00 */
[----:B------:R-:W-:-:S02]  /*5db0*/  IMAD.MOV.U32 R184, RZ, RZ, R197 ;  /* 0x000000ffffb87224 */ /* 0x000fc400078e00c5 */
[----:B------:R-:W-:-:S03]  /*5dc0*/  IMAD.MOV.U32 R185, RZ, RZ, R196 ;  /* 0x000000ffffb97224 */ /* 0x000fc600078e00c4 */
[----:B------:R-:W-:Y:S01]  /*5dd0*/  IMAD.MOV.U32 R151, RZ, RZ, R204 ;  /* 0x000000ffff977224 */ /* 0x000fe200078e00cc */
[C---:B---3--:R-:W-:Y:S01]  /*5de0*/  HMMA.16816.F32 R188, R8.reuse, R40, R172 ;  /* 0x0000002808bc723c */ /* 0x048fe200000018ac */
[----:B------:R-:W-:Y:S02]  /*5df0*/  IMAD.MOV.U32 R149, RZ, RZ, R181 ;  /* 0x000000ffff957224 */ /* 0x000fe400078e00b5 */
[----:B------:R-:W-:Y:S02]  /*5e00*/  IMAD.MOV.U32 R181, RZ, RZ, R230 ;  /* 0x000000ffffb57224 */ /* 0x000fe400078e00e6 */
[----:B------:R-:W-:Y:S01]  /*5e10*/  IMAD.MOV.U32 R150, RZ, RZ, R151 ;  /* 0x000000ffff967224 */ /* 0x000fe200078e0097 */
[----:B------:R-:W-:Y:S01]  /*5e20*/  MOV R151, R180 ;  /* 0x000000b400977202 */ /* 0x000fe20000000f00 */
[----:B------:R-:W-:Y:S01]  /*5e30*/  IMAD.MOV.U32 R148, RZ, RZ, R184 ;  /* 0x000000ffff947224 */ /* 0x000fe200078e00b8 */
[----:B-1----:R-:W-:Y:S01]  /*5e40*/  HMMA.16816.F32 R172, R8, R44, R156 ;  /* 0x0000002c08ac723c */ /* 0x002fe2000000189c */
[----:B------:R-:W-:Y:S01]  /*5e50*/  MOV R180, R186 ;  /* 0x000000ba00b47202 */ /* 0x000fe20000000f00 */
[----:B------:R-:W-:Y:S01]  /*5e60*/  IMAD.MOV.U32 R184, RZ, RZ, R238 ;  /* 0x000000ffffb87224 */ /* 0x000fe200078e00ee */
[----:B------:R-:W-:-:S04]  /*5e70*/  MOV R186, R240 ;  /* 0x000000f000ba7202 */ /* 0x000fc80000000f00 */
[----:B------:R-:W-:Y:S01]  /*5e80*/  IMAD.MOV.U32 R159, RZ, RZ, R152 ;  /* 0x000000ffff9f7224 */ /* 0x000fe200078e0098 */
[----:B------:R-:W-:Y:S01]  /*5e90*/  HMMA.16816.F32 R204, R8, R18, R136 ;  /* 0x0000001208cc723c */ /* 0x000fe20000001888 */
[----:B------:R-:W-:Y:S01]  /*5ea0*/  IMAD.MOV.U32 R158, RZ, RZ, R153 ;  /* 0x000000ffff9e7224 */ /* 0x000fe200078e0099 */
[----:B------:R-:W-:Y:S01]  /*5eb0*/  MOV R157, R154 ;  /* 0x0000009a009d7202 */ /* 0x000fe20000000f00 */
[----:B------:R-:W-:-:S05]  /*5ec0*/  IMAD.MOV.U32 R156, RZ, RZ, R155 ;  /* 0x000000ffff9c7224 */ /* 0x000fca00078e009b */
[C---:B------:R-:W-:Y:S08]  /*5ed0*/  HMMA.16816.F32 R136, R8.reuse, R42, R120 ;  /* 0x0000002a0888723c */ /* 0x040ff00000001878 */
[C---:B------:R-:W-:Y:S07]  /*5ee0*/  HMMA.16816.F32 R212, R8.reuse, R22, R140 ;  /* 0x0000001608d4723c */ /* 0x040fee000000188c */
[----:B------:R-:W-:Y:S01]  /*5ef0*/  IMAD.MOV.U32 R142, RZ, RZ, R182 ;  /* 0x000000ffff8e7224 */ /* 0x000fe200078e00b6 */
[C---:B------:R-:W-:Y:S01]  /*5f00*/  HMMA.16816.F32 R196, R8.reuse, R30, R132 ;  /* 0x0000001e08c4723c */ /* 0x040fe20000001884 */
[----:B------:R-:W-:Y:S01]  /*5f10*/  IMAD.MOV.U32 R182, RZ, RZ, R236 ;  /* 0x000000ffffb67224 */ /* 0x000fe200078e00ec */
[----:B------:R-:W-:Y:S01]  /*5f20*/  MOV R143, R183 ;  /* 0x000000b7008f7202 */ /* 0x000fe20000000f00 */
[----:B------:R-:W-:Y:S01]  /*5f30*/  IMAD.MOV.U32 R141, RZ, RZ, R185 ;  /* 0x000000ffff8d7224 */ /* 0x000fe200078e00b9 */
[----:B------:R-:W-:Y:S01]  /*5f40*/  MOV R183, R237 ;  /* 0x000000ed00b77202 */ /* 0x000fe20000000f00 */
[----:B------:R-:W-:Y:S01]  /*5f50*/  IMAD.MOV.U32 R185, RZ, RZ, R239 ;  /* 0x000000ffffb97224 */ /* 0x000fe200078e00ef */
[----:B------:R-:W-:Y:S01]  /*5f60*/  MOV R140, R180 ;  /* 0x000000b4008c7202 */ /* 0x000fe20000000f00 */
[----:B------:R-:W-:Y:S01]  /*5f70*/  IMAD.MOV.U32 R134, RZ, RZ, R182 ;  /* 0x000000ffff867224 */ /* 0x000fe200078e00b6 */
[----:B------:R-:W-:Y:S01]  /*5f80*/  HMMA.16816.F32 R152, R8, R38, R128 ;  /* 0x000000260898723c */ /* 0x000fe20000001880 */
[----:B------:R-:W-:Y:S01]  /*5f90*/  MOV R133, R183 ;  /* 0x000000b700857202 */ /* 0x000fe20000000f00 */
[----:B------:R-:W-:Y:S01]  /*5fa0*/  IMAD.MOV.U32 R132, RZ, RZ, R184 ;  /* 0x000000ffff847224 */ /* 0x000fe200078e00b8 */
[----:B------:R-:W-:Y:S01]  /*5fb0*/  MOV R183, R186 ;  /* 0x000000ba00b77202 */ /* 0x000fe20000000f00 */
[----:B------:R-:W-:Y:S01]  /*5fc0*/  IMAD.MOV.U32 R182, RZ, RZ, R187 ;  /* 0x000000ffffb67224 */ /* 0x000fe200078e00bb */
[----:B------:R-:W-:Y:S01]  /*5fd0*/  MOV R180, R33 ;  /* 0x0000002100b47202 */ /* 0x000fe20000000f00 */
[----:B------:R-:W-:-:S02]  /*5fe0*/  IMAD.MOV.U32 R135, RZ, RZ, R181 ;  /* 0x000000ffff877224 */ /* 0x000fc400078e00b5 */
[----:B------:R-:W-:Y:S01]  /*5ff0*/  HMMA.16816.F32 R120, R8, R46, R112 ;  /* 0x0000002e0878723c */ /* 0x000fe20000001870 */
[----:B------:R-:W-:Y:S02]  /*6000*/  IMAD.MOV.U32 R130, RZ, RZ, R232 ;  /* 0x000000ffff827224 */ /* 0x000fe400078e00e8 */
[----:B------:R-:W-:Y:S02]  /*6010*/  IMAD.MOV.U32 R129, RZ, RZ, R231 ;  /* 0x000000ffff817224 */ /* 0x000fe400078e00e7 */
[----:B------:R-:W-:Y:S02]  /*6020*/  IMAD.MOV.U32 R131, RZ, RZ, R185 ;  /* 0x000000ffff837224 */ /* 0x000fe400078e00b9 */
[----:B------:R-:W-:Y:S01]  /*6030*/  LDSM.16.MT88.4 R184, [R225+0x1100] ;  /* 0x00110000e1b8783b */ /* 0x000fe20000004200 */
[----:B------:R-:W-:Y:S01]  /*6040*/  HMMA.16816.F32 R8, R4, R28, R68 ;  /* 0x0000001c0408723c */ /* 0x000fe20000001844 */
[----:B------:R-:W-:-:S07]  /*6050*/  IMAD.MOV.U32 R181, RZ, RZ, R32 ;  /* 0x000000ffffb57224 */ /* 0x000fce00078e0020 */
[C---:B------:R-:W-:Y:S08]  /*6060*/  HMMA.16816.F32 R80, R4.reuse, R16, R80 ;  /* 0x000000100450723c */ /* 0x040ff00000001850 */
[C---:B------:R-:W-:Y:S08]  /*6070*/  HMMA.16816.F32 R216, R4.reuse, R20, R92 ;  /* 0x0000001404d8723c */ /* 0x040ff0000000185c */
[----:B------:R-:W-:Y:S01]  /*6080*/  IMAD.MOV.U32 R71, RZ, RZ, R8 ;  /* 0x000000ffff477224 */ /* 0x000fe200078e0008 */
[----:B------:R-:W-:Y:S01]  /*6090*/  MOV R69, R10 ;  /* 0x0000000a00457202 */ /* 0x000fe20000000f00 */
[----:B------:R-:W-:Y:S01]  /*60a0*/  IMAD.MOV.U32 R70, RZ, RZ, R9 ;  /* 0x000000ffff467224 */ /* 0x000fe200078e0009 */
[----:B------:R-:W-:Y:S01]  /*60b0*/  HMMA.16816.F32 R52, R4, R40, R52 ;  /* 0x000000280434723c */ /* 0x000fe20000001834 */
[----:B------:R-:W-:-:S04]  /*60c0*/  IMAD.MOV.U32 R68, RZ, RZ, R11 ;  /* 0x000000ffff447224 */ /* 0x000fc800078e000b */
[----:B------:R-:W-:Y:S01]  /*60d0*/  IMAD.MOV.U32 R93, RZ, RZ, R83 ;  /* 0x000000ffff5d7224 */ /* 0x000fe200078e0053 */
[----:B------:R-:W-:Y:S01]  /*60e0*/  MOV R95, R81 ;  /* 0x00000051005f7202 */ /* 0x000fe20000000f00 */
[----:B------:R-:W-:Y:S01]  /*60f0*/  IMAD.MOV.U32 R94, RZ, RZ, R82 ;  /* 0x000000ffff5e7224 */ /* 0x000fe200078e0052 */
[C---:B------:R-:W-:Y:S01]  /*6100*/  HMMA.16816.F32 R8, R4.reuse, R36, R60 ;  /* 0x000000240408723c */ /* 0x040fe2000000183c */
[----:B------:R-:W-:Y:S01]  /*6110*/  MOV R92, R80 ;  /* 0x00000050005c7202 */ /* 0x000fe20000000f00 */
[----:B------:R-:W1:Y:S06]  /*6120*/  LDSM.16.MT88.4 R60, [R227+0x1100] ;  /* 0x00110000e33c783b */ /* 0x000e6c0000004200 */
[C---:B------:R-:W-:Y:S08]  /*6130*/  HMMA.16816.F32 R48, R4.reuse, R44, R48 ;  /* 0x0000002c0430723c */ /* 0x040ff00000001830 */
[----:B------:R-:W-:Y:S01]  /*6140*/  IMAD.MOV.U32 R240, RZ, RZ, R52 ;  /* 0x000000fffff07224 */ /* 0x000fe200078e0034 */
[----:B------:R-:W-:Y:S01]  /*6150*/  HMMA.16816.F32 R44, R4, R46, R56 ;  /* 0x0000002e042c723c */ /* 0x000fe20000001838 */
[----:B------:R-:W-:Y:S01]  /*6160*/  MOV R239, R53 ;  /* 0x0000003500ef7202 */ /* 0x000fe20000000f00 */
[----:B------:R-:W-:-:S02]  /*6170*/  IMAD.MOV.U32 R238, RZ, RZ, R54 ;  /* 0x000000ffffee7224 */ /* 0x000fc400078e0036 */
[----:B------:R-:W-:-:S03]  /*6180*/  IMAD.MOV.U32 R237, RZ, RZ, R55 ;  /* 0x000000ffffed7224 */ /* 0x000fc600078e0037 */
[----:B------:R-:W-:Y:S01]  /*6190*/  IMAD.MOV.U32 R83, RZ, RZ, R8 ;  /* 0x000000ffff537224 */ /* 0x000fe200078e0008 */
[----:B------:R-:W-:Y:S01]  /*61a0*/  MOV R81, R10 ;  /* 0x0000000a00517202 */ /* 0x000fe20000000f00 */
[----:B------:R-:W-:Y:S01]  /*61b0*/  FFMA.FTZ R8, R161, c[0x0][0x2d0], -R13 ;  /* 0x0000b400a1087a23 */ /* 0x000fe2000001080d */
[----:B------:R-:W-:Y:S01]  /*61c0*/  MOV R59, R150 ;  /* 0x00000096003b7202 */ /* 0x000fe20000000f00 */
[----:B------:R-:W-:Y:S01]  /*61d0*/  IMAD.MOV.U32 R82, RZ, RZ, R9 ;  /* 0x000000ffff527224 */ /* 0x000fe200078e0009 */
[----:B------:R-:W-:Y:S01]  /*61e0*/  HMMA.16816.F32 R36, R4, R38, R76 ;  /* 0x000000260424723c */ /* 0x000fe2000000184c */
[----:B------:R2:W-:Y:S01]  /*61f0*/  MUFU.EX2 R112, R8 ;  /* 0x0000000800707308 */ /* 0x0005e20000000800 */
[----:B------:R-:W-:Y:S01]  /*6200*/  IMAD.MOV.U32 R80, RZ, RZ, R11 ;  /* 0x000000ffff507224 */ /* 0x000fe200078e000b */
[----:B------:R-:W3:Y:S01]  /*6210*/  LDSM.16.MT88.4 R76, [R225+0x2900] ;  /* 0x00290000e14c783b */ /* 0x000ee20000004200 */
[----:B------:R-:W-:Y:S02]  /*6220*/  IMAD.MOV.U32 R150, RZ, RZ, R180 ;  /* 0x000000ffff967224 */ /* 0x000fe400078e00b4 */
[----:B------:R-:W-:-:S02]  /*6230*/  IMAD.MOV.U32 R58, RZ, RZ, R182 ;  /* 0x000000ffff3a7224 */ /* 0x000fc400078e00b6 */
[----:B------:R-:W-:Y:S01]  /*6240*/  IMAD.MOV.U32 R57, RZ, RZ, R183 ;  /* 0x000000ffff397224 */ /* 0x000fe200078e00b7 */
[----:B------:R-:W-:Y:S01]  /*6250*/  HMMA.16816.F32 R104, R4, R24, R104 ;  /* 0x000000180468723c */ /* 0x000fe20000001868 */
[----:B------:R-:W-:Y:S01]  /*6260*/  MOV R115, R150 ;  /* 0x0000009600737202 */ /* 0x000fe20000000f00 */
[----:B--2---:R-:W-:-:S06]  /*6270*/  FFMA.FTZ R8, R160, c[0x0][0x2d0], -R13 ;  /* 0x0000b400a0087a23 */ /* 0x004fcc000001080d */
[C---:B------:R-:W-:Y:S01]  /*6280*/  HMMA.16816.F32 R32, R4.reuse, R34, R116 ;  /* 0x000000220420723c */ /* 0x040fe20000001874 */
[----:B------:R-:W-:Y:S01]  /*6290*/  IMAD.MOV.U32 R160, RZ, RZ, R68 ;  /* 0x000000ffffa07224 */ /* 0x000fe200078e0044 */
[----:B------:R2:W4:Y:S06]  /*62a0*/  MUFU.EX2 R236, R8 ;  /* 0x0000000800ec7308 */ /* 0x00052c0000000800 */
[C---:B------:R-:W-:Y:S01]  /*62b0*/  HMMA.16816.F32 R24, R4.reuse, R26, R108 ;  /* 0x0000001a0418723c */ /* 0x040fe2000000186c */
[----:B------:R-:W-:Y:S07]  /*62c0*/  LDSM.16.MT88.4 R108, [R228+0x2900] ;  /* 0x00290000e46c783b */ /* 0x000fee0000004200 */
[----:B------:R-:W-:Y:S01]  /*62d0*/  HMMA.16816.F32 R20, R4, R22, R100 ;  /* 0x000000160414723c */ /* 0x000fe20000001864 */
[----:B--2---:R-:W-:Y:S01]  /*62e0*/  FFMA.FTZ R8, R147, c[0x0][0x2d0], -R13 ;  /* 0x0000b40093087a23 */ /* 0x004fe2000001080d */
[----:B----4-:R-:W-:-:S02]  /*62f0*/  F2FP.PACK_AB R128, R236, R112 ;  /* 0x00000070ec80723e */ /* 0x010fc400000000ff */
[----:B------:R-:W-:Y:S01]  /*6300*/  MOV R147, R69 ;  /* 0x0000004500937202 */ /* 0x000fe20000000f00 */
[----:B------:R2:W-:Y:S03]  /*6310*/  MUFU.EX2 R230, R8 ;  /* 0x0000000800e67308 */ /* 0x0005e60000000800 */
[----:B------:R-:W-:Y:S01]  /*6320*/  HMMA.16816.F32 R28, R4, R30, R84 ;  /* 0x0000001e041c723c */ /* 0x000fe20000001854 */
[----:B--2---:R-:W-:Y:S02]  /*6330*/  FFMA.FTZ R8, R146, c[0x0][0x2d0], -R13 ;  /* 0x0000b40092087a23 */ /* 0x004fe4000001080d */
[----:B------:R-:W-:Y:S02]  /*6340*/  IMAD.MOV.U32 R146, RZ, RZ, R70 ;  /* 0x000000ffff927224 */ /* 0x000fe400078e0046 */
[----:B------:R2:W-:Y:S02]  /*6350*/  MUFU.EX2 R16, R8 ;  /* 0x0000000800107308 */ /* 0x0005e40000000800 */
[----:B--2---:R-:W-:-:S06]  /*6360*/  FFMA.FTZ R8, R125, c[0x0][0x2d0], -R12 ;  /* 0x0000b4007d087a23 */ /* 0x004fcc000001080c */
[----:B------:R2:W-:Y:S02]  /*6370*/  MUFU.EX2 R113, R8 ;  /* 0x0000000800717308 */ /* 0x0005e40000000800 */
[----:B--2---:R-:W-:-:S06]  /*6380*/  FFMA.FTZ R8, R124, c[0x0][0x2d0], -R12 ;  /* 0x0000b4007c087a23 */ /* 0x004fcc000001080c */
[----:B------:R2:W-:Y:S02]  /*6390*/  MUFU.EX2 R232, R8 ;  /* 0x0000000800e87308 */ /* 0x0005e40000000800 */
[----:B--2---:R-:W-:Y:S02]  /*63a0*/  FFMA.FTZ R8, R91, c[0x0][0x2d0], -R12 ;  /* 0x0000b4005b087a23 */ /* 0x004fe4000001080c */
[----:B------:R-:W-:-:S04]  /*63b0*/  IMAD.MOV.U32 R91, RZ, RZ, R71 ;  /* 0x000000ffff5b7224 */ /* 0x000fc800078e0047 */
[----:B------:R2:W-:Y:S02]  /*63c0*/  MUFU.EX2 R52, R8 ;  /* 0x0000000800347308 */ /* 0x0005e40000000800 */
[----:B--2---:R-:W-:Y:S01]  /*63d0*/  FFMA.FTZ R8, R90, c[0x0][0x2d0], -R12 ;  /* 0x0000b4005a087a23 */ /* 0x004fe2000001080c */
[----:B------:R-:W-:-:S05]  /*63e0*/  MOV R90, R93 ;  /* 0x0000005d005a7202 */ /* 0x000fca0000000f00 */
[----:B------:R2:W-:Y:S02]  /*63f0*/  MUFU.EX2 R13, R8 ;  /* 0x00000008000d7308 */ /* 0x0005e40000000800 */
[----:B--2---:R-:W-:-:S06]  /*6400*/  FFMA.FTZ R8, R126, c[0x0][0x2d0], -R2 ;  /* 0x0000b4007e087a23 */ /* 0x004fcc0000010802 */
[----:B------:R2:W-:Y:S02]  /*6410*/  MUFU.EX2 R12, R8 ;  /* 0x00000008000c7308 */ /* 0x0005e40000000800 */
[----:B--2---:R-:W-:Y:S02]  /*6420*/  FFMA.FTZ R8, R144, c[0x0][0x2d0], -R2 ;  /* 0x0000b40090087a23 */ /* 0x004fe40000010802 */
[----:B------:R-:W-:-:S04]  /*6430*/  IMAD.MOV.U32 R144, RZ, RZ, R94 ;  /* 0x000000ffff907224 */ /* 0x000fc800078e005e */
[----:B------:R2:W4:Y:S02]  /*6440*/  MUFU.EX2 R231, R8 ;  /* 0x0000000800e77308 */ /* 0x0005240000000800 */
[--C-:B--2---:R-:W-:Y:S01]  /*6450*/  FFMA.FTZ R8, R145, c[0x0][0x2d0], -R2.reuse ;  /* 0x0000b40091087a23 */ /* 0x104fe20000010802 */
[----:B----4-:R-:W-:Y:S01]  /*6460*/  F2FP.PACK_AB R124, R231, R12 ;  /* 0x0000000ce77c723e */ /* 0x010fe200000000ff */
[----:B------:R-:W-:-:S04]  /*6470*/  FFMA.FTZ R2, R127, c[0x0][0x2d0], -R2 ;  /* 0x0000b4007f027a23 */ /* 0x000fc80000010802 */
[----:B------:R2:W-:Y:S01]  /*6480*/  MUFU.EX2 R40, R8 ;  /* 0x0000000800287308 */ /* 0x0005e20000000800 */
[----:B------:R-:W-:-:S07]  /*6490*/  IMAD.MOV.U32 R145, RZ, RZ, R95 ;  /* 0x000000ffff917224 */ /* 0x000fce00078e005f */
[----:B------:R4:W-:Y:S01]  /*64a0*/  MUFU.EX2 R17, R2 ;  /* 0x0000000200117308 */ /* 0x0009e20000000800 */
[----:B--2---:R-:W-:Y:S07]  /*64b0*/  HMMA.16816.F32 R8, R4, R18, R96 ;  /* 0x000000120408723c */ /* 0x004fee0000001860 */
[----:B------:R-:W-:Y:S01]  /*64c0*/  MOV R18, R16 ;  /* 0x0000001000127202 */ /* 0x000fe20000000f00 */
[----:B----4-:R-:W-:Y:S01]  /*64d0*/  FFMA.FTZ R2, R89, c[0x0][0x2d0], -R0 ;  /* 0x0000b40059027a23 */ /* 0x010fe20000010800 */
[----:B------:R-:W-:Y:S01]  /*64e0*/  MOV R97, R130 ;  /* 0x0000008200617202 */ /* 0x000fe20000000f00 */
[----:B------:R-:W-:Y:S01]  /*64f0*/  IMAD.MOV.U32 R19, RZ, RZ, R13 ;  /* 0x000000ffff137224 */ /* 0x000fe200078e000d */
[----:B------:R-:W-:Y:S01]  /*6500*/  F2FP.PACK_AB R130, R18, R230 ;  /* 0x000000e61282723e */ /* 0x000fe200000000ff */
[----:B------:R2:W-:Y:S01]  /*6510*/  MUFU.EX2 R16, R2 ;  /* 0x0000000200107308 */ /* 0x0005e20000000800 */
[----:B------:R-:W-:-:S02]  /*6520*/  IMAD.MOV.U32 R89, RZ, RZ, R132 ;  /* 0x000000ffff597224 */ /* 0x000fc400078e0084 */
[----:B------:R-:W-:Y:S02]  /*6530*/  IMAD.MOV.U32 R132, RZ, RZ, R141 ;  /* 0x000000ffff847224 */ /* 0x000fe400078e008d */
[----:B------:R-:W-:Y:S02]  /*6540*/  IMAD.MOV.U32 R99, RZ, RZ, R92 ;  /* 0x000000ffff637224 */ /* 0x000fe400078e005c */
[----:B------:R-:W-:Y:S01]  /*6550*/  LDSM.16.MT88.4 R92, [R226+0x2900] ;  /* 0x00290000e25c783b */ /* 0x000fe20000004200 */
[----:B------:R-:W-:Y:S01]  /*6560*/  IMAD.MOV.U32 R98, RZ, RZ, R129 ;  /* 0x000000ffff627224 */ /* 0x000fe200078e0081 */
[----:B------:R-:W-:Y:S01]  /*6570*/  F2FP.PACK_AB R129, R232, R113 ;  /* 0x00000071e881723e */ /* 0x000fe200000000ff */
[----:B------:R-:W-:Y:S02]  /*6580*/  IMAD.MOV.U32 R96, RZ, RZ, R131 ;  /* 0x000000ffff607224 */ /* 0x000fe400078e0083 */
[----:B------:R-:W-:Y:S02]  /*6590*/  IMAD.MOV.U32 R56, RZ, RZ, R99 ;  /* 0x000000ffff387224 */ /* 0x000fe400078e0063 */
[----:B--2---:R-:W-:Y:S01]  /*65a0*/  FFMA.FTZ R2, R88, c[0x0][0x2d0], -R0 ;  /* 0x0000b40058027a23 */ /* 0x004fe20000010800 */
[----:B------:R-:W-:Y:S01]  /*65b0*/  MOV R88, R133 ;  /* 0x0000008500587202 */ /* 0x000fe20000000f00 */
[----:B------:R-:W-:-:S02]  /*65c0*/  IMAD.MOV.U32 R133, RZ, RZ, R142 ;  /* 0x000000ffff857224 */ /* 0x000fc400078e008e */
[----:B------:R2:W4:Y:S02]  /*65d0*/  MUFU.EX2 R13, R2 ;  /* 0x00000002000d7308 */ /* 0x0005240000000800 */
[--C-:B--2---:R-:W-:Y:S01]  /*65e0*/  FFMA.FTZ R2, R14, c[0x0][0x2d0], -R0.reuse ;  /* 0x0000b4000e027a23 */ /* 0x104fe20000010800 */
[----:B----4-:R-:W-:Y:S01]  /*65f0*/  F2FP.PACK_AB R125, R13, R16 ;  /* 0x000000100d7d723e */ /* 0x010fe200000000ff */
[----:B------:R-:W-:Y:S01]  /*6600*/  FFMA.FTZ R0, R15, c[0x0][0x2d0], -R0 ;  /* 0x0000b4000f007a23 */ /* 0x000fe20000010800 */
[----:B------:R-:W-:Y:S01]  /*6610*/  MOV R15, R52 ;  /* 0x00000034000f7202 */ /* 0x000fe20000000f00 */
[----:B------:R-:W-:Y:S02]  /*6620*/  IMAD.MOV.U32 R14, RZ, RZ, R40 ;  /* 0x000000ffff0e7224 */ /* 0x000fe400078e0028 */
[----:B------:R-:W-:Y:S01]  /*6630*/  MUFU.EX2 R2, R2 ;  /* 0x0000000200027308 */ /* 0x000fe20000000800 */
[----:B------:R-:W-:Y:S01]  /*6640*/  HMMA.16816.F32 R40, R4, R42, R72 ;  /* 0x0000002a0428723c */ /* 0x000fe20000001848 */
[----:B------:R-:W2:Y:S01]  /*6650*/  LDSM.16.MT88.4 R4, [R227+0x2900] ;  /* 0x00290000e304783b */ /* 0x000ea20000004200 */
[----:B------:R-:W-:-:S02]  /*6660*/  F2FP.PACK_AB R126, R17, R14 ;  /* 0x0000000e117e723e */ /* 0x000fc400000000ff */
[----:B------:R-:W-:-:S03]  /*6670*/  F2FP.PACK_AB R131, R19, R15 ;  /* 0x0000000f1383723e */ /* 0x000fc600000000ff */
[----:B------:R-:W4:Y:S01]  /*6680*/  MUFU.EX2 R0, R0 ;  /* 0x0000000000007308 */ /* 0x000f220000000800 */
[----:B------:R-:W-:Y:S01]  /*6690*/  IMAD.MOV.U32 R72, RZ, RZ, R149 ;  /* 0x000000ffff487224 */ /* 0x000fe200078e0095 */
[----:B------:R-:W-:Y:S01]  /*66a0*/  MOV R73, R140 ;  /* 0x0000008c00497202 */ /* 0x000fe20000000f00 */
[----:B------:R-:W-:Y:S01]  /*66b0*/  IMAD.MOV.U32 R149, RZ, RZ, R151 ;  /* 0x000000ffff957224 */ /* 0x000fe200078e0097 */
[----:B------:R-:W-:Y:S01]  /*66c0*/  MOV R151, R181 ;  /* 0x000000b500977202 */ /* 0x000fe20000000f00 */
[----:B------:R-:W-:Y:S01]  /*66d0*/  IMAD.MOV.U32 R75, RZ, RZ, R134 ;  /* 0x000000ffff4b7224 */ /* 0x000fe200078e0086 */
[----:B------:R-:W-:Y:S01]  /*66e0*/  MOV R134, R143 ;  /* 0x0000008f00867202 */ /* 0x000fe20000000f00 */
[----:B------:R-:W-:Y:S01]  /*66f0*/  IMAD.MOV.U32 R74, RZ, RZ, R135 ;  /* 0x000000ffff4a7224 */ /* 0x000fe200078e0087 */
[----:B------:R-:W-:Y:S01]  /*6700*/  LDSM.16.MT88.4 R140, [R226+0x1100] ;  /* 0x00110000e28c783b */ /* 0x000fe20000004200 */
[----:B------:R-:W-:Y:S01]  /*6710*/  IMAD.MOV.U32 R135, RZ, RZ, R148 ;  /* 0x000000ffff877224 */ /* 0x000fe200078e0094 */
[----:B-1----:R-:W-:Y:S01]  /*6720*/  HMMA.16816.F32 R52, R128, R60, R208 ;  /* 0x0000003c8034723c */ /* 0x002fe200000018d0 */
[----:B------:R-:W-:-:S02]  /*6730*/  IMAD.MOV.U32 R161, RZ, RZ, R149 ;  /* 0x000000ffffa17224 */ /* 0x000fc400078e0095 */
[----:B------:R-:W-:Y:S01]  /*6740*/  IMAD.MOV.U32 R114, RZ, RZ, R151 ;  /* 0x000000ffff727224 */ /* 0x000fe200078e0097 */
[----:B----4-:R-:W-:-:S03]  /*6750*/  F2FP.PACK_AB R127, R0, R2 ;  /* 0x00000002007f723e */ /* 0x010fc600000000ff */
[----:B------:R-:W-:Y:S01]  /*6760*/  IMAD.MOV.U32 R208, RZ, RZ, R73 ;  /* 0x000000ffffd07224 */ /* 0x000fe200078e0049 */
[----:B---3--:R-:W-:Y:S01]  /*6770*/  HMMA.16816.F32 R68, R128, R76, R200 ;  /* 0x0000004c8044723c */ /* 0x008fe200000018c8 */
[----:B------:R-:W-:Y:S01]  /*6780*/  IMAD.MOV.U32 R73, RZ, RZ, R146 ;  /* 0x000000ffff497224 */ /* 0x000fe200078e0092 */
[----:B------:R-:W-:Y:S01]  /*6790*/  MOV R211, R72 ;  /* 0x0000004800d37202 */ /* 0x000fe20000000f00 */
[----:B------:R-:W-:Y:S01]  /*67a0*/  IMAD.MOV.U32 R210, RZ, RZ, R113 ;  /* 0x000000ffffd27224 */ /* 0x000fe200078e0071 */
[----:B------:R-:W-:Y:S02]  /*67b0*/  MOV R72, R91 ;  /* 0x0000005b00487202 */ /* 0x000fe40000000f00 */
        /* <DEDUP_REMOVED lines=13> */
[----:B--2---:R-:W-:Y:S01]  /*6890*/  HMMA.16816.F32 R116, R128, R4, R172 ;  /* 0x000000048074723c */ /* 0x004fe200000018ac */
[----:B------:R-:W1:Y:S01]  /*68a0*/  LDSM.16.MT88.4 R156, [R228+0x1100] ;  /* 0x00110000e49c783b */ /* 0x000e620000004200 */
[----:B------:R-:W-:-:S02]  /*68b0*/  MOV R89, R82 ;  /* 0x0000005200597202 */ /* 0x000fc40000000f00 */
[----:B------:R-:W-:-:S03]  /*68c0*/  MOV R209, R112 ;  /* 0x0000007000d17202 */ /* 0x000fc60000000f00 */
[----:B------:R-:W-:Y:S01]  /*68d0*/  MOV R174, R96 ;  /* 0x0000006000ae7202 */ /* 0x000fe20000000f00 */
[----:B------:R-:W-:Y:S01]  /*68e0*/  IMAD.MOV.U32 R172, RZ, RZ, R114 ;  /* 0x000000ffffac7224 */ /* 0x000fe200078e0072 */
[----:B------:R-:W-:Y:S01]  /*68f0*/  MOV R173, R115 ;  /* 0x0000007300ad7202 */ /* 0x000fe20000000f00 */
[----:B------:R-:W-:Y:S01]  /*6900*/  HMMA.16816.F32 R100, R128, R108, R188 ;  /* 0x0000006c8064723c */ /* 0x000fe200000018bc */
[----:B------:R-:W-:-:S07]  /*6910*/  MOV R175, R161 ;  /* 0x000000a100af7202 */ /* 0x000fce0000000f00 */
[C---:B------:R-:W-:Y:S08]  /*6920*/  HMMA.16816.F32 R188, R128.reuse, R186, R64 ;  /* 0x000000ba80bc723c */ /* 0x040ff00000001840 */
[C---:B------:R-:W-:Y:S08]  /*6930*/  HMMA.16816.F32 R64, R128.reuse, R62, R204 ;  /* 0x0000003e8040723c */ /* 0x040ff000000018cc */
[C---:B------:R-:W-:Y:S08]  /*6940*/  HMMA.16816.F32 R84, R128.reuse, R92, R192 ;  /* 0x0000005c8054723c */ /* 0x040ff000000018c0 */
[C---:B-1----:R-:W-:Y:S01]  /*6950*/  HMMA.16816.F32 R148, R128.reuse, R156, R220 ;  /* 0x0000009c8094723c */ /* 0x042fe200000018dc */
[----:B------:R-:W-:Y:S01]  /*6960*/  MOV R193, R241 ;  /* 0x000000f100c17202 */ /* 0x000fe20000000f00 */
[----:B------:R-:W-:Y:S01]  /*6970*/  IMAD.MOV.U32 R192, RZ, RZ, R242 ;  /* 0x000000ffffc07224 */ /* 0x000fe200078e00f2 */
[----:B------:R-:W-:Y:S01]  /*6980*/  MOV R194, R98 ;  /* 0x0000006200c27202 */ /* 0x000fe20000000f00 */
[----:B------:R-:W-:Y:S01]  /*6990*/  IMAD.MOV.U32 R195, RZ, RZ, R97 ;  /* 0x000000ffffc37224 */ /* 0x000fe200078e0061 */
[----:B------:R1:W5:Y:S02]  /*69a0*/  LDL.LU R242, [R1+0x68] ;  /* 0x0000680001f27983 */ /* 0x0003640000300800 */
[----:B------:R-:W-:Y:S01]  /*69b0*/  IMAD.MOV.U32 R222, RZ, RZ, R57 ;  /* 0x000000ffffde7224 */ /* 0x000fe200078e0039 */
[----:B------:R-:W-:Y:S01]  /*69c0*/  MOV R221, R58 ;  /* 0x0000003a00dd7202 */ /* 0x000fe20000000f00 */
[----:B------:R-:W-:Y:S01]  /*69d0*/  IMAD.MOV.U32 R58, RZ, RZ, R144 ;  /* 0x000000ffff3a7224 */ /* 0x000fe200078e0090 */
[----:B------:R-:W-:Y:S01]  /*69e0*/  MOV R57, R145 ;  /* 0x0000009100397202 */ /* 0x000fe20000000f00 */
[----:B------:R-:W-:Y:S01]  /*69f0*/  IMAD.MOV.U32 R220, RZ, RZ, R59 ;  /* 0x000000ffffdc7224 */ /* 0x000fe200078e003b */
[C---:B------:R-:W-:Y:S01]  /*6a00*/  HMMA.16816.F32 R144, R128.reuse, R142, R248 ;  /* 0x0000008e8090723c */ /* 0x040fe200000018f8 */
[----:B------:R-:W-:Y:S01]  /*6a10*/  MOV R59, R90 ;  /* 0x0000005a003b7202 */ /* 0x000fe20000000f00 */
[----:B------:R-:W-:Y:S01]  /*6a20*/  IMAD.MOV.U32 R223, RZ, RZ, R12 ;  /* 0x000000ffffdf7224 */ /* 0x000fe200078e000c */
[----:B------:R1:W5:Y:S04]  /*6a30*/  LDL.LU R241, [R1+0x64] ;  /* 0x0000640001f17983 */ /* 0x0003680000300800 */
[----:B------:R-:W-:Y:S01]  /*6a40*/  MOV R251, R162 ;  /* 0x000000a200fb7202 */ /* 0x000fe20000000f00 */
[----:B------:R-:W-:Y:S01]  /*6a50*/  IMAD.MOV.U32 R12, RZ, RZ, R163 ;  /* 0x000000ffff0c7224 */ /* 0x000fe200078e00a3 */
[----:B------:R-:W-:Y:S01]  /*6a60*/  MOV R250, R174 ;  /* 0x000000ae00fa7202 */ /* 0x000fe20000000f00 */
[----:B------:R-:W-:Y:S01]  /*6a70*/  IMAD.MOV.U32 R90, RZ, RZ, R81 ;  /* 0x000000ffff5a7224 */ /* 0x000fe200078e0051 */
[----:B------:R-:W-:Y:S01]  /*6a80*/  HMMA.16816.F32 R176, R128, R184, R176 ;  /* 0x000000b880b0723c */ /* 0x000fe200000018b0 */
[----:B------:R-:W-:-:S02]  /*6a90*/  IMAD.MOV.U32 R249, RZ, RZ, R251 ;  /* 0x000000fffff97224 */ /* 0x000fc400078e00fb */
[----:B------:R-:W-:Y:S02]  /*6aa0*/  IMAD.MOV.U32 R251, RZ, RZ, R200 ;  /* 0x000000fffffb7224 */ /* 0x000fe400078e00c8 */
[----:B------:R-:W-:Y:S02]  /*6ab0*/  IMAD.MOV.U32 R248, RZ, RZ, R173 ;  /* 0x000000fffff87224 */ /* 0x000fe400078e00ad */
[----:B------:R-:W-:Y:S01]  /*6ac0*/  IMAD.MOV.U32 R174, RZ, RZ, R222 ;  /* 0x000000ffffae7224 */ /* 0x000fe200078e00de */
[----:B------:R-:W-:Y:S01]  /*6ad0*/  HMMA.16816.F32 R160, R128, R158, R212 ;  /* 0x0000009e80a0723c */ /* 0x000fe200000018d4 */
[----:B------:R-:W-:-:S06]  /*6ae0*/  IMAD.MOV.U32 R205, RZ, RZ, R248 ;  /* 0x000000ffffcd7224 */ /* 0x000fcc00078e00f8 */
[----:B------:R-:W-:Y:S01]  /*6af0*/  MOV R215, R172 ;  /* 0x000000ac00d77202 */ /* 0x000fe20000000f00 */
[----:B------:R-:W-:Y:S01]  /*6b00*/  HMMA.16816.F32 R80, R128, R78, R196 ;  /* 0x0000004e8050723c */ /* 0x000fe200000018c4 */
[----:B------:R-:W-:Y:S01]  /*6b10*/  MOV R172, R201 ;  /* 0x000000c900ac7202 */ /* 0x000fe20000000f00 */
[----:B------:R-:W-:Y:S01]  /*6b20*/  IMAD.MOV.U32 R173, RZ, RZ, R208 ;  /* 0x000000ffffad7224 */ /* 0x000fe200078e00d0 */
[----:B------:R-:W-:-:S04]  /*6b30*/  MOV R248, R174 ;  /* 0x000000ae00f87202 */ /* 0x000fc80000000f00 */
[----:B------:R-:W-:Y:S01]  /*6b40*/  MOV R199, R250 ;  /* 0x000000fa00c77202 */ /* 0x000fe20000000f00 */
[----:B------:R-:W-:Y:S01]  /*6b50*/  IMAD.MOV.U32 R198, RZ, RZ, R251 ;  /* 0x000000ffffc67224 */ /* 0x000fe200078e00fb */
[----:B------:R-:W-:Y:S01]  /*6b60*/  HMMA.16816.F32 R56, R124, R60, R56 ;  /* 0x0000003c7c38723c */ /* 0x000fe20000001838 */
[----:B------:R-:W-:Y:S01]  /*6b70*/  MOV R204, R172 ;  /* 0x000000ac00cc7202 */ /* 0x000fe20000000f00 */
[----:B------:R-:W-:Y:S01]  /*6b80*/  IMAD.MOV.U32 R206, RZ, RZ, R173 ;  /* 0x000000ffffce7224 */ /* 0x000fe200078e00ad */
[----:B------:R-:W-:-:S05]  /*6b90*/  MOV R207, R215 ;  /* 0x000000d700cf7202 */ /* 0x000fca0000000f00 */
[----:B------:R-:W-:Y:S01]  /*6ba0*/  HMMA.16816.F32 R60, R124, R62, R8 ;  /* 0x0000003e7c3c723c */ /* 0x000fe20000001808 */
[----:B------:R-:W-:-:S06]  /*6bb0*/  MOV R251, R234 ;  /* 0x000000ea00fb7202 */ /* 0x000fcc0000000f00 */
[----:B------:R-:W-:Y:S01]  /*6bc0*/  FADD.FTZ R8, R199, R198 ;  /* 0x000000c6c7087221 */ /* 0x000fe20000010000 */
[----:B------:R-:W-:Y:S01]  /*6bd0*/  HMMA.16816.F32 R132, R128, R140, R132 ;  /* 0x0000008c8084723c */ /* 0x000fe20000001884 */
[----:B------:R-:W-:Y:S02]  /*6be0*/  FADD.FTZ R10, R205, R204 ;  /* 0x000000cccd0a7221 */ /* 0x000fe40000010000 */
[----:B------:R-:W-:Y:S01]  /*6bf0*/  FADD.FTZ R8, R248, R8 ;  /* 0x00000008f8087221 */ /* 0x000fe20000010000 */
[----:B------:R-:W-:Y:S01]  /*6c00*/  MOV R174, R224 ;  /* 0x000000e000ae7202 */ /* 0x000fe20000000f00 */
[----:B------:R-:W-:Y:S02]  /*6c10*/  IMAD.MOV.U32 R250, RZ, RZ, R235 ;  /* 0x000000fffffa7224 */ /* 0x000fe400078e00eb */
[----:B------:R-:W-:Y:S02]  /*6c20*/  FADD.FTZ R11, R207, R206 ;  /* 0x000000cecf0b7221 */ /* 0x000fe40000010000 */
[----:B------:R-:W-:-:S02]  /*6c30*/  IMAD.MOV.U32 R172, RZ, RZ, R233 ;  /* 0x000000ffffac7224 */ /* 0x000fc400078e00e9 */
[----:B------:R-:W-:Y:S02]  /*6c40*/  FADD.FTZ R10, R249, R10 ;  /* 0x0000000af90a7221 */ /* 0x000fe40000010000 */
[----:B------:R-:W-:Y:S02]  /*6c50*/  FADD.FTZ R8, R251, R8 ;  /* 0x00000008fb087221 */ /* 0x000fe40000010000 */
[----:B------:R-:W-:Y:S02]  /*6c60*/  IMAD.MOV.U32 R173, RZ, RZ, R229 ;  /* 0x000000ffffad7224 */ /* 0x000fe400078e00e5 */
[----:B------:R-:W-:Y:S02]  /*6c70*/  FADD.FTZ R11, R250, R11 ;  /* 0x0000000bfa0b7221 */ /* 0x000fe40000010000 */
[----:B------:R-:W-:Y:S02]  /*6c80*/  FADD.FTZ R10, R172, R10 ;  /* 0x0000000aac0a7221 */ /* 0x000fe40000010000 */
[----:B------:R-:W-:-:S02]  /*6c90*/  FADD.FTZ R8, R174, R8 ;  /* 0x00000008ae087221 */ /* 0x000fc40000010000 */
[----:B------:R-:W-:Y:S02]  /*6ca0*/  FADD.FTZ R11, R173, R11 ;  /* 0x0000000bad0b7221 */ /* 0x000fe40000010000 */
[----:B------:R-:W-:Y:S02]  /*6cb0*/  FADD.FTZ R10, R175, R10 ;  /* 0x0000000aaf0a7221 */ /* 0x000fe40000010000 */
[----:B------:R-:W-:Y:S02]  /*6cc0*/  FADD.FTZ R8, R193, R8 ;  /* 0x00000008c1087221 */ /* 0x000fe40000010000 */
[----:B------:R-:W-:Y:S01]  /*6cd0*/  FADD.FTZ R9, R247, R171 ;  /* 0x000000abf7097221 */ /* 0x000fe20000010000 */
[----:B------:R-:W-:Y:S01]  /*6ce0*/  MOV R201, R203 ;  /* 0x000000cb00c97202 */ /* 0x000fe20000000f00 */
[----:B------:R-:W-:Y:S01]  /*6cf0*/  IMAD.MOV.U32 R200, RZ, RZ, R202 ;  /* 0x000000ffffc87224 */ /* 0x000fe200078e00ca */
[----:B------:R-:W-:Y:S01]  /*6d00*/  MOV R202, R211 ;  /* 0x000000d300ca7202 */ /* 0x000fe20000000f00 */
[----:B------:R-:W-:Y:S01]  /*6d10*/  FADD.FTZ R11, R192, R11 ;  /* 0x0000000bc00b7221 */ /* 0x000fe20000010000 */
[----:B------:R-:W-:Y:S01]  /*6d20*/  MOV R208, R221 ;  /* 0x000000dd00d07202 */ /* 0x000fe20000000f00 */
[----:B------:R-:W-:Y:S01]  /*6d30*/  IMAD.MOV.U32 R203, RZ, RZ, R220 ;  /* 0x000000ffffcb7224 */ /* 0x000fe200078e00dc */
[C---:B------:R-:W-:Y:S01]  /*6d40*/  HMMA.16816.F32 R96, R128.reuse, R94, R152 ;  /* 0x0000005e8060723c */ /* 0x040fe20000001898 */
[----:B------:R-:W-:Y:S01]  /*6d50*/  FADD.FTZ R10, R194, R10 ;  /* 0x0000000ac20a7221 */ /* 0x000fe20000010000 */
[----:B------:R-:W-:Y:S01]  /*6d60*/  MOV R211, R240 ;  /* 0x000000f000d37202 */ /* 0x000fe20000000f00 */
[----:B------:R-:W-:Y:S01]  /*6d70*/  FADD.FTZ R12, R12, R8 ;  /* 0x000000080c0c7221 */ /* 0x000fe20000010000 */
[----:B------:R-:W-:Y:S01]  /*6d80*/  MOV R221, R238 ;  /* 0x000000ee00dd7202 */ /* 0x000fe20000000f00 */
[----:B------:R-:W-:Y:S01]  /*6d90*/  IMAD.MOV.U32 R220, RZ, RZ, R239 ;  /* 0x000000ffffdc7224 */ /* 0x000fe200078e00ef */
[----:B------:R1:W5:Y:S01]  /*6da0*/  LDL.LU R240, [R1+0x60] ;  /* 0x0000600001f07983 */ /* 0x0003620000300800 */
[----:B------:R-:W-:Y:S01]  /*6db0*/  IMAD.MOV.U32 R222, RZ, RZ, R237 ;  /* 0x000000ffffde7224 */ /* 0x000fe200078e00ed */
[----:B------:R-:W-:Y:S01]  /*6dc0*/  HMMA.16816.F32 R112, R128, R110, R136 ;  /* 0x0000006e8070723c */ /* 0x000fe20000001888 */
[----:B------:R-:W-:-:S02]  /*6dd0*/  FADD.FTZ R8, R246, R9 ;  /* 0x00000009f6087221 */ /* 0x000fc40000010000 */
[----:B------:R-:W-:Y:S01]  /*6de0*/  FADD.FTZ R11, R195, R11 ;  /* 0x0000000bc30b7221 */ /* 0x000fe20000010000 */
[----:B------:R-:W-:Y:S01]  /*6df0*/  MOV R213, R220 ;  /* 0x000000dc00d57202 */ /* 0x000fe20000000f00 */
[----:B------:R-:W-:Y:S01]  /*6e00*/  FADD.FTZ R8, R252, R8 ;  /* 0x00000008fc087221 */ /* 0x000fe20000010000 */
[----:B------:R1:W5:Y:S02]  /*6e10*/  LDL.LU R239, [R1+0x5c] ;  /* 0x00005c0001ef7983 */ /* 0x0003640000300800 */
[----:B------:R-:W-:Y:S01]  /*6e20*/  HMMA.16816.F32 R128, R128, R6, R120 ;  /* 0x000000068080723c */ /* 0x000fe20000001878 */
[----:B------:R-:W-:Y:S01]  /*6e30*/  IMAD.MOV.U32 R212, RZ, RZ, R211 ;  /* 0x000000ffffd47224 */ /* 0x000fe200078e00d3 */
[----:B------:R-:W-:Y:S01]  /*6e40*/  MOV R215, R222 ;  /* 0x000000de00d77202 */ /* 0x000fe20000000f00 */
[----:B------:R-:W-:Y:S01]  /*6e50*/  IMAD.MOV.U32 R214, RZ, RZ, R221 ;  /* 0x000000ffffd67224 */ /* 0x000fe200078e00dd */
[----:B------:R-:W-:Y:S01]  /*6e60*/  MOV R220, R236 ;  /* 0x000000ec00dc7202 */ /* 0x000fe20000000f00 */
[----:B------:R1:W5:Y:S03]  /*6e70*/  LDL.LU R238, [R1+0x58] ;  /* 0x0000580001ee7983 */ /* 0x0003660000300800 */
[C---:B------:R-:W-:Y:S08]  /*6e80*/  HMMA.16816.F32 R120, R124.reuse, R4, R48 ;  /* 0x000000047c78723c */ /* 0x040ff00000001830 */
[----:B------:R-:W-:Y:S01]  /*6e90*/  HMMA.16816.F32 R136, R124, R140, R104 ;  /* 0x0000008c7c88723c */ /* 0x000fe20000001868 */
[----:B------:R-:W-:-:S07]  /*6ea0*/  FADD.FTZ R5, R200, R10 ;  /* 0x0000000ac8057221 */ /* 0x000fce0000010000 */
[----:B------:R-:W-:Y:S01]  /*6eb0*/  HMMA.16816.F32 R152, R124, R156, R216 ;  /* 0x0000009c7c98723c */ /* 0x000fe200000018d8 */
[----:B------:R-:W-:-:S07]  /*6ec0*/  FADD.FTZ R4, R201, R11 ;  /* 0x0000000bc9047221 */ /* 0x000fce0000010000 */
[----:B------:R-:W-:Y:S01]  /*6ed0*/  HMMA.16816.F32 R72, R124, R76, R72 ;  /* 0x0000004c7c48723c */ /* 0x000fe20000001848 */
[----:B------:R-:W-:-:S07]  /*6ee0*/  FADD.FTZ R10, R202, R12 ;  /* 0x0000000cca0a7221 */ /* 0x000fce0000010000 */
[----:B------:R-:W-:Y:S01]  /*6ef0*/  HMMA.16816.F32 R88, R124, R92, R88 ;  /* 0x0000005c7c58723c */ /* 0x000fe20000001858 */
[----:B------:R-:W-:-:S07]  /*6f00*/  FADD.FTZ R9, R203, R5 ;  /* 0x00000005cb097221 */ /* 0x000fce0000010000 */
[C---:B------:R-:W-:Y:S01]  /*6f10*/  HMMA.16816.F32 R184, R124.reuse, R186, R32 ;  /* 0x000000ba7cb8723c */ /* 0x040fe20000001820 */
[----:B------:R-:W-:Y:S01]  /*6f20*/  FADD.FTZ R5, R164, R8 ;  /* 0x00000008a4057221 */ /* 0x000fe20000010000 */
[----:B------:R-:W-:Y:S01]  /*6f30*/  MOV R221, R232 ;  /* 0x000000e800dd7202 */ /* 0x000fe20000000f00 */
[----:B------:R-:W-:Y:S01]  /*6f40*/  FADD.FTZ R11, R208, R4 ;  /* 0x00000004d00b7221 */ /* 0x000fe20000010000 */
[----:B------:R1:W5:Y:S01]  /*6f50*/  LDL.LU R237, [R1+0x54] ;  /* 0x0000540001ed7983 */ /* 0x0003620000300800 */
[----:B------:R-:W-:Y:S02]  /*6f60*/  FADD.FTZ R4, R209, R10 ;  /* 0x0000000ad1047221 */ /* 0x000fe40000010000 */
[----:B------:R-:W-:Y:S01]  /*6f70*/  FADD.FTZ R5, R170, R5 ;  /* 0x00000005aa057221 */ /* 0x000fe20000010000 */
[C---:B------:R-:W-:Y:S01]  /*6f80*/  HMMA.16816.F32 R104, R124.reuse, R108, R212 ;  /* 0x0000006c7c68723c */ /* 0x040fe200000018d4 */
[----:B------:R-:W-:Y:S01]  /*6f90*/  IMAD.MOV.U32 R211, RZ, RZ, R223 ;  /* 0x000000ffffd37224 */ /* 0x000fe200078e00df */
[----:B------:R1:W5:Y:S06]  /*6fa0*/  LDL.LU R236, [R1+0x50] ;  /* 0x0000500001ec7983 */ /* 0x00036c0000300800 */
[C---:B------:R-:W-:Y:S08]  /*6fb0*/  HMMA.16816.F32 R140, R124.reuse, R142, R24 ;  /* 0x0000008e7c8c723c */ /* 0x040ff00000001818 */
[C---:B------:R-:W-:Y:S08]  /*6fc0*/  HMMA.16816.F32 R156, R124.reuse, R158, R20 ;  /* 0x0000009e7c9c723c */ /* 0x040ff00000001814 */
[C---:B------:R-:W-:Y:S08]  /*6fd0*/  HMMA.16816.F32 R76, R124.reuse, R78, R28 ;  /* 0x0000004e7c4c723c */ /* 0x040ff0000000181c */
[C---:B------:R-:W-:Y:S08]  /*6fe0*/  HMMA.16816.F32 R92, R124.reuse, R94, R36 ;  /* 0x0000005e7c5c723c */ /* 0x040ff00000001824 */
[C---:B------:R-:W-:Y:S01]  /*6ff0*/  HMMA.16816.F32 R108, R124.reuse, R110, R40 ;  /* 0x0000006e7c6c723c */ /* 0x040fe20000001828 */
[----:B------:R-:W-:Y:S01]  /*7000*/  IMAD.MOV.U32 R222, RZ, RZ, R231 ;  /* 0x000000ffffde7224 */ /* 0x000fe200078e00e7 */
[----:B------:R-:W-:Y:S01]  /*7010*/  MOV R223, R230 ;  /* 0x000000e600df7202 */ /* 0x000fe20000000f00 */
[----:B------:R-:W-:Y:S01]  /*7020*/  FADD.FTZ R8, R211, R11 ;  /* 0x0000000bd3087221 */ /* 0x000fe20000010000 */
[----:B------:R1:W5:Y:S04]  /*7030*/  LDL.LU R235, [R1+0x4c] ;  /* 0x00004c0001eb7983 */ /* 0x0003680000300800 */
[----:B------:R-:W-:Y:S01]  /*7040*/  HMMA.16816.F32 R124, R124, R6, R44 ;  /* 0x000000067c7c723c */ /* 0x000fe2000000182c */
[----:B------:R1:W5:Y:S04]  /*7050*/  LDL.LU R234, [R1+0x48] ;  /* 0x0000480001ea7983 */ /* 0x0003680000300800 */
[----:B------:R1:W5:Y:S02]  /*7060*/  LDL.LU R233, [R1+0x44] ;  /* 0x0000440001e97983 */ /* 0x0003640000300800 */
[----:B------:R-:W-:-:S02]  /*7070*/  FADD.FTZ R7, R220, R4 ;  /* 0x00000004dc077221 */ /* 0x000fc40000010000 */
[----:B------:R-:W-:Y:S01]  /*7080*/  FADD.FTZ R4, R166, R5 ;  /* 0x00000005a6047221 */ /* 0x000fe20000010000 */
[----:B------:R1:W5:Y:S03]  /*7090*/  LDL.LU R232, [R1+0x40] ;  /* 0x0000400001e87983 */ /* 0x0003660000300800 */
[----:B------:R-:W-:Y:S01]  /*70a0*/  FADD.FTZ R4, R165, R4 ;  /* 0x00000004a5047221 */ /* 0x000fe20000010000 */
[----:B------:R1:W5:Y:S01]  /*70b0*/  LDL.LU R231, [R1+0x3c] ;  /* 0x00003c0001e77983 */ /* 0x0003620000300800 */
[----:B------:R-:W-:Y:S02]  /*70c0*/  FADD.FTZ R6, R210, R9 ;  /* 0x00000009d2067221 */ /* 0x000fe40000010000 */
[----:B------:R-:W-:Y:S01]  /*70d0*/  FADD.FTZ R4, R16, R4 ;  /* 0x0000000410047221 */ /* 0x000fe20000010000 */
[----:B------:R1:W5:Y:S01]  /*70e0*/  LDL.LU R230, [R1+0x38] ;  /* 0x0000380001e67983 */ /* 0x0003620000300800 */
[----:B------:R-:W-:-:S02]  /*70f0*/  FADD.FTZ R5, R221, R6 ;  /* 0x00000006dd057221 */ /* 0x000fc40000010000 */
[----:B------:R-:W-:Y:S01]  /*7100*/  FADD.FTZ R4, R13, R4 ;  /* 0x000000040d047221 */ /* 0x000fe20000010000 */
[----:B------:R1:W5:Y:S01]  /*7110*/  LDL.LU R229, [R1+0x34] ;  /* 0x0000340001e57983 */ /* 0x0003620000300800 */
[----:B------:R-:W-:Y:S02]  /*7120*/  FADD.FTZ R6, R222, R8 ;  /* 0x00000008de067221 */ /* 0x000fe40000010000 */
[----:B------:R-:W-:Y:S01]  /*7130*/  FADD.FTZ R7, R223, R7 ;  /* 0x00000007df077221 */ /* 0x000fe20000010000 */
[----:B------:R1:W5:Y:S01]  /*7140*/  LDL.LU R224, [R1+0x30] ;  /* 0x0000300001e07983 */ /* 0x0003620000300800 */
[----:B------:R-:W-:Y:S02]  /*7150*/  FADD.FTZ R5, R15, R5 ;  /* 0x000000050f057221 */ /* 0x000fe40000010000 */
[----:B------:R-:W-:Y:S02]  /*7160*/  FADD.FTZ R4, R2, R4 ;  /* 0x0000000402047221 */ /* 0x000fe40000010000 */
[----:B------:R-:W-:-:S02]  /*7170*/  FADD.FTZ R6, R14, R6 ;  /* 0x000000060e067221 */ /* 0x000fc40000010000 */
[----:B------:R-:W-:Y:S02]  /*7180*/  FADD.FTZ R7, R18, R7 ;  /* 0x0000000712077221 */ /* 0x000fe40000010000 */
[----:B------:R-:W-:Y:S02]  /*7190*/  FADD.FTZ R5, R19, R5 ;  /* 0x0000000513057221 */ /* 0x000fe40000010000 */
[----:B------:R-:W-:Y:S02]  /*71a0*/  FADD.FTZ R0, R0, R4 ;  /* 0x0000000400007221 */ /* 0x000fe40000010000 */
[----:B------:R-:W-:Y:S01]  /*71b0*/  FADD.FTZ R2, R17, R6 ;  /* 0x0000000611027221 */ /* 0x000fe20000010000 */
[----:B------:R1:W-:Y:S01]  /*71c0*/  STL [R1+0x10], R7 ;  /* 0x0000100701007387 */ /* 0x0003e20000100800 */
[----:B------:R-:W-:-:S03]  /*71d0*/  UIMAD.WIDE.U32 UR28, UR26, UR4, URZ ;  /* 0x000000041a1c72a5 */ /* 0x000fc6000f8e003f */
[----:B------:R1:W-:Y:S04]  /*71e0*/  STL [R1+0xc], R5 ;  /* 0x00000c0501007387 */ /* 0x0003e80000100800 */
[----:B------:R1:W-:Y:S04]  /*71f0*/  STL [R1+0x18], R0 ;  /* 0x0000180001007387 */ /* 0x0003e80000100800 */
[----:B------:R1:W-:Y:S01]  /*7200*/  STL [R1+0x14], R2 ;  /* 0x0000140201007387 */ /* 0x0003e20000100800 */
[----:B------:R-:W-:Y:S01]  /*7210*/  PLOP3.LUT P0, PT, PT, PT, UP6, 0x40, 0x0 ;  /* 0x000000000000781c */ /* 0x000fe20003f0e868 */
[----:B------:R-:W-:-:S02]  /*7220*/  @UP5 UMOV UR27, UR29 ;  /* 0x0000001d001b5c82 */ /* 0x000fc40008000000 */
[----:B------:R-:W-:-:S04]  /*7230*/  @UP5 USHF.R.U32.HI UR26, URZ, UR5, UR27 ;  /* 0x000000053f1a5299 */ /* 0x000fc8000801161b */
[----:B------:R-:W-:-:S03]  /*7240*/  UIADD3 UR4, UR25, UR26, URZ ;  /* 0x0000001a19047290 */ /* 0x000fc6000fffe03f */
[----:B------:R-:W-:Y:S02]  /*7250*/  ULDC UR25, c[0x0][0x328] ;  /* 0x0000ca0000197ab9 */ /* 0x000fe40000000800 */
[----:B------:R-:W-:Y:S02]  /*7260*/  UIADD3 UR24, UR24, -0x2, URZ ;  /* 0xfffffffe18187890 */ /* 0x000fe4000fffe03f */
[----:B------:R-:W-:Y:S01]  /*7270*/  UIADD3 UR25, UR4, UR25, URZ ;  /* 0x0000001904197290 */ /* 0x000fe2000fffe03f */
[----:B------:R-:W-:Y:S05]  /*7280*/  @P0 BRA `(.L_x_607) ;  /* 0x0000018000000947 */ /* 0x000fea0003800000 */
        /* <DEDUP_REMOVED lines=8> */
[----:B------:R-:W-:-:S07]  /*7310*/  UIMAD.WIDE.U32 UR28, UR26, UR4, URZ ;  /* 0x000000041a1c72a5 */ /* 0x000fce000f8e003f */
[----:B------:R-:W-:Y:S02]  /*7320*/  @UP0 UMOV UR27, UR29 ;  /* 0x0000001d001b0c82 */ /* 0x000fe40008000000 */
[----:B------:R-:W-:-:S04]  /*7330*/  @UP0 USHF.R.U32.HI UR26, URZ, UR5, UR27 ;  /* 0x000000053f1a0299 */ /* 0x000fc8000801161b */
[----:B------:R-:W-:Y:S01]  /*7340*/  ULOP3.LUT UR26, URZ, UR26, URZ, 0x33, !UPT ;  /* 0x0000001a3f1a7292 */ /* 0x000fe2000f8e333f */
[----:B------:R-:W-:Y:S05]  /*7350*/  BRA `(.L_x_609) ;  /* 0x0000007000007947 */ /* 0x000fea0003800000 */
.L_x_608:
[----:B------:R-:W-:Y:S02]  /*7360*/  UMOV UR5, 0x1 ;  /* 0x0000000100057882 */ /* 0x000fe40000000000 */
[----:B------:R-:W-:Y:S02]  /*7370*/  ULDC UR4, c[0x0][0x32c] ;  /* 0x0000cb0000047ab9 */ /* 0x000fe40000000800 */
[----:B------:R-:W-:-:S03]  /*7380*/  UISETP.NE.AND UP0, UPT, UR5, UR4, UPT ;  /* 0x000000040500728c */ /* 0x000fc6000bf05270 */
[----:B------:R-:W-:Y:S02]  /*7390*/  ULDC.64 UR4, c[0x0][0x330] ;  /* 0x0000cc0000047ab9 */ /* 0x000fe40000000a00 */
[----:B------:R-:W-:-:S07]  /*73a0*/  UIMAD.WIDE.U32 UR28, UR26, UR4, URZ ;  /* 0x000000041a1c72a5 */ /* 0x000fce000f8e003f */
[----:B------:R-:W-:Y:S02]  /*73b0*/  @UP0 UMOV UR27, UR29 ;  /* 0x0000001d001b0c82 */ /* 0x000fe40008000000 */
[----:B------:R-:W-:Y:S02]  /*73c0*/  @UP0 USHF.R.U32.HI UR26, URZ, UR5, UR27 ;  /* 0x000000053f1a0299 */ /* 0x000fe4000801161b */
.L_x_609:
[----:B------:R-:W-:Y:S02]  /*73d0*/  ULDC UR4, c[0x0][0x32c] ;  /* 0x0000cb0000047ab9 */ /* 0x000fe40000000800 */
[----:B------:R-:W-:-:S04]  /*73e0*/  UIMAD UR4, UR26, UR4, UR4 ;  /* 0x000000041a0472a4 */ /* 0x000fc8000f8e0204 */
[----:B------:R-:W-:-:S04]  /*73f0*/  UISETP.LT.AND UP0, UPT, UR25, UR4, UPT ;  /* 0x000000041900728c */ /* 0x000fc8000bf01270 */
[----:B------:R-:W-:-:S04]  /*7400*/  USEL UR25, UR25, UR4, UP0 ;  /* 0x0000000419197287 */ /* 0x000fc80008000000 */
.L_x_607:
[----:B------:R-:W-:-:S04]  /*7410*/  UIMAD.WIDE UR4, UR25, 0x2aaaaaab, URZ ;  /* 0x2aaaaaab190478a5 */ /* 0x000fc8000f8e023f */
[----:B------:R-:W-:-:S04]  /*7420*/  USHF.R.U32.HI UR4, URZ, 0x1f, UR5 ;  /* 0x0000001f3f047899 */ /* 0x000fc80008011605 */
[----:B------:R-:W-:-:S04]  /*7430*/  ULEA.HI.SX32 UR4, UR5, UR4, 0x1d ;  /* 0x0000000405047291 */ /* 0x000fc8000f8fea3f */
[----:B------:R-:W-:-:S04]  /*7440*/  UISETP.LT.AND UP0, UPT, UR8, UR4, UPT ;  /* 0x000000040800728c */ /* 0x000fc8000bf01270 */
[----:B------:R-:W-:-:S04]  /*7450*/  USEL UR5, UR8, UR4, !UP0 ;  /* 0x0000000408057287 */ /* 0x000fc8000c000000 */
[----:B------:R-:W-:-:S06]  /*7460*/  UISETP.GE.AND UP0, UPT, UR24, UR5, UPT ;  /* 0x000000051800728c */ /* 0x000fcc000bf06270 */
[----:B------:R-:W-:-:S13]  /*7470*/  PLOP3.LUT P0, PT, PT, PT, UP0, 0x80, 0x0 ;  /* 0x000000000000781c */ /* 0x000fda0003f0f008 */
[----:B------:R-:W-:Y:S05]  /*7480*/  @!P0 BRA `(.L_x_610) ;  /* 0x00004d4000008947 */ /* 0x000fea0003800000 */
[----:B------:R-:W2:Y:S04]  /*7490*/  LDL R4, [R1] ;  /* 0x0000000001047983 */ /* 0x000ea80000100800 */
[----:B-1----:R-:W3:Y:S04]  /*74a0*/  LDL R2, [R1+0x28] ;  /* 0x0000280001027983 */ /* 0x002ee80000100800 */
[----:B------:R-:W3:Y:S04]  /*74b0*/  LDL R0, [R1+0x24] ;  /* 0x0000240001007983 */ /* 0x000ee80000100800 */
[----:B------:R-:W4:Y:S01]  /*74c0*/  LDL.LU R5, [R1+0x2c] ;  /* 0x00002c0001057983 */ /* 0x000f220000300800 */
[----:B------:R-:W-:Y:S01]  /*74d0*/  MOV R171, R3 ;  /* 0x0000000300ab7202 */ /* 0x000fe20000000f00 */
[----:B------:R-:W-:-:S02]  /*74e0*/  IMAD.MOV.U32 R166, RZ, RZ, R168 ;  /* 0x000000ffffa67224 */ /* 0x000fc400078e00a8 */
[----:B------:R-:W-:Y:S02]  /*74f0*/  IMAD.MOV.U32 R164, RZ, RZ, R169 ;  /* 0x000000ffffa47224 */ /* 0x000fe400078e00a9 */
[----:B------:R-:W-:Y:S01]  /*7500*/  IMAD.MOV.U32 R170, RZ, RZ, R167 ;  /* 0x000000ffffaa7224 */ /* 0x000fe200078e00a7 */
[----:B--2---:R-:W-:-:S05]  /*7510*/  SHF.L.U32 R3, R4, 0x1, RZ ;  /* 0x0000000104037819 */ /* 0x004fca00000006ff */
[----:B------:R1:W-:Y:S01]  /*7520*/  STL [R1+0x20], R3 ;  /* 0x0000200301007387 */ /* 0x0003e20000100800 */
[C---:B---3--:R-:W-:Y:S01]  /*7530*/  SHF.L.U64.HI R249, R0.reuse, 0x1, R2 ;  /* 0x0000000100f97819 */ /* 0x048fe20000010202 */
[----:B------:R-:W-:Y:S01]  /*7540*/  IMAD.SHL.U32 R248, R0, 0x2, RZ ;  /* 0x0000000200f87824 */ /* 0x000fe200078e00ff */
[----:B----4-:R-:W-:Y:S02]  /*7550*/  SHF.L.U64.HI R250, R4, 0x1, R5 ;  /* 0x0000000104fa7819 */ /* 0x010fe40000010205 */
.L_x_629:
[----:B-----5:R2:W5:Y:S01]  /*7560*/  LDL R221, [R1+0x20] ;  /* 0x0000200001dd7983 */ /* 0x0205620000100800 */
[----:B------:R-:W-:Y:S04]  /*7570*/  DEPBAR.LE SB0, 0x0 ;  /* 0x000080000000791a */ /* 0x000fe80000000000 */
[----:B------:R-:W-:Y:S01]  /*7580*/  BAR.SYNC.DEFER_BLOCKING 0x0 ;  /* 0x0000000000007b1d */ /* 0x000fe20000010000 */
[----:B------:R-:W-:Y:S01]  /*7590*/  UISETP.GT.AND UP0, UPT, UR8, UR24, UPT ;  /* 0x000000180800728c */ /* 0x000fe2000bf04270 */
[----:B------:R-:W-:Y:S05]  /*75a0*/  SEL R220, RZ, 0x10, P5 ;  /* 0x00000010ffdc7807 */ /* 0x000fea0002800000 */
[----:B------:R-:W-:Y:S01]  /*75b0*/  PLOP3.LUT P0, PT, PT, PT, UP0, 0x80, 0x0 ;  /* 0x000000000000781c */ /* 0x000fe20003f0f008 */
[----:B------:R2:W3:Y:S04]  /*75c0*/  LDSM.16.M88.4 R48, [R231+0x6100] ;  /* 0x00610000e730783b */ /* 0x0004e80000000200 */
[----:B------:R2:W4:Y:S04]  /*75d0*/  LDSM.16.M88.4 R44, [R231+0x8100] ;  /* 0x00810000e72c783b */ /* 0x0005280000000200 */
[----:B-1----:R2:W1:Y:S04]  /*75e0*/  LDSM.16.M88.4 R16, [R224+0x3100] ;  /* 0x00310000e010783b */ /* 0x0024680000000200 */
[----:B------:R2:W1:Y:S04]  /*75f0*/  LDSM.16.M88.4 R32, [R224+0x3900] ;  /* 0x00390000e020783b */ /* 0x0004680000000200 */
[----:B------:R2:W1:Y:S04]  /*7600*/  LDSM.16.M88.4 R172, [R224+0x4100] ;  /* 0x00410000e0ac783b */ /* 0x0004680000000200 */
[----:B------:R2:W1:Y:S04]  /*7610*/  LDSM.16.M88.4 R192, [R233+0x6100] ;  /* 0x00610000e9c0783b */ /* 0x0004680000000200 */
[----:B------:R2:W1:Y:S04]  /*7620*/  LDSM.16.M88.4 R200, [R233+0x8100] ;  /* 0x00810000e9c8783b */ /* 0x0004680000000200 */
[----:B------:R2:W1:Y:S04]  /*7630*/  LDSM.16.M88.4 R196, [R235] ;  /* 0x00000000ebc4783b */ /* 0x0004680000000200 */
[----:B------:R2:W1:Y:S04]  /*7640*/  LDSM.16.M88.4 R204, [R241] ;  /* 0x00000000f1cc783b */ /* 0x0004680000000200 */
[----:B------:R2:W1:Y:S01]  /*7650*/  LDSM.16.M88.4 R208, [R240] ;  /* 0x00000000f0d0783b */ /* 0x0004620000000200 */
[----:B------:R-:W-:-:S05]  /*7660*/  @P0 BRA `(.L_x_611) ;  /* 0x0000028000000947 */ /* 0x000fca0003800000 */
[----:B------:R-:W-:Y:S01]  /*7670*/  SHF.R.S32.HI R0, RZ, 0x1f, R243 ;  /* 0x0000001fff007819 */ /* 0x000fe200000114f3 */
[C---:B-1----:R-:W-:Y:S01]  /*7680*/  IMAD.WIDE.U32 R2, R243.reuse, c[0x0][0x208], RZ ;  /* 0x00008200f3027a25 */ /* 0x042fe200078e00ff */
[----:B------:R-:W-:Y:S02]  /*7690*/  SHF.R.S32.HI R4, RZ, 0x1f, R242 ;  /* 0x0000001fff047819 */ /* 0x000fe400000114f2 */
[----:B------:R-:W-:Y:S01]  /*76a0*/  IADD3 R14, -R220, 0x10, RZ ;  /* 0x00000010dc0e7810 */ /* 0x000fe20007ffe1ff */
[----:B------:R-:W-:Y:S02]  /*76b0*/  IMAD R0, R0, c[0x0][0x208], RZ ;  /* 0x0000820000007a24 */ /* 0x000fe400078e02ff */
[----:B------:R-:W-:Y:S01]  /*76c0*/  IMAD R4, R4, c[0x0][0x218], RZ ;  /* 0x0000860004047a24 */ /* 0x000fe200078e02ff */
[----:B------:R-:W-:Y:S01]  /*76d0*/  LOP3.LUT R14, R14, 0xf, RZ, 0xc0, !PT ;  /* 0x0000000f0e0e7812 */ /* 0x000fe200078ec0ff */
        /* <DEDUP_REMOVED lines=8> */
[----:B------:R-:W1:Y:S04]  /*7760*/  SHFL.IDX PT, R6, R2, 0x1, 0x181f ;  /* 0x00381f0002067f89 */ /* 0x000e6800000e0000 */
[----:B------:R-:W2:Y:S04]  /*7770*/  SHFL.IDX PT, R3, R2, RZ, 0x181f ;  /* 0x00181fff02037589 */ /* 0x000ea800000e0000 */
[----:B------:R-:W4:Y:S04]  /*7780*/  SHFL.IDX PT, R4, R0, RZ, 0x181f ;  /* 0x00181fff00047589 */ /* 0x000f2800000e0000 */
[----:B------:R-:W3:Y:S04]  /*7790*/  SHFL.IDX PT, R2, R2, 0x2, 0x181f ;  /* 0x00581f0002027f89 */ /* 0x000ee800000e0000 */
[----:B------:R-:W3:Y:S04]  /*77a0*/  SHFL.IDX PT, R5, R0, 0x1, 0x181f ;  /* 0x00381f0000057f89 */ /* 0x000ee800000e0000 */
[----:B------:R-:W3:Y:S01]  /*77b0*/  SHFL.IDX PT, R0, R0, 0x2, 0x181f ;  /* 0x00581f0000007f89 */ /* 0x000ee200000e0000 */
[-C--:B-1---5:R-:W-:Y:S02]  /*77c0*/  IADD3 R8, P1, R6, R221.reuse, RZ ;  /* 0x000000dd06087210 */ /* 0x0a2fe40007f3e0ff */
[CC--:B--2---:R-:W-:Y:S02]  /*77d0*/  IADD3 R12, P0, R3.reuse, R221.reuse, RZ ;  /* 0x000000dd030c7210 */ /* 0x0c4fe40007f1e0ff */
[-C--:B------:R-:W-:Y:S03]  /*77e0*/  IADD3 R10, P2, R3, R248.reuse, RZ ;  /* 0x000000f8030a7210 */ /* 0x080fe60007f5e0ff */
[--C-:B----4-:R-:W-:Y:S01]  /*77f0*/  IMAD.X R13, R4, 0x1, R250.reuse, P0 ;  /* 0x00000001040d7824 */ /* 0x110fe200000e06fa */
[----:B------:R-:W-:Y:S01]  /*7800*/  IADD3 R6, P0, R6, R248, RZ ;  /* 0x000000f806067210 */ /* 0x000fe20007f1e0ff */
[--C-:B------:R-:W-:Y:S01]  /*7810*/  IMAD.X R11, R4, 0x1, R249.reuse, P2 ;  /* 0x00000001040b7824 */ /* 0x100fe200010e06f9 */
[----:B---3--:R-:W-:Y:S02]  /*7820*/  IADD3 R4, P2, R2, R221, RZ ;  /* 0x000000dd02047210 */ /* 0x008fe40007f5e0ff */
[----:B------:R1:W-:Y:S01]  /*7830*/  LDGSTS.E.BYPASS.LTC128B.128 [R245], [R12.64], !P6 ;  /* 0x000000000cf57fae */ /* 0x0003e2000f101d54 */
[C---:B------:R-:W-:Y:S03]  /*7840*/  IMAD.X R9, R5.reuse, 0x1, R250, P1 ;  /* 0x0000000105097824 */ /* 0x040fe600008e06fa */
[----:B------:R1:W-:Y:S01]  /*7850*/  LDGSTS.E.BYPASS.LTC128B.128 [R245+0x1800], [R10.64], !P5 ;  /* 0x018000000af57fae */ /* 0x0003e2000e901d54 */
[--C-:B------:R-:W-:Y:S01]  /*7860*/  IMAD.X R7, R5, 0x1, R249.reuse, P0 ;  /* 0x0000000105077824 */ /* 0x100fe200000e06f9 */
        /* <DEDUP_REMOVED lines=8> */
.L_x_611:
[-C--:B-1-3--:R-:W-:Y:S01]  /*78f0*/  HMMA.16816.F32 R4, R48, R16.reuse, RZ ;  /* 0x000000103004723c */ /* 0x08afe200000018ff */
[----:B------:R-:W-:Y:S01]  /*7900*/  LDSM.16.M88.4 R212, [R232+0x6100] ;  /* 0x00610000e8d4783b */ /* 0x000fe20000000200 */
[----:B------:R-:W-:Y:S06]  /*7910*/  UISETP.GT.AND UP0, UPT, UR24, UR8, UPT ;  /* 0x000000081800728c */ /* 0x000fec000bf04270 */
[C---:B----4-:R-:W-:Y:S01]  /*7920*/  HMMA.16816.F32 R8, R44.reuse, R16, RZ ;  /* 0x000000102c08723c */ /* 0x050fe200000018ff */
[----:B------:R-:W0:Y:S01]  /*7930*/  LDGDEPBAR ;  /* 0x00000000000079af */ /* 0x000e220000000000 */
[----:B------:R-:W-:Y:S06]  /*7940*/  PLOP3.LUT P0, PT, PT, PT, UP0, 0x80, 0x0 ;  /* 0x000000000000781c */ /* 0x000fec0003f0f008 */
[-C--:B------:R-:W-:Y:S01]  /*7950*/  HMMA.16816.F32 R12, R44, R18.reuse, RZ ;  /* 0x000000122c0c723c */ /* 0x080fe200000018ff */
[----:B------:R-:W1:Y:S07]  /*7960*/  LDSM.16.M88.4 R216, [R230+0x3100] ;  /* 0x00310000e6d8783b */ /* 0x000e6e0000000200 */
[C---:B------:R-:W-:Y:S08]  /*7970*/  HMMA.16816.F32 R16, R48.reuse, R18, RZ ;  /* 0x000000123010723c */ /* 0x040ff000000018ff */
[-C--:B------:R-:W-:Y:S08]  /*7980*/  HMMA.16816.F32 R20, R48, R32.reuse, RZ ;  /* 0x000000203014723c */ /* 0x080ff000000018ff */
[C---:B------:R-:W-:Y:S08]  /*7990*/  HMMA.16816.F32 R24, R44.reuse, R32, RZ ;  /* 0x000000202c18723c */ /* 0x040ff000000018ff */
[-C--:B------:R-:W-:Y:S08]  /*79a0*/  HMMA.16816.F32 R28, R44, R34.reuse, RZ ;  /* 0x000000222c1c723c */ /* 0x080ff000000018ff */
[C---:B------:R-:W-:Y:S08]  /*79b0*/  HMMA.16816.F32 R32, R48.reuse, R34, RZ ;  /* 0x000000223020723c */ /* 0x040ff000000018ff */
[-C--:B------:R-:W-:Y:S08]  /*79c0*/  HMMA.16816.F32 R36, R48, R172.reuse, RZ ;  /* 0x000000ac3024723c */ /* 0x080ff000000018ff */
[C---:B------:R-:W-:Y:S08]  /*79d0*/  HMMA.16816.F32 R40, R44.reuse, R172, RZ ;  /* 0x000000ac2c28723c */ /* 0x040ff000000018ff */
[-C--:B------:R-:W-:Y:S08]  /*79e0*/  HMMA.16816.F32 R44, R44, R174.reuse, RZ ;  /* 0x000000ae2c2c723c */ /* 0x080ff000000018ff */
[----:B------:R-:W-:Y:S01]  /*79f0*/  HMMA.16816.F32 R48, R48, R174, RZ ;  /* 0x000000ae3030723c */ /* 0x000fe200000018ff */
[----:B------:R-:W3:Y:S07]  /*7a00*/  LDSM.16.M88.4 R172, [R232+0x8100] ;  /* 0x00810000e8ac783b */ /* 0x000eee0000000200 */
[-C--:B------:R-:W-:Y:S08]  /*7a10*/  HMMA.16816.F32 R4, R192, R196.reuse, R4 ;  /* 0x000000c4c004723c */ /* 0x080ff00000001804 */
[C---:B------:R-:W-:Y:S08]  /*7a20*/  HMMA.16816.F32 R8, R200.reuse, R196, R8 ;  /* 0x000000c4c808723c */ /* 0x040ff00000001808 */
[-C--:B------:R-:W-:Y:S08]  /*7a30*/  HMMA.16816.F32 R12, R200, R198.reuse, R12 ;  /* 0x000000c6c80c723c */ /* 0x080ff0000000180c */
[C---:B------:R-:W-:Y:S01]  /*7a40*/  HMMA.16816.F32 R16, R192.reuse, R198, R16 ;  /* 0x000000c6c010723c */ /* 0x040fe20000001810 */
[----:B------:R-:W4:Y:S07]  /*7a50*/  LDSM.16.M88.4 R196, [R230+0x3900] ;  /* 0x00390000e6c4783b */ /* 0x000f2e0000000200 */
[-C--:B------:R-:W-:Y:S08]  /*7a60*/  HMMA.16816.F32 R20, R192, R204.reuse, R20 ;  /* 0x000000ccc014723c */ /* 0x080ff00000001814 */
[C---:B------:R-:W-:Y:S08]  /*7a70*/  HMMA.16816.F32 R24, R200.reuse, R204, R24 ;  /* 0x000000ccc818723c */ /* 0x040ff00000001818 */
[-C--:B------:R-:W-:Y:S08]  /*7a80*/  HMMA.16816.F32 R28, R200, R206.reuse, R28 ;  /* 0x000000cec81c723c */ /* 0x080ff0000000181c */
[C---:B------:R-:W-:Y:S01]  /*7a90*/  HMMA.16816.F32 R32, R192.reuse, R206, R32 ;  /* 0x000000cec020723c */ /* 0x040fe20000001820 */
[----:B------:R-:W-:Y:S07]  /*7aa0*/  LDSM.16.M88.4 R204, [R229] ;  /* 0x00000000e5cc783b */ /* 0x000fee0000000200 */
[-C--:B------:R-:W-:Y:S08]  /*7ab0*/  HMMA.16816.F32 R36, R192, R208.reuse, R36 ;  /* 0x000000d0c024723c */ /* 0x080ff00000001824 */
[C---:B------:R-:W-:Y:S08]  /*7ac0*/  HMMA.16816.F32 R40, R200.reuse, R208, R40 ;  /* 0x000000d0c828723c */ /* 0x040ff00000001828 */
[-C--:B------:R-:W-:Y:S01]  /*7ad0*/  HMMA.16816.F32 R44, R200, R210.reuse, R44 ;  /* 0x000000d2c82c723c */ /* 0x080fe2000000182c */
[----:B------:R-:W-:Y:S07]  /*7ae0*/  LDSM.16.M88.4 R200, [R234+0x6100] ;  /* 0x00610000eac8783b */ /* 0x000fee0000000200 */
[----:B------:R-:W-:Y:S01]  /*7af0*/  HMMA.16816.F32 R48, R192, R210, R48 ;  /* 0x000000d2c030723c */ /* 0x000fe20000001830 */
[----:B------:R-:W2:Y:S07]  /*7b00*/  LDSM.16.M88.4 R192, [R230+0x4100] ;  /* 0x00410000e6c0783b */ /* 0x000eae0000000200 */
[-C--:B-1----:R-:W-:Y:S01]  /*7b10*/  HMMA.16816.F32 R4, R212, R216.reuse, R4 ;  /* 0x000000d8d404723c */ /* 0x082fe20000001804 */
[----:B------:R-:W1:Y:S07]  /*7b20*/  LDSM.16.M88.4 R208, [R234+0x8100] ;  /* 0x00810000ead0783b */ /* 0x000e6e0000000200 */
[C---:B---3--:R-:W-:Y:S08]  /*7b30*/  HMMA.16816.F32 R8, R172.reuse, R216, R8 ;  /* 0x000000d8ac08723c */ /* 0x048ff00000001808 */
[-C--:B------:R-:W-:Y:S08]  /*7b40*/  HMMA.16816.F32 R12, R172, R218.reuse, R12 ;  /* 0x000000daac0c723c */ /* 0x080ff0000000180c */
[C---:B------:R-:W-:Y:S01]  /*7b50*/  HMMA.16816.F32 R16, R212.reuse, R218, R16 ;  /* 0x000000dad410723c */ /* 0x040fe20000001810 */
[----:B------:R-:W3:Y:S07]  /*7b60*/  LDSM.16.M88.4 R216, [R229+0x800] ;  /* 0x00080000e5d8783b */ /* 0x000eee0000000200 */
[-C--:B----4-:R-:W-:Y:S08]  /*7b70*/  HMMA.16816.F32 R20, R212, R196.reuse, R20 ;  /* 0x000000c4d414723c */ /* 0x090ff00000001814 */
[C---:B------:R-:W-:Y:S08]  /*7b80*/  HMMA.16816.F32 R24, R172.reuse, R196, R24 ;  /* 0x000000c4ac18723c */ /* 0x040ff00000001818 */
[-C--:B------:R-:W-:Y:S08]  /*7b90*/  HMMA.16816.F32 R28, R172, R198.reuse, R28 ;  /* 0x000000c6ac1c723c */ /* 0x080ff0000000181c */
[C---:B------:R-:W-:Y:S01]  /*7ba0*/  HMMA.16816.F32 R32, R212.reuse, R198, R32 ;  /* 0x000000c6d420723c */ /* 0x040fe20000001820 */
[----:B------:R-:W4:Y:S07]  /*7bb0*/  LDSM.16.M88.4 R196, [R229+0x1000] ;  /* 0x00100000e5c4783b */ /* 0x000f2e0000000200 */
[-C--:B--2---:R-:W-:Y:S08]  /*7bc0*/  HMMA.16816.F32 R36, R212, R192.reuse, R36 ;  /* 0x000000c0d424723c */ /* 0x084ff00000001824 */
[C---:B------:R-:W-:Y:S08]  /*7bd0*/  HMMA.16816.F32 R40, R172.reuse, R192, R40 ;  /* 0x000000c0ac28723c */ /* 0x040ff00000001828 */
[-C--:B------:R-:W-:Y:S01]  /*7be0*/  HMMA.16816.F32 R44, R172, R194.reuse, R44 ;  /* 0x000000c2ac2c723c */ /* 0x080fe2000000182c */
[----:B------:R-:W-:Y:S07]  /*7bf0*/  LDSM.16.M88.4 R172, [R231+0xa100] ;  /* 0x00a10000e7ac783b */ /* 0x000fee0000000200 */
[----:B------:R-:W-:Y:S01]  /*7c00*/  HMMA.16816.F32 R48, R212, R194, R48 ;  /* 0x000000c2d430723c */ /* 0x000fe20000001830 */
[----:B------:R-:W2:Y:S07]  /*7c10*/  LDSM.16.M88.4 R192, [R224+0x4900] ;  /* 0x00490000e0c0783b */ /* 0x000eae0000000200 */
[-C--:B------:R-:W-:Y:S01]  /*7c20*/  HMMA.16816.F32 R4, R200, R204.reuse, R4 ;  /* 0x000000ccc804723c */ /* 0x080fe20000001804 */
[----:B------:R-:W-:Y:S07]  /*7c30*/  LDSM.16.M88.4 R212, [R224+0x5100] ;  /* 0x00510000e0d4783b */ /* 0x000fee0000000200 */
[C---:B-1----:R-:W-:Y:S08]  /*7c40*/  HMMA.16816.F32 R8, R208.reuse, R204, R8 ;  /* 0x000000ccd008723c */ /* 0x042ff00000001808 */
[-C--:B------:R-:W-:Y:S08]  /*7c50*/  HMMA.16816.F32 R12, R208, R206.reuse, R12 ;  /* 0x000000ced00c723c */ /* 0x080ff0000000180c */
[C---:B------:R-:W-:Y:S01]  /*7c60*/  HMMA.16816.F32 R16, R200.reuse, R206, R16 ;  /* 0x000000cec810723c */ /* 0x040fe20000001810 */
[----:B------:R-:W1:Y:S07]  /*7c70*/  LDSM.16.M88.4 R204, [R231+0xc100] ;  /* 0x00c10000e7cc783b */ /* 0x000e6e0000000200 */
[-C--:B---3--:R-:W-:Y:S08]  /*7c80*/  HMMA.16816.F32 R20, R200, R216.reuse, R20 ;  /* 0x000000d8c814723c */ /* 0x088ff00000001814 */
[C---:B------:R-:W-:Y:S08]  /*7c90*/  HMMA.16816.F32 R24, R208.reuse, R216, R24 ;  /* 0x000000d8d018723c */ /* 0x040ff00000001818 */
[-C--:B------:R-:W-:Y:S08]  /*7ca0*/  HMMA.16816.F32 R28, R208, R218.reuse, R28 ;  /* 0x000000dad01c723c */ /* 0x080ff0000000181c */
[C---:B------:R-:W-:Y:S01]  /*7cb0*/  HMMA.16816.F32 R32, R200.reuse, R218, R32 ;  /* 0x000000dac820723c */ /* 0x040fe20000001820 */
[----:B------:R-:W3:Y:S07]  /*7cc0*/  LDSM.16.M88.4 R216, [R224+0x5900] ;  /* 0x00590000e0d8783b */ /* 0x000eee0000000200 */
[-C--:B----4-:R-:W-:Y:S08]  /*7cd0*/  HMMA.16816.F32 R36, R200, R196.reuse, R36 ;  /* 0x000000c4c824723c */ /* 0x090ff00000001824 */
[C---:B------:R-:W-:Y:S08]  /*7ce0*/  HMMA.16816.F32 R40, R208.reuse, R196, R40 ;  /* 0x000000c4d028723c */ /* 0x040ff00000001828 */
[-C--:B------:R-:W-:Y:S01]  /*7cf0*/  HMMA.16816.F32 R44, R208, R198.reuse, R44 ;  /* 0x000000c6d02c723c */ /* 0x080fe2000000182c */
[----:B------:R-:W-:Y:S07]  /*7d00*/  LDSM.16.M88.4 R208, [R233+0xc100] ;  /* 0x00c10000e9d0783b */ /* 0x000fee0000000200 */
[----:B------:R-:W-:Y:S01]  /*7d10*/  HMMA.16816.F32 R48, R200, R198, R48 ;  /* 0x000000c6c830723c */ /* 0x000fe20000001830 */
[----:B------:R-:W-:Y:S07]  /*7d20*/  LDSM.16.M88.4 R196, [R233+0xa100] ;  /* 0x00a10000e9c4783b */ /* 0x000fee0000000200 */
[-C--:B--2---:R-:W-:Y:S01]  /*7d30*/  HMMA.16816.F32 R4, R172, R192.reuse, R4 ;  /* 0x000000c0ac04723c */ /* 0x084fe20000001804 */
[----:B------:R-:W2:Y:S07]  /*7d40*/  LDSM.16.M88.4 R200, [R239] ;  /* 0x00000000efc8783b */ /* 0x000eae0000000200 */
[C---:B-1----:R-:W-:Y:S08]  /*7d50*/  HMMA.16816.F32 R8, R204.reuse, R192, R8 ;  /* 0x000000c0cc08723c */ /* 0x042ff00000001808 */
[-C--:B------:R-:W-:Y:S08]  /*7d60*/  HMMA.16816.F32 R12, R204, R194.reuse, R12 ;  /* 0x000000c2cc0c723c */ /* 0x080ff0000000180c */
[C---:B------:R-:W-:Y:S01]  /*7d70*/  HMMA.16816.F32 R16, R172.reuse, R194, R16 ;  /* 0x000000c2ac10723c */ /* 0x040fe20000001810 */
[----:B------:R-:W1:Y:S07]  /*7d80*/  LDSM.16.M88.4 R192, [R238] ;  /* 0x00000000eec0783b */ /* 0x000e6e0000000200 */
[-C--:B------:R-:W-:Y:S08]  /*7d90*/  HMMA.16816.F32 R20, R172, R212.reuse, R20 ;  /* 0x000000d4ac14723c */ /* 0x080ff00000001814 */
[C---:B------:R-:W-:Y:S08]  /*7da0*/  HMMA.16816.F32 R24, R204.reuse, R212, R24 ;  /* 0x000000d4cc18723c */ /* 0x040ff00000001818 */
[-C--:B------:R-:W-:Y:S08]  /*7db0*/  HMMA.16816.F32 R28, R204, R214.reuse, R28 ;  /* 0x000000d6cc1c723c */ /* 0x080ff0000000181c */
[C---:B------:R-:W-:Y:S01]  /*7dc0*/  HMMA.16816.F32 R32, R172.reuse, R214, R32 ;  /* 0x000000d6ac20723c */ /* 0x040fe20000001820 */
[----:B------:R-:W-:Y:S07]  /*7dd0*/  LDSM.16.M88.4 R212, [R230+0x4900] ;  /* 0x00490000e6d4783b */ /* 0x000fee0000000200 */
[-C--:B---3--:R-:W-:Y:S08]  /*7de0*/  HMMA.16816.F32 R36, R172, R216.reuse, R36 ;  /* 0x000000d8ac24723c */ /* 0x088ff00000001824 */
[C---:B------:R-:W-:Y:S08]  /*7df0*/  HMMA.16816.F32 R40, R204.reuse, R216, R40 ;  /* 0x000000d8cc28723c */ /* 0x040ff00000001828 */
[-C--:B------:R-:W-:Y:S01]  /*7e00*/  HMMA.16816.F32 R44, R204, R218.reuse, R44 ;  /* 0x000000dacc2c723c */ /* 0x080fe2000000182c */
[----:B------:R-:W-:Y:S07]  /*7e10*/  LDSM.16.M88.4 R204, [R232+0xa100] ;  /* 0x00a10000e8cc783b */ /* 0x000fee0000000200 */
[----:B------:R-:W-:Y:S01]  /*7e20*/  HMMA.16816.F32 R48, R172, R218, R48 ;  /* 0x000000daac30723c */ /* 0x000fe20000001830 */
[----:B------:R-:W3:Y:S07]  /*7e30*/  LDSM.16.M88.4 R172, [R237] ;  /* 0x00000000edac783b */ /* 0x000eee0000000200 */
[-C--:B--2---:R-:W-:Y:S01]  /*7e40*/  HMMA.16816.F32 R4, R196, R200.reuse, R4 ;  /* 0x000000c8c404723c */ /* 0x084fe20000001804 */
[----:B------:R-:W2:Y:S07]  /*7e50*/  LDSM.16.M88.4 R216, [R232+0xc100] ;  /* 0x00c10000e8d8783b */ /* 0x000eae0000000200 */
[C---:B------:R-:W-:Y:S08]  /*7e60*/  HMMA.16816.F32 R8, R208.reuse, R200, R8 ;  /* 0x000000c8d008723c */ /* 0x040ff00000001808 */
[-C--:B------:R-:W-:Y:S08]  /*7e70*/  HMMA.16816.F32 R12, R208, R202.reuse, R12 ;  /* 0x000000cad00c723c */ /* 0x080ff0000000180c */
[C---:B------:R-:W-:Y:S01]  /*7e80*/  HMMA.16816.F32 R16, R196.reuse, R202, R16 ;  /* 0x000000cac410723c */ /* 0x040fe20000001810 */
[----:B------:R-:W4:Y:S07]  /*7e90*/  LDSM.16.M88.4 R200, [R230+0x5100] ;  /* 0x00510000e6c8783b */ /* 0x000f2e0000000200 */
[-C--:B-1----:R-:W-:Y:S08]  /*7ea0*/  HMMA.16816.F32 R20, R196, R192.reuse, R20 ;  /* 0x000000c0c414723c */ /* 0x082ff00000001814 */
        /* <DEDUP_REMOVED lines=9> */
[----:B------:R-:W1:Y:S07]  /*7f40*/  LDSM.16.M88.4 R172, [R230+0x5900] ;  /* 0x00590000e6ac783b */ /* 0x000e6e0000000200 */
[-C--:B------:R-:W-:Y:S01]  /*7f50*/  HMMA.16816.F32 R4, R204, R212.reuse, R4 ;  /* 0x000000d4cc04723c */ /* 0x080fe20000001804 */
[----:B------:R-:W3:Y:S07]  /*7f60*/  LDSM.16.M88.4 R196, [R229+0x1800] ;  /* 0x00180000e5c4783b */ /* 0x000eee0000000200 */
[C---:B--2---:R-:W-:Y:S08]  /*7f70*/  HMMA.16816.F32 R8, R216.reuse, R212, R8 ;  /* 0x000000d4d808723c */ /* 0x044ff00000001808 */
[-C--:B------:R-:W-:Y:S08]  /*7f80*/  HMMA.16816.F32 R12, R216, R214.reuse, R12 ;  /* 0x000000d6d80c723c */ /* 0x080ff0000000180c */
[C---:B------:R-:W-:Y:S01]  /*7f90*/  HMMA.16816.F32 R16, R204.reuse, R214, R16 ;  /* 0x000000d6cc10723c */ /* 0x040fe20000001810 */
[----:B------:R-:W2:Y:S07]  /*7fa0*/  LDSM.16.M88.4 R212, [R229+0x2000] ;  /* 0x00200000e5d4783b */ /* 0x000eae0000000200 */
[-C--:B----4-:R-:W-:Y:S08]  /*7fb0*/  HMMA.16816.F32 R20, R204, R200.reuse, R20 ;  /* 0x000000c8cc14723c */ /* 0x090ff00000001814 */
[C---:B------:R-:W-:Y:S08]  /*7fc0*/  HMMA.16816.F32 R24, R216.reuse, R200, R24 ;  /* 0x000000c8d818723c */ /* 0x040ff00000001818 */
[-C--:B------:R-:W-:Y:S08]  /*7fd0*/  HMMA.16816.F32 R28, R216, R202.reuse, R28 ;  /* 0x000000cad81c723c */ /* 0x080ff0000000181c */
[C---:B------:R-:W-:Y:S01]  /*7fe0*/  HMMA.16816.F32 R32, R204.reuse, R202, R32 ;  /* 0x000000cacc20723c */ /* 0x040fe20000001820 */
[----:B------:R-:W4:Y:S01]  /*7ff0*/  LDSM.16.M88.4 R200, [R229+0x2800] ;  /* 0x00280000e5c8783b */ /* 0x000f220000000200 */
[----:B------:R-:W-:Y:S06]  /*8000*/  DEPBAR.LE SB0, 0x0 ;  /* 0x000080000000791a */ /* 0x000fec0000000000 */
[-C--:B-1----:R-:W-:Y:S01]  /*8010*/  HMMA.16816.F32 R36, R204, R172.reuse, R36 ;  /* 0x000000accc24723c */ /* 0x082fe20000001824 */
[----:B------:R-:W-:Y:S07]  /*8020*/  BAR.SYNC.DEFER_BLOCKING 0x0 ;  /* 0x0000000000007b1d */ /* 0x000fee0000010000 */
[C---:B------:R-:W-:Y:S08]  /*8030*/  HMMA.16816.F32 R40, R216.reuse, R172, R40 ;  /* 0x000000acd828723c */ /* 0x040ff00000001828 */
[-C--:B------:R-:W-:Y:S08]  /*8040*/  HMMA.16816.F32 R44, R216, R174.reuse, R44 ;  /* 0x000000aed82c723c */ /* 0x080ff0000000182c */
[----:B------:R-:W-:Y:S08]  /*8050*/  HMMA.16816.F32 R48, R204, R174, R48 ;  /* 0x000000aecc30723c */ /* 0x000ff00000001830 */
[-C--:B---3--:R-:W-:Y:S08]  /*8060*/  HMMA.16816.F32 R4, R192, R196.reuse, R4 ;  /* 0x000000c4c004723c */ /* 0x088ff00000001804 */
[C---:B------:R-:W-:Y:S08]  /*8070*/  HMMA.16816.F32 R8, R208.reuse, R196, R8 ;  /* 0x000000c4d008723c */ /* 0x040ff00000001808 */
[-C--:B------:R-:W-:Y:S08]  /*8080*/  HMMA.16816.F32 R12, R208, R198.reuse, R12 ;  /* 0x000000c6d00c723c */ /* 0x080ff0000000180c */
[C---:B------:R-:W-:Y:S08]  /*8090*/  HMMA.16816.F32 R16, R192.reuse, R198, R16 ;  /* 0x000000c6c010723c */ /* 0x040ff00000001810 */
[-C--:B--2---:R-:W-:Y:S08]  /*80a0*/  HMMA.16816.F32 R20, R192, R212.reuse, R20 ;  /* 0x000000d4c014723c */ /* 0x084ff00000001814 */
[C---:B------:R-:W-:Y:S08]  /*80b0*/  HMMA.16816.F32 R24, R208.reuse, R212, R24 ;  /* 0x000000d4d018723c */ /* 0x040ff00000001818 */
[-C--:B------:R-:W-:Y:S08]  /*80c0*/  HMMA.16816.F32 R28, R208, R214.reuse, R28 ;  /* 0x000000d6d01c723c */ /* 0x080ff0000000181c */
[C---:B------:R-:W-:Y:S08]  /*80d0*/  HMMA.16816.F32 R32, R192.reuse, R214, R32 ;  /* 0x000000d6c020723c */ /* 0x040ff00000001820 */
[-C--:B----4-:R-:W-:Y:S08]  /*80e0*/  HMMA.16816.F32 R36, R192, R200.reuse, R36 ;  /* 0x000000c8c024723c */ /* 0x090ff00000001824 */
[C---:B------:R-:W-:Y:S08]  /*80f0*/  HMMA.16816.F32 R40, R208.reuse, R200, R40 ;  /* 0x000000c8d028723c */ /* 0x040ff00000001828 */
[-C--:B------:R-:W-:Y:S08]  /*8100*/  HMMA.16816.F32 R44, R208, R202.reuse, R44 ;  /* 0x000000cad02c723c */ /* 0x080ff0000000182c */
[----:B------:R-:W-:Y:S01]  /*8110*/  HMMA.16816.F32 R48, R192, R202, R48 ;  /* 0x000000cac030723c */ /* 0x000fe20000001830 */
[----:B------:R-:W-:-:S07]  /*8120*/  @!P0 BRA `(.L_x_612) ;  /* 0x0000037000008947 */ /* 0x000fce0003800000 */
[----:B------:R-:W2:Y:S01]  /*8130*/  LDL R0, [R1+0x4] ;  /* 0x0000040001007983 */ /* 0x000ea20000100800 */
[----:B------:R-:W-:Y:S01]  /*8140*/  UIMAD UR4, UR24, 0x30, UR10 ;  /* 0x00000030180478a4 */ /* 0x000fe2000f8e020a */
[----:B------:R-:W-:Y:S05]  /*8150*/  IMAD.MOV.U32 R242, RZ, RZ, RZ ;  /* 0x000000fffff27224 */ /* 0x000fea00078e00ff */
[----:B------:R-:W-:Y:S05]  /*8160*/  IMAD.U32 R2, RZ, RZ, UR4 ;  /* 0x00000004ff027e24 */ /* 0x000fea000f8e00ff */
[----:B--2---:R-:W-:Y:S05]  /*8170*/  IADD3 R2, R2, -0x30, R0 ;  /* 0xffffffd002027810 */ /* 0x004fea0007ffe000 */
        /* <DEDUP_REMOVED lines=15> */
[----:B-1----:R-:W-:Y:S04]  /*8270*/  IADD3 R169, -R220, 0x10, RZ ;  /* 0x00000010dca97810 */ /* 0x002fe80007ffe1ff */
[----:B------:R-:W-:Y:S02]  /*8280*/  LOP3.LUT R169, R169, 0xf, RZ, 0xc0, !PT ;  /* 0x0000000fa9a97812 */ /* 0x000fe400078ec0ff */
[----:B--2---:R-:W-:Y:S01]  /*8290*/  SHF.R.S32.HI R165, RZ, 0x1f, R242 ;  /* 0x0000001fffa57819 */ /* 0x004fe200000114f2 */
[----:B------:R-:W-:Y:S04]  /*82a0*/  IMAD.WIDE.U32 R2, R242, c[0x0][0x1f0], R2 ;  /* 0x00007c00f2027a25 */ /* 0x000fe800078e0002 */
[----:B------:R-:W-:Y:S01]  /*82b0*/  IMAD R165, R165, c[0x0][0x1f0], RZ ;  /* 0x00007c00a5a57a24 */ /* 0x000fe200078e02ff */
[----:B------:R-:W-:Y:S03]  /*82c0*/  IADD3 R0, P0, R2, UR14, RZ ;  /* 0x0000000e02007c10 */ /* 0x000fe6000ff1e0ff */
[----:B------:R-:W-:Y:S05]  /*82d0*/  IMAD R165, R242, c[0x0][0x1f4], R165 ;  /* 0x00007d00f2a57a24 */ /* 0x000fea00078e02a5 */
[----:B------:R-:W-:Y:S02]  /*82e0*/  IADD3.X R3, R3, UR6, R165, P0, !PT ;  /* 0x0000000603037c10 */ /* 0x000fe400087fe4a5 */
[C---:B------:R-:W-:Y:S04]  /*82f0*/  LEA R2, P0, R0.reuse, c[0x0][0x1c8], 0x1 ;  /* 0x0000720000027a11 */ /* 0x040fe800078008ff */
[----:B------:R-:W-:Y:S01]  /*8300*/  LEA.HI.X R0, R0, c[0x0][0x1cc], R3, 0x1, P0 ;  /* 0x0000730000007a11 */ /* 0x000fe200000f0c03 */
[----:B------:R-:W1:Y:S04]  /*8310*/  SHFL.IDX PT, R172, R2, 0x1, 0x181f ;  /* 0x00381f0002ac7f89 */ /* 0x000e6800000e0000 */
[----:B------:R-:W2:Y:S04]  /*8320*/  SHFL.IDX PT, R3, R2, RZ, 0x181f ;  /* 0x00181fff02037589 */ /* 0x000ea800000e0000 */
[----:B------:R-:W3:Y:S04]  /*8330*/  SHFL.IDX PT, R165, R0, RZ, 0x181f ;  /* 0x00181fff00a57589 */ /* 0x000ee800000e0000 */
[----:B------:R-:W4:Y:S04]  /*8340*/  SHFL.IDX PT, R2, R2, 0x2, 0x181f ;  /* 0x00581f0002027f89 */ /* 0x000f2800000e0000 */
[----:B------:R-:W4:Y:S04]  /*8350*/  SHFL.IDX PT, R167, R0, 0x1, 0x181f ;  /* 0x00381f0000a77f89 */ /* 0x000f2800000e0000 */
[----:B------:R-:W4:Y:S01]  /*8360*/  SHFL.IDX PT, R0, R0, 0x2, 0x181f ;  /* 0x00581f0000007f89 */ /* 0x000f2200000e0000 */
[CC--:B-1---5:R-:W-:Y:S02]  /*8370*/  IADD3 R174, P1, R172.reuse, R221.reuse, RZ ;  /* 0x000000ddacae7210 */ /* 0x0e2fe40007f3e0ff */
[CC--:B--2---:R-:W-:Y:S02]  /*8380*/  IADD3 R194, P0, R3.reuse, R221.reuse, RZ ;  /* 0x000000dd03c27210 */ /* 0x0c4fe40007f1e0ff */
[-C--:B------:R-:W-:Y:S03]  /*8390*/  IADD3 R192, P2, R3, R248.reuse, RZ ;  /* 0x000000f803c07210 */ /* 0x080fe60007f5e0ff */
[C-C-:B---3--:R-:W-:Y:S01]  /*83a0*/  IMAD.X R195, R165.reuse, 0x1, R250.reuse, P0 ;  /* 0x00000001a5c37824 */ /* 0x148fe200000e06fa */
[----:B------:R-:W-:Y:S01]  /*83b0*/  IADD3 R172, P0, R172, R248, RZ ;  /* 0x000000f8acac7210 */ /* 0x000fe20007f1e0ff */
[--C-:B------:R-:W-:Y:S01]  /*83c0*/  IMAD.X R193, R165, 0x1, R249.reuse, P2 ;  /* 0x00000001a5c17824 */ /* 0x100fe200010e06f9 */
[----:B----4-:R-:W-:Y:S02]  /*83d0*/  IADD3 R168, P2, R2, R221, RZ ;  /* 0x000000dd02a87210 */ /* 0x010fe40007f5e0ff */
[----:B------:R1:W-:Y:S01]  /*83e0*/  LDGSTS.E.BYPASS.LTC128B.128 [R244+0x3100], [R194.64], !P6 ;  /* 0x03100000c2f47fae */ /* 0x0003e2000f101d54 */
        /* <DEDUP_REMOVED lines=11> */
.L_x_612:
[----:B-1----:R-:W-:Y:S01]  /*84a0*/  IMAD.MOV.U32 R3, RZ, RZ, c[0x0][0x2ac] ;  /* 0x0000ab00ff037624 */ /* 0x002fe200078e00ff */
[----:B------:R-:W2:Y:S01]  /*84b0*/  LDL R2, [R1+0x1c] ;  /* 0x00001c0001027983 */ /* 0x000ea20000100800 */
[----:B------:R-:W-:Y:S02]  /*84c0*/  UISETP.NE.AND UP1, UPT, UR13, URZ, UPT ;  /* 0x0000003f0d00728c */ /* 0x000fe4000bf25270 */
[----:B------:R-:W-:Y:S01]  /*84d0*/  UIMAD UR4, UR24, -0x30, URZ ;  /* 0xffffffd0180478a4 */ /* 0x000fe2000f8e023f */
[----:B------:R-:W3:Y:S01]  /*84e0*/  LDL R194, [R1+0x8] ;  /* 0x0000080001c27983 */ /* 0x000ee20000100800 */
[----:B------:R-:W-:Y:S02]  /*84f0*/  UISETP.NE.AND UP0, UPT, UR12, URZ, UPT ;  /* 0x0000003f0c00728c */ /* 0x000fe4000bf05270 */
[----:B------:R-:W-:Y:S01]  /*8500*/  PLOP3.LUT P1, PT, PT, PT, UP1, 0x80, 0x0 ;  /* 0x000000000000781c */ /* 0x000fe20003f2f018 */
[----:B------:R-:W0:Y:S01]  /*8510*/  LDGDEPBAR ;  /* 0x00000000000079af */ /* 0x000e220000000000 */
[----:B------:R-:W-:Y:S11]  /*8520*/  PLOP3.LUT P0, PT, PT, PT, UP1, 0x80, 0x0 ;  /* 0x000000000000781c */ /* 0x000ff60003f0f018 */
[----:B--2---:R-:W-:Y:S04]  /*8530*/  @P1 IMAD.HI.U32 R0, R2, c[0x0][0x2c8], RZ ;  /* 0x0000b20002001a27 */ /* 0x004fe800078e00ff */
[----:B------:R-:W-:Y:S01]  /*8540*/  IMAD.MOV.U32 R172, RZ, RZ, R2 ;  /* 0x000000ffffac7224 */ /* 0x000fe200078e0002 */
[----:B------:R-:W-:Y:S01]  /*8550*/  @P0 SHF.R.U32.HI R172, RZ, c[0x0][0x2cc], R0 ;  /* 0x0000b300ffac0a19 */ /* 0x000fe20000011600 */
[----:B------:R-:W-:Y:S01]  /*8560*/  IMAD.U32 R2, RZ, RZ, UR4 ;  /* 0x00000004ff027e24 */ /* 0x000fe2000f8e00ff */
[----:B------:R-:W-:Y:S03]  /*8570*/  PLOP3.LUT P0, PT, PT, PT, UP0, 0x40, 0x0 ;  /* 0x000000000000781c */ /* 0x000fe60003f0e808 */
[----:B------:R-:W1:Y:S01]  /*8580*/  SHFL.IDX PT, R0, R172, RZ, 0x1c1f ;  /* 0x001c1fffac007589 */ /* 0x000e6200000e0000 */
[----:B---3--:R-:W-:Y:S05]  /*8590*/  IADD3 R174, -R194, 0x1, R2 ;  /* 0x00000001c2ae7810 */ /* 0x008fea0007ffe102 */
        /* <DEDUP_REMOVED lines=22> */
.L_x_615:
[----:B------:R-:W-:Y:S04]  /*8700*/  MOV R2, c[0x0][0x32c] ;  /* 0x0000cb0000027a02 */ /* 0x000fe80000000f00 */
[----:B------:R-:W-:Y:S11]  /*8710*/  ISETP.NE.AND P0, PT, R2, 0x1, PT ;  /* 0x000000010200780c */ /* 0x000ff60003f05270 */
[----:B------:R-:W-:Y:S02]  /*8720*/  @!UPT UIADD3 URZ, URZ, URZ, URZ ;  /* 0x0000003f3f3ff290 */ /* 0x000fe4000fffe03f */
[----:B------:R-:W-:Y:S05]  /*8730*/  @P0 IMAD.HI.U32 R2, R0, c[0x0][0x330], RZ ;  /* 0x0000cc0000020a27 */ /* 0x000fea00078e00ff */
[----:B------:R-:W-:Y:S02]  /*8740*/  @P0 SHF.R.U32.HI R0, RZ, c[0x0][0x334], R2 ;  /* 0x0000cd00ff000a19 */ /* 0x000fe40000011602 */
.L_x_616:
[----:B------:R-:W-:Y:S05]  /*8750*/  BSYNC B0 ;  /* 0x0000000000007941 */ /* 0x000fea0003800000 */
.L_x_614:
[----:B------:R-:W-:Y:S05]  /*8760*/  IADD3 R2, -R194, UR4, RZ ;  /* 0x00000004c2027c10 */ /* 0x000fea000fffe1ff */
[----:B------:R-:W-:Y:S05]  /*8770*/  IMAD R0, R0, c[0x0][0x32c], R2 ;  /* 0x0000cb0000007a24 */ /* 0x000fea00078e0202 */
[----:B------:R-:W-:Y:S02]  /*8780*/  IADD3 R2, R0, c[0x0][0x32c], RZ ;  /* 0x0000cb0000027a10 */ /* 0x000fe40007ffe0ff */
[----:B------:R-:W-:Y:S02]  /*8790*/  IMNMX R167, R167, R0, !PT ;  /* 0x00000000a7a77217 */ /* 0x000fe40007800200 */
[----:B------:R-:W-:Y:S02]  /*87a0*/  IMNMX R168, R168, R2, PT ;  /* 0x00000002a8a87217 */ /* 0x000fe40003800200 */
.L_x_613:
[----:B------:R-:W1:Y:S01]  /*87b0*/  SHFL.IDX PT, R0, R172, 0x1, 0x1c1f ;  /* 0x003c1f00ac007f89 */ /* 0x000e6200000e0000 */
[----:B------:R-:W-:Y:S06]  /*87c0*/  UISETP.NE.AND UP0, UPT, UR12, URZ, UPT ;  /* 0x0000003f0c00728c */ /* 0x000fec000bf05270 */
[----:B------:R-:W-:Y:S02]  /*87d0*/  PLOP3.LUT P0, PT, PT, PT, UP0, 0x40, 0x0 ;  /* 0x000000000000781c */ /* 0x000fe40003f0e808 */
[----:B-1----:R-:W-:Y:S01]  /*87e0*/  IADD3 R3, R174, R0, RZ ;  /* 0x00000000ae037210 */ /* 0x002fe20007ffe0ff */
[----:B------:R-:W-:Y:S10]  /*87f0*/  IMAD.IADD R165, R173, 0x1, R0 ;  /* 0x00000001ada57824 */ /* 0x000ff400078e0200 */
        /* <DEDUP_REMOVED lines=16> */
.L_x_619:
[----:B------:R-:W-:Y:S04]  /*8900*/  MOV R2, 0x1 ;  /* 0x0000000100027802 */ /* 0x000fe80000000f00 */
[----:B------:R-:W-:Y:S11]  /*8910*/  ISETP.NE.AND P0, PT, R2, c[0x0][0x32c], PT ;  /* 0x0000cb0002007a0c */ /* 0x000ff60003f05270 */
[----:B------:R-:W-:Y:S02]  /*8920*/  @!UPT UIADD3 URZ, URZ, URZ, URZ ;  /* 0x0000003f3f3ff290 */ /* 0x000fe4000fffe03f */
[----:B------:R-:W-:Y:S05]  /*8930*/  @P0 IMAD.HI.U32 R2, R0, c[0x0][0x330], RZ ;  /* 0x0000cc0000020a27 */ /* 0x000fea00078e00ff */
[----:B------:R-:W-:Y:S02]  /*8940*/  @P0 SHF.R.U32.HI R0, RZ, c[0x0][0x334], R2 ;  /* 0x0000cd00ff000a19 */ /* 0x000fe40000011602 */
.L_x_620:
[----:B------:R-:W-:Y:S05]  /*8950*/  BSYNC B0 ;  /* 0x0000000000007941 */ /* 0x000fea0003800000 */
.L_x_618:
[----:B------:R-:W-:Y:S05]  /*8960*/  IADD3 R2, -R194, UR4, RZ ;  /* 0x00000004c2027c10 */ /* 0x000fea000fffe1ff */
[----:B------:R-:W-:Y:S05]  /*8970*/  IMAD R0, R0, c[0x0][0x32c], R2 ;  /* 0x0000cb0000007a24 */ /* 0x000fea00078e0202 */
[----:B------:R-:W-:Y:S02]  /*8980*/  IADD3 R2, R0, c[0x0][0x32c], RZ ;  /* 0x0000cb0000027a10 */ /* 0x000fe40007ffe0ff */
[----:B------:R-:W-:Y:S02]  /*8990*/  IMNMX R3, R3, R0, !PT ;  /* 0x0000000003037217 */ /* 0x000fe40007800200 */
[----:B------:R-:W-:Y:S02]  /*89a0*/  IMNMX R165, R165, R2, PT ;  /* 0x00000002a5a57217 */ /* 0x000fe40003800200 */
.L_x_617:
        /* <DEDUP_REMOVED lines=21> */
.L_x_623:
[----:B------:R-:W-:Y:S04]  /*8b00*/  MOV R175, c[0x0][0x32c] ;  /* 0x0000cb0000af7a02 */ /* 0x000fe80000000f00 */
[----:B------:R-:W-:Y:S11]  /*8b10*/  ISETP.NE.AND P0, PT, R175, 0x1, PT ;  /* 0x00000001af00780c */ /* 0x000ff60003f05270 */
[----:B------:R-:W-:Y:S02]  /*8b20*/  @!UPT UIADD3 URZ, URZ, URZ, URZ ;  /* 0x0000003f3f3ff290 */ /* 0x000fe4000fffe03f */
[----:B------:R-:W-:Y:S05]  /*8b30*/  @P0 IMAD.HI.U32 R175, R169, c[0x0][0x330], RZ ;  /* 0x0000cc00a9af0a27 */ /* 0x000fea00078e00ff */
[----:B------:R-:W-:Y:S02]  /*8b40*/  @P0 SHF.R.U32.HI R169, RZ, c[0x0][0x334], R175 ;  /* 0x0000cd00ffa90a19 */ /* 0x000fe400000116af */
.L_x_624:
[----:B------:R-:W-:Y:S05]  /*8b50*/  BSYNC B0 ;  /* 0x0000000000007941 */ /* 0x000fea0003800000 */
.L_x_622:
[----:B------:R-:W-:Y:S05]  /*8b60*/  IADD3 R175, -R194, UR4, RZ ;  /* 0x00000004c2af7c10 */ /* 0x000fea000fffe1ff */
[----:B------:R-:W-:Y:S05]  /*8b70*/  IMAD R169, R169, c[0x0][0x32c], R175 ;  /* 0x0000cb00a9a97a24 */ /* 0x000fea00078e02af */
[----:B------:R-:W-:Y:S02]  /*8b80*/  IADD3 R175, R169, c[0x0][0x32c], RZ ;  /* 0x0000cb00a9af7a10 */ /* 0x000fe40007ffe0ff */
[----:B------:R-:W-:Y:S02]  /*8b90*/  IMNMX R0, R0, R169, !PT ;  /* 0x000000a900007217 */ /* 0x000fe40007800200 */
[----:B------:R-:W-:Y:S02]  /*8ba0*/  IMNMX R2, R2, R175, PT ;  /* 0x000000af02027217 */ /* 0x000fe40003800200 */
.L_x_621:
[----:B------:R-:W-:Y:S02]  /*8bb0*/  UISETP.GE.AND UP1, UPT, UR4, 0x1, UPT ;  /* 0x000000010400788c */ /* 0x000fe4000bf26270 */
[----:B------:R-:W-:Y:S02]  /*8bc0*/  UISETP.GE.AND UP0, UPT, UR4, 0x2, UPT ;  /* 0x000000020400788c */ /* 0x000fe4000bf06270 */
[----:B------:R-:W-:Y:S02]  /*8bd0*/  UISETP.GE.AND UP2, UPT, UR4, 0x9, UPT ;  /* 0x000000090400788c */ /* 0x000fe4000bf46270 */
[----:B------:R-:W-:Y:S01]  /*8be0*/  PLOP3.LUT P0, PT, PT, PT, UP1, 0x40, 0x0 ;  /* 0x000000000000781c */ /* 0x000fe20003f0e818 */
[----:B------:R-:W-:Y:S01]  /*8bf0*/  UP2UR UR29, UPR, URZ, 0x2 ;  /* 0x000000023f1d7883 */ /* 0x000fe20008000000 */
[----:B------:R-:W-:Y:S01]  /*8c00*/  PLOP3.LUT P1, PT, PT, PT, UP0, 0x40, 0x0 ;  /* 0x000000000000781c */ /* 0x000fe20003f2e808 */
[----:B------:R-:W-:Y:S01]  /*8c10*/  UP2UR UR28, UPR, URZ, 0x1 ;  /* 0x000000013f1c7883 */ /* 0x000fe20008000000 */
[C---:B------:R-:W-:Y:S01]  /*8c20*/  ISETP.GT.AND P0, PT, R3.reuse, RZ, P0 ;  /* 0x000000ff0300720c */ /* 0x040fe20000704270 */
[----:B------:R-:W-:Y:S01]  /*8c30*/  UISETP.GE.AND UP6, UPT, UR4, 0x12, UPT ;  /* 0x000000120400788c */ /* 0x000fe2000bfc6270 */
[----:B------:R-:W-:Y:S01]  /*8c40*/  ISETP.GT.AND P1, PT, R3, 0x1, P1 ;  /* 0x000000010300780c */ /* 0x000fe20000f24270 */
[----:B------:R-:W-:Y:S01]  /*8c50*/  UISETP.GE.AND UP4, UPT, UR4, 0x1a, UPT ;  /* 0x0000001a0400788c */ /* 0x000fe2000bf86270 */
[C---:B------:R-:W-:Y:S01]  /*8c60*/  ISETP.LT.OR P0, PT, R165.reuse, 0x1, P0 ;  /* 0x00000001a500780c */ /* 0x040fe20000701670 */
[----:B------:R-:W-:Y:S01]  /*8c70*/  UISETP.GE.AND UP5, UPT, UR4, 0x19, UPT ;  /* 0x000000190400788c */ /* 0x000fe2000bfa6270 */
[----:B------:R-:W-:Y:S01]  /*8c80*/  ISETP.LT.OR P1, PT, R165, 0x2, P1 ;  /* 0x00000002a500780c */ /* 0x000fe20000f21670 */
[----:B------:R-:W-:Y:S01]  /*8c90*/  UISETP.GE.AND UP3, UPT, UR4, 0x21, UPT ;  /* 0x000000210400788c */ /* 0x000fe2000bf66270 */
[----:B------:R-:W-:Y:S01]  /*8ca0*/  FSEL R175, R6, -INF , !P0 ;  /* 0xff80000006af7808 */ /* 0x000fe20004000000 */
[----:B------:R-:W-:Y:S01]  /*8cb0*/  UP2UR UR27, UPR, URZ, 0x4 ;  /* 0x000000043f1b7883 */ /* 0x000fe20008000000 */
[----:B------:R-:W-:Y:S01]  /*8cc0*/  PLOP3.LUT P0, PT, PT, PT, UP0, 0x40, 0x0 ;  /* 0x000000000000781c */ /* 0x000fe20003f0e808 */
[----:B------:R-:W-:Y:S01]  /*8cd0*/  UISETP.GE.AND UP0, UPT, UR4, 0x11, UPT ;  /* 0x000000110400788c */ /* 0x000fe2000bf06270 */
[----:B------:R-:W-:Y:S01]  /*8ce0*/  PLOP3.LUT P2, PT, PT, PT, UP1, 0x40, 0x0 ;  /* 0x000000000000781c */ /* 0x000fe20003f4e818 */
[----:B------:R-:W-:Y:S01]  /*8cf0*/  UISETP.GE.AND UP1, UPT, UR4, 0xa, UPT ;  /* 0x0000000a0400788c */ /* 0x000fe2000bf26270 */
[----:B------:R-:W-:Y:S01]  /*8d00*/  ISETP.GT.AND P0, PT, R167, 0x1, P0 ;  /* 0x00000001a700780c */ /* 0x000fe20000704270 */
[----:B------:R-:W-:Y:S01]  /*8d10*/  UP2UR UR25, UPR, URZ, 0x1 ;  /* 0x000000013f197883 */ /* 0x000fe20008000000 */
[----:B------:R-:W-:Y:S01]  /*8d20*/  FSEL R192, R7, -INF , !P1 ;  /* 0xff80000007c07808 */ /* 0x000fe20004800000 */
[----:B------:R-:W-:Y:S01]  /*8d30*/  UP2UR UR26, UPR, URZ, 0x2 ;  /* 0x000000023f1a7883 */ /* 0x000fe20008000000 */
[----:B------:R-:W-:Y:S01]  /*8d40*/  PLOP3.LUT P1, PT, PT, PT, UP2, 0x40, 0x0 ;  /* 0x000000000000781c */ /* 0x000fe20003f2e828 */
[----:B------:R-:W-:Y:S01]  /*8d50*/  UP2UR UR30, UPR, URZ, 0x40 ;  /* 0x000000403f1e7883 */ /* 0x000fe20008000000 */
[----:B------:R-:W-:Y:S02]  /*8d60*/  ISETP.LT.OR P0, PT, R168, 0x2, P0 ;  /* 0x00000002a800780c */ /* 0x000fe40000701670 */
[----:B------:R-:W-:Y:S02]  /*8d70*/  ISETP.GT.AND P1, PT, R3, 0x8, P1 ;  /* 0x000000080300780c */ /* 0x000fe40000f24270 */
[----:B------:R-:W-:Y:S02]  /*8d80*/  FSEL R7, R5, -INF , !P0 ;  /* 0xff80000005077808 */ /* 0x000fe40004000000 */
[----:B------:R-:W-:Y:S02]  /*8d90*/  PLOP3.LUT P0, PT, PT, PT, UP1, 0x40, 0x0 ;  /* 0x000000000000781c */ /* 0x000fe40003f0e818 */
[----:B------:R-:W-:Y:S02]  /*8da0*/  ISETP.LT.OR P1, PT, R165, 0x9, P1 ;  /* 0x00000009a500780c */ /* 0x000fe40000f21670 */
[----:B------:R-:W-:Y:S02]  /*8db0*/  ISETP.GT.AND P0, PT, R3, 0x9, P0 ;  /* 0x000000090300780c */ /* 0x000fe40000704270 */
[----:B------:R-:W-:Y:S02]  /*8dc0*/  ISETP.GT.AND P2, PT, R167, RZ, P2 ;  /* 0x000000ffa700720c */ /* 0x000fe40001744270 */
[----:B------:R-:W-:Y:S02]  /*8dd0*/  FSEL R193, R18, -INF , !P1 ;  /* 0xff80000012c17808 */ /* 0x000fe40004800000 */
[----:B------:R-:W-:Y:S01]  /*8de0*/  PLOP3.LUT P1, PT, PT, PT, UP1, 0x40, 0x0 ;  /* 0x000000000000781c */ /* 0x000fe20003f2e818 */
[----:B------:R-:W-:Y:S01]  /*8df0*/  UISETP.GE.AND UP1, UPT, UR4, 0x29, UPT ;  /* 0x000000290400788c */ /* 0x000fe2000bf26270 */
[----:B------:R-:W-:Y:S02]  /*8e00*/  ISETP.LT.OR P0, PT, R165, 0xa, P0 ;  /* 0x0000000aa500780c */ /* 0x000fe40000701670 */
[----:B------:R-:W-:Y:S02]  /*8e10*/  ISETP.LT.OR P2, PT, R168, 0x1, P2 ;  /* 0x00000001a800780c */ /* 0x000fe40001741670 */
[----:B------:R-:W-:Y:S02]  /*8e20*/  ISETP.GT.AND P1, PT, R167, 0x9, P1 ;  /* 0x00000009a700780c */ /* 0x000fe40000f24270 */
[----:B------:R-:W-:Y:S02]  /*8e30*/  FSEL R19, R19, -INF , !P0 ;  /* 0xff80000013137808 */ /* 0x000fe40004000000 */
[----:B------:R-:W-:Y:S02]  /*8e40*/  PLOP3.LUT P0, PT, PT, PT, UP0, 0x40, 0x0 ;  /* 0x000000000000781c */ /* 0x000fe40003f0e808 */
[----:B------:R-:W-:Y:S02]  /*8e50*/  FSEL R6, R4, -INF , !P2 ;  /* 0xff80000004067808 */ /* 0x000fe40005000000 */
[----:B------:R-:W-:Y:S01]  /*8e60*/  PLOP3.LUT P2, PT, PT, PT, UP2, 0x40, 0x0 ;  /* 0x000000000000781c */ /* 0x000fe20003f4e828 */
[----:B------:R-:W-:Y:S01]  /*8e70*/  UISETP.GE.AND UP2, UPT, UR4, 0x22, UPT ;  /* 0x000000220400788c */ /* 0x000fe2000bf46270 */
[C---:B------:R-:W-:Y:S02]  /*8e80*/  ISETP.LT.OR P1, PT, R168.reuse, 0xa, P1 ;  /* 0x0000000aa800780c */ /* 0x040fe40000f21670 */
[----:B------:R-:W-:Y:S02]  /*8e90*/  ISETP.GT.AND P0, PT, R3, 0x10, P0 ;  /* 0x000000100300780c */ /* 0x000fe40000704270 */
[----:B------:R-:W-:Y:S02]  /*8ea0*/  ISETP.GT.AND P2, PT, R167, 0x8, P2 ;  /* 0x00000008a700780c */ /* 0x000fe40001744270 */
[----:B------:R-:W-:Y:S02]  /*8eb0*/  FSEL R18, R17, -INF , !P1 ;  /* 0xff80000011127808 */ /* 0x000fe40004800000 */
[----:B------:R-:W-:Y:S01]  /*8ec0*/  PLOP3.LUT P1, PT, PT, PT, UP0, 0x40, 0x0 ;  /* 0x000000000000781c */ /* 0x000fe20003f2e808 */
[----:B------:R-:W-:Y:S01]  /*8ed0*/  UISETP.GE.AND UP0, UPT, UR4, 0x2a, UPT ;  /* 0x0000002a0400788c */ /* 0x000fe2000bf06270 */
[----:B------:R-:W-:Y:S02]  /*8ee0*/  ISETP.LT.OR P0, PT, R165, 0x11, P0 ;  /* 0x00000011a500780c */ /* 0x000fe40000701670 */
[----:B------:R-:W-:Y:S02]  /*8ef0*/  ISETP.LT.OR P2, PT, R168, 0x9, P2 ;  /* 0x00000009a800780c */ /* 0x000fe40001741670 */
[C---:B------:R-:W-:Y:S02]  /*8f00*/  ISETP.GT.AND P1, PT, R167.reuse, 0x10, P1 ;  /* 0x00000010a700780c */ /* 0x040fe40000f24270 */
[----:B------:R-:W-:Y:S02]  /*8f10*/  FSEL R198, R22, -INF , !P0 ;  /* 0xff80000016c67808 */ /* 0x000fe40004000000 */
[----:B------:R-:W-:Y:S02]  /*8f20*/  PLOP3.LUT P0, PT, PT, PT, UP6, 0x40, 0x0 ;  /* 0x000000000000781c */ /* 0x000fe40003f0e868 */
[----:B------:R-:W-:Y:S02]  /*8f30*/  FSEL R16, R16, -INF , !P2 ;  /* 0xff80000010107808 */ /* 0x000fe40005000000 */
[----:B------:R-:W-:Y:S01]  /*8f40*/  PLOP3.LUT P2, PT, PT, PT, UP6, 0x40, 0x0 ;  /* 0x000000000000781c */ /* 0x000fe20003f4e868 */
[----:B------:R-:W-:Y:S01]  /*8f50*/  UISETP.NE.AND UP6, UPT, UR25, URZ, UPT ;  /* 0x0000003f1900728c */ /* 0x000fe2000bfc5270 */
[----:B------:R-:W-:Y:S02]  /*8f60*/  ISETP.LT.OR P1, PT, R168, 0x11, P1 ;  /* 0x00000011a800780c */ /* 0x000fe40000f21670 */
[----:B------:R-:W-:Y:S01]  /*8f70*/  ISETP.GT.AND P0, PT, R167, 0x11, P0 ;  /* 0x00000011a700780c */ /* 0x000fe20000704270 */
[----:B------:R-:W-:Y:S01]  /*8f80*/  UP2UR UR31, UPR, URZ, 0x40 ;  /* 0x000000403f1f7883 */ /* 0x000fe20008000000 */
[----:B------:R-:W-:Y:S01]  /*8f90*/  ISETP.GT.AND P2, PT, R3, 0x11, P2 ;  /* 0x000000110300780c */ /* 0x000fe20001744270 */
[----:B------:R-:W-:Y:S01]  /*8fa0*/  UISETP.NE.AND UP6, UPT, UR26, URZ, UPT ;  /* 0x0000003f1a00728c */ /* 0x000fe2000bfc5270 */
[----:B------:R-:W-:Y:S02]  /*8fb0*/  FSEL R196, R20, -INF , !P1 ;  /* 0xff80000014c47808 */ /* 0x000fe40004800000 */
[----:B------:R-:W-:Y:S01]  /*8fc0*/  PLOP3.LUT P1, PT, PT, PT, UP4, 0x40, 0x0 ;  /* 0x000000000000781c */ /* 0x000fe20003f2e848 */
[----:B------:R-:W-:Y:S01]  /*8fd0*/  UP2UR UR32, UPR, URZ, 0x40 ;  /* 0x000000403f207883 */ /* 0x000fe20008000000 */
[C---:B------:R-:W-:Y:S01]  /*8fe0*/  ISETP.LT.OR P0, PT, R168.reuse, 0x12, P0 ;  /* 0x00000012a800780c */ /* 0x040fe20000701670 */
[----:B------:R-:W-:Y:S01]  /*8ff0*/  UISETP.NE.AND UP6, UPT, UR27, URZ, UPT ;  /* 0x0000003f1b00728c */ /* 0x000fe2000bfc5270 */
[----:B------:R-:W-:Y:S02]  /*9000*/  ISETP.LT.OR P2, PT, R165, 0x12, P2 ;  /* 0x00000012a500780c */ /* 0x000fe40001741670 */
[----:B------:R-:W-:Y:S01]  /*9010*/  ISETP.GT.AND P1, PT, R3, 0x19, P1 ;  /* 0x000000190300780c */ /* 0x000fe20000f24270 */
[----:B------:R-:W-:Y:S01]  /*9020*/  UP2UR UR33, UPR, URZ, 0x40 ;  /* 0x000000403f217883 */ /* 0x000fe20008000000 */
[----:B------:R-:W-:Y:S01]  /*9030*/  FSEL R197, R21, -INF , !P0 ;  /* 0xff80000015c57808 */ /* 0x000fe20004000000 */
[----:B------:R-:W-:Y:S01]  /*9040*/  UISETP.NE.AND UP6, UPT, UR28, URZ, UPT ;  /* 0x0000003f1c00728c */ /* 0x000fe2000bfc5270 */
[----:B------:R-:W-:Y:S02]  /*9050*/  PLOP3.LUT P0, PT, PT, PT, UP5, 0x40, 0x0 ;  /* 0x000000000000781c */ /* 0x000fe40003f0e858 */
[----:B------:R-:W-:Y:S01]  /*9060*/  FSEL R199, R23, -INF , !P2 ;  /* 0xff80000017c77808 */ /* 0x000fe20005000000 */
[----:B------:R-:W-:Y:S01]  /*9070*/  UP2UR UR34, UPR, URZ, 0x40 ;  /* 0x000000403f227883 */ /* 0x000fe20008000000 */
[----:B------:R-:W-:Y:S01]  /*9080*/  PLOP3.LUT P2, PT, PT, PT, UP5, 0x40, 0x0 ;  /* 0x000000000000781c */ /* 0x000fe20003f4e858 */
[----:B------:R-:W-:Y:S01]  /*9090*/  UISETP.NE.AND UP6, UPT, UR29, URZ, UPT ;  /* 0x0000003f1d00728c */ /* 0x000fe2000bfc5270 */
[----:B------:R-:W-:Y:S02]  /*90a0*/  ISETP.LT.OR P1, PT, R165, 0x1a, P1 ;  /* 0x0000001aa500780c */ /* 0x000fe40000f21670 */
[----:B------:R-:W-:Y:S02]  /*90b0*/  ISETP.GT.AND P0, PT, R167, 0x18, P0 ;  /* 0x00000018a700780c */ /* 0x000fe40000704270 */
[----:B------:R-:W-:Y:S02]  /*90c0*/  ISETP.GT.AND P2, PT, R3, 0x18, P2 ;  /* 0x000000180300780c */ /* 0x000fe40001744270 */
[----:B------:R-:W-:Y:S02]  /*90d0*/  FSEL R209, R35, -INF , !P1 ;  /* 0xff80000023d17808 */ /* 0x000fe40004800000 */
[----:B------:R-:W-:Y:S02]  /*90e0*/  PLOP3.LUT P1, PT, PT, PT, UP3, 0x40, 0x0 ;  /* 0x000000000000781c */ /* 0x000fe40003f2e838 */
[----:B------:R-:W-:Y:S02]  /*90f0*/  ISETP.LT.OR P0, PT, R168, 0x19, P0 ;  /* 0x00000019a800780c */ /* 0x000fe40000701670 */
[----:B------:R-:W-:Y:S02]  /*9100*/  ISETP.LT.OR P2, PT, R165, 0x19, P2 ;  /* 0x00000019a500780c */ /* 0x000fe40001741670 */
[----:B------:R-:W-:Y:S02]  /*9110*/  ISETP.GT.AND P1, PT, R3, 0x20, P1 ;  /* 0x000000200300780c */ /* 0x000fe40000f24270 */
[----:B------:R-:W-:Y:S02]  /*9120*/  FSEL R201, R32, -INF , !P0 ;  /* 0xff80000020c97808 */ /* 0x000fe40004000000 */
[----:B------:R-:W-:Y:S02]  /*9130*/  PLOP3.LUT P0, PT, PT, PT, UP2, 0x40, 0x0 ;  /* 0x000000000000781c */ /* 0x000fe40003f0e828 */
[----:B------:R-:W-:Y:S02]  /*9140*/  FSEL R206, R34, -INF , !P2 ;  /* 0xff80000022ce7808 */ /* 0x000fe40005000000 */
[----:B------:R-:W-:Y:S02]  /*9150*/  PLOP3.LUT P2, PT, PT, PT, UP4, 0x40, 0x0 ;  /* 0x000000000000781c */ /* 0x000fe40003f4e848 */
[----:B------:R-:W-:Y:S02]  /*9160*/  ISETP.LT.OR P1, PT, R165, 0x21, P1 ;  /* 0x00000021a500780c */ /* 0x000fe40000f21670 */
[----:B------:R-:W-:Y:S02]  /*9170*/  ISETP.GT.AND P0, PT, R3, 0x21, P0 ;  /* 0x000000210300780c */ /* 0x000fe40000704270 */
[----:B------:R-:W-:Y:S02]  /*9180*/  ISETP.GT.AND P2, PT, R167, 0x19, P2 ;  /* 0x00000019a700780c */ /* 0x000fe40001744270 */
[----:B------:R-:W-:Y:S02]  /*9190*/  FSEL R219, R38, -INF , !P1 ;  /* 0xff80000026db7808 */ /* 0x000fe40004800000 */
[----:B------:R-:W-:Y:S02]  /*91a0*/  PLOP3.LUT P1, PT, PT, PT, UP2, 0x40, 0x0 ;  /* 0x000000000000781c */ /* 0x000fe40003f2e828 */
[----:B------:R-:W-:Y:S02]  /*91b0*/  ISETP.LT.OR P0, PT, R165, 0x22, P0 ;  /* 0x00000022a500780c */ /* 0x000fe40000701670 */
[C---:B------:R-:W-:Y:S02]  /*91c0*/  ISETP.LT.OR P2, PT, R168.reuse, 0x1a, P2 ;  /* 0x0000001aa800780c */ /* 0x040fe40001741670 */
[----:B------:R-:W-:Y:S02]  /*91d0*/  ISETP.GT.AND P1, PT, R167, 0x21, P1 ;  /* 0x00000021a700780c */ /* 0x000fe40000f24270 */
[----:B------:R-:W-:Y:S02]  /*91e0*/  FSEL R223, R39, -INF , !P0 ;  /* 0xff80000027df7808 */ /* 0x000fe40004000000 */
[----:B------:R-:W-:Y:S02]  /*91f0*/  PLOP3.LUT P0, PT, PT, PT, UP1, 0x40, 0x0 ;  /* 0x000000000000781c */ /* 0x000fe40003f0e818 */
[----:B------:R-:W-:Y:S02]  /*9200*/  FSEL R202, R33, -INF , !P2 ;  /* 0xff80000021ca7808 */ /* 0x000fe40005000000 */
[----:B------:R-:W-:Y:S02]  /*9210*/  PLOP3.LUT P2, PT, PT, PT, UP3, 0x40, 0x0 ;  /* 0x000000000000781c */ /* 0x000fe40003f4e838 */
[C---:B------:R-:W-:Y:S02]  /*9220*/  ISETP.LT.OR P1, PT, R168.reuse, 0x22, P1 ;  /* 0x00000022a800780c */ /* 0x040fe40000f21670 */
[----:B------:R-:W-:Y:S02]  /*9230*/  ISETP.GT.AND P0, PT, R3, 0x28, P0 ;  /* 0x000000280300780c */ /* 0x000fe40000704270 */
[----:B------:R-:W-:Y:S02]  /*9240*/  ISETP.GT.AND P2, PT, R167, 0x20, P2 ;  /* 0x00000020a700780c */ /* 0x000fe40001744270 */
[----:B------:R-:W-:Y:S02]  /*9250*/  FSEL R216, R37, -INF , !P1 ;  /* 0xff80000025d87808 */ /* 0x000fe40004800000 */
[----:B------:R-:W-:Y:S02]  /*9260*/  ISETP.LT.OR P1, PT, R165, 0x29, P0 ;  /* 0x00000029a500780c */ /* 0x000fe40000721670 */
[----:B------:R-:W-:Y:S02]  /*9270*/  PLOP3.LUT P0, PT, PT, PT, UP0, 0x40, 0x0 ;  /* 0x000000000000781c */ /* 0x000fe40003f0e808 */
[----:B------:R-:W-:Y:S02]  /*9280*/  ISETP.LT.OR P2, PT, R168, 0x21, P2 ;  /* 0x00000021a800780c */ /* 0x000fe40001741670 */
[----:B------:R-:W-:Y:S02]  /*9290*/  ISETP.GT.AND P0, PT, R3, 0x29, P0 ;  /* 0x000000290300780c */ /* 0x000fe40000704270 */
[----:B------:R-:W-:Y:S01]  /*92a0*/  FSEL R215, R36, -INF , !P2 ;  /* 0xff80000024d77808 */ /* 0x000fe20005000000 */
[----:B------:R-:W1:Y:S01]  /*92b0*/  SHFL.IDX PT, R3, R172, 0x3, 0x1c1f ;  /* 0x007c1f00ac037f89 */ /* 0x000e6200000e0000 */
[----:B------:R-:W-:Y:S02]  /*92c0*/  PLOP3.LUT P2, PT, PT, PT, UP1, 0x40, 0x0 ;  /* 0x000000000000781c */ /* 0x000fe40003f4e818 */
[----:B------:R-:W-:Y:S02]  /*92d0*/  ISETP.LT.OR P0, PT, R165, 0x2a, P0 ;  /* 0x0000002aa500780c */ /* 0x000fe40000701670 */
[----:B------:R-:W-:Y:S02]  /*92e0*/  ISETP.GT.AND P2, PT, R167, 0x28, P2 ;  /* 0x00000028a700780c */ /* 0x000fe40001744270 */
[----:B------:R-:W-:Y:S02]  /*92f0*/  FSEL R252, R50, -INF , !P1 ;  /* 0xff80000032fc7808 */ /* 0x000fe40004800000 */
[----:B------:R-:W-:Y:S02]  /*9300*/  PLOP3.LUT P1, PT, PT, PT, UP0, 0x40, 0x0 ;  /* 0x000000000000781c */ /* 0x000fe40003f2e808 */
[----:B------:R-:W-:Y:S02]  /*9310*/  FSEL R51, R51, -INF , !P0 ;  /* 0xff80000033337808 */ /* 0x000fe40004000000 */
[----:B------:R-:W-:Y:S01]  /*9320*/  PLOP3.LUT P0, PT, PT, PT, UP6, 0x40, 0x0 ;  /* 0x000000000000781c */ /* 0x000fe20003f0e868 */
[----:B------:R-:W-:Y:S01]  /*9330*/  UISETP.NE.AND UP6, UPT, UR34, URZ, UPT ;  /* 0x0000003f2200728c */ /* 0x000fe2000bfc5270 */
[----:B------:R-:W-:Y:S02]  /*9340*/  ISETP.LT.OR P2, PT, R168, 0x29, P2 ;  /* 0x00000029a800780c */ /* 0x000fe40001741670 */
[----:B------:R-:W-:Y:S02]  /*9350*/  ISETP.GT.AND P1, PT, R167, 0x29, P1 ;  /* 0x00000029a700780c */ /* 0x000fe40000f24270 */
[----:B------:R-:W-:Y:S02]  /*9360*/  FSEL R222, R48, -INF , !P2 ;  /* 0xff80000030de7808 */ /* 0x000fe40005000000 */
[----:B------:R-:W-:Y:S01]  /*9370*/  PLOP3.LUT P2, PT, PT, PT, UP6, 0x40, 0x0 ;  /* 0x000000000000781c */ /* 0x000fe20003f4e868 */
[----:B------:R-:W-:Y:S01]  /*9380*/  UISETP.NE.AND UP6, UPT, UR33, URZ, UPT ;  /* 0x0000003f2100728c */ /* 0x000fe2000bfc5270 */
[----:B------:R-:W-:Y:S02]  /*9390*/  ISETP.LT.OR P1, PT, R168, 0x2a, P1 ;  /* 0x0000002aa800780c */ /* 0x000fe40000f21670 */
[----:B------:R-:W-:Y:S02]  /*93a0*/  ISETP.GT.AND P0, PT, R0, RZ, P0 ;  /* 0x000000ff0000720c */ /* 0x000fe40000704270 */
        /* <DEDUP_REMOVED lines=9> */
[C---:B------:R-:W-:Y:S02]  /*9440*/  ISETP.GT.AND P0, PT, R0.reuse, 0x9, P0 ;  /* 0x000000090000780c */ /* 0x040fe40000704270 */
[----:B------:R-:W-:Y:S02]  /*9450*/  ISETP.GT.AND P1, PT, R0, 0x8, P1 ;  /* 0x000000080000780c */ /* 0x000fe40000f24270 */
[C---:B------:R-:W-:Y:S02]  /*9460*/  ISETP.LT.OR P0, PT, R2.reuse, 0xa, P0 ;  /* 0x0000000a0200780c */ /* 0x040fe40000701670 */
[----:B------:R-:W-:Y:S02]  /*9470*/  FSEL R17, R9, -INF , !P2 ;  /* 0xff80000009117808 */ /* 0x000fe40005000000 */
[----:B------:R-:W-:Y:S01]  /*9480*/  PLOP3.LUT P2, PT, PT, PT, UP6, 0x40, 0x0 ;  /* 0x000000000000781c */ /* 0x000fe20003f4e868 */
[----:B------:R-:W-:Y:S01]  /*9490*/  UISETP.NE.AND UP6, UPT, UR30, URZ, UPT ;  /* 0x0000003f1e00728c */ /* 0x000fe2000bfc5270 */
[----:B------:R-:W-:Y:S02]  /*94a0*/  ISETP.LT.OR P1, PT, R2, 0x9, P1 ;  /* 0x000000090200780c */ /* 0x000fe40000f21670 */
[----:B------:R-:W-:Y:S01]  /*94b0*/  FSEL R13, R13, -INF , !P0 ;  /* 0xff8000000d0d7808 */ /* 0x000fe20004000000 */
[----:B------:R-:W-:Y:S01]  /*94c0*/  UP2UR UR30, UPR, URZ, 0x40 ;  /* 0x000000403f1e7883 */ /* 0x000fe20008000000 */
[----:B------:R-:W-:Y:S02]  /*94d0*/  PLOP3.LUT P0, PT, PT, PT, UP5, 0x40, 0x0 ;  /* 0x000000000000781c */ /* 0x000fe40003f0e858 */
[----:B------:R-:W-:Y:S02]  /*94e0*/  FSEL R12, R12, -INF , !P1 ;  /* 0xff8000000c0c7808 */ /* 0x000fe40004800000 */
[----:B------:R-:W-:Y:S01]  /*94f0*/  PLOP3.LUT P1, PT, PT, PT, UP6, 0x40, 0x0 ;  /* 0x000000000000781c */ /* 0x000fe20003f2e868 */
[----:B------:R-:W-:Y:S01]  /*9500*/  UISETP.NE.AND UP6, UPT, UR12, URZ, UPT ;  /* 0x0000003f0c00728c */ /* 0x000fe2000bfc5270 */
[C---:B------:R-:W-:Y:S02]  /*9510*/  ISETP.GT.AND P0, PT, R0.reuse, 0x18, P0 ;  /* 0x000000180000780c */ /* 0x040fe40000704270 */
[C---:B------:R-:W-:Y:S02]  /*9520*/  ISETP.GT.AND P2, PT, R0.reuse, 0x10, P2 ;  /* 0x000000100000780c */ /* 0x040fe40001744270 */
[----:B------:R-:W-:Y:S02]  /*9530*/  ISETP.GT.AND P1, PT, R0, 0x11, P1 ;  /* 0x000000110000780c */ /* 0x000fe40000f24270 */
[C---:B------:R-:W-:Y:S02]  /*9540*/  ISETP.LT.OR P0, PT, R2.reuse, 0x19, P0 ;  /* 0x000000190200780c */ /* 0x040fe40000701670 */
[C---:B------:R-:W-:Y:S02]  /*9550*/  ISETP.LT.OR P2, PT, R2.reuse, 0x11, P2 ;  /* 0x000000110200780c */ /* 0x040fe40001741670 */
[----:B------:R-:W-:Y:S02]  /*9560*/  ISETP.LT.OR P1, PT, R2, 0x12, P1 ;  /* 0x000000120200780c */ /* 0x000fe40000f21670 */
[----:B------:R-:W-:Y:S02]  /*9570*/  FSEL R210, R28, -INF , !P0 ;  /* 0xff8000001cd27808 */ /* 0x000fe40004000000 */
[----:B------:R-:W-:Y:S02]  /*9580*/  PLOP3.LUT P0, PT, PT, PT, UP2, 0x40, 0x0 ;  /* 0x000000000000781c */ /* 0x000fe40003f0e828 */
[----:B------:R-:W-:Y:S02]  /*9590*/  FSEL R205, R24, -INF , !P2 ;  /* 0xff80000018cd7808 */ /* 0x000fe40005000000 */
[----:B------:R-:W-:Y:S02]  /*95a0*/  PLOP3.LUT P2, PT, PT, PT, UP4, 0x40, 0x0 ;  /* 0x000000000000781c */ /* 0x000fe40003f4e848 */
[----:B------:R-:W-:Y:S02]  /*95b0*/  FSEL R208, R25, -INF , !P1 ;  /* 0xff80000019d07808 */ /* 0x000fe40004800000 */
[----:B------:R-:W-:Y:S02]  /*95c0*/  PLOP3.LUT P1, PT, PT, PT, UP3, 0x40, 0x0 ;  /* 0x000000000000781c */ /* 0x000fe40003f2e838 */
[C---:B------:R-:W-:Y:S02]  /*95d0*/  ISETP.GT.AND P0, PT, R0.reuse, 0x21, P0 ;  /* 0x000000210000780c */ /* 0x040fe40000704270 */
[C---:B------:R-:W-:Y:S02]  /*95e0*/  ISETP.GT.AND P2, PT, R0.reuse, 0x19, P2 ;  /* 0x000000190000780c */ /* 0x040fe40001744270 */
[----:B------:R-:W-:Y:S02]  /*95f0*/  ISETP.GT.AND P1, PT, R0, 0x20, P1 ;  /* 0x000000200000780c */ /* 0x000fe40000f24270 */
[C---:B------:R-:W-:Y:S02]  /*9600*/  ISETP.LT.OR P0, PT, R2.reuse, 0x22, P0 ;  /* 0x000000220200780c */ /* 0x040fe40000701670 */
[C---:B------:R-:W-:Y:S02]  /*9610*/  ISETP.LT.OR P2, PT, R2.reuse, 0x1a, P2 ;  /* 0x0000001a0200780c */ /* 0x040fe40001741670 */
[----:B------:R-:W-:Y:S02]  /*9620*/  ISETP.LT.OR P1, PT, R2, 0x21, P1 ;  /* 0x000000210200780c */ /* 0x000fe40000f21670 */
[----:B------:R-:W-:Y:S02]  /*9630*/  FSEL R251, R41, -INF , !P0 ;  /* 0xff80000029fb7808 */ /* 0x000fe40004000000 */
[----:B------:R-:W-:Y:S01]  /*9640*/  PLOP3.LUT P0, PT, PT, PT, UP6, 0x40, 0x0 ;  /* 0x000000000000781c */ /* 0x000fe20003f0e868 */
[----:B------:R-:W-:Y:S01]  /*9650*/  UISETP.NE.AND UP6, UPT, UR30, URZ, UPT ;  /* 0x0000003f1e00728c */ /* 0x000fe2000bfc5270 */
[----:B------:R-:W-:Y:S02]  /*9660*/  FSEL R211, R29, -INF , !P2 ;  /* 0xff8000001dd37808 */ /* 0x000fe40005000000 */
[----:B------:R-:W-:Y:S02]  /*9670*/  PLOP3.LUT P2, PT, PT, PT, UP1, 0x40, 0x0 ;  /* 0x000000000000781c */ /* 0x000fe40003f4e818 */
[----:B------:R-:W-:Y:S02]  /*9680*/  FSEL R247, R40, -INF , !P1 ;  /* 0xff80000028f77808 */ /* 0x000fe40004800000 */
[----:B------:R-:W-:Y:S02]  /*9690*/  PLOP3.LUT P1, PT, PT, PT, UP0, 0x40, 0x0 ;  /* 0x000000000000781c */ /* 0x000fe40003f2e808 */
[C---:B------:R-:W-:Y:S02]  /*96a0*/  ISETP.GT.AND P2, PT, R0.reuse, 0x28, P2 ;  /* 0x000000280000780c */ /* 0x040fe40001744270 */
[----:B------:R-:W-:Y:S01]  /*96b0*/  ISETP.GT.AND P1, PT, R0, 0x29, P1 ;  /* 0x000000290000780c */ /* 0x000fe20000f24270 */
[--C-:B-1----:R-:W-:Y:S01]  /*96c0*/  IMAD.IADD R0, R174, 0x1, R3.reuse ;  /* 0x00000001ae007824 */ /* 0x102fe200078e0203 */
[C---:B------:R-:W-:Y:S02]  /*96d0*/  ISETP.LT.OR P2, PT, R2.reuse, 0x29, P2 ;  /* 0x000000290200780c */ /* 0x040fe40001741670 */
[----:B------:R-:W-:Y:S01]  /*96e0*/  ISETP.LT.OR P1, PT, R2, 0x2a, P1 ;  /* 0x0000002a0200780c */ /* 0x000fe20000f21670 */
[----:B------:R-:W-:Y:S01]  /*96f0*/  IMAD.IADD R2, R173, 0x1, R3 ;  /* 0x00000001ad027824 */ /* 0x000fe200078e0203 */
[----:B------:R-:W-:Y:S02]  /*9700*/  FSEL R34, R44, -INF , !P2 ;  /* 0xff8000002c227808 */ /* 0x000fe40005000000 */
[----:B------:R-:W-:Y:S01]  /*9710*/  FSEL R35, R45, -INF , !P1 ;  /* 0xff8000002d237808 */ /* 0x000fe20004800000 */
        /* <DEDUP_REMOVED lines=16> */
.L_x_627:
[----:B------:R-:W-:Y:S04]  /*9820*/  MOV R4, c[0x0][0x32c] ;  /* 0x0000cb0000047a02 */ /* 0x000fe80000000f00 */
[----:B------:R-:W-:Y:S11]  /*9830*/  ISETP.NE.AND P0, PT, R4, 0x1, PT ;  /* 0x000000010400780c */ /* 0x000ff60003f05270 */
[----:B------:R-:W-:Y:S02]  /*9840*/  @!UPT UIADD3 URZ, URZ, URZ, URZ ;  /* 0x0000003f3f3ff290 */ /* 0x000fe4000fffe03f */
[----:B------:R-:W-:Y:S05]  /*9850*/  @P0 IMAD.HI.U32 R4, R3, c[0x0][0x330], RZ ;  /* 0x0000cc0003040a27 */ /* 0x000fea00078e00ff */
[----:B------:R-:W-:Y:S02]  /*9860*/  @P0 SHF.R.U32.HI R3, RZ, c[0x0][0x334], R4 ;  /* 0x0000cd00ff030a19 */ /* 0x000fe40000011604 */
.L_x_628:
[----:B------:R-:W-:Y:S05]  /*9870*/  BSYNC B0 ;  /* 0x0000000000007941 */ /* 0x000fea0003800000 */
.L_x_626:
[----:B------:R-:W-:Y:S05]  /*9880*/  IADD3 R4, -R194, UR4, RZ ;  /* 0x00000004c2047c10 */ /* 0x000fea000fffe1ff */
[----:B------:R-:W-:Y:S05]  /*9890*/  IMAD R3, R3, c[0x0][0x32c], R4 ;  /* 0x0000cb0003037a24 */ /* 0x000fea00078e0204 */
[----:B------:R-:W-:Y:S02]  /*98a0*/  IADD3 R4, R3, c[0x0][0x32c], RZ ;  /* 0x0000cb0003047a10 */ /* 0x000fe40007ffe0ff */
[----:B------:R-:W-:Y:S02]  /*98b0*/  IMNMX R0, R0, R3, !PT ;  /* 0x0000000300007217 */ /* 0x000fe40007800200 */
[----:B------:R-:W-:Y:S02]  /*98c0*/  IMNMX R2, R2, R4, PT ;  /* 0x0000000402027217 */ /* 0x000fe40003800200 */
.L_x_625:
        /* <DEDUP_REMOVED lines=21> */
[----:B------:R-:W-:Y:S01]  /*9a20*/  LDSM.16.MT88.4 R36, [R226+0x100] ;  /* 0x00010000e224783b */ /* 0x000fe20000004200 */
        /* <DEDUP_REMOVED lines=10> */
[----:B------:R-:W-:Y:S02]  /*9ad0*/  MOV R41, R51 ;  /* 0x0000003300297202 */ /* 0x000fe40000000f00 */
[----:B------:R-:W-:Y:S02]  /*9ae0*/  FMNMX.FTZ R169, R246, R169, !PT ;  /* 0x000000a9f6a97209 */ /* 0x000fe40007810000 */
[----:B------:R-:W-:Y:S02]  /*9af0*/  FMNMX.FTZ R3, R252, R3, !PT ;  /* 0x00000003fc037209 */ /* 0x000fe40007810000 */
[----:B------:R-:W-:Y:S01]  /*9b00*/  PLOP3.LUT P2, PT, PT, PT, UP3, 0x40, 0x0 ;  /* 0x000000000000781c */ /* 0x000fe20003f4e838 */
[----:B------:R-:W1:Y:S01]  /*9b10*/  SHFL.BFLY PT, R5, R169, 0x2, 0x1f ;  /* 0x0c401f00a9057f89 */ /* 0x000e6200000e0000 */
[----:B------:R-:W-:Y:S01]  /*9b20*/  FMNMX.FTZ R4, R8, R170, !PT ;  /* 0x000000aa08047209 */ /* 0x000fe20007810000 */
[----:B------:R-:W-:Y:S01]  /*9b30*/  UISETP.NE.AND UP3, UPT, UR29, URZ, UPT ;  /* 0x0000003f1d00728c */ /* 0x000fe2000bf65270 */
[----:B------:R-:W-:Y:S02]  /*9b40*/  FMNMX.FTZ R3, R41, R3, !PT ;  /* 0x0000000329037209 */ /* 0x000fe40007810000 */
[----:B------:R-:W-:Y:S02]  /*9b50*/  ISETP.GT.AND P2, PT, R0, 0x1, P2 ;  /* 0x000000010000780c */ /* 0x000fe40001744270 */
[----:B------:R-:W-:Y:S01]  /*9b60*/  FMNMX.FTZ R4, R17, R4, !PT ;  /* 0x0000000411047209 */ /* 0x000fe20007810000 */
[----:B------:R-:W2:Y:S01]  /*9b70*/  SHFL.BFLY PT, R168, R3, 0x2, 0x1f ;  /* 0x0c401f0003a87f89 */ /* 0x000ea200000e0000 */
[----:B------:R-:W-:Y:S02]  /*9b80*/  ISETP.LT.OR P2, PT, R2, 0x2, P2 ;  /* 0x000000020200780c */ /* 0x000fe40001741670 */
[----:B------:R-:W-:Y:S02]  /*9b90*/  FMNMX.FTZ R4, R12, R4, !PT ;  /* 0x000000040c047209 */ /* 0x000fe40007810000 */
[----:B------:R-:W-:Y:S02]  /*9ba0*/  FSEL R11, R11, -INF , !P2 ;  /* 0xff8000000b0b7808 */ /* 0x000fe40005000000 */
[----:B------:R-:W-:Y:S01]  /*9bb0*/  PLOP3.LUT P2, PT, PT, PT, UP0, 0x40, 0x0 ;  /* 0x000000000000781c */ /* 0x000fe20003f4e808 */
[----:B------:R-:W-:Y:S01]  /*9bc0*/  UISETP.NE.AND UP0, UPT, UR26, URZ, UPT ;  /* 0x0000003f1a00728c */ /* 0x000fe2000bf05270 */
[----:B------:R-:W-:Y:S02]  /*9bd0*/  FMNMX.FTZ R4, R13, R4, !PT ;  /* 0x000000040d047209 */ /* 0x000fe40007810000 */
[----:B------:R-:W-:Y:S02]  /*9be0*/  ISETP.GT.AND P2, PT, R0, 0x10, P2 ;  /* 0x000000100000780c */ /* 0x000fe40001744270 */
[----:B------:R-:W-:Y:S02]  /*9bf0*/  FMNMX.FTZ R4, R205, R4, !PT ;  /* 0x00000004cd047209 */ /* 0x000fe40007810000 */
[----:B------:R-:W-:Y:S02]  /*9c00*/  ISETP.LT.OR P2, PT, R2, 0x11, P2 ;  /* 0x000000110200780c */ /* 0x000fe40001741670 */
[----:B------:R-:W-:Y:S02]  /*9c10*/  FMNMX.FTZ R4, R208, R4, !PT ;  /* 0x00000004d0047209 */ /* 0x000fe40007810000 */
[----:B------:R-:W-:Y:S02]  /*9c20*/  FSEL R200, R26, -INF , !P2 ;  /* 0xff8000001ac87808 */ /* 0x000fe40005000000 */
[----:B------:R-:W-:Y:S02]  /*9c30*/  FMNMX.FTZ R4, R210, R4, !PT ;  /* 0x00000004d2047209 */ /* 0x000fe40007810000 */
[----:B------:R-:W-:Y:S01]  /*9c40*/  PLOP3.LUT P0, PT, PT, PT, UP2, 0x40, 0x0 ;  /* 0x000000000000781c */ /* 0x000fe20003f0e828 */
[----:B------:R-:W-:Y:S01]  /*9c50*/  UISETP.NE.AND UP2, UPT, UR28, URZ, UPT ;  /* 0x0000003f1c00728c */ /* 0x000fe2000bf45270 */
[----:B-1----:R-:W-:Y:S02]  /*9c60*/  FMNMX.FTZ R169, R169, R5, !PT ;  /* 0x00000005a9a97209 */ /* 0x002fe40007810000 */
[----:B------:R-:W-:Y:S02]  /*9c70*/  FMNMX.FTZ R4, R211, R4, !PT ;  /* 0x00000004d3047209 */ /* 0x000fe40007810000 */
[----:B--2---:R-:W-:Y:S01]  /*9c80*/  FMNMX.FTZ R168, R3, R168, !PT ;  /* 0x000000a803a87209 */ /* 0x004fe20007810000 */
[----:B------:R-:W1:Y:S01]  /*9c90*/  SHFL.BFLY PT, R5, R169, 0x1, 0x1f ;  /* 0x0c201f00a9057f89 */ /* 0x000e6200000e0000 */
[----:B------:R-:W-:Y:S02]  /*9ca0*/  FMNMX.FTZ R3, R247, R4, !PT ;  /* 0x00000004f7037209 */ /* 0x000fe40007810000 */
[----:B------:R-:W-:Y:S02]  /*9cb0*/  ISETP.GT.AND P0, PT, R0, 0x8, P0 ;  /* 0x000000080000780c */ /* 0x000fe40000704270 */
[----:B------:R-:W-:Y:S02]  /*9cc0*/  FMNMX.FTZ R3, R251, R3, !PT ;  /* 0x00000003fb037209 */ /* 0x000fe40007810000 */
[----:B------:R-:W-:Y:S01]  /*9cd0*/  PLOP3.LUT P1, PT, PT, PT, UP4, 0x40, 0x0 ;  /* 0x000000000000781c */ /* 0x000fe20003f2e848 */
[----:B------:R-:W-:Y:S01]  /*9ce0*/  UISETP.NE.AND UP4, UPT, UR4, URZ, UPT ;  /* 0x0000003f0400728c */ /* 0x000fe2000bf85270 */
[----:B------:R-:W-:Y:S01]  /*9cf0*/  FMNMX.FTZ R3, R34, R3, !PT ;  /* 0x0000000322037209 */ /* 0x000fe20007810000 */
[----:B------:R-:W-:Y:S01]  /*9d00*/  SHFL.BFLY PT, R9, R168, 0x1, 0x1f ;  /* 0x0c201f00a8097f89 */ /* 0x000fe200000e0000 */
[----:B------:R-:W-:Y:S02]  /*9d10*/  ISETP.LT.OR P0, PT, R2, 0x9, P0 ;  /* 0x000000090200780c */ /* 0x000fe40000701670 */
[----:B------:R-:W-:Y:S02]  /*9d20*/  FMNMX.FTZ R3, R35, R3, !PT ;  /* 0x0000000323037209 */ /* 0x000fe40007810000 */
[----:B------:R-:W-:Y:S02]  /*9d30*/  ISETP.GT.AND P1, PT, R0, RZ, P1 ;  /* 0x000000ff0000720c */ /* 0x000fe40000f24270 */
[----:B------:R-:W-:Y:S02]  /*9d40*/  FSEL R14, R14, -INF , !P0 ;  /* 0xff8000000e0e7808 */ /* 0x000fe40004000000 */
[----:B------:R-:W-:Y:S02]  /*9d50*/  PLOP3.LUT P0, PT, PT, PT, UP6, 0x40, 0x0 ;  /* 0x000000000000781c */ /* 0x000fe40003f0e868 */
[----:B------:R-:W-:Y:S02]  /*9d60*/  ISETP.LT.OR P1, PT, R2, 0x1, P1 ;  /* 0x000000010200780c */ /* 0x000fe40000f21670 */
[----:B------:R-:W-:Y:S02]  /*9d70*/  ISETP.GT.AND P0, PT, R0, 0x11, P0 ;  /* 0x000000110000780c */ /* 0x000fe40000704270 */
[----:B-1----:R-:W-:Y:S02]  /*9d80*/  FMNMX.FTZ R169, R169, R5, !PT ;  /* 0x00000005a9a97209 */ /* 0x002fe40007810000 */
[----:B------:R-:W-:Y:S02]  /*9d90*/  FSEL R10, R10, -INF , !P1 ;  /* 0xff8000000a0a7808 */ /* 0x000fe40004800000 */
[C---:B------:R-:W-:Y:S01]  /*9da0*/  FSETP.NEU.FTZ.AND P2, PT, R169.reuse, -INF , PT ;  /* 0xff800000a900780b */ /* 0x040fe20003f5d000 */
[----:B------:R-:W-:Y:S01]  /*9db0*/  FMUL.FTZ R173, R169, c[0x0][0x2d0] ;  /* 0x0000b400a9ad7a20 */ /* 0x000fe20000410000 */
[----:B------:R-:W-:Y:S01]  /*9dc0*/  PLOP3.LUT P1, PT, PT, PT, UP1, 0x40, 0x0 ;  /* 0x000000000000781c */ /* 0x000fe20003f2e818 */
[----:B------:R-:W-:Y:S01]  /*9dd0*/  UISETP.NE.AND UP1, UPT, UR27, URZ, UPT ;  /* 0x0000003f1b00728c */ /* 0x000fe2000bf25270 */
[----:B------:R-:W-:Y:S02]  /*9de0*/  ISETP.LT.OR P0, PT, R2, 0x12, P0 ;  /* 0x000000120200780c */ /* 0x000fe40000701670 */
[----:B------:R-:W-:Y:S02]  /*9df0*/  FSEL R173, R173, RZ, P2 ;  /* 0x000000ffadad7208 */ /* 0x000fe40001000000 */
[----:B------:R-:W-:Y:S02]  /*9e00*/  ISETP.GT.AND P1, PT, R0, 0x9, P1 ;  /* 0x000000090000780c */ /* 0x000fe40000f24270 */
[----:B------:R-:W-:Y:S01]  /*9e10*/  FSEL R203, R27, -INF , !P0 ;  /* 0xff8000001bcb7808 */ /* 0x000fe20004000000 */
[--C-:B------:R-:W-:Y:S01]  /*9e20*/  FFMA.FTZ R4, R6, c[0x0][0x2d0], -R173.reuse ;  /* 0x0000b40006047a23 */ /* 0x100fe200000108ad */
[----:B------:R-:W-:Y:S01]  /*9e30*/  PLOP3.LUT P0, PT, PT, PT, UP4, 0x40, 0x0 ;  /* 0x000000000000781c */ /* 0x000fe20003f0e848 */
[----:B------:R-:W1:Y:S01]  /*9e40*/  SHFL.BFLY PT, R6, R3, 0x2, 0x1f ;  /* 0x0c401f0003067f89 */ /* 0x000e6200000e0000 */
[----:B------:R-:W-:Y:S01]  /*9e50*/  ISETP.LT.OR P1, PT, R2, 0xa, P1 ;  /* 0x0000000a0200780c */ /* 0x000fe20000f21670 */
[----:B------:R2:W3:Y:S01]  /*9e60*/  MUFU.EX2 R20, R4 ;  /* 0x0000000400147308 */ /* 0x0004e20000000800 */
[----:B------:R-:W-:Y:S02]  /*9e70*/  ISETP.GT.AND P0, PT, R0, 0x19, P0 ;  /* 0x000000190000780c */ /* 0x000fe40000704270 */
[----:B------:R-:W-:Y:S02]  /*9e80*/  FSEL R15, R15, -INF , !P1 ;  /* 0xff8000000f0f7808 */ /* 0x000fe40004800000 */
[----:B------:R-:W-:Y:S02]  /*9e90*/  PLOP3.LUT P1, PT, PT, PT, UP5, 0x40, 0x0 ;  /* 0x000000000000781c */ /* 0x000fe40003f2e858 */
[----:B------:R-:W-:Y:S02]  /*9ea0*/  ISETP.LT.OR P0, PT, R2, 0x1a, P0 ;  /* 0x0000001a0200780c */ /* 0x000fe40000701670 */
[----:B------:R-:W-:Y:S02]  /*9eb0*/  ISETP.GT.AND P1, PT, R0, 0x18, P1 ;  /* 0x000000180000780c */ /* 0x000fe40000f24270 */
[----:B------:R-:W-:Y:S02]  /*9ec0*/  FSEL R207, R31, -INF , !P0 ;  /* 0xff8000001fcf7808 */ /* 0x000fe40004000000 */
[----:B------:R-:W-:Y:S02]  /*9ed0*/  PLOP3.LUT P0, PT, PT, PT, UP3, 0x40, 0x0 ;  /* 0x000000000000781c */ /* 0x000fe40003f0e838 */
[----:B------:R-:W-:Y:S02]  /*9ee0*/  ISETP.LT.OR P1, PT, R2, 0x19, P1 ;  /* 0x000000190200780c */ /* 0x000fe40000f21670 */
[----:B------:R-:W-:Y:S02]  /*9ef0*/  ISETP.GT.AND P0, PT, R0, 0x20, P0 ;  /* 0x000000200000780c */ /* 0x000fe40000704270 */
[----:B------:R-:W-:Y:S02]  /*9f00*/  FSEL R204, R30, -INF , !P1 ;  /* 0xff8000001ecc7808 */ /* 0x000fe40004800000 */
[----:B------:R-:W-:Y:S02]  /*9f10*/  PLOP3.LUT P1, PT, PT, PT, UP2, 0x40, 0x0 ;  /* 0x000000000000781c */ /* 0x000fe40003f2e828 */
[----:B-1----:R-:W-:Y:S01]  /*9f20*/  FMNMX.FTZ R3, R3, R6, !PT ;  /* 0x0000000603037209 */ /* 0x002fe20007810000 */
[--C-:B--2---:R-:W-:Y:S01]  /*9f30*/  FFMA.FTZ R4, R7, c[0x0][0x2d0], -R173.reuse ;  /* 0x0000b40007047a23 */ /* 0x104fe200000108ad */
[----:B------:R-:W-:Y:S02]  /*9f40*/  ISETP.LT.OR P0, PT, R2, 0x21, P0 ;  /* 0x000000210200780c */ /* 0x000fe40000701670 */
[----:B------:R-:W-:Y:S01]  /*9f50*/  ISETP.GT.AND P1, PT, R0, 0x21, P1 ;  /* 0x000000210000780c */ /* 0x000fe20000f24270 */
[----:B------:R1:W2:Y:S01]  /*9f60*/  MUFU.EX2 R24, R4 ;  /* 0x0000000400187308 */ /* 0x0002a20000000800 */
[----:B------:R-:W4:Y:S01]  /*9f70*/  SHFL.BFLY PT, R167, R3, 0x1, 0x1f ;  /* 0x0c201f0003a77f89 */ /* 0x000f2200000e0000 */
[----:B------:R-:W-:Y:S02]  /*9f80*/  FSEL R212, R42, -INF , !P0 ;  /* 0xff8000002ad47808 */ /* 0x000fe40004000000 */
[----:B------:R-:W-:Y:S02]  /*9f90*/  PLOP3.LUT P0, PT, PT, PT, UP1, 0x40, 0x0 ;  /* 0x000000000000781c */ /* 0x000fe40003f0e818 */
[----:B------:R-:W-:Y:S02]  /*9fa0*/  FMNMX.FTZ R168, R168, R9, !PT ;  /* 0x00000009a8a87209 */ /* 0x000fe40007810000 */
[----:B------:R-:W-:Y:S02]  /*9fb0*/  ISETP.LT.OR P1, PT, R2, 0x22, P1 ;  /* 0x000000220200780c */ /* 0x000fe40000f21670 */
[----:B------:R-:W-:Y:S01]  /*9fc0*/  ISETP.GT.AND P0, PT, R0, 0x28, P0 ;  /* 0x000000280000780c */ /* 0x000fe20000704270 */
[C---:B------:R-:W-:Y:S01]  /*9fd0*/  FMUL.FTZ R174, R168.reuse, c[0x0][0x2d0] ;  /* 0x0000b400a8ae7a20 */ /* 0x040fe20000410000 */
[----:B------:R-:W-:Y:S02]  /*9fe0*/  FSEL R214, R43, -INF , !P1 ;  /* 0xff8000002bd67808 */ /* 0x000fe40004800000 */
[----:B------:R-:W-:Y:S02]  /*9ff0*/  FSETP.NEU.FTZ.AND P1, PT, R168, -INF , PT ;  /* 0xff800000a800780b */ /* 0x000fe40003f3d000 */
[----:B------:R-:W-:Y:S02]  /*a000*/  ISETP.LT.OR P0, PT, R2, 0x29, P0 ;  /* 0x000000290200780c */ /* 0x000fe40000701670 */
[----:B------:R-:W-:Y:S02]  /*a010*/  FMNMX.FTZ R5, R10, R171, !PT ;  /* 0x000000ab0a057209 */ /* 0x000fe40007810000 */
[----:B------:R-:W-:Y:S02]  /*a020*/  FSEL R174, R174, RZ, P1 ;  /* 0x000000ffaeae7208 */ /* 0x000fe40000800000 */
[----:B------:R-:W-:Y:S01]  /*a030*/  FSEL R213, R46, -INF , !P0 ;  /* 0xff8000002ed57808 */ /* 0x000fe20004000000 */
[--C-:B-1----:R-:W-:Y:S01]  /*a040*/  FFMA.FTZ R4, R16, c[0x0][0x2d0], -R173.reuse ;  /* 0x0000b40010047a23 */ /* 0x102fe200000108ad */
[----:B------:R-:W-:Y:S01]  /*a050*/  PLOP3.LUT P0, PT, PT, PT, UP0, 0x40, 0x0 ;  /* 0x000000000000781c */ /* 0x000fe20003f0e808 */
[----:B------:R-:W-:Y:S01]  /*a060*/  UISETP.GT.AND UP0, UPT, UR24, UR5, UPT ;  /* 0x000000051800728c */ /* 0x000fe2000bf04270 */
[----:B------:R-:W-:Y:S01]  /*a070*/  FMNMX.FTZ R5, R11, R5, !PT ;  /* 0x000000050b057209 */ /* 0x000fe20007810000 */
[----:B------:R1:W1:Y:S01]  /*a080*/  MUFU.EX2 R21, R4 ;  /* 0x0000000400157308 */ /* 0x0002620000000800 */
[----:B----4-:R-:W-:Y:S01]  /*a090*/  FMNMX.FTZ R167, R3, R167, !PT ;  /* 0x000000a703a77209 */ /* 0x010fe20007810000 */
[--C-:B------:R-:W-:Y:S01]  /*a0a0*/  FFMA.FTZ R3, R19, c[0x0][0x2d0], -R174.reuse ;  /* 0x0000b40013037a23 */ /* 0x100fe200000108ae */
[----:B------:R-:W-:Y:S01]  /*a0b0*/  ISETP.GT.AND P0, PT, R0, 0x29, P0 ;  /* 0x000000290000780c */ /* 0x000fe20000704270 */
[----:B------:R-:W-:Y:S01]  /*a0c0*/  UIADD3 UR24, UR24, -0x1, URZ ;  /* 0xffffffff18187890 */ /* 0x000fe2000fffe03f */
[----:B------:R-:W-:Y:S02]  /*a0d0*/  FMNMX.FTZ R5, R14, R5, !PT ;  /* 0x000000050e057209 */ /* 0x000fe40007810000 */
[----:B------:R-:W-:Y:S01]  /*a0e0*/  ISETP.LT.OR P0, PT, R2, 0x2a, P0 ;  /* 0x0000002a0200780c */ /* 0x000fe20000701670 */
[--C-:B------:R-:W-:Y:S01]  /*a0f0*/  FFMA.FTZ R2, R192, c[0x0][0x2d0], -R174.reuse ;  /* 0x0000b400c0027a23 */ /* 0x100fe200000108ae */
[----:B------:R-:W-:Y:S01]  /*a100*/  FMNMX.FTZ R5, R15, R5, !PT ;  /* 0x000000050f057209 */ /* 0x000fe20007810000 */
[----:B------:R-:W-:Y:S01]  /*a110*/  MUFU.EX2 R49, R3 ;  /* 0x0000000300317308 */ /* 0x000fe20000000800 */
[----:B------:R-:W-:Y:S02]  /*a120*/  FSEL R172, R47, -INF , !P0 ;  /* 0xff8000002fac7808 */ /* 0x000fe40004000000 */
[----:B------:R-:W-:Y:S02]  /*a130*/  FMNMX.FTZ R5, R200, R5, !PT ;  /* 0x00000005c8057209 */ /* 0x000fe40007810000 */
[----:B------:R-:W-:Y:S02]  /*a140*/  FSETP.NEU.FTZ.AND P0, PT, R167, -INF , PT ;  /* 0xff800000a700780b */ /* 0x000fe40003f1d000 */
[----:B------:R-:W-:Y:S02]  /*a150*/  FMNMX.FTZ R5, R203, R5, !PT ;  /* 0x00000005cb057209 */ /* 0x000fe40007810000 */
[----:B---3--:R-:W-:Y:S01]  /*a160*/  MOV R43, R20 ;  /* 0x00000014002b7202 */ /* 0x008fe20000000f00 */
[----:B------:R3:W-:Y:S01]  /*a170*/  MUFU.EX2 R6, R2 ;  /* 0x0000000200067308 */ /* 0x0007e20000000800 */
[----:B------:R-:W-:Y:S02]  /*a180*/  MOV R42, R34 ;  /* 0x00000022002a7202 */ /* 0x000fe40000000f00 */
[----:B--2---:R-:W-:Y:S01]  /*a190*/  F2FP.PACK_AB R192, R24, R43 ;  /* 0x0000002b18c0723e */ /* 0x004fe200000000ff */
[----:B-1----:R-:W-:Y:S01]  /*a1a0*/  FFMA.FTZ R4, R18, c[0x0][0x2d0], -R173 ;  /* 0x0000b40012047a23 */ /* 0x002fe200000108ad */
[----:B------:R-:W-:Y:S02]  /*a1b0*/  MOV R46, R21 ;  /* 0x00000015002e7202 */ /* 0x000fe40000000f00 */
[----:B------:R-:W-:Y:S03]  /*a1c0*/  LDSM.16.MT88.4 R20, [R225+0x100] ;  /* 0x00010000e114783b */ /* 0x000fe60000004200 */
[----:B------:R1:W2:Y:S01]  /*a1d0*/  MUFU.EX2 R51, R4 ;  /* 0x0000000400337308 */ /* 0x0002a20000000800 */
[--C-:B---3--:R-:W-:Y:S09]  /*a1e0*/  FFMA.FTZ R2, R193, c[0x0][0x2d0], -R174.reuse ;  /* 0x0000b400c1027a23 */ /* 0x108ff200000108ae */
[----:B------:R-:W3:Y:S01]  /*a1f0*/  MUFU.EX2 R50, R2 ;  /* 0x0000000200327308 */ /* 0x000ee20000000800 */
[----:B-1----:R-:W-:Y:S01]  /*a200*/  FMNMX.FTZ R4, R204, R5, !PT ;  /* 0x00000005cc047209 */ /* 0x002fe20007810000 */
[----:B------:R-:W-:Y:S01]  /*a210*/  FFMA.FTZ R5, R175, c[0x0][0x2d0], -R174 ;  /* 0x0000b400af057a23 */ /* 0x000fe200000108ae */
[----:B--2---:R-:W-:Y:S01]  /*a220*/  F2FP.PACK_AB R194, R51, R46 ;  /* 0x0000002e33c2723e */ /* 0x004fe200000000ff */
[----:B------:R-:W-:Y:S01]  /*a230*/  FMUL.FTZ R175, R167, c[0x0][0x2d0] ;  /* 0x0000b400a7af7a20 */ /* 0x000fe20000410000 */
[----:B------:R-:W-:Y:S05]  /*a240*/  FMNMX.FTZ R4, R207, R4, !PT ;  /* 0x00000004cf047209 */ /* 0x000fea0007810000 */
[----:B------:R-:W-:Y:S01]  /*a250*/  MUFU.EX2 R45, R5 ;  /* 0x00000005002d7308 */ /* 0x000fe20000000800 */
[----:B------:R-:W-:Y:S02]  /*a260*/  FSEL R175, R175, RZ, P0 ;  /* 0x000000ffafaf7208 */ /* 0x000fe40000000000 */
[----:B------:R-:W-:Y:S03]  /*a270*/  FMNMX.FTZ R0, R212, R4, !PT ;  /* 0x00000004d4007209 */ /* 0x000fe60007810000 */
[--C-:B------:R-:W-:Y:S01]  /*a280*/  FFMA.FTZ R3, R8, c[0x0][0x2d0], -R175.reuse ;  /* 0x0000b40008037a23 */ /* 0x100fe200000108af */
[----:B------:R-:W-:Y:S01]  /*a290*/  FMNMX.FTZ R0, R214, R0, !PT ;  /* 0x00000000d6007209 */ /* 0x000fe20007810000 */
[--C-:B------:R-:W-:Y:S02]  /*a2a0*/  FFMA.FTZ R4, R12, c[0x0][0x2d0], -R175.reuse ;  /* 0x0000b4000c047a23 */ /* 0x100fe400000108af */
[----:B------:R1:W-:Y:S01]  /*a2b0*/  MUFU.EX2 R44, R3 ;  /* 0x00000003002c7308 */ /* 0x0003e20000000800 */
[----:B------:R-:W-:Y:S02]  /*a2c0*/  FMNMX.FTZ R0, R213, R0, !PT ;  /* 0x00000000d5007209 */ /* 0x000fe40007810000 */
[----:B---3--:R-:W-:Y:S02]  /*a2d0*/  F2FP.PACK_AB R195, R49, R50 ;  /* 0x0000003231c3723e */ /* 0x008fe400000000ff */
[----:B------:R-:W-:Y:S05]  /*a2e0*/  FMNMX.FTZ R0, R172, R0, !PT ;  /* 0x00000000ac007209 */ /* 0x000fea0007810000 */
[----:B------:R-:W2:Y:S01]  /*a2f0*/  SHFL.BFLY PT, R2, R0, 0x2, 0x1f ;  /* 0x0c401f0000027f89 */ /* 0x000ea200000e0000 */
[----:B------:R-:W-:Y:S01]  /*a300*/  MUFU.EX2 R7, R4 ;  /* 0x0000000400077308 */ /* 0x000fe20000000800 */
[--C-:B-1----:R-:W-:Y:S09]  /*a310*/  FFMA.FTZ R3, R17, c[0x0][0x2d0], -R175.reuse ;  /* 0x0000b40011037a23 */ /* 0x102ff200000108af */
[----:B------:R2:W-:Y:S02]  /*a320*/  MUFU.EX2 R47, R3 ;  /* 0x00000003002f7308 */ /* 0x0005e40000000800 */
[----:B--2---:R-:W-:Y:S01]  /*a330*/  FMNMX.FTZ R3, R0, R2, !PT ;  /* 0x0000000200037209 */ /* 0x004fe20007810000 */
[----:B------:R-:W-:Y:S01]  /*a340*/  FFMA.FTZ R2, R13, c[0x0][0x2d0], -R175 ;  /* 0x0000b4000d027a23 */ /* 0x000fe200000108af */
[----:B------:R-:W-:Y:S06]  /*a350*/  FSEL R0, R169, RZ, P2 ;  /* 0x000000ffa9007208 */ /* 0x000fec0001000000 */
[----:B------:R1:W-:Y:S01]  /*a360*/  MUFU.EX2 R48, R2 ;  /* 0x0000000200307308 */ /* 0x0003e20000000800 */
[----:B------:R-:W2:Y:S01]  /*a370*/  SHFL.BFLY PT, R4, R3, 0x1, 0x1f ;  /* 0x0c201f0003047f89 */ /* 0x000ea200000e0000 */
[----:B------:R-:W-:Y:S04]  /*a380*/  FADD.FTZ R0, -R0, R164 ;  /* 0x000000a400007221 */ /* 0x000fe80000010100 */
[----:B------:R-:W-:Y:S04]  /*a390*/  FMUL.FTZ R0, R0, c[0x0][0x2d0] ;  /* 0x0000b40000007a20 */ /* 0x000fe80000410000 */
[----:B------:R3:W4:Y:S01]  /*a3a0*/  MUFU.EX2 R165, R0 ;  /* 0x0000000000a57308 */ /* 0x0007220000000800 */
[----:B-1----:R-:W-:Y:S02]  /*a3b0*/  FSEL R2, R168, RZ, P1 ;  /* 0x000000ffa8027208 */ /* 0x002fe40000800000 */
[----:B--2---:R-:W-:Y:S03]  /*a3c0*/  FMNMX.FTZ R3, R4, R3, !PT ;  /* 0x0000000304037209 */ /* 0x004fe60007810000 */
[----:B------:R-:W-:Y:S02]  /*a3d0*/  FADD.FTZ R2, -R2, R166 ;  /* 0x000000a602027221 */ /* 0x000fe40000010100 */
[----:B------:R-:W-:Y:S02]  /*a3e0*/  FMUL.FTZ R166, R3, c[0x0][0x2d0] ;  /* 0x0000b40003a67a20 */ /* 0x000fe40000410000 */
[----:B------:R-:W-:Y:S01]  /*a3f0*/  FMUL.FTZ R2, R2, c[0x0][0x2d0] ;  /* 0x0000b40002027a20 */ /* 0x000fe20000410000 */
[----:B---3--:R-:W-:Y:S01]  /*a400*/  FSEL R0, R167, RZ, P0 ;  /* 0x000000ffa7007208 */ /* 0x008fe20000000000 */
[----:B----4-:R-:W-:Y:S01]  /*a410*/  FMUL.FTZ R5, R165, R177 ;  /* 0x000000b1a5057220 */ /* 0x010fe20000410000 */
[----:B------:R-:W-:Y:S01]  /*a420*/  FSETP.NEU.FTZ.AND P0, PT, R3, -INF , PT ;  /* 0xff8000000300780b */ /* 0x000fe20003f1d000 */
[----:B------:R-:W1:Y:S01]  /*a430*/  MUFU.EX2 R164, R2 ;  /* 0x0000000200a47308 */ /* 0x000e620000000800 */
[C---:B------:R-:W-:Y:S02]  /*a440*/  FMUL.FTZ R16, R165.reuse, R188 ;  /* 0x000000bca5107220 */ /* 0x040fe40000410000 */
[----:B------:R-:W-:Y:S01]  /*a450*/  FADD.FTZ R0, -R0, R170 ;  /* 0x000000aa00007221 */ /* 0x000fe20000010100 */
[----:B------:R-:W-:Y:S01]  /*a460*/  FSEL R166, R166, RZ, P0 ;  /* 0x000000ffa6a67208 */ /* 0x000fe20000000000 */
[C---:B------:R-:W-:Y:S01]  /*a470*/  FMUL.FTZ R17, R165.reuse, R189 ;  /* 0x000000bda5117220 */ /* 0x040fe20000410000 */
[----:B------:R-:W-:Y:S01]  /*a480*/  MOV R170, R7 ;  /* 0x0000000700aa7202 */ /* 0x000fe20000000f00 */
[----:B------:R-:W-:Y:S02]  /*a490*/  FMUL.FTZ R0, R0, c[0x0][0x2d0] ;  /* 0x0000b40000007a20 */ /* 0x000fe40000410000 */
[--C-:B------:R-:W-:Y:S02]  /*a4a0*/  FFMA.FTZ R4, R14, c[0x0][0x2d0], -R166.reuse ;  /* 0x0000b4000e047a23 */ /* 0x100fe400000108a6 */
[----:B------:R2:W3:Y:S01]  /*a4b0*/  MUFU.EX2 R2, R0 ;  /* 0x0000000000027308 */ /* 0x0004e20000000800 */
[C---:B------:R-:W-:Y:S02]  /*a4c0*/  FMUL.FTZ R32, R165.reuse, R144 ;  /* 0x00000090a5207220 */ /* 0x040fe40000410000 */
[C---:B------:R-:W-:Y:S02]  /*a4d0*/  FMUL.FTZ R33, R165.reuse, R145 ;  /* 0x00000091a5217220 */ /* 0x040fe40000410000 */
[C---:B------:R-:W-:Y:S02]  /*a4e0*/  FMUL.FTZ R52, R165.reuse, R52 ;  /* 0x00000034a5347220 */ /* 0x040fe40000410000 */
[C---:B------:R-:W-:Y:S02]  /*a4f0*/  FMUL.FTZ R53, R165.reuse, R53 ;  /* 0x00000035a5357220 */ /* 0x040fe40000410000 */
[C---:B------:R-:W-:Y:S01]  /*a500*/  FMUL.FTZ R64, R165.reuse, R64 ;  /* 0x00000040a5407220 */ /* 0x040fe20000410000 */
[----:B------:R4:W-:Y:S01]  /*a510*/  MUFU.EX2 R220, R4 ;  /* 0x0000000400dc7308 */ /* 0x0009e20000000800 */
[----:B------:R-:W-:Y:S02]  /*a520*/  FMUL.FTZ R65, R165, R65 ;  /* 0x00000041a5417220 */ /* 0x000fe40000410000 */
[C---:B-1----:R-:W-:Y:S02]  /*a530*/  FMUL.FTZ R7, R164.reuse, R179 ;  /* 0x000000b3a4077220 */ /* 0x042fe40000410000 */
[C---:B------:R-:W-:Y:S02]  /*a540*/  FMUL.FTZ R18, R164.reuse, R190 ;  /* 0x000000bea4127220 */ /* 0x040fe40000410000 */
[C---:B------:R-:W-:Y:S02]  /*a550*/  FMUL.FTZ R19, R164.reuse, R191 ;  /* 0x000000bfa4137220 */ /* 0x040fe40000410000 */
[C---:B------:R-:W-:Y:S02]  /*a560*/  FMUL.FTZ R34, R164.reuse, R146 ;  /* 0x00000092a4227220 */ /* 0x040fe40000410000 */
[C---:B------:R-:W-:Y:S02]  /*a570*/  FMUL.FTZ R54, R164.reuse, R54 ;  /* 0x00000036a4367220 */ /* 0x040fe40000410000 */
[----:B------:R-:W-:Y:S02]  /*a580*/  FMUL.FTZ R55, R164, R55 ;  /* 0x00000037a4377220 */ /* 0x000fe40000410000 */
[--C-:B--2---:R-:W-:Y:S02]  /*a590*/  FFMA.FTZ R0, R10, c[0x0][0x2d0], -R166.reuse ;  /* 0x0000b4000a007a23 */ /* 0x104fe400000108a6 */
[C---:B---3--:R-:W-:Y:S01]  /*a5a0*/  FMUL.FTZ R8, R2.reuse, R180 ;  /* 0x000000b402087220 */ /* 0x048fe20000410000 */
[----:B------:R-:W-:Y:S01]  /*a5b0*/  MOV R180, R24 ;  /* 0x0000001800b47202 */ /* 0x000fe20000000f00 */
[----:B------:R1:W-:Y:S01]  /*a5c0*/  MUFU.EX2 R217, R0 ;  /* 0x0000000000d97308 */ /* 0x0003e20000000800 */
[C---:B------:R-:W-:Y:S01]  /*a5d0*/  FMUL.FTZ R9, R2.reuse, R181 ;  /* 0x000000b502097220 */ /* 0x040fe20000410000 */
[----:B------:R-:W-:Y:S01]  /*a5e0*/  MOV R181, R35 ;  /* 0x0000002300b57202 */ /* 0x000fe20000000f00 */
[C---:B------:R-:W-:Y:S01]  /*a5f0*/  FMUL.FTZ R12, R2.reuse, R184 ;  /* 0x000000b8020c7220 */ /* 0x040fe20000410000 */
[----:B------:R-:W-:Y:S01]  /*a600*/  MOV R184, R51 ;  /* 0x0000003300b87202 */ /* 0x000fe20000000f00 */
[--C-:B----4-:R-:W-:Y:S01]  /*a610*/  FFMA.FTZ R4, R15, c[0x0][0x2d0], -R166.reuse ;  /* 0x0000b4000f047a23 */ /* 0x110fe200000108a6 */
[----:B------:R-:W-:Y:S01]  /*a620*/  MOV R191, R180 ;  /* 0x000000b400bf7202 */ /* 0x000fe20000000f00 */
[C---:B------:R-:W-:Y:S01]  /*a630*/  FMUL.FTZ R13, R2.reuse, R185 ;  /* 0x000000b9020d7220 */ /* 0x040fe20000410000 */
[----:B------:R-:W-:Y:S01]  /*a640*/  MOV R185, R46 ;  /* 0x0000002e00b97202 */ /* 0x000fe20000000f00 */
[C---:B------:R-:W-:Y:S01]  /*a650*/  FMUL.FTZ R24, R2.reuse, R136 ;  /* 0x0000008802187220 */ /* 0x040fe20000410000 */
[----:B-----5:R2:W3:Y:S01]  /*a660*/  MUFU.EX2 R221, R4 ;  /* 0x0000000400dd7308 */ /* 0x0204e20000000800 */
[C---:B------:R-:W-:Y:S02]  /*a670*/  FMUL.FTZ R25, R2.reuse, R137 ;  /* 0x0000008902197220 */ /* 0x040fe40000410000 */
[C---:B------:R-:W-:Y:S02]  /*a680*/  FMUL.FTZ R29, R2.reuse, R141 ;  /* 0x0000008d021d7220 */ /* 0x040fe40000410000 */
[----:B------:R-:W-:Y:S02]  /*a690*/  FMUL.FTZ R28, R2, R140 ;  /* 0x0000008c021c7220 */ /* 0x000fe40000410000 */
[----:B------:R-:W-:Y:S02]  /*a6a0*/  FMUL.FTZ R35, R164, R147 ;  /* 0x00000093a4237220 */ /* 0x000fe40000410000 */
[C---:B------:R-:W-:Y:S01]  /*a6b0*/  FMUL.FTZ R40, R2.reuse, R152 ;  /* 0x0000009802287220 */ /* 0x040fe20000410000 */
[----:B------:R-:W-:Y:S01]  /*a6c0*/  MOV R152, R41 ;  /* 0x0000002900987202 */ /* 0x000fe20000000f00 */
[----:B------:R-:W-:Y:S01]  /*a6d0*/  FMUL.FTZ R41, R2, R153 ;  /* 0x0000009902297220 */ /* 0x000fe20000410000 */
[----:B------:R-:W-:Y:S01]  /*a6e0*/  MOV R153, R42 ;  /* 0x0000002a00997202 */ /* 0x000fe20000000f00 */
[----:B------:R-:W-:Y:S01]  /*a6f0*/  FMUL.FTZ R51, R164, R163 ;  /* 0x000000a3a4337220 */ /* 0x000fe20000410000 */
[----:B------:R-:W-:Y:S01]  /*a700*/  LDSM.16.MT88.4 R144, [R226+0x900] ;  /* 0x00090000e290783b */ /* 0x000fe20000004200 */
[----:B-1----:R-:W-:Y:S02]  /*a710*/  FFMA.FTZ R0, R11, c[0x0][0x2d0], -R166 ;  /* 0x0000b4000b007a23 */ /* 0x002fe400000108a6 */
[C---:B------:R-:W-:Y:S02]  /*a720*/  FMUL.FTZ R56, R2.reuse, R56 ;  /* 0x0000003802387220 */ /* 0x040fe40000410000 */
[----:B------:R1:W4:Y:S01]  /*a730*/  MUFU.EX2 R218, R0 ;  /* 0x0000000000da7308 */ /* 0x0003220000000800 */
[C---:B------:R-:W-:Y:S02]  /*a740*/  FMUL.FTZ R57, R2.reuse, R57 ;  /* 0x0000003902397220 */ /* 0x040fe40000410000 */
[C---:B------:R-:W-:Y:S02]  /*a750*/  FMUL.FTZ R60, R2.reuse, R60 ;  /* 0x0000003c023c7220 */ /* 0x040fe40000410000 */
[----:B--2---:R-:W-:Y:S01]  /*a760*/  FMUL.FTZ R4, R165, R176 ;  /* 0x000000b0a5047220 */ /* 0x004fe20000410000 */
[----:B------:R-:W-:Y:S01]  /*a770*/  F2FP.PACK_AB R176, R47, R44 ;  /* 0x0000002c2fb0723e */ /* 0x000fe200000000ff */
[----:B------:R-:W-:Y:S01]  /*a780*/  FMUL.FTZ R61, R2, R61 ;  /* 0x0000003d023d7220 */ /* 0x000fe20000410000 */
[----:B---3--:R-:W-:Y:S01]  /*a790*/  F2FP.PACK_AB R179, R221, R220 ;  /* 0x000000dcddb3723e */ /* 0x008fe200000000ff */
[C---:B------:R-:W-:Y:S02]  /*a7a0*/  FMUL.FTZ R66, R164.reuse, R66 ;  /* 0x00000042a4427220 */ /* 0x040fe40000410000 */
[C---:B------:R-:W-:Y:S02]  /*a7b0*/  FMUL.FTZ R67, R164.reuse, R67 ;  /* 0x00000043a4437220 */ /* 0x040fe40000410000 */
[C---:B------:R-:W-:Y:S02]  /*a7c0*/  FMUL.FTZ R68, R165.reuse, R68 ;  /* 0x00000044a5447220 */ /* 0x040fe40000410000 */
[----:B------:R-:W-:Y:S02]  /*a7d0*/  FMUL.FTZ R69, R165, R69 ;  /* 0x00000045a5457220 */ /* 0x000fe40000410000 */
[C---:B------:R-:W-:Y:S02]  /*a7e0*/  FMUL.FTZ R70, R164.reuse, R70 ;  /* 0x00000046a4467220 */ /* 0x040fe40000410000 */
[----:B------:R-:W-:Y:S02]  /*a7f0*/  FMUL.FTZ R71, R164, R71 ;  /* 0x00000047a4477220 */ /* 0x000fe40000410000 */
[C---:B------:R-:W-:Y:S02]  /*a800*/  FMUL.FTZ R72, R2.reuse, R72 ;  /* 0x0000004802487220 */ /* 0x040fe40000410000 */
[C---:B------:R-:W-:Y:S01]  /*a810*/  FMUL.FTZ R73, R2.reuse, R73 ;  /* 0x0000004902497220 */ /* 0x040fe20000410000 */
[----:B-1----:R-:W-:Y:S01]  /*a820*/  FSEL R0, R3, RZ, P0 ;  /* 0x000000ff03007208 */ /* 0x002fe20000000000 */
[----:B------:R-:W-:Y:S01]  /*a830*/  FMUL.FTZ R76, R2, R76 ;  /* 0x0000004c024c7220 */ /* 0x000fe20000410000 */
[----:B----4-:R-:W-:Y:S01]  /*a840*/  F2FP.PACK_AB R177, R218, R217 ;  /* 0x000000d9dab1723e */ /* 0x010fe200000000ff */
[----:B------:R-:W-:Y:S01]  /*a850*/  FMUL.FTZ R77, R2, R77 ;  /* 0x0000004d024d7220 */ /* 0x000fe20000410000 */
[----:B------:R-:W-:Y:S01]  /*a860*/  PLOP3.LUT P0, PT, PT, PT, UP0, 0x80, 0x0 ;  /* 0x000000000000781c */ /* 0x000fe20003f0f008 */
[----:B------:R-:W-:Y:S01]  /*a870*/  FADD.FTZ R0, -R0, R171 ;  /* 0x000000ab00007221 */ /* 0x000fe20000010100 */
[----:B------:R-:W-:Y:S01]  /*a880*/  MOV R171, R6 ;  /* 0x0000000600ab7202 */ /* 0x000fe20000000f00 */
[----:B------:R-:W-:Y:S01]  /*a890*/  FMUL.FTZ R6, R164, R178 ;  /* 0x000000b2a4067220 */ /* 0x000fe20000410000 */
[----:B------:R-:W-:Y:S01]  /*a8a0*/  F2FP.PACK_AB R178, R48, R170 ;  /* 0x000000aa30b2723e */ /* 0x000fe200000000ff */
[----:B------:R-:W-:Y:S01]  /*a8b0*/  FMUL.FTZ R0, R0, c[0x0][0x2d0] ;  /* 0x0000b40000007a20 */ /* 0x000fe20000410000 */
[----:B------:R-:W-:Y:S01]  /*a8c0*/  F2FP.PACK_AB R193, R171, R45 ;  /* 0x0000002dabc1723e */ /* 0x000fe200000000ff */
[C---:B------:R-:W-:Y:S02]  /*a8d0*/  FMUL.FTZ R80, R165.reuse, R80 ;  /* 0x00000050a5507220 */ /* 0x040fe40000410000 */
[----:B------:R-:W-:Y:S02]  /*a8e0*/  FMUL.FTZ R81, R165, R81 ;  /* 0x00000051a5517220 */ /* 0x000fe40000410000 */
[----:B------:R-:W1:Y:S01]  /*a8f0*/  MUFU.EX2 R0, R0 ;  /* 0x0000000000007308 */ /* 0x000e620000000800 */
[C---:B------:R-:W-:Y:S01]  /*a900*/  FMUL.FTZ R82, R164.reuse, R82 ;  /* 0x00000052a4527220 */ /* 0x040fe20000410000 */
[-C--:B------:R-:W-:Y:S01]  /*a910*/  HMMA.16816.F32 R4, R192, R20.reuse, R4 ;  /* 0x00000014c004723c */ /* 0x080fe20000001804 */
[C---:B------:R-:W-:Y:S02]  /*a920*/  FMUL.FTZ R83, R164.reuse, R83 ;  /* 0x00000053a4537220 */ /* 0x040fe40000410000 */
[--C-:B------:R-:W-:Y:S02]  /*a930*/  FFMA.FTZ R140, R197, c[0x0][0x2d0], -R173.reuse ;  /* 0x0000b400c58c7a23 */ /* 0x100fe400000108ad */
[C---:B------:R-:W-:Y:S02]  /*a940*/  FMUL.FTZ R84, R165.reuse, R84 ;  /* 0x00000054a5547220 */ /* 0x040fe40000410000 */
[C---:B------:R-:W-:Y:S02]  /*a950*/  FMUL.FTZ R85, R165.reuse, R85 ;  /* 0x00000055a5557220 */ /* 0x040fe40000410000 */
[C---:B------:R-:W-:Y:S03]  /*a960*/  FMUL.FTZ R86, R164.reuse, R86 ;  /* 0x00000056a4567220 */ /* 0x040fe60000410000 */
[----:B------:R-:W-:Y:S02]  /*a970*/  FMUL.FTZ R87, R164, R87 ;  /* 0x00000057a4577220 */ /* 0x000fe40000410000 */
[C---:B------:R-:W-:Y:S02]  /*a980*/  FMUL.FTZ R88, R2.reuse, R88 ;  /* 0x0000005802587220 */ /* 0x040fe40000410000 */
[C---:B------:R-:W-:Y:S02]  /*a990*/  FMUL.FTZ R89, R2.reuse, R89 ;  /* 0x0000005902597220 */ /* 0x040fe40000410000 */
[C---:B------:R-:W-:Y:S02]  /*a9a0*/  FMUL.FTZ R92, R2.reuse, R92 ;  /* 0x0000005c025c7220 */ /* 0x040fe40000410000 */
[----:B------:R-:W-:Y:S02]  /*a9b0*/  FMUL.FTZ R93, R2, R93 ;  /* 0x0000005d025d7220 */ /* 0x000fe40000410000 */
[C---:B-1----:R-:W-:Y:S01]  /*a9c0*/  FMUL.FTZ R10, R0.reuse, R182 ;  /* 0x000000b6000a7220 */ /* 0x042fe20000410000 */
[----:B------:R-:W-:Y:S01]  /*a9d0*/  MOV R182, R48 ;  /* 0x0000003000b67202 */ /* 0x000fe20000000f00 */
[C---:B------:R-:W-:Y:S01]  /*a9e0*/  FMUL.FTZ R11, R0.reuse, R183 ;  /* 0x000000b7000b7220 */ /* 0x040fe20000410000 */
[----:B------:R-:W-:Y:S01]  /*a9f0*/  MOV R183, R50 ;  /* 0x0000003200b77202 */ /* 0x000fe20000000f00 */
[C---:B------:R-:W-:Y:S02]  /*aa00*/  FMUL.FTZ R26, R0.reuse, R138 ;  /* 0x0000008a001a7220 */ /* 0x040fe40000410000 */
[C---:B------:R-:W-:Y:S02]  /*aa10*/  FMUL.FTZ R27, R0.reuse, R139 ;  /* 0x0000008b001b7220 */ /* 0x040fe40000410000 */
[----:B------:R-:W-:Y:S01]  /*aa20*/  LDSM.16.MT88.4 R136, [R227+0x100] ;  /* 0x00010000e388783b */ /* 0x000fe20000004200 */
[C---:B------:R-:W-:Y:S01]  /*aa30*/  HMMA.16816.F32 R8, R176.reuse, R20, R8 ;  /* 0x00000014b008723c */ /* 0x040fe20000001808 */
[C---:B------:R-:W-:Y:S01]  /*aa40*/  FMUL.FTZ R14, R0.reuse, R186 ;  /* 0x000000ba000e7220 */ /* 0x040fe20000410000 */
[----:B------:R-:W-:Y:S01]  /*aa50*/  MOV R186, R47 ;  /* 0x0000002f00ba7202 */ /* 0x000fe20000000f00 */
[C---:B------:R-:W-:Y:S01]  /*aa60*/  FMUL.FTZ R15, R0.reuse, R187 ;  /* 0x000000bb000f7220 */ /* 0x040fe20000410000 */
[----:B------:R-:W-:Y:S01]  /*aa70*/  MOV R187, R171 ;  /* 0x000000ab00bb7202 */ /* 0x000fe20000000f00 */
[C---:B------:R-:W-:Y:S01]  /*aa80*/  FMUL.FTZ R30, R0.reuse, R142 ;  /* 0x0000008e001e7220 */ /* 0x040fe20000410000 */
[----:B------:R1:W-:Y:S01]  /*aa90*/  MUFU.EX2 R171, R140 ;  /* 0x0000008c00ab7308 */ /* 0x0003e20000000800 */
[C---:B------:R-:W-:Y:S02]  /*aaa0*/  FMUL.FTZ R20, R165.reuse, R132 ;  /* 0x00000084a5147220 */ /* 0x040fe40000410000 */
[C---:B------:R-:W-:Y:S01]  /*aab0*/  FMUL.FTZ R21, R165.reuse, R133 ;  /* 0x00000085a5157220 */ /* 0x040fe20000410000 */
[-C--:B------:R-:W-:Y:S02]  /*aac0*/  HMMA.16816.F32 R12, R176, R22.reuse, R12 ;  /* 0x00000016b00c723c */ /* 0x080fe4000000180c */
[C---:B------:R-:W-:Y:S02]  /*aad0*/  FMUL.FTZ R31, R0.reuse, R143 ;  /* 0x0000008f001f7220 */ /* 0x040fe40000410000 */
[C---:B------:R-:W-:Y:S01]  /*aae0*/  FMUL.FTZ R42, R0.reuse, R154 ;  /* 0x0000009a002a7220 */ /* 0x040fe20000410000 */
[----:B------:R-:W-:Y:S01]  /*aaf0*/  MOV R154, R43 ;  /* 0x0000002b009a7202 */ /* 0x000fe20000000f00 */
[----:B------:R-:W-:Y:S01]  /*ab00*/  FMUL.FTZ R43, R0, R155 ;  /* 0x0000009b002b7220 */ /* 0x000fe20000410000 */
[----:B------:R-:W-:Y:S01]  /*ab10*/  MOV R155, R44 ;  /* 0x0000002c009b7202 */ /* 0x000fe20000000f00 */
[C---:B------:R-:W-:Y:S01]  /*ab20*/  HMMA.16816.F32 R16, R192.reuse, R22, R16 ;  /* 0x00000016c010723c */ /* 0x040fe20000001810 */
[C---:B------:R-:W-:Y:S03]  /*ab30*/  FMUL.FTZ R44, R2.reuse, R156 ;  /* 0x0000009c022c7220 */ /* 0x040fe60000410000 */
[----:B------:R-:W-:Y:S01]  /*ab40*/  MOV R156, R45 ;  /* 0x0000002d009c7202 */ /* 0x000fe20000000f00 */
[----:B------:R-:W-:Y:S01]  /*ab50*/  FMUL.FTZ R45, R2, R157 ;  /* 0x0000009d022d7220 */ /* 0x000fe20000410000 */
[----:B------:R-:W-:Y:S01]  /*ab60*/  MOV R157, R181 ;  /* 0x000000b5009d7202 */ /* 0x000fe20000000f00 */
[C---:B------:R-:W-:Y:S01]  /*ab70*/  FMUL.FTZ R22, R164.reuse, R134 ;  /* 0x00000086a4167220 */ /* 0x040fe20000410000 */
[----:B------:R-:W-:Y:S01]  /*ab80*/  MOV R181, R49 ;  /* 0x0000003100b57202 */ /* 0x000fe20000000f00 */
[----:B------:R-:W-:Y:S02]  /*ab90*/  FMUL.FTZ R23, R164, R135 ;  /* 0x00000087a4177220 */ /* 0x000fe40000410000 */
[----:B------:R-:W2:Y:S01]  /*aba0*/  LDSM.16.MT88.4 R132, [R228+0x100] ;  /* 0x00010000e484783b */ /* 0x000ea20000004200 */
[C---:B------:R-:W-:Y:S02]  /*abb0*/  FMUL.FTZ R46, R0.reuse, R158 ;  /* 0x0000009e002e7220 */ /* 0x040fe40000410000 */
[----:B------:R-:W-:Y:S02]  /*abc0*/  FMUL.FTZ R47, R0, R159 ;  /* 0x0000009f002f7220 */ /* 0x000fe40000410000 */
[-C--:B------:R-:W-:Y:S01]  /*abd0*/  HMMA.16816.F32 R20, R192, R36.reuse, R20 ;  /* 0x00000024c014723c */ /* 0x080fe20000001814 */
[C---:B------:R-:W-:Y:S02]  /*abe0*/  FMUL.FTZ R48, R165.reuse, R160 ;  /* 0x000000a0a5307220 */ /* 0x040fe40000410000 */
[C---:B------:R-:W-:Y:S02]  /*abf0*/  FMUL.FTZ R49, R165.reuse, R161 ;  /* 0x000000a1a5317220 */ /* 0x040fe40000410000 */
[----:B------:R-:W-:Y:S02]  /*ac00*/  FMUL.FTZ R50, R164, R162 ;  /* 0x000000a2a4327220 */ /* 0x000fe40000410000 */
[C---:B------:R-:W-:Y:S01]  /*ac10*/  FMUL.FTZ R58, R0.reuse, R58 ;  /* 0x0000003a003a7220 */ /* 0x040fe20000410000 */
[C---:B------:R-:W-:Y:S01]  /*ac20*/  HMMA.16816.F32 R24, R176.reuse, R36, R24 ;  /* 0x00000024b018723c */ /* 0x040fe20000001818 */
[C---:B------:R-:W-:Y:S03]  /*ac30*/  FMUL.FTZ R59, R0.reuse, R59 ;  /* 0x0000003b003b7220 */ /* 0x040fe60000410000 */
[C---:B------:R-:W-:Y:S02]  /*ac40*/  FMUL.FTZ R62, R0.reuse, R62 ;  /* 0x0000003e003e7220 */ /* 0x040fe40000410000 */
[C---:B------:R-:W-:Y:S02]  /*ac50*/  FMUL.FTZ R63, R0.reuse, R63 ;  /* 0x0000003f003f7220 */ /* 0x040fe40000410000 */
[-C--:B------:R-:W-:Y:S01]  /*ac60*/  HMMA.16816.F32 R28, R176, R38.reuse, R28 ;  /* 0x00000026b01c723c */ /* 0x080fe2000000181c */
[C---:B------:R-:W-:Y:S03]  /*ac70*/  FMUL.FTZ R36, R165.reuse, R148 ;  /* 0x00000094a5247220 */ /* 0x040fe60000410000 */
[C---:B------:R-:W-:Y:S02]  /*ac80*/  FMUL.FTZ R37, R165.reuse, R149 ;  /* 0x00000095a5257220 */ /* 0x040fe40000410000 */
[C---:B------:R-:W-:Y:S02]  /*ac90*/  FMUL.FTZ R74, R0.reuse, R74 ;  /* 0x0000004a004a7220 */ /* 0x040fe40000410000 */
[C---:B------:R-:W-:Y:S01]  /*aca0*/  HMMA.16816.F32 R32, R192.reuse, R38, R32 ;  /* 0x00000026c020723c */ /* 0x040fe20000001820 */
[C---:B------:R-:W-:Y:S03]  /*acb0*/  FMUL.FTZ R75, R0.reuse, R75 ;  /* 0x0000004b004b7220 */ /* 0x040fe60000410000 */
[C---:B------:R-:W-:Y:S02]  /*acc0*/  FMUL.FTZ R78, R0.reuse, R78 ;  /* 0x0000004e004e7220 */ /* 0x040fe40000410000 */
[----:B------:R-:W-:Y:S02]  /*acd0*/  FMUL.FTZ R79, R0, R79 ;  /* 0x0000004f004f7220 */ /* 0x000fe40000410000 */
[C---:B------:R-:W-:Y:S04]  /*ace0*/  FMUL.FTZ R38, R164.reuse, R150 ;  /* 0x00000096a4267220 */ /* 0x040fe80000410000 */
[----:B------:R-:W-:Y:S02]  /*acf0*/  FMUL.FTZ R39, R164, R151 ;  /* 0x00000097a4277220 */ /* 0x000fe40000410000 */
[----:B------:R-:W-:Y:S01]  /*ad00*/  LDSM.16.MT88.4 R148, [R228+0x900] ;  /* 0x00090000e494783b */ /* 0x000fe20000004200 */
[C---:B------:R-:W-:Y:S02]  /*ad10*/  FMUL.FTZ R90, R0.reuse, R90 ;  /* 0x0000005a005a7220 */ /* 0x040fe40000410000 */
[C---:B------:R-:W-:Y:S02]  /*ad20*/  FMUL.FTZ R91, R0.reuse, R91 ;  /* 0x0000005b005b7220 */ /* 0x040fe40000410000 */
[-C--:B--2---:R-:W-:Y:S01]  /*ad30*/  HMMA.16816.F32 R36, R192, R132.reuse, R36 ;  /* 0x00000084c024723c */ /* 0x084fe20000001824 */
[C---:B------:R-:W-:Y:S02]  /*ad40*/  FMUL.FTZ R94, R0.reuse, R94 ;  /* 0x0000005e005e7220 */ /* 0x040fe40000410000 */
[----:B------:R-:W-:Y:S02]  /*ad50*/  FMUL.FTZ R95, R0, R95 ;  /* 0x0000005f005f7220 */ /* 0x000fe40000410000 */
[C---:B------:R-:W-:Y:S02]  /*ad60*/  FMUL.FTZ R96, R165.reuse, R96 ;  /* 0x00000060a5607220 */ /* 0x040fe40000410000 */
[C---:B------:R-:W-:Y:S01]  /*ad70*/  FMUL.FTZ R97, R165.reuse, R97 ;  /* 0x00000061a5617220 */ /* 0x040fe20000410000 */
[C---:B------:R-:W-:Y:S01]  /*ad80*/  HMMA.16816.F32 R40, R176.reuse, R132, R40 ;  /* 0x00000084b028723c */ /* 0x040fe20000001828 */
[C---:B------:R-:W-:Y:S03]  /*ad90*/  FMUL.FTZ R98, R164.reuse, R98 ;  /* 0x00000062a4627220 */ /* 0x040fe60000410000 */
[----:B------:R-:W-:Y:S02]  /*ada0*/  FMUL.FTZ R99, R164, R99 ;  /* 0x00000063a4637220 */ /* 0x000fe40000410000 */
[--C-:B-1----:R-:W-:Y:S02]  /*adb0*/  FFMA.FTZ R140, R198, c[0x0][0x2d0], -R174.reuse ;  /* 0x0000b400c68c7a23 */ /* 0x102fe400000108ae */
[-C--:B------:R-:W-:Y:S01]  /*adc0*/  HMMA.16816.F32 R44, R176, R134.reuse, R44 ;  /* 0x00000086b02c723c */ /* 0x080fe2000000182c */
[C---:B------:R-:W-:Y:S01]  /*add0*/  FMUL.FTZ R100, R165.reuse, R100 ;  /* 0x00000064a5647220 */ /* 0x040fe20000410000 */
[----:B------:R1:W-:Y:S02]  /*ade0*/  MUFU.EX2 R160, R140 ;  /* 0x0000008c00a07308 */ /* 0x0003e40000000800 */
[C---:B------:R-:W-:Y:S02]  /*adf0*/  FMUL.FTZ R101, R165.reuse, R101 ;  /* 0x00000065a5657220 */ /* 0x040fe40000410000 */
[C---:B------:R-:W-:Y:S02]  /*ae00*/  FMUL.FTZ R102, R164.reuse, R102 ;  /* 0x00000066a4667220 */ /* 0x040fe40000410000 */
[C---:B------:R-:W-:Y:S01]  /*ae10*/  HMMA.16816.F32 R48, R192.reuse, R134, R48 ;  /* 0x00000086c030723c */ /* 0x040fe20000001830 */
[----:B------:R-:W2:Y:S03]  /*ae20*/  LDSM.16.MT88.4 R132, [R225+0x1900] ;  /* 0x00190000e184783b */ /* 0x000ea60000004200 */
[----:B------:R-:W-:Y:S02]  /*ae30*/  FMUL.FTZ R103, R164, R103 ;  /* 0x00000067a4677220 */ /* 0x000fe40000410000 */
[C---:B------:R-:W-:Y:S02]  /*ae40*/  FMUL.FTZ R104, R2.reuse, R104 ;  /* 0x0000006802687220 */ /* 0x040fe40000410000 */
[-C--:B------:R-:W-:Y:S01]  /*ae50*/  HMMA.16816.F32 R52, R192, R136.reuse, R52 ;  /* 0x00000088c034723c */ /* 0x080fe20000001834 */
[----:B------:R-:W-:Y:S03]  /*ae60*/  FMUL.FTZ R105, R2, R105 ;  /* 0x0000006902697220 */ /* 0x000fe60000410000 */
[C---:B------:R-:W-:Y:S02]  /*ae70*/  FMUL.FTZ R106, R0.reuse, R106 ;  /* 0x0000006a006a7220 */ /* 0x040fe40000410000 */
[----:B------:R-:W-:Y:S02]  /*ae80*/  FMUL.FTZ R107, R0, R107 ;  /* 0x0000006b006b7220 */ /* 0x000fe40000410000 */
[C---:B------:R-:W-:Y:S01]  /*ae90*/  HMMA.16816.F32 R56, R176.reuse, R136, R56 ;  /* 0x00000088b038723c */ /* 0x040fe20000001838 */
[----:B------:R-:W-:Y:S03]  /*aea0*/  FMUL.FTZ R108, R2, R108 ;  /* 0x0000006c026c7220 */ /* 0x000fe60000410000 */
[--C-:B-1----:R-:W-:Y:S01]  /*aeb0*/  FFMA.FTZ R140, R202, c[0x0][0x2d0], -R173.reuse ;  /* 0x0000b400ca8c7a23 */ /* 0x102fe200000108ad */
[----:B------:R-:W-:Y:S01]  /*aec0*/  MOV R202, R152 ;  /* 0x0000009800ca7202 */ /* 0x000fe20000000f00 */
[----:B------:R-:W-:Y:S02]  /*aed0*/  FMUL.FTZ R109, R2, R109 ;  /* 0x0000006d026d7220 */ /* 0x000fe40000410000 */
[-C--:B------:R-:W-:Y:S01]  /*aee0*/  HMMA.16816.F32 R60, R176, R138.reuse, R60 ;  /* 0x0000008ab03c723c */ /* 0x080fe2000000183c */
[----:B------:R-:W-:Y:S01]  /*aef0*/  FFMA.FTZ R136, R196, c[0x0][0x2d0], -R173 ;  /* 0x0000b400c4887a23 */ /* 0x000fe200000108ad */
[----:B------:R1:W-:Y:S02]  /*af00*/  MUFU.EX2 R161, R140 ;  /* 0x0000008c00a17308 */ /* 0x0003e40000000800 */
[C---:B------:R-:W-:Y:S02]  /*af10*/  FMUL.FTZ R110, R0.reuse, R110 ;  /* 0x0000006e006e7220 */ /* 0x040fe40000410000 */
[----:B------:R-:W-:Y:S02]  /*af20*/  FMUL.FTZ R111, R0, R111 ;  /* 0x0000006f006f7220 */ /* 0x000fe40000410000 */
[C---:B------:R-:W-:Y:S01]  /*af30*/  HMMA.16816.F32 R64, R192.reuse, R138, R64 ;  /* 0x0000008ac040723c */ /* 0x040fe20000001840 */
[C---:B------:R-:W-:Y:S03]  /*af40*/  FMUL.FTZ R112, R165.reuse, R112 ;  /* 0x00000070a5707220 */ /* 0x040fe60000410000 */
[----:B------:R3:W-:Y:S01]  /*af50*/  MUFU.EX2 R180, R136 ;  /* 0x0000008800b47308 */ /* 0x0007e20000000800 */
[C---:B------:R-:W-:Y:S02]  /*af60*/  FMUL.FTZ R113, R165.reuse, R113 ;  /* 0x00000071a5717220 */ /* 0x040fe40000410000 */
[C---:B------:R-:W-:Y:S01]  /*af70*/  FMUL.FTZ R114, R164.reuse, R114 ;  /* 0x00000072a4727220 */ /* 0x040fe20000410000 */
[-C--:B--2---:R-:W-:Y:S01]  /*af80*/  HMMA.16816.F32 R68, R192, R132.reuse, R68 ;  /* 0x00000084c044723c */ /* 0x084fe20000001844 */
[----:B------:R-:W-:Y:S03]  /*af90*/  FMUL.FTZ R115, R164, R115 ;  /* 0x00000073a4737220 */ /* 0x000fe60000410000 */
[C---:B------:R-:W-:Y:S02]  /*afa0*/  FMUL.FTZ R116, R165.reuse, R116 ;  /* 0x00000074a5747220 */ /* 0x040fe40000410000 */
[----:B------:R-:W-:Y:S02]  /*afb0*/  FMUL.FTZ R117, R165, R117 ;  /* 0x00000075a5757220 */ /* 0x000fe40000410000 */
[C---:B------:R-:W-:Y:S01]  /*afc0*/  HMMA.16816.F32 R72, R176.reuse, R132, R72 ;  /* 0x00000084b048723c */ /* 0x040fe20000001848 */
[--C-:B-1----:R-:W-:Y:S03]  /*afd0*/  FFMA.FTZ R140, R206, c[0x0][0x2d0], -R174.reuse ;  /* 0x0000b400ce8c7a23 */ /* 0x102fe600000108ae */
[C---:B------:R-:W-:Y:S01]  /*afe0*/  FMUL.FTZ R118, R164.reuse, R118 ;  /* 0x00000076a4767220 */ /* 0x040fe20000410000 */
[----:B------:R1:W-:Y:S01]  /*aff0*/  MUFU.EX2 R163, R140 ;  /* 0x0000008c00a37308 */ /* 0x0003e20000000800 */
[----:B------:R-:W-:Y:S02]  /*b000*/  FMUL.FTZ R119, R164, R119 ;  /* 0x00000077a4777220 */ /* 0x000fe40000410000 */
[-C--:B------:R-:W-:Y:S01]  /*b010*/  HMMA.16816.F32 R76, R176, R134.reuse, R76 ;  /* 0x00000086b04c723c */ /* 0x080fe2000000184c */
[--C-:B------:R-:W-:Y:S01]  /*b020*/  FFMA.FTZ R132, R199, c[0x0][0x2d0], -R174.reuse ;  /* 0x0000b400c7847a23 */ /* 0x100fe200000108ae */
[----:B---3--:R-:W2:Y:S02]  /*b030*/  LDSM.16.MT88.4 R136, [R226+0x1900] ;  /* 0x00190000e288783b */ /* 0x008ea40000004200 */
[C---:B------:R-:W-:Y:S02]  /*b040*/  FMUL.FTZ R120, R2.reuse, R120 ;  /* 0x0000007802787220 */ /* 0x040fe40000410000 */
[----:B------:R-:W-:Y:S01]  /*b050*/  FMUL.FTZ R121, R2, R121 ;  /* 0x0000007902797220 */ /* 0x000fe20000410000 */
[----:B------:R3:W-:Y:S01]  /*b060*/  MUFU.EX2 R188, R132 ;  /* 0x0000008400bc7308 */ /* 0x0007e20000000800 */
[C---:B------:R-:W-:Y:S01]  /*b070*/  HMMA.16816.F32 R80, R192.reuse, R134, R80 ;  /* 0x00000086c050723c */ /* 0x040fe20000001850 */
[C---:B------:R-:W-:Y:S03]  /*b080*/  FMUL.FTZ R122, R0.reuse, R122 ;  /* 0x0000007a007a7220 */ /* 0x040fe60000410000 */
[----:B------:R-:W-:Y:S02]  /*b090*/  FMUL.FTZ R123, R0, R123 ;  /* 0x0000007b007b7220 */ /* 0x000fe40000410000 */
[C---:B------:R-:W-:Y:S02]  /*b0a0*/  FMUL.FTZ R124, R2.reuse, R124 ;  /* 0x0000007c027c7220 */ /* 0x040fe40000410000 */
[----:B------:R-:W-:Y:S04]  /*b0b0*/  FMUL.FTZ R125, R2, R125 ;  /* 0x0000007d027d7220 */ /* 0x000fe80000410000 */
[----:B------:R-:W-:Y:S02]  /*b0c0*/  FMUL.FTZ R126, R0, R126 ;  /* 0x0000007e007e7220 */ /* 0x000fe40000410000 */
[----:B-1----:R-:W-:Y:S02]  /*b0d0*/  FFMA.FTZ R140, R208, c[0x0][0x2d0], -R175 ;  /* 0x0000b400d08c7a23 */ /* 0x002fe400000108af */
[----:B------:R-:W-:Y:S02]  /*b0e0*/  FMUL.FTZ R127, R0, R127 ;  /* 0x0000007f007f7220 */ /* 0x000fe40000410000 */
[----:B------:R1:W-:Y:S01]  /*b0f0*/  MUFU.EX2 R189, R140 ;  /* 0x0000008c00bd7308 */ /* 0x0003e20000000800 */
[C---:B------:R-:W-:Y:S02]  /*b100*/  FMUL.FTZ R128, R165.reuse, R128 ;  /* 0x00000080a5807220 */ /* 0x040fe40000410000 */
[----:B------:R-:W-:Y:S02]  /*b110*/  FMUL.FTZ R129, R165, R129 ;  /* 0x00000081a5817220 */ /* 0x000fe40000410000 */
[----:B---3--:R-:W-:Y:S01]  /*b120*/  FFMA.FTZ R132, R201, c[0x0][0x2d0], -R173 ;  /* 0x0000b400c9847a23 */ /* 0x008fe200000108ad */
[----:B------:R-:W-:Y:S01]  /*b130*/  MOV R201, R153 ;  /* 0x0000009900c97202 */ /* 0x000fe20000000f00 */
[C---:B------:R-:W-:Y:S02]  /*b140*/  FMUL.FTZ R130, R164.reuse, R130 ;  /* 0x00000082a4827220 */ /* 0x040fe40000410000 */
[----:B------:R-:W-:Y:S01]  /*b150*/  FMUL.FTZ R131, R164, R131 ;  /* 0x00000083a4837220 */ /* 0x000fe20000410000 */
[----:B------:R3:W4:Y:S01]  /*b160*/  MUFU.EX2 R190, R132 ;  /* 0x0000008400be7308 */ /* 0x0007220000000800 */
[-C--:B--2---:R-:W-:Y:S01]  /*b170*/  HMMA.16816.F32 R84, R192, R136.reuse, R84 ;  /* 0x00000088c054723c */ /* 0x084fe20000001854 */
[--C-:B-1----:R-:W-:Y:S07]  /*b180*/  FFMA.FTZ R140, R210, c[0x0][0x2d0], -R175.reuse ;  /* 0x0000b400d28c7a23 */ /* 0x102fee00000108af */
[C---:B------:R-:W-:Y:S01]  /*b190*/  HMMA.16816.F32 R88, R176.reuse, R136, R88 ;  /* 0x00000088b058723c */ /* 0x040fe20000001858 */
[----:B------:R1:W-:Y:S06]  /*b1a0*/  MUFU.EX2 R162, R140 ;  /* 0x0000008c00a27308 */ /* 0x0003ec0000000800 */
[----:B------:R-:W-:Y:S01]  /*b1b0*/  FFMA.FTZ R136, R209, c[0x0][0x2d0], -R174 ;  /* 0x0000b400d1887a23 */ /* 0x000fe200000108ae */
[-C--:B------:R-:W-:Y:S01]  /*b1c0*/  HMMA.16816.F32 R92, R176, R138.reuse, R92 ;  /* 0x0000008ab05c723c */ /* 0x080fe2000000185c */
[----:B---3--:R-:W2:Y:S02]  /*b1d0*/  LDSM.16.MT88.4 R132, [R228+0x1900] ;  /* 0x00190000e484783b */ /* 0x008ea40000004200 */
[----:B------:R3:W-:Y:S05]  /*b1e0*/  MUFU.EX2 R158, R136 ;  /* 0x00000088009e7308 */ /* 0x0007ea0000000800 */
[C---:B------:R-:W-:Y:S01]  /*b1f0*/  HMMA.16816.F32 R96, R192.reuse, R138, R96 ;  /* 0x0000008ac060723c */ /* 0x040fe20000001860 */
[----:B-1----:R-:W-:Y:S03]  /*b200*/  LDSM.16.MT88.4 R140, [R225+0x900] ;  /* 0x00090000e18c783b */ /* 0x002fe60000004200 */
[--C-:B---3--:R-:W-:Y:S04]  /*b210*/  FFMA.FTZ R136, R205, c[0x0][0x2d0], -R175.reuse ;  /* 0x0000b400cd887a23 */ /* 0x108fe800000108af */
[----:B------:R1:W3:Y:S01]  /*b220*/  MUFU.EX2 R196, R136 ;  /* 0x0000008800c47308 */ /* 0x0002e20000000800 */
[-C--:B--2---:R-:W-:Y:S08]  /*b230*/  HMMA.16816.F32 R100, R192, R132.reuse, R100 ;  /* 0x00000084c064723c */ /* 0x084ff00000001864 */
[C---:B------:R-:W-:Y:S07]  /*b240*/  HMMA.16816.F32 R104, R176.reuse, R132, R104 ;  /* 0x00000084b068723c */ /* 0x040fee0000001868 */
[----:B------:R-:W-:Y:S01]  /*b250*/  FFMA.FTZ R132, R211, c[0x0][0x2d0], -R175 ;  /* 0x0000b400d3847a23 */ /* 0x000fe200000108af */
[-C--:B------:R-:W-:Y:S01]  /*b260*/  HMMA.16816.F32 R108, R176, R134.reuse, R108 ;  /* 0x00000086b06c723c */ /* 0x080fe2000000186c */
[----:B-1----:R-:W1:Y:S02]  /*b270*/  LDSM.16.MT88.4 R136, [R227+0x1900] ;  /* 0x00190000e388783b */ /* 0x002e640000004200 */
[----:B------:R2:W1:Y:S05]  /*b280*/  MUFU.EX2 R159, R132 ;  /* 0x00000084009f7308 */ /* 0x00046a0000000800 */
[C---:B------:R-:W-:Y:S07]  /*b290*/  HMMA.16816.F32 R112, R192.reuse, R134, R112 ;  /* 0x00000086c070723c */ /* 0x040fee0000001870 */
[----:B----4-:R-:W-:Y:S01]  /*b2a0*/  F2FP.PACK_AB R134, R161, R190 ;  /* 0x000000bea186723e */ /* 0x010fe200000000ff */
[--C-:B--2---:R-:W-:Y:S04]  /*b2b0*/  FFMA.FTZ R132, R200, c[0x0][0x2d0], -R166.reuse ;  /* 0x0000b400c8847a23 */ /* 0x104fe800000108a6 */
[----:B------:R2:W-:Y:S01]  /*b2c0*/  MUFU.EX2 R200, R132 ;  /* 0x0000008400c87308 */ /* 0x0005e20000000800 */
[-C--:B-1----:R-:W-:Y:S08]  /*b2d0*/  HMMA.16816.F32 R116, R192, R136.reuse, R116 ;  /* 0x00000088c074723c */ /* 0x082ff00000001874 */
[C---:B------:R-:W-:Y:S01]  /*b2e0*/  HMMA.16816.F32 R120, R176.reuse, R136, R120 ;  /* 0x00000088b078723c */ /* 0x040fe20000001878 */
[--C-:B--2---:R-:W-:Y:S06]  /*b2f0*/  FFMA.FTZ R132, R203, c[0x0][0x2d0], -R166.reuse ;  /* 0x0000b400cb847a23 */ /* 0x104fec00000108a6 */
[----:B---3--:R-:W-:Y:S01]  /*b300*/  F2FP.PACK_AB R136, R189, R196 ;  /* 0x000000c4bd88723e */ /* 0x008fe200000000ff */
[-C--:B------:R-:W-:Y:S01]  /*b310*/  HMMA.16816.F32 R124, R176, R138.reuse, R124 ;  /* 0x0000008ab07c723c */ /* 0x080fe2000000187c */
[----:B------:R1:W2:Y:S06]  /*b320*/  MUFU.EX2 R199, R132 ;  /* 0x0000008400c77308 */ /* 0x0002ac0000000800 */
[----:B------:R-:W-:Y:S01]  /*b330*/  MOV R178, R160 ;  /* 0x000000a000b27202 */ /* 0x000fe20000000f00 */
[----:B------:R-:W-:Y:S01]  /*b340*/  HMMA.16816.F32 R128, R192, R138, R128 ;  /* 0x0000008ac080723c */ /* 0x000fe20000001880 */
[----:B------:R-:W-:Y:S03]  /*b350*/  MOV R179, R158 ;  /* 0x0000009e00b37202 */ /* 0x000fe60000000f00 */
[----:B------:R-:W-:Y:S02]  /*b360*/  F2FP.PACK_AB R133, R188, R178 ;  /* 0x000000b2bc85723e */ /* 0x000fe400000000ff */
[----:B------:R-:W-:Y:S02]  /*b370*/  F2FP.PACK_AB R135, R179, R163 ;  /* 0x000000a3b387723e */ /* 0x000fe400000000ff */
[----:B------:R-:W-:Y:S04]  /*b380*/  F2FP.PACK_AB R138, R159, R162 ;  /* 0x000000a29f8a723e */ /* 0x000fe800000000ff */
[----:B------:R-:W-:Y:S02]  /*b390*/  MOV R160, R157 ;  /* 0x0000009d00a07202 */ /* 0x000fe40000000f00 */
[----:B------:R-:W-:Y:S02]  /*b3a0*/  MOV R157, R155 ;  /* 0x0000009b009d7202 */ /* 0x000fe40000000f00 */
[----:B------:R-:W-:Y:S01]  /*b3b0*/  MOV R158, R156 ;  /* 0x0000009c009e7202 */ /* 0x000fe20000000f00 */
[--C-:B-1----:R-:W-:Y:S01]  /*b3c0*/  FFMA.FTZ R132, R204, c[0x0][0x2d0], -R166.reuse ;  /* 0x0000b400cc847a23 */ /* 0x102fe200000108a6 */
[----:B--2---:R-:W-:Y:S02]  /*b3d0*/  F2FP.PACK_AB R137, R199, R200 ;  /* 0x000000c8c789723e */ /* 0x004fe400000000ff */
[----:B------:R-:W-:Y:S01]  /*b3e0*/  MOV R156, R154 ;  /* 0x0000009a009c7202 */ /* 0x000fe20000000f00 */
[----:B------:R1:W-:Y:S01]  /*b3f0*/  MUFU.EX2 R198, R132 ;  /* 0x0000008400c67308 */ /* 0x0003e20000000800 */
[----:B------:R-:W2:Y:S01]  /*b400*/  LDSM.16.MT88.4 R152, [R227+0x900] ;  /* 0x00090000e398783b */ /* 0x000ea20000004200 */
[----:B-1----:R-:W-:Y:S08]  /*b410*/  FFMA.FTZ R132, R207, c[0x0][0x2d0], -R166 ;  /* 0x0000b400cf847a23 */ /* 0x002ff000000108a6 */
[----:B------:R1:W3:Y:S02]  /*b420*/  MUFU.EX2 R197, R132 ;  /* 0x0000008400c57308 */ /* 0x0002e40000000800 */
[----:B-1----:R-:W-:Y:S02]  /*b430*/  F2FP.PACK_AB R132, R171, R180 ;  /* 0x000000b4ab84723e */ /* 0x002fe400000000ff */
[----:B---3--:R-:W-:Y:S05]  /*b440*/  F2FP.PACK_AB R139, R197, R198 ;  /* 0x000000c6c58b723e */ /* 0x008fea00000000ff */
[-C--:B------:R-:W-:Y:S08]  /*b450*/  HMMA.16816.F32 R4, R132, R140.reuse, R4 ;  /* 0x0000008c8404723c */ /* 0x080ff00000001804 */
[C---:B------:R-:W-:Y:S08]  /*b460*/  HMMA.16816.F32 R8, R136.reuse, R140, R8 ;  /* 0x0000008c8808723c */ /* 0x040ff00000001808 */
[-C--:B------:R-:W-:Y:S08]  /*b470*/  HMMA.16816.F32 R12, R136, R142.reuse, R12 ;  /* 0x0000008e880c723c */ /* 0x080ff0000000180c */
[C---:B------:R-:W-:Y:S01]  /*b480*/  HMMA.16816.F32 R16, R132.reuse, R142, R16 ;  /* 0x0000008e8410723c */ /* 0x040fe20000001810 */
[----:B------:R-:W1:Y:S07]  /*b490*/  LDSM.16.MT88.4 R140, [R225+0x2100] ;  /* 0x00210000e18c783b */ /* 0x000e6e0000004200 */
[-C--:B------:R-:W-:Y:S08]  /*b4a0*/  HMMA.16816.F32 R20, R132, R144.reuse, R20 ;  /* 0x000000908414723c */ /* 0x080ff00000001814 */
[C---:B------:R-:W-:Y:S07]  /*b4b0*/  HMMA.16816.F32 R24, R136.reuse, R144, R24 ;  /* 0x000000908818723c */ /* 0x040fee0000001818 */
[--C-:B------:R-:W-:Y:S01]  /*b4c0*/  FFMA.FTZ R144, R215, c[0x0][0x2d0], -R173.reuse ;  /* 0x0000b400d7907a23 */ /* 0x100fe200000108ad */
[-C--:B------:R-:W-:Y:S03]  /*b4d0*/  HMMA.16816.F32 R28, R136, R146.reuse, R28 ;  /* 0x00000092881c723c */ /* 0x080fe6000000181c */
[----:B------:R3:W-:Y:S05]  /*b4e0*/  MUFU.EX2 R211, R144 ;  /* 0x0000009000d37308 */ /* 0x0007ea0000000800 */
[C---:B------:R-:W-:Y:S08]  /*b4f0*/  HMMA.16816.F32 R32, R132.reuse, R146, R32 ;  /* 0x000000928420723c */ /* 0x040ff00000001820 */
[-C--:B------:R-:W-:Y:S08]  /*b500*/  HMMA.16816.F32 R36, R132, R148.reuse, R36 ;  /* 0x000000948424723c */ /* 0x080ff00000001824 */
[C---:B------:R-:W-:Y:S01]  /*b510*/  HMMA.16816.F32 R40, R136.reuse, R148, R40 ;  /* 0x000000948828723c */ /* 0x040fe20000001828 */
[--C-:B---3--:R-:W-:Y:S03]  /*b520*/  FFMA.FTZ R144, R216, c[0x0][0x2d0], -R173.reuse ;  /* 0x0000b400d8907a23 */ /* 0x108fe600000108ad */
[----:B------:R-:W-:Y:S03]  /*b530*/  MOV R216, R179 ;  /* 0x000000b300d87202 */ /* 0x000fe60000000f00 */
[--C-:B------:R-:W-:Y:S01]  /*b540*/  FFMA.FTZ R148, R223, c[0x0][0x2d0], -R174.reuse ;  /* 0x0000b400df947a23 */ /* 0x100fe200000108ae */
[-C--:B------:R-:W-:Y:S01]  /*b550*/  HMMA.16816.F32 R44, R136, R150.reuse, R44 ;  /* 0x00000096882c723c */ /* 0x080fe2000000182c */
[----:B------:R3:W-:Y:S07]  /*b560*/  MUFU.EX2 R215, R144 ;  /* 0x0000009000d77308 */ /* 0x0007ee0000000800 */
[C---:B------:R-:W-:Y:S03]  /*b570*/  HMMA.16816.F32 R48, R132.reuse, R150, R48 ;  /* 0x000000968430723c */ /* 0x040fe60000001830 */
[----:B------:R4:W-:Y:S05]  /*b580*/  MUFU.EX2 R209, R148 ;  /* 0x0000009400d17308 */ /* 0x0009ea0000000800 */
[-C--:B--2---:R-:W-:Y:S08]  /*b590*/  HMMA.16816.F32 R52, R132, R152.reuse, R52 ;  /* 0x000000988434723c */ /* 0x084ff00000001834 */
[C---:B------:R-:W-:Y:S01]  /*b5a0*/  HMMA.16816.F32 R56, R136.reuse, R152, R56 ;  /* 0x000000988838723c */ /* 0x040fe20000001838 */
[--C-:B---3--:R-:W-:Y:S03]  /*b5b0*/  FFMA.FTZ R144, R219, c[0x0][0x2d0], -R174.reuse ;  /* 0x0000b400db907a23 */ /* 0x108fe600000108ae */
[----:B------:R-:W-:Y:S01]  /*b5c0*/  MOV R219, R161 ;  /* 0x000000a100db7202 */ /* 0x000fe20000000f00 */
[----:B------:R2:W3:Y:S02]  /*b5d0*/  MUFU.EX2 R210, R144 ;  /* 0x0000009000d27308 */ /* 0x0004e40000000800 */
[----:B------:R-:W-:Y:S01]  /*b5e0*/  MOV R153, R163 ;  /* 0x000000a300997202 */ /* 0x000fe20000000f00 */
[-C--:B------:R-:W-:Y:S01]  /*b5f0*/  HMMA.16816.F32 R60, R136, R154.reuse, R60 ;  /* 0x0000009a883c723c */ /* 0x080fe2000000183c */
[----:B------:R-:W-:Y:S03]  /*b600*/  MOV R152, R162 ;  /* 0x000000a200987202 */ /* 0x000fe60000000f00 */
[--C-:B----4-:R-:W-:Y:S01]  /*b610*/  FFMA.FTZ R148, R222, c[0x0][0x2d0], -R173.reuse ;  /* 0x0000b400de947a23 */ /* 0x110fe200000108ad */
[----:B------:R-:W-:Y:S01]  /*b620*/  MOV R222, R185 ;  /* 0x000000b900de7202 */ /* 0x000fe20000000f00 */
[----:B------:R-:W-:Y:S01]  /*b630*/  FFMA.FTZ R173, R246, c[0x0][0x2d0], -R173 ;  /* 0x0000b400f6ad7a23 */ /* 0x000fe200000108ad */
[----:B------:R-:W-:Y:S01]  /*b640*/  MOV R246, R183 ;  /* 0x000000b700f67202 */ /* 0x000fe20000000f00 */
[C---:B------:R-:W-:Y:S01]  /*b650*/  HMMA.16816.F32 R64, R132.reuse, R154, R64 ;  /* 0x0000009a8440723c */ /* 0x040fe20000001840 */
[----:B------:R4:W-:Y:S06]  /*b660*/  MUFU.EX2 R208, R148 ;  /* 0x0000009400d07308 */ /* 0x0009ec0000000800 */
[----:B------:R-:W-:Y:S01]  /*b670*/  MOV R155, R187 ;  /* 0x000000bb009b7202 */ /* 0x000fe20000000f00 */
[-C--:B-1----:R-:W-:Y:S01]  /*b680*/  HMMA.16816.F32 R68, R132, R140.reuse, R68 ;  /* 0x0000008c8444723c */ /* 0x082fe20000001844 */
[----:B------:R-:W-:Y:S02]  /*b690*/  MOV R154, R186 ;  /* 0x000000ba009a7202 */ /* 0x000fe40000000f00 */
[----:B------:R3:W1:Y:S01]  /*b6a0*/  MUFU.EX2 R207, R173 ;  /* 0x000000ad00cf7308 */ /* 0x0006620000000800 */
[----:B--2---:R-:W2:Y:S04]  /*b6b0*/  LDSM.16.MT88.4 R144, [R226+0x2100] ;  /* 0x00210000e290783b */ /* 0x004ea80000004200 */
[C---:B------:R-:W-:Y:S07]  /*b6c0*/  HMMA.16816.F32 R72, R136.reuse, R140, R72 ;  /* 0x0000008c8848723c */ /* 0x040fee0000001848 */
[--C-:B------:R-:W-:Y:S01]  /*b6d0*/  FFMA.FTZ R140, R252, c[0x0][0x2d0], -R174.reuse ;  /* 0x0000b400fc8c7a23 */ /* 0x100fe200000108ae */
[-C--:B------:R-:W-:Y:S01]  /*b6e0*/  HMMA.16816.F32 R76, R136, R142.reuse, R76 ;  /* 0x0000008e884c723c */ /* 0x080fe2000000184c */
[----:B----4-:R-:W4:Y:S02]  /*b6f0*/  LDSM.16.MT88.4 R148, [R228+0x2100] ;  /* 0x00210000e494783b */ /* 0x010f240000004200 */
[----:B------:R1:W-:Y:S01]  /*b700*/  MUFU.EX2 R206, R140 ;  /* 0x0000008c00ce7308 */ /* 0x0003e20000000800 */
[----:B------:R-:W-:Y:S01]  /*b710*/  MOV R252, R190 ;  /* 0x000000be00fc7202 */ /* 0x000fe20000000f00 */
[----:B------:R-:W-:Y:S03]  /*b720*/  FFMA.FTZ R174, R202, c[0x0][0x2d0], -R174 ;  /* 0x0000b400caae7a23 */ /* 0x000fe600000108ae */
[C---:B------:R-:W-:Y:S01]  /*b730*/  HMMA.16816.F32 R80, R132.reuse, R142, R80 ;  /* 0x0000008e8450723c */ /* 0x040fe20000001850 */
[----:B---3--:R-:W-:Y:S04]  /*b740*/  F2FP.PACK_AB R173, R209, R210 ;  /* 0x000000d2d1ad723e */ /* 0x008fe800000000ff */
[----:B------:R3:W-:Y:S01]  /*b750*/  MUFU.EX2 R205, R174 ;  /* 0x000000ae00cd7308 */ /* 0x0007e20000000800 */
[--C-:B-1----:R-:W-:Y:S01]  /*b760*/  FFMA.FTZ R140, R247, c[0x0][0x2d0], -R175.reuse ;  /* 0x0000b400f78c7a23 */ /* 0x102fe200000108af */
[----:B------:R-:W-:Y:S01]  /*b770*/  MOV R247, R189 ;  /* 0x000000bd00f77202 */ /* 0x000fe20000000f00 */
[-C--:B--2---:R-:W-:Y:S07]  /*b780*/  HMMA.16816.F32 R84, R132, R144.reuse, R84 ;  /* 0x000000908454723c */ /* 0x084fee0000001854 */
[----:B------:R1:W-:Y:S01]  /*b790*/  MUFU.EX2 R204, R140 ;  /* 0x0000008c00cc7308 */ /* 0x0003e20000000800 */
[C---:B------:R-:W-:Y:S01]  /*b7a0*/  HMMA.16816.F32 R88, R136.reuse, R144, R88 ;  /* 0x000000908858723c */ /* 0x040fe20000001858 */
[----:B---3--:R-:W-:Y:S06]  /*b7b0*/  F2FP.PACK_AB R174, R207, R208 ;  /* 0x000000d0cfae723e */ /* 0x008fec00000000ff */
[--C-:B------:R-:W-:Y:S01]  /*b7c0*/  FFMA.FTZ R144, R212, c[0x0][0x2d0], -R166.reuse ;  /* 0x0000b400d4907a23 */ /* 0x100fe200000108a6 */
[-C--:B------:R-:W-:Y:S01]  /*b7d0*/  HMMA.16816.F32 R92, R136, R146.reuse, R92 ;  /* 0x00000092885c723c */ /* 0x080fe2000000185c */
[----:B------:R-:W-:Y:S02]  /*b7e0*/  MOV R212, R171 ;  /* 0x000000ab00d47202 */ /* 0x000fe40000000f00 */
[----:B------:R2:W-:Y:S05]  /*b7f0*/  MUFU.EX2 R171, R144 ;  /* 0x0000009000ab7308 */ /* 0x0005ea0000000800 */
[C---:B------:R-:W-:Y:S01]  /*b800*/  HMMA.16816.F32 R96, R132.reuse, R146, R96 ;  /* 0x000000928460723c */ /* 0x040fe20000001860 */
[--C-:B-1----:R-:W-:Y:S03]  /*b810*/  FFMA.FTZ R140, R251, c[0x0][0x2d0], -R175.reuse ;  /* 0x0000b400fb8c7a23 */ /* 0x102fe600000108af */
[----:B------:R-:W-:Y:S04]  /*b820*/  MOV R251, R188 ;  /* 0x000000bc00fb7202 */ /* 0x000fe80000000f00 */
[-C--:B----4-:R-:W-:Y:S01]  /*b830*/  HMMA.16816.F32 R100, R132, R148.reuse, R100 ;  /* 0x000000948464723c */ /* 0x090fe20000001864 */
[----:B------:R1:W3:Y:S07]  /*b840*/  MUFU.EX2 R203, R140 ;  /* 0x0000008c00cb7308 */ /* 0x0002ee0000000800 */
[C---:B------:R-:W-:Y:S01]  /*b850*/  HMMA.16816.F32 R104, R136.reuse, R148, R104 ;  /* 0x000000948868723c */ /* 0x040fe20000001868 */
[--C-:B--2---:R-:W-:Y:S03]  /*b860*/  FFMA.FTZ R144, R214, c[0x0][0x2d0], -R166.reuse ;  /* 0x0000b400d6907a23 */ /* 0x104fe600000108a6 */
[----:B------:R-:W-:Y:S03]  /*b870*/  MOV R214, R196 ;  /* 0x000000c400d67202 */ /* 0x000fe60000000f00 */
[----:B------:R-:W-:Y:S01]  /*b880*/  MOV R149, R170 ;  /* 0x000000aa00957202 */ /* 0x000fe20000000f00 */
[-C--:B------:R-:W-:Y:S01]  /*b890*/  HMMA.16816.F32 R108, R136, R150.reuse, R108 ;  /* 0x00000096886c723c */ /* 0x080fe2000000186c */
[----:B------:R2:W4:Y:S03]  /*b8a0*/  MUFU.EX2 R196, R144 ;  /* 0x0000009000c47308 */ /* 0x0005260000000800 */
[----:B------:R-:W-:Y:S04]  /*b8b0*/  MOV R148, R184 ;  /* 0x000000b800947202 */ /* 0x000fe80000000f00 */
[C---:B------:R-:W-:Y:S01]  /*b8c0*/  HMMA.16816.F32 R112, R132.reuse, R150, R112 ;  /* 0x000000968470723c */ /* 0x040fe20000001870 */
[--C-:B-1----:R-:W-:Y:S03]  /*b8d0*/  FFMA.FTZ R140, R201, c[0x0][0x2d0], -R175.reuse ;  /* 0x0000b400c98c7a23 */ /* 0x102fe600000108af */
[----:B------:R-:W-:Y:S01]  /*b8e0*/  FFMA.FTZ R175, R160, c[0x0][0x2d0], -R175 ;  /* 0x0000b400a0af7a23 */ /* 0x000fe200000108af */
[----:B------:R1:W-:Y:S01]  /*b8f0*/  MUFU.EX2 R202, R140 ;  /* 0x0000008c00ca7308 */ /* 0x0003e20000000800 */
[----:B------:R-:W-:Y:S02]  /*b900*/  MOV R160, R191 ;  /* 0x000000bf00a07202 */ /* 0x000fe40000000f00 */
[----:B------:R-:W-:Y:S01]  /*b910*/  LDSM.16.MT88.4 R188, [R225+0x1100] ;  /* 0x00110000e1bc783b */ /* 0x000fe20000004200 */
[----:B---3--:R-:W-:Y:S03]  /*b920*/  F2FP.PACK_AB R192, R203, R204 ;  /* 0x000000cccbc0723e */ /* 0x008fe600000000ff */
[----:B------:R-:W-:Y:S02]  /*b930*/  MOV R150, R182 ;  /* 0x000000b600967202 */ /* 0x000fe40000000f00 */
[----:B------:R-:W-:Y:S01]  /*b940*/  MOV R151, R181 ;  /* 0x000000b500977202 */ /* 0x000fe20000000f00 */
[----:B------:R3:W3:Y:S01]  /*b950*/  MUFU.EX2 R201, R175 ;  /* 0x000000af00c97308 */ /* 0x0006e20000000800 */
[----:B------:R-:W-:Y:S01]  /*b960*/  MOV R223, R160 ;  /* 0x000000a000df7202 */ /* 0x000fe20000000f00 */
[--C-:B--2---:R-:W-:Y:S01]  /*b970*/  FFMA.FTZ R144, R213, c[0x0][0x2d0], -R166.reuse ;  /* 0x0000b400d5907a23 */ /* 0x104fe200000108a6 */
[----:B------:R-:W-:Y:S01]  /*b980*/  MOV R213, R178 ;  /* 0x000000b200d57202 */ /* 0x000fe20000000f00 */
[----:B------:R-:W-:Y:S01]  /*b990*/  FFMA.FTZ R166, R172, c[0x0][0x2d0], -R166 ;  /* 0x0000b400aca67a23 */ /* 0x000fe200000108a6 */
[----:B------:R-:W-:Y:S01]  /*b9a0*/  F2FP.PACK_AB R172, R215, R211 ;  /* 0x000000d3d7ac723e */ /* 0x000fe200000000ff */
[----:B------:R-:W-:Y:S01]  /*b9b0*/  LDSM.16.MT88.4 R160, [R228+0x1100] ;  /* 0x00110000e4a0783b */ /* 0x000fe20000004200 */
[----:B----4-:R-:W-:Y:S03]  /*b9c0*/  F2FP.PACK_AB R193, R196, R171 ;  /* 0x000000abc4c1723e */ /* 0x010fe600000000ff */
[----:B------:R2:W-:Y:S04]  /*b9d0*/  MUFU.EX2 R170, R144 ;  /* 0x0000009000aa7308 */ /* 0x0005e80000000800 */
[----:B-1----:R-:W1:Y:S06]  /*b9e0*/  LDSM.16.MT88.4 R140, [R227+0x2100] ;  /* 0x00210000e38c783b */ /* 0x002e6c0000004200 */
[----:B------:R-:W4:Y:S01]  /*b9f0*/  MUFU.EX2 R166, R166 ;  /* 0x000000a600a67308 */ /* 0x000f220000000800 */
[----:B---3--:R-:W-:Y:S02]  /*ba00*/  F2FP.PACK_AB R175, R205, R206 ;  /* 0x000000cecdaf723e */ /* 0x008fe400000000ff */
[----:B------:R-:W-:Y:S01]  /*ba10*/  F2FP.PACK_AB R194, R201, R202 ;  /* 0x000000cac9c2723e */ /* 0x000fe200000000ff */
[----:B--2---:R-:W2:Y:S01]  /*ba20*/  LDSM.16.MT88.4 R144, [R226+0x1100] ;  /* 0x00110000e290783b */ /* 0x004ea20000004200 */
[----:B----4-:R-:W-:Y:S01]  /*ba30*/  F2FP.PACK_AB R195, R166, R170 ;  /* 0x000000aaa6c3723e */ /* 0x010fe200000000ff */
[-C--:B-1----:R-:W-:Y:S08]  /*ba40*/  HMMA.16816.F32 R116, R132, R140.reuse, R116 ;  /* 0x0000008c8474723c */ /* 0x082ff00000001874 */
[C---:B------:R-:W-:Y:S07]  /*ba50*/  HMMA.16816.F32 R120, R136.reuse, R140, R120 ;  /* 0x0000008c8878723c */ /* 0x040fee0000001878 */
[----:B------:R-:W-:Y:S01]  /*ba60*/  MOV R141, R180 ;  /* 0x000000b4008d7202 */ /* 0x000fe20000000f00 */
[-C--:B------:R-:W-:Y:S08]  /*ba70*/  HMMA.16816.F32 R124, R136, R142.reuse, R124 ;  /* 0x0000008e887c723c */ /* 0x080ff0000000187c */
[----:B------:R-:W-:Y:S08]  /*ba80*/  HMMA.16816.F32 R128, R132, R142, R128 ;  /* 0x0000008e8480723c */ /* 0x000ff00000001880 */
[-C--:B------:R-:W-:Y:S01]  /*ba90*/  HMMA.16816.F32 R176, R172, R188.reuse, R4 ;  /* 0x000000bcacb0723c */ /* 0x080fe20000001804 */
[----:B------:R-:W1:Y:S07]  /*baa0*/  LDSM.16.MT88.4 R4, [R227+0x1100] ;  /* 0x00110000e304783b */ /* 0x000e6e0000004200 */
[C---:B------:R-:W-:Y:S01]  /*bab0*/  HMMA.16816.F32 R180, R192.reuse, R188, R8 ;  /* 0x000000bcc0b4723c */ /* 0x040fe20000001808 */
[----:B------:R-:W3:Y:S07]  /*bac0*/  LDSM.16.MT88.4 R8, [R225+0x2900] ;  /* 0x00290000e108783b */ /* 0x000eee0000004200 */
[-C--:B------:R-:W-:Y:S01]  /*bad0*/  HMMA.16816.F32 R184, R192, R190.reuse, R12 ;  /* 0x000000bec0b8723c */ /* 0x080fe2000000180c */
[----:B------:R-:W4:Y:S07]  /*bae0*/  LDSM.16.MT88.4 R12, [R226+0x2900] ;  /* 0x00290000e20c783b */ /* 0x000f2e0000004200 */
[C---:B------:R-:W-:Y:S01]  /*baf0*/  HMMA.16816.F32 R188, R172.reuse, R190, R16 ;  /* 0x000000beacbc723c */ /* 0x040fe20000001810 */
[----:B------:R-:W1:Y:S07]  /*bb00*/  LDSM.16.MT88.4 R16, [R228+0x2900] ;  /* 0x00290000e410783b */ /* 0x000e6e0000004200 */
[-C--:B--2---:R-:W-:Y:S07]  /*bb10*/  HMMA.16816.F32 R132, R172, R144.reuse, R20 ;  /* 0x00000090ac84723c */ /* 0x084fee0000001814 */
[----:B------:R-:W-:Y:S01]  /*bb20*/  MOV R23, R141 ;  /* 0x0000008d00177202 */ /* 0x000fe20000000f00 */
[C---:B------:R-:W-:Y:S01]  /*bb30*/  HMMA.16816.F32 R136, R192.reuse, R144, R24 ;  /* 0x00000090c088723c */ /* 0x040fe20000001818 */
[----:B------:R-:W2:Y:S03]  /*bb40*/  LDL.LU R27, [R1+0x18] ;  /* 0x00001800011b7983 */ /* 0x000ea60000300800 */
[----:B------:R-:W-:Y:S02]  /*bb50*/  MOV R22, R150 ;  /* 0x0000009600167202 */ /* 0x000fe40000000f00 */
[----:B------:R-:W-:Y:S02]  /*bb60*/  MOV R21, R151 ;  /* 0x0000009700157202 */ /* 0x000fe40000000f00 */
[-C--:B------:R-:W-:Y:S01]  /*bb70*/  HMMA.16816.F32 R140, R192, R146.reuse, R28 ;  /* 0x00000092c08c723c */ /* 0x080fe2000000181c */
[----:B------:R-:W2:Y:S03]  /*bb80*/  LDL.LU R28, [R1+0x14] ;  /* 0x00001400011c7983 */ /* 0x000ea60000300800 */
[----:B------:R-:W-:Y:S02]  /*bb90*/  MOV R20, R148 ;  /* 0x0000009400147202 */ /* 0x000fe40000000f00 */
[----:B------:R-:W-:Y:S02]  /*bba0*/  MOV R26, R149 ;  /* 0x00000095001a7202 */ /* 0x000fe40000000f00 */
[C---:B------:R-:W-:Y:S01]  /*bbb0*/  HMMA.16816.F32 R144, R172.reuse, R146, R32 ;  /* 0x00000092ac90723c */ /* 0x040fe20000001820 */
[----:B------:R-:W2:Y:S03]  /*bbc0*/  LDL.LU R33, [R1+0x10] ;  /* 0x0000100001217983 */ /* 0x000ea60000300800 */
[----:B------:R-:W-:Y:S01]  /*bbd0*/  MOV R31, R154 ;  /* 0x0000009a001f7202 */ /* 0x000fe20000000f00 */
[----:B------:R-:W2:Y:S01]  /*bbe0*/  LDL.LU R32, [R1+0xc] ;  /* 0x00000c0001207983 */ /* 0x000ea20000300800 */
[----:B------:R-:W-:Y:S02]  /*bbf0*/  MOV R30, R155 ;  /* 0x0000009b001e7202 */ /* 0x000fe40000000f00 */
[-C--:B------:R-:W-:Y:S01]  /*bc00*/  HMMA.16816.F32 R148, R172, R160.reuse, R36 ;  /* 0x000000a0ac94723c */ /* 0x080fe20000001824 */
[----:B------:R-:W-:Y:S03]  /*bc10*/  MOV R25, R246 ;  /* 0x000000f600197202 */ /* 0x000fe60000000f00 */
[----:B------:R-:W-:Y:S02]  /*bc20*/  MOV R246, R153 ;  /* 0x0000009900f67202 */ /* 0x000fe40000000f00 */
[----:B------:R-:W-:Y:S02]  /*bc30*/  MOV R24, R222 ;  /* 0x000000de00187202 */ /* 0x000fe40000000f00 */
[----:B------:R-:W-:Y:S02]  /*bc40*/  MOV R222, R152 ;  /* 0x0000009800de7202 */ /* 0x000fe40000000f00 */
[C---:B------:R-:W-:Y:S02]  /*bc50*/  HMMA.16816.F32 R152, R192.reuse, R160, R40 ;  /* 0x000000a0c098723c */ /* 0x040fe40000001828 */
[----:B------:R-:W-:Y:S02]  /*bc60*/  MOV R34, R158 ;  /* 0x0000009e00227202 */ /* 0x000fe40000000f00 */
[----:B------:R-:W-:Y:S02]  /*bc70*/  MOV R35, R157 ;  /* 0x0000009d00237202 */ /* 0x000fe40000000f00 */
[----:B------:R-:W-:Y:S02]  /*bc80*/  MOV R39, R156 ;  /* 0x0000009c00277202 */ /* 0x000fe40000000f00 */
[----:B------:R-:W-:Y:S04]  /*bc90*/  MOV R29, R223 ;  /* 0x000000df001d7202 */ /* 0x000fe80000000f00 */
[----:B------:R-:W-:Y:S02]  /*bca0*/  MOV R223, R219 ;  /* 0x000000db00df7202 */ /* 0x000fe40000000f00 */
[----:B------:R-:W-:Y:S02]  /*bcb0*/  MOV R219, R216 ;  /* 0x000000d800db7202 */ /* 0x000fe40000000f00 */
[----:B------:R-:W-:Y:S02]  /*bcc0*/  MOV R216, R159 ;  /* 0x0000009f00d87202 */ /* 0x000fe40000000f00 */
[-C--:B------:R-:W-:Y:S08]  /*bcd0*/  HMMA.16816.F32 R156, R192, R162.reuse, R44 ;  /* 0x000000a2c09c723c */ /* 0x080ff0000000182c */
[C---:B------:R-:W-:Y:S08]  /*bce0*/  HMMA.16816.F32 R160, R172.reuse, R162, R48 ;  /* 0x000000a2aca0723c */ /* 0x040ff00000001830 */
[-C--:B-1----:R-:W-:Y:S08]  /*bcf0*/  HMMA.16816.F32 R52, R172, R4.reuse, R52 ;  /* 0x00000004ac34723c */ /* 0x082ff00000001834 */
[C---:B------:R-:W-:Y:S08]  /*bd00*/  HMMA.16816.F32 R56, R192.reuse, R4, R56 ;  /* 0x00000004c038723c */ /* 0x040ff00000001838 */
[-C--:B------:R-:W-:Y:S08]  /*bd10*/  HMMA.16816.F32 R60, R192, R6.reuse, R60 ;  /* 0x00000006c03c723c */ /* 0x080ff0000000183c */
[C---:B------:R-:W-:Y:S01]  /*bd20*/  HMMA.16816.F32 R64, R172.reuse, R6, R64 ;  /* 0x00000006ac40723c */ /* 0x040fe20000001840 */
[----:B------:R-:W1:Y:S07]  /*bd30*/  LDSM.16.MT88.4 R4, [R227+0x2900] ;  /* 0x00290000e304783b */ /* 0x000e6e0000004200 */
[-C--:B---3--:R-:W-:Y:S08]  /*bd40*/  HMMA.16816.F32 R68, R172, R8.reuse, R68 ;  /* 0x00000008ac44723c */ /* 0x088ff00000001844 */
[C---:B------:R-:W-:Y:S08]  /*bd50*/  HMMA.16816.F32 R72, R192.reuse, R8, R72 ;  /* 0x00000008c048723c */ /* 0x040ff00000001848 */
[-C--:B------:R-:W-:Y:S08]  /*bd60*/  HMMA.16816.F32 R76, R192, R10.reuse, R76 ;  /* 0x0000000ac04c723c */ /* 0x080ff0000000184c */
[C---:B------:R-:W-:Y:S08]  /*bd70*/  HMMA.16816.F32 R80, R172.reuse, R10, R80 ;  /* 0x0000000aac50723c */ /* 0x040ff00000001850 */
[-C--:B----4-:R-:W-:Y:S08]  /*bd80*/  HMMA.16816.F32 R84, R172, R12.reuse, R84 ;  /* 0x0000000cac54723c */ /* 0x090ff00000001854 */
[C---:B------:R-:W-:Y:S08]  /*bd90*/  HMMA.16816.F32 R88, R192.reuse, R12, R88 ;  /* 0x0000000cc058723c */ /* 0x040ff00000001858 */
[-C--:B------:R-:W-:Y:S08]  /*bda0*/  HMMA.16816.F32 R92, R192, R14.reuse, R92 ;  /* 0x0000000ec05c723c */ /* 0x080ff0000000185c */
[C---:B------:R-:W-:Y:S08]  /*bdb0*/  HMMA.16816.F32 R96, R172.reuse, R14, R96 ;  /* 0x0000000eac60723c */ /* 0x040ff00000001860 */
[-C--:B------:R-:W-:Y:S08]  /*bdc0*/  HMMA.16816.F32 R100, R172, R16.reuse, R100 ;  /* 0x00000010ac64723c */ /* 0x080ff00000001864 */
[C---:B------:R-:W-:Y:S08]  /*bdd0*/  HMMA.16816.F32 R104, R192.reuse, R16, R104 ;  /* 0x00000010c068723c */ /* 0x040ff00000001868 */
[-C--:B------:R-:W-:Y:S08]  /*bde0*/  HMMA.16816.F32 R108, R192, R18.reuse, R108 ;  /* 0x00000012c06c723c */ /* 0x080ff0000000186c */
[C---:B------:R-:W-:Y:S08]  /*bdf0*/  HMMA.16816.F32 R112, R172.reuse, R18, R112 ;  /* 0x00000012ac70723c */ /* 0x040ff00000001870 */
[-C--:B-1----:R-:W-:Y:S08]  /*be00*/  HMMA.16816.F32 R116, R172, R4.reuse, R116 ;  /* 0x00000004ac74723c */ /* 0x082ff00000001874 */
[C---:B------:R-:W-:Y:S08]  /*be10*/  HMMA.16816.F32 R120, R192.reuse, R4, R120 ;  /* 0x00000004c078723c */ /* 0x040ff00000001878 */
[-C--:B------:R-:W-:Y:S08]  /*be20*/  HMMA.16816.F32 R124, R192, R6.reuse, R124 ;  /* 0x00000006c07c723c */ /* 0x080ff0000000187c */
[----:B------:R-:W-:Y:S01]  /*be30*/  HMMA.16816.F32 R128, R172, R6, R128 ;  /* 0x00000006ac80723c */ /* 0x000fe20000001880 */
[----:B--2---:R-:W-:Y:S04]  /*be40*/  FFMA.FTZ R8, R2, R28, R35 ;  /* 0x0000001c02087223 */ /* 0x004fe80000010023 */
[----:B------:R-:W-:Y:S02]  /*be50*/  FADD.FTZ R8, R31, R8 ;  /* 0x000000081f087221 */ /* 0x000fe40000010000 */
[----:B------:R-:W-:Y:S02]  /*be60*/  FFMA.FTZ R165, R165, R33, R39 ;  /* 0x00000021a5a57223 */ /* 0x000fe40000010027 */
[----:B------:R-:W-:Y:S03]  /*be70*/  FADD.FTZ R9, R26, R8 ;  /* 0x000000081a097221 */ /* 0x000fe60000010000 */
[----:B------:R-:W-:Y:S02]  /*be80*/  FFMA.FTZ R164, R164, R32, R34 ;  /* 0x00000020a4a47223 */ /* 0x000fe40000010022 */
[----:B------:R-:W-:Y:S02]  /*be90*/  FADD.FTZ R2, R29, R165 ;  /* 0x000000a51d027221 */ /* 0x000fe40000010000 */
[----:B------:R-:W-:Y:S02]  /*bea0*/  FADD.FTZ R164, R30, R164 ;  /* 0x000000a41ea47221 */ /* 0x000fe40000010000 */
[----:B------:R-:W-:Y:S02]  /*beb0*/  FADD.FTZ R2, R24, R2 ;  /* 0x0000000218027221 */ /* 0x000fe40000010000 */
[----:B------:R-:W-:Y:S02]  /*bec0*/  FFMA.FTZ R8, R0, R27, R217 ;  /* 0x0000001b00087223 */ /* 0x000fe400000100d9 */
[----:B------:R-:W-:Y:S02]  /*bed0*/  FADD.FTZ R164, R25, R164 ;  /* 0x000000a419a47221 */ /* 0x000fe40000010000 */
[----:B------:R-:W-:Y:S02]  /*bee0*/  FADD.FTZ R10, R20, R2 ;  /* 0x00000002140a7221 */ /* 0x000fe40000010000 */
[----:B------:R-:W-:Y:S02]  /*bef0*/  FADD.FTZ R8, R218, R8 ;  /* 0x00000008da087221 */ /* 0x000fe40000010000 */
[----:B------:R-:W-:Y:S01]  /*bf00*/  FADD.FTZ R2, R21, R164 ;  /* 0x000000a415027221 */ /* 0x000fe20000010000 */
[----:B------:R-:W-:Y:S01]  /*bf10*/  MOV R164, R169 ;  /* 0x000000a900a47202 */ /* 0x000fe20000000f00 */
[----:B------:R-:W-:Y:S02]  /*bf20*/  FADD.FTZ R10, R23, R10 ;  /* 0x0000000a170a7221 */ /* 0x000fe40000010000 */
        /* <DEDUP_REMOVED lines=29> */
[----:B------:R-:W-:Y:S01]  /*c100*/  FADD.FTZ R4, R206, R8 ;  /* 0x00000008ce047221 */ /* 0x000fe20000010000 */
[----:B------:R1:W-:Y:S01]  /*c110*/  STL [R1+0x10], R5 ;  /* 0x0000100501007387 */ /* 0x0003e20000100800 */
[----:B------:R-:W-:Y:S02]  /*c120*/  FADD.FTZ R2, R202, R2 ;  /* 0x00000002ca027221 */ /* 0x000fe40000010000 */
[----:B------:R-:W-:Y:S02]  /*c130*/  FADD.FTZ R4, R205, R4 ;  /* 0x00000004cd047221 */ /* 0x000fe40000010000 */
[----:B------:R-:W-:Y:S02]  /*c140*/  FADD.FTZ R2, R201, R2 ;  /* 0x00000002c9027221 */ /* 0x000fe40000010000 */
[----:B------:R-:W-:Y:S01]  /*c150*/  FADD.FTZ R0, R170, R0 ;  /* 0x00000000aa007221 */ /* 0x000fe20000010000 */
[----:B------:R1:W-:Y:S01]  /*c160*/  STL [R1+0xc], R4 ;  /* 0x00000c0401007387 */ /* 0x0003e20000100800 */
[----:B------:R-:W-:Y:S02]  /*c170*/  MOV R170, R167 ;  /* 0x000000a700aa7202 */ /* 0x000fe40000000f00 */
[----:B------:R-:W-:Y:S01]  /*c180*/  FADD.FTZ R0, R166, R0 ;  /* 0x00000000a6007221 */ /* 0x000fe20000010000 */
[----:B------:R1:W-:Y:S01]  /*c190*/  STL [R1+0x14], R2 ;  /* 0x0000140201007387 */ /* 0x0003e20000100800 */
[----:B------:R-:W-:Y:S03]  /*c1a0*/  MOV R166, R168 ;  /* 0x000000a800a67202 */ /* 0x000fe60000000f00 */
[----:B------:R1:W-:Y:S01]  /*c1b0*/  STL [R1+0x18], R0 ;  /* 0x0000180001007387 */ /* 0x0003e20000100800 */
[----:B------:R-:W-:-:S05]  /*c1c0*/  @P0 BRA `(.L_x_629) ;  /* 0xffffb39000000947 */ /* 0x000fca000383ffff */
.L_x_610:
[----:B------:R-:W2:Y:S01]  /*c1d0*/  S2UR UR28, SR_CTAID.X ;  /* 0x00000000001c79c3 */ /* 0x000ea20000002500 */
[----:B------:R-:W-:-:S02]  /*c1e0*/  UISETP.NE.AND UP1, UPT, UR13, URZ, UPT ;  /* 0x0000003f0d00728c */ /* 0x000fc4000bf25270 */
[----:B------:R-:W-:Y:S02]  /*c1f0*/  UISETP.NE.AND UP0, UPT, UR12, URZ, UPT ;  /* 0x0000003f0c00728c */ /* 0x000fe4000bf05270 */
[----:B------:R-:W-:Y:S02]  /*c200*/  UMOV UR27, 0x1 ;  /* 0x00000001001b7882 */ /* 0x000fe40000000000 */
[----:B------:R-:W-:Y:S02]  /*c210*/  ULDC UR25, c[0x0][0x168] ;  /* 0x00005a0000197ab9 */ /* 0x000fe40000000800 */
[----:B------:R-:W-:Y:S01]  /*c220*/  ULDC.64 UR4, c[0x0][0x2c8] ;  /* 0x0000b20000047ab9 */ /* 0x000fe20000000a00 */
[----:B------:R-:W-:Y:S01]  /*c230*/  PLOP3.LUT P0, PT, PT, PT, UP0, 0x40, 0x0 ;  /* 0x000000000000781c */ /* 0x000fe20003f0e808 */
[----:B------:R-:W-:Y:S02]  /*c240*/  UIADD3 UR25, UR27, -UR25, URZ ;  /* 0x800000191b197290 */ /* 0x000fe4000fffe03f */
[----:B------:R-:W-:-:S02]  /*c250*/  ULDC UR26, c[0x0][0x2ac] ;  /* 0x0000ab00001a7ab9 */ /* 0x000fc40000000800 */
[----:B--2---:R-:W-:-:S04]  /*c260*/  ULEA UR28, UR28, 0x7f, 0x7 ;  /* 0x0000007f1c1c7891 */ /* 0x004fc8000f8e383f */
[----:B------:R-:W-:-:S03]  /*c270*/  UIMAD.WIDE.U32 UR30, UR28, UR4, URZ ;  /* 0x000000041c1e72a5 */ /* 0x000fc6000f8e003f */
[----:B------:R-:W-:Y:S02]  /*c280*/  ULDC UR4, c[0x0][0x1d0] ;  /* 0x0000740000047ab9 */ /* 0x000fe40000000800 */
[----:B------:R-:W-:Y:S02]  /*c290*/  UIMAD UR4, UR26, UR4, UR25 ;  /* 0x000000041a0472a4 */ /* 0x000fe4000f8e0219 */
[----:B------:R-:W-:Y:S02]  /*c2a0*/  @UP1 USHF.R.U32.HI UR28, URZ, UR5, UR31 ;  /* 0x000000053f1c1299 */ /* 0x000fe4000801161f */
[----:B------:R-:W-:Y:S02]  /*c2b0*/  ULDC UR25, c[0x0][0x324] ;  /* 0x0000c90000197ab9 */ /* 0x000fe40000000800 */
[----:B------:R-:W-:-:S04]  /*c2c0*/  UIADD3 UR26, UR4, UR28, URZ ;  /* 0x0000001c041a7290 */ /* 0x000fc8000fffe03f */
[----:B------:R-:W-:Y:S01]  /*c2d0*/  UIADD3 UR25, UR26, -UR25, URZ ;  /* 0x800000191a197290 */ /* 0x000fe2000fffe03f */
[----:B------:R-:W-:Y:S05]  /*c2e0*/  @P0 BRA `(.L_x_630) ;  /* 0x0000016000000947 */ /* 0x000fea0003800000 */
[----:B------:R-:W-:-:S06]  /*c2f0*/  UISETP.GT.AND UP0, UPT, UR26, -0x1, UPT ;  /* 0xffffffff1a00788c */ /* 0x000fcc000bf04270 */
[----:B------:R-:W-:-:S13]  /*c300*/  PLOP3.LUT P0, PT, PT, PT, UP0, 0x80, 0x0 ;  /* 0x000000000000781c */ /* 0x000fda0003f0f008 */
[----:B------:R-:W-:Y:S05]  /*c310*/  @P0 BRA `(.L_x_631) ;  /* 0x0000009000000947 */ /* 0x000fea0003800000 */
[----:B------:R-:W-:Y:S02]  /*c320*/  ULDC UR4, c[0x0][0x32c] ;  /* 0x0000cb0000047ab9 */ /* 0x000fe40000000800 */
[----:B------:R-:W-:Y:S02]  /*c330*/  UISETP.NE.AND UP0, UPT, UR27, UR4, UPT ;  /* 0x000000041b00728c */ /* 0x000fe4000bf05270 */
[----:B------:R-:W-:Y:S02]  /*c340*/  ULOP3.LUT UR26, URZ, UR26, URZ, 0x33, !UPT ;  /* 0x0000001a3f1a7292 */ /* 0x000fe4000f8e333f */
[----:B------:R-:W-:Y:S02]  /*c350*/  ULDC.64 UR4, c[0x0][0x330] ;  /* 0x0000cc0000047ab9 */ /* 0x000fe40000000a00 */
[----:B------:R-:W-:-:S07]  /*c360*/  UIMAD.WIDE.U32 UR28, UR26, UR4, URZ ;  /* 0x000000041a1c72a5 */ /* 0x000fce000f8e003f */
[----:B------:R-:W-:Y:S02]  /*c370*/  @UP0 UMOV UR27, UR29 ;  /* 0x0000001d001b0c82 */ /* 0x000fe40008000000 */
[----:B------:R-:W-:-:S04]  /*c380*/  @UP0 USHF.R.U32.HI UR26, URZ, UR5, UR27 ;  /* 0x000000053f1a0299 */ /* 0x000fc8000801161b */
[----:B------:R-:W-:Y:S01]  /*c390*/  ULOP3.LUT UR26, URZ, UR26, URZ, 0x33, !UPT ;  /* 0x0000001a3f1a7292 */ /* 0x000fe2000f8e333f */
[----:B------:R-:W-:Y:S05]  /*c3a0*/  BRA `(.L_x_632) ;  /* 0x0000006000007947 */ /* 0x000fea0003800000 */
.L_x_631:
[----:B------:R-:W-:Y:S02]  /*c3b0*/  ULDC UR4, c[0x0][0x32c] ;  /* 0x0000cb0000047ab9 */ /* 0x000fe40000000800 */
[----:B------:R-:W-:-:S03]  /*c3c0*/  UISETP.NE.AND UP0, UPT, UR27, UR4, UPT ;  /* 0x000000041b00728c */ /* 0x000fc6000bf05270 */
[----:B------:R-:W-:Y:S02]  /*c3d0*/  ULDC.64 UR4, c[0x0][0x330] ;  /* 0x0000cc0000047ab9 */ /* 0x000fe40000000a00 */
[----:B------:R-:W-:-:S07]  /*c3e0*/  UIMAD.WIDE.U32 UR28, UR26, UR4, URZ ;  /* 0x000000041a1c72a5 */ /* 0x000fce000f8e003f */
[----:B------:R-:W-:Y:S02]  /*c3f0*/  @UP0 UMOV UR27, UR29 ;  /* 0x0000001d001b0c82 */ /* 0x000fe40008000000 */
[----:B------:R-:W-:Y:S02]  /*c400*/  @UP0 USHF.R.U32.HI UR26, URZ, UR5, UR27 ;  /* 0x000000053f1a0299 */ /* 0x000fe4000801161b */
.L_x_632:
[----:B------:R-:W-:Y:S02]  /*c410*/  ULDC UR4, c[0x0][0x32c] ;  /* 0x0000cb0000047ab9 */ /* 0x000fe40000000800 */
[----:B------:R-:W-:-:S04]  /*c420*/  UIMAD UR4, UR26, UR4, URZ ;  /* 0x000000041a0472a4 */ /* 0x000fc8000f8e023f */
[----:B------:R-:W-:-:S04]  /*c430*/  UISETP.LT.AND UP0, UPT, UR25, UR4, UPT ;  /* 0x000000041900728c */ /* 0x000fc8000bf01270 */
[----:B------:R-:W-:-:S04]  /*c440*/  USEL UR25, UR25, UR4, !UP0 ;  /* 0x0000000419197287 */ /* 0x000fc8000c000000 */
.L_x_630:
[----:B------:R-:W-:-:S04]  /*c450*/  UIADD3 UR25, UR25, 0x2f, URZ ;  /* 0x0000002f19197890 */ /* 0x000fc8000fffe03f */
        /* <DEDUP_REMOVED lines=8> */
[----:B-1----:R-:W2:Y:S04]  /*c4e0*/  LDL R2, [R1] ;  /* 0x0000000001027983 */ /* 0x002ea80000100800 */
[----:B------:R-:W3:Y:S04]  /*c4f0*/  LDL R5, [R1+0x28] ;  /* 0x0000280001057983 */ /* 0x000ee80000100800 */
[----:B------:R-:W3:Y:S01]  /*c500*/  LDL R4, [R1+0x24] ;  /* 0x0000240001047983 */ /* 0x000ee20000100800 */
[----:B------:R-:W-:Y:S01]  /*c510*/  IMAD.MOV.U32 R164, RZ, RZ, R168 ;  /* 0x000000ffffa47224 */ /* 0x000fe200078e00a8 */
[----:B------:R-:W-:Y:S01]  /*c520*/  MOV R171, R3 ;  /* 0x0000000300ab7202 */ /* 0x000fe20000000f00 */
[----:B------:R-:W-:-:S02]  /*c530*/  IMAD.MOV.U32 R0, RZ, RZ, R169 ;  /* 0x000000ffff007224 */ /* 0x000fc400078e00a9 */
[----:B------:R-:W-:Y:S01]  /*c540*/  IMAD.MOV.U32 R170, RZ, RZ, R167 ;  /* 0x000000ffffaa7224 */ /* 0x000fe200078e00a7 */
[----:B--2---:R-:W-:Y:S02]  /*c550*/  SHF.R.S32.HI R222, RZ, 0x1f, R2 ;  /* 0x0000001fffde7819 */ /* 0x004fe40000011402 */
[C---:B------:R-:W-:Y:S02]  /*c560*/  SHF.L.U32 R251, R2.reuse, 0x1, RZ ;  /* 0x0000000102fb7819 */ /* 0x040fe400000006ff */
[----:B------:R-:W-:Y:S02]  /*c570*/  SHF.L.U64.HI R222, R2, 0x1, R222 ;  /* 0x0000000102de7819 */ /* 0x000fe400000102de */
[C---:B---3--:R-:W-:Y:S01]  /*c580*/  SHF.L.U64.HI R221, R4.reuse, 0x1, R5 ;  /* 0x0000000104dd7819 */ /* 0x048fe20000010205 */
[----:B------:R-:W-:Y:S02]  /*c590*/  IMAD.SHL.U32 R220, R4, 0x2, RZ ;  /* 0x0000000204dc7824 */ /* 0x000fe400078e00ff */
.L_x_636:
[----:B------:R-:W-:Y:S04]  /*c5a0*/  DEPBAR.LE SB0, 0x0 ;  /* 0x000080000000791a */ /* 0x000fe80000000000 */
[----:B------:R-:W-:Y:S01]  /*c5b0*/  BAR.SYNC.DEFER_BLOCKING 0x0 ;  /* 0x0000000000007b1d */ /* 0x000fe20000010000 */
[----:B------:R-:W-:Y:S01]  /*c5c0*/  UISETP.GT.AND UP0, UPT, UR8, UR24, UPT ;  /* 0x000000180800728c */ /* 0x000fe2000bf04270 */
[----:B------:R-:W-:Y:S05]  /*c5d0*/  SEL R223, RZ, 0x10, P5 ;  /* 0x00000010ffdf7807 */ /* 0x000fea0002800000 */
[----:B------:R-:W-:Y:S01]  /*c5e0*/  PLOP3.LUT P0, PT, PT, PT, UP0, 0x80, 0x0 ;  /* 0x000000000000781c */ /* 0x000fe20003f0f008 */
[----:B-----5:R1:W2:Y:S04]  /*c5f0*/  LDSM.16.M88.4 R48, [R231+0x6100] ;  /* 0x00610000e730783b */ /* 0x0202a80000000200 */
[----:B------:R1:W3:Y:S04]  /*c600*/  LDSM.16.M88.4 R44, [R231+0x8100] ;  /* 0x00810000e72c783b */ /* 0x0002e80000000200 */
[----:B------:R1:W4:Y:S04]  /*c610*/  LDSM.16.M88.4 R16, [R224+0x3100] ;  /* 0x00310000e010783b */ /* 0x0003280000000200 */
        /* <DEDUP_REMOVED lines=8> */
[----:B------:R-:W-:Y:S02]  /*c6a0*/  SHF.R.S32.HI R2, RZ, 0x1f, R243 ;  /* 0x0000001fff027819 */ /* 0x000fe400000114f3 */
[----:B------:R-:W-:Y:S03]  /*c6b0*/  SHF.R.S32.HI R5, RZ, 0x1f, R242 ;  /* 0x0000001fff057819 */ /* 0x000fe600000114f2 */
[----:B------:R-:W-:Y:S02]  /*c6c0*/  IMAD R4, R2, c[0x0][0x208], RZ ;  /* 0x0000820002047a24 */ /* 0x000fe400078e02ff */
[C---:B------:R-:W-:Y:S04]  /*c6d0*/  IMAD.WIDE.U32 R2, R243.reuse, c[0x0][0x208], RZ ;  /* 0x00008200f3027a25 */ /* 0x040fe800078e00ff */
[----:B------:R-:W-:Y:S04]  /*c6e0*/  IMAD R4, R243, c[0x0][0x20c], R4 ;  /* 0x00008300f3047a24 */ /* 0x000fe800078e0204 */
[----:B------:R-:W-:Y:S02]  /*c6f0*/  IMAD.IADD R3, R3, 0x1, R4 ;  /* 0x0000000103037824 */ /* 0x000fe400078e0204 */
[----:B------:R-:W-:Y:S02]  /*c700*/  IMAD R4, R5, c[0x0][0x218], RZ ;  /* 0x0000860005047a24 */ /* 0x000fe400078e02ff */
[C---:B------:R-:W-:Y:S04]  /*c710*/  IMAD.WIDE.U32 R2, R242.reuse, c[0x0][0x218], R2 ;  /* 0x00008600f2027a25 */ /* 0x040fe800078e0002 */
[----:B------:R-:W-:Y:S01]  /*c720*/  IMAD R4, R242, c[0x0][0x21c], R4 ;  /* 0x00008700f2047a24 */ /* 0x000fe200078e0204 */
[----:B------:R-:W-:Y:S04]  /*c730*/  IADD3 R2, P0, R2, UR22, RZ ;  /* 0x0000001602027c10 */ /* 0x000fe8000ff1e0ff */
[----:B------:R-:W-:Y:S02]  /*c740*/  IADD3.X R4, R3, UR16, R4, P0, !PT ;  /* 0x0000001003047c10 */ /* 0x000fe400087fe404 */
[C---:B------:R-:W-:Y:S04]  /*c750*/  LEA R3, P0, R2.reuse, c[0x0][0x1f8], 0x1 ;  /* 0x00007e0002037a11 */ /* 0x040fe800078008ff */
[----:B------:R-:W-:Y:S01]  /*c760*/  LEA.HI.X R2, R2, c[0x0][0x1fc], R4, 0x1, P0 ;  /* 0x00007f0002027a11 */ /* 0x000fe200000f0c04 */
[----:B------:R-:W-:Y:S04]  /*c770*/  SHFL.IDX PT, R6, R3, 0x1, 0x181f ;  /* 0x00381f0003067f89 */ /* 0x000fe800000e0000 */
[----:B------:R-:W5:Y:S04]  /*c780*/  SHFL.IDX PT, R4, R3, RZ, 0x181f ;  /* 0x00181fff03047589 */ /* 0x000f6800000e0000 */
[----:B------:R-:W4:Y:S04]  /*c790*/  SHFL.IDX PT, R5, R2, RZ, 0x181f ;  /* 0x00181fff02057589 */ /* 0x000f2800000e0000 */
[----:B------:R-:W3:Y:S04]  /*c7a0*/  SHFL.IDX PT, R3, R3, 0x2, 0x181f ;  /* 0x00581f0003037f89 */ /* 0x000ee800000e0000 */
[----:B------:R-:W2:Y:S04]  /*c7b0*/  SHFL.IDX PT, R7, R2, 0x1, 0x181f ;  /* 0x00381f0002077f89 */ /* 0x000ea800000e0000 */
[----:B------:R1:W2:Y:S02]  /*c7c0*/  SHFL.IDX PT, R14, R2, 0x2, 0x181f ;  /* 0x00581f00020e7f89 */ /* 0x0002a400000e0000 */
[----:B-1----:R-:W-:Y:S02]  /*c7d0*/  IADD3 R2, -R223, 0x10, RZ ;  /* 0x00000010df027810 */ /* 0x002fe40007ffe1ff */
[CC--:B-----5:R-:W-:Y:S02]  /*c7e0*/  IADD3 R12, P0, R4.reuse, R251.reuse, RZ ;  /* 0x000000fb040c7210 */ /* 0x0e0fe40007f1e0ff */
[-C--:B------:R-:W-:Y:S02]  /*c7f0*/  IADD3 R10, P2, R4, R220.reuse, RZ ;  /* 0x000000dc040a7210 */ /* 0x080fe40007f5e0ff */
[CC--:B------:R-:W-:Y:S01]  /*c800*/  IADD3 R8, P1, R6.reuse, R251.reuse, RZ ;  /* 0x000000fb06087210 */ /* 0x0c0fe20007f3e0ff */
[C-C-:B----4-:R-:W-:Y:S01]  /*c810*/  IMAD.X R13, R5.reuse, 0x1, R222.reuse, P0 ;  /* 0x00000001050d7824 */ /* 0x150fe200000e06de */
[----:B------:R-:W-:Y:S01]  /*c820*/  IADD3 R6, P0, R6, R220, RZ ;  /* 0x000000dc06067210 */ /* 0x000fe20007f1e0ff */
[--C-:B------:R-:W-:Y:S01]  /*c830*/  IMAD.X R11, R5, 0x1, R221.reuse, P2 ;  /* 0x00000001050b7824 */ /* 0x100fe200010e06dd */
[----:B---3--:R-:W-:Y:S01]  /*c840*/  IADD3 R4, P2, R3, R251, RZ ;  /* 0x000000fb03047210 */ /* 0x008fe20007f5e0ff */
[C-C-:B--2---:R-:W-:Y:S01]  /*c850*/  IMAD.X R9, R7.reuse, 0x1, R222.reuse, P1 ;  /* 0x0000000107097824 */ /* 0x144fe200008e06de */
[----:B------:R1:W-:Y:S01]  /*c860*/  LDGSTS.E.BYPASS.LTC128B.128 [R245], [R12.64], !P6 ;  /* 0x000000000cf57fae */ /* 0x0003e2000f101d54 */
[--C-:B------:R-:W-:Y:S01]  /*c870*/  IMAD.X R7, R7, 0x1, R221.reuse, P0 ;  /* 0x0000000107077824 */ /* 0x100fe200000e06dd */
[----:B------:R-:W-:Y:S01]  /*c880*/  LOP3.LUT R2, R2, 0xf, RZ, 0xc0, !PT ;  /* 0x0000000f02027812 */ /* 0x000fe200078ec0ff */
[----:B------:R-:W-:Y:S01]  /*c890*/  IMAD.X R5, R14, 0x1, R222, P2 ;  /* 0x000000010e057824 */ /* 0x000fe200010e06de */
[----:B------:R1:W-:Y:S01]  /*c8a0*/  LDGSTS.E.BYPASS.LTC128B.128 [R245+0x1800], [R10.64], !P5 ;  /* 0x018000000af57fae */ /* 0x0003e2000e901d54 */
[----:B------:R-:W-:Y:S02]  /*c8b0*/  ISETP.NE.U32.AND P2, PT, R223, RZ, PT ;  /* 0x000000ffdf00720c */ /* 0x000fe40003f45070 */
[----:B------:R-:W-:Y:S01]  /*c8c0*/  IADD3 R2, P1, P0, R2, R3, R220 ;  /* 0x0000000302027210 */ /* 0x000fe2000783e0dc */
[----:B------:R1:W-:Y:S03]  /*c8d0*/  LDGSTS.E.BYPASS.LTC128B.128 [R245+0x800], [R8.64], !P6 ;  /* 0x0080000008f57fae */ /* 0x0003e6000f101d54 */
[----:B------:R-:W-:Y:S01]  /*c8e0*/  IADD3.X R3, RZ, R14, R221, P1, P0 ;  /* 0x0000000eff037210 */ /* 0x000fe20000fe04dd */
[----:B------:R1:W-:Y:S04]  /*c8f0*/  LDGSTS.E.BYPASS.LTC128B.128 [R245+0x2000], [R6.64], !P5 ;  /* 0x0200000006f57fae */ /* 0x0003e8000e901d54 */
[----:B------:R1:W-:Y:S04]  /*c900*/  LDGSTS.E.BYPASS.LTC128B.128 [R245+0x1000], [R4.64], !P6 ;  /* 0x0100000004f57fae */ /* 0x0003e8000f101d54 */
[----:B------:R1:W-:Y:S02]  /*c910*/  LDGSTS.E.BYPASS.LTC128B.128.ZFILL [R245+0x2800], [R2.64], P2 ;  /* 0x0280000002f57fae */ /* 0x0003e40009141d54 */
.L_x_634:
[-C--:B-12-4-:R-:W-:Y:S01]  /*c920*/  HMMA.16816.F32 R4, R48, R16.reuse, RZ ;  /* 0x000000103004723c */ /* 0x096fe200000018ff */
[----:B------:R-:W-:Y:S01]  /*c930*/  LDSM.16.M88.4 R212, [R232+0x6100] ;  /* 0x00610000e8d4783b */ /* 0x000fe20000000200 */
[----:B------:R-:W-:Y:S06]  /*c940*/  UISETP.GT.AND UP0, UPT, UR24, UR8, UPT ;  /* 0x000000081800728c */ /* 0x000fec000bf04270 */
[C---:B---3--:R-:W-:Y:S01]  /*c950*/  HMMA.16816.F32 R8, R44.reuse, R16, RZ ;  /* 0x000000102c08723c */ /* 0x048fe200000018ff */
        /* <DEDUP_REMOVED lines=13> */
[----:B------:R-:W2:Y:S07]  /*ca30*/  LDSM.16.M88.4 R172, [R232+0x8100] ;  /* 0x00810000e8ac783b */ /* 0x000eae0000000200 */
[-C--:B------:R-:W-:Y:S08]  /*ca40*/  HMMA.16816.F32 R4, R192, R196.reuse, R4 ;  /* 0x000000c4c004723c */ /* 0x080ff00000001804 */
[C---:B------:R-:W-:Y:S08]  /*ca50*/  HMMA.16816.F32 R8, R200.reuse, R196, R8 ;  /* 0x000000c4c808723c */ /* 0x040ff00000001808 */
[-C--:B------:R-:W-:Y:S08]  /*ca60*/  HMMA.16816.F32 R12, R200, R198.reuse, R12 ;  /* 0x000000c6c80c723c */ /* 0x080ff0000000180c */
[C---:B------:R-:W-:Y:S01]  /*ca70*/  HMMA.16816.F32 R16, R192.reuse, R198, R16 ;  /* 0x000000c6c010723c */ /* 0x040fe20000001810 */
[----:B------:R-:W3:Y:S07]  /*ca80*/  LDSM.16.M88.4 R196, [R230+0x3900] ;  /* 0x00390000e6c4783b */ /* 0x000eee0000000200 */
        /* <DEDUP_REMOVED lines=10> */
[----:B------:R-:W4:Y:S07]  /*cb30*/  LDSM.16.M88.4 R192, [R230+0x4100] ;  /* 0x00410000e6c0783b */ /* 0x000f2e0000000200 */
[-C--:B-1----:R-:W-:Y:S01]  /*cb40*/  HMMA.16816.F32 R4, R212, R216.reuse, R4 ;  /* 0x000000d8d404723c */ /* 0x082fe20000001804 */
[----:B------:R-:W1:Y:S07]  /*cb50*/  LDSM.16.M88.4 R208, [R234+0x8100] ;  /* 0x00810000ead0783b */ /* 0x000e6e0000000200 */
[C---:B--2---:R-:W-:Y:S08]  /*cb60*/  HMMA.16816.F32 R8, R172.reuse, R216, R8 ;  /* 0x000000d8ac08723c */ /* 0x044ff00000001808 */
[-C--:B------:R-:W-:Y:S08]  /*cb70*/  HMMA.16816.F32 R12, R172, R218.reuse, R12 ;  /* 0x000000daac0c723c */ /* 0x080ff0000000180c */
[C---:B------:R-:W-:Y:S01]  /*cb80*/  HMMA.16816.F32 R16, R212.reuse, R218, R16 ;  /* 0x000000dad410723c */ /* 0x040fe20000001810 */
[----:B------:R-:W2:Y:S07]  /*cb90*/  LDSM.16.M88.4 R216, [R229+0x800] ;  /* 0x00080000e5d8783b */ /* 0x000eae0000000200 */
        /* <DEDUP_REMOVED lines=10> */
[----:B------:R-:W4:Y:S07]  /*cc40*/  LDSM.16.M88.4 R192, [R224+0x4900] ;  /* 0x00490000e0c0783b */ /* 0x000f2e0000000200 */
[-C--:B------:R-:W-:Y:S01]  /*cc50*/  HMMA.16816.F32 R4, R200, R204.reuse, R4 ;  /* 0x000000ccc804723c */ /* 0x080fe20000001804 */
[----:B------:R-:W-:Y:S07]  /*cc60*/  LDSM.16.M88.4 R212, [R224+0x5100] ;  /* 0x00510000e0d4783b */ /* 0x000fee0000000200 */
[C---:B-1----:R-:W-:Y:S08]  /*cc70*/  HMMA.16816.F32 R8, R208.reuse, R204, R8 ;  /* 0x000000ccd008723c */ /* 0x042ff00000001808 */
[-C--:B------:R-:W-:Y:S08]  /*cc80*/  HMMA.16816.F32 R12, R208, R206.reuse, R12 ;  /* 0x000000ced00c723c */ /* 0x080ff0000000180c */
[C---:B------:R-:W-:Y:S01]  /*cc90*/  HMMA.16816.F32 R16, R200.reuse, R206, R16 ;  /* 0x000000cec810723c */ /* 0x040fe20000001810 */
[----:B------:R-:W1:Y:S07]  /*cca0*/  LDSM.16.M88.4 R204, [R231+0xc100] ;  /* 0x00c10000e7cc783b */ /* 0x000e6e0000000200 */
[-C--:B--2---:R-:W-:Y:S08]  /*ccb0*/  HMMA.16816.F32 R20, R200, R216.reuse, R20 ;  /* 0x000000d8c814723c */ /* 0x084ff00000001814 */
[C---:B------:R-:W-:Y:S08]  /*ccc0*/  HMMA.16816.F32 R24, R208.reuse, R216, R24 ;  /* 0x000000d8d018723c */ /* 0x040ff00000001818 */
[-C--:B------:R-:W-:Y:S08]  /*ccd0*/  HMMA.16816.F32 R28, R208, R218.reuse, R28 ;  /* 0x000000dad01c723c */ /* 0x080ff0000000181c */
[C---:B------:R-:W-:Y:S01]  /*cce0*/  HMMA.16816.F32 R32, R200.reuse, R218, R32 ;  /* 0x000000dac820723c */ /* 0x040fe20000001820 */
[----:B------:R-:W2:Y:S07]  /*ccf0*/  LDSM.16.M88.4 R216, [R224+0x5900] ;  /* 0x00590000e0d8783b */ /* 0x000eae0000000200 */
[-C--:B---3--:R-:W-:Y:S08]  /*cd00*/  HMMA.16816.F32 R36, R200, R196.reuse, R36 ;  /* 0x000000c4c824723c */ /* 0x088ff00000001824 */
[C---:B------:R-:W-:Y:S08]  /*cd10*/  HMMA.16816.F32 R40, R208.reuse, R196, R40 ;  /* 0x000000c4d028723c */ /* 0x040ff00000001828 */
[-C--:B------:R-:W-:Y:S01]  /*cd20*/  HMMA.16816.F32 R44, R208, R198.reuse, R44 ;  /* 0x000000c6d02c723c */ /* 0x080fe2000000182c */
[----:B------:R-:W-:Y:S07]  /*cd30*/  LDSM.16.M88.4 R208, [R233+0xc100] ;  /* 0x00c10000e9d0783b */ /* 0x000fee0000000200 */
[----:B------:R-:W-:Y:S01]  /*cd40*/  HMMA.16816.F32 R48, R200, R198, R48 ;  /* 0x000000c6c830723c */ /* 0x000fe20000001830 */
[----:B------:R-:W-:Y:S07]  /*cd50*/  LDSM.16.M88.4 R196, [R233+0xa100] ;  /* 0x00a10000e9c4783b */ /* 0x000fee0000000200 */
[-C--:B----4-:R-:W-:Y:S01]  /*cd60*/  HMMA.16816.F32 R4, R172, R192.reuse, R4 ;  /* 0x000000c0ac04723c */ /* 0x090fe20000001804 */
[----:B------:R-:W3:Y:S07]  /*cd70*/  LDSM.16.M88.4 R200, [R239] ;  /* 0x00000000efc8783b */ /* 0x000eee0000000200 */
        /* <DEDUP_REMOVED lines=9> */
[-C--:B--2---:R-:W-:Y:S08]  /*ce10*/  HMMA.16816.F32 R36, R172, R216.reuse, R36 ;  /* 0x000000d8ac24723c */ /* 0x084ff00000001824 */
[C---:B------:R-:W-:Y:S08]  /*ce20*/  HMMA.16816.F32 R40, R204.reuse, R216, R40 ;  /* 0x000000d8cc28723c */ /* 0x040ff00000001828 */
[-C--:B------:R-:W-:Y:S01]  /*ce30*/  HMMA.16816.F32 R44, R204, R218.reuse, R44 ;  /* 0x000000dacc2c723c */ /* 0x080fe2000000182c */
[----:B------:R-:W-:Y:S07]  /*ce40*/  LDSM.16.M88.4 R204, [R232+0xa100] ;  /* 0x00a10000e8cc783b */ /* 0x000fee0000000200 */
[----:B------:R-:W-:Y:S01]  /*ce50*/  HMMA.16816.F32 R48, R172, R218, R48 ;  /* 0x000000daac30723c */ /* 0x000fe20000001830 */
[----:B------:R-:W2:Y:S07]  /*ce60*/  LDSM.16.M88.4 R172, [R237] ;  /* 0x00000000edac783b */ /* 0x000eae0000000200 */
[-C--:B---3--:R-:W-:Y:S01]  /*ce70*/  HMMA.16816.F32 R4, R196, R200.reuse, R4 ;  /* 0x000000c8c404723c */ /* 0x088fe20000001804 */
[----:B------:R-:W3:Y:S07]  /*ce80*/  LDSM.16.M88.4 R216, [R232+0xc100] ;  /* 0x00c10000e8d8783b */ /* 0x000eee0000000200 */
        /* <DEDUP_REMOVED lines=14> */
[----:B------:R-:W1:Y:S07]  /*cf70*/  LDSM.16.M88.4 R172, [R230+0x5900] ;  /* 0x00590000e6ac783b */ /* 0x000e6e0000000200 */
[-C--:B------:R-:W-:Y:S01]  /*cf80*/  HMMA.16816.F32 R4, R204, R212.reuse, R4 ;  /* 0x000000d4cc04723c */ /* 0x080fe20000001804 */
[----:B------:R-:W2:Y:S07]  /*cf90*/  LDSM.16.M88.4 R196, [R229+0x1800] ;  /* 0x00180000e5c4783b */ /* 0x000eae0000000200 */
        /* <DEDUP_REMOVED lines=15> */
[-C--:B--2---:R-:W-:Y:S08]  /*d090*/  HMMA.16816.F32 R4, R192, R196.reuse, R4 ;  /* 0x000000c4c004723c */ /* 0x084ff00000001804 */
[C---:B------:R-:W-:Y:S08]  /*d0a0*/  HMMA.16816.F32 R8, R208.reuse, R196, R8 ;  /* 0x000000c4d008723c */ /* 0x040ff00000001808 */
[-C--:B------:R-:W-:Y:S08]  /*d0b0*/  HMMA.16816.F32 R12, R208, R198.reuse, R12 ;  /* 0x000000c6d00c723c */ /* 0x080ff0000000180c */
[C---:B------:R-:W-:Y:S08]  /*d0c0*/  HMMA.16816.F32 R16, R192.reuse, R198, R16 ;  /* 0x000000c6c010723c */ /* 0x040ff00000001810 */
[-C--:B---3--:R-:W-:Y:S08]  /*d0d0*/  HMMA.16816.F32 R20, R192, R212.reuse, R20 ;  /* 0x000000d4c014723c */ /* 0x088ff00000001814 */
        /* <DEDUP_REMOVED lines=21> */
[----:B------:R-:W-:Y:S04]  /*d230*/  @!P3 LEA.HI.X R167, R165, c[0x0][0x2a4], R167, 0x2, P0 ;  /* 0x0000a900a5a7ba11 */ /* 0x000fe800000f14a7 */
[----:B------:R-:W-:Y:S01]  /*d240*/  SHF.R.S32.HI R2, RZ, 0x1f, R243 ;  /* 0x0000001fff027819 */ /* 0x000fe200000114f3 */
[----:B------:R-:W2:Y:S04]  /*d250*/  @!P3 LDG.E R242, [R166.64] ;  /* 0x00000014a6f2b981 */ /* 0x000ea8000c1e1900 */
[----:B------:R-:W-:Y:S02]  /*d260*/  IMAD R165, R2, c[0x0][0x1e0], RZ ;  /* 0x0000780002a57a24 */ /* 0x000fe400078e02ff */
[C---:B------:R-:W-:Y:S04]  /*d270*/  IMAD.WIDE.U32 R2, R243.reuse, c[0x0][0x1e0], RZ ;  /* 0x00007800f3027a25 */ /* 0x040fe800078e00ff */
        /* <DEDUP_REMOVED lines=14> */
[----:B------:R-:W5:Y:S04]  /*d360*/  SHFL.IDX PT, R167, R2, 0x1, 0x181f ;  /* 0x00381f0002a77f89 */ /* 0x000f6800000e0000 */
[----:B------:R5:W5:Y:S01]  /*d370*/  SHFL.IDX PT, R194, R2, 0x2, 0x181f ;  /* 0x00581f0002c27f89 */ /* 0x000b6200000e0000 */
[-C--:B-1----:R-:W-:Y:S02]  /*d380*/  IADD3 R172, P1, R168, R251.reuse, RZ ;  /* 0x000000fba8ac7210 */ /* 0x082fe40007f3e0ff */
[CC--:B--2---:R-:W-:Y:S02]  /*d390*/  IADD3 R192, P0, R165.reuse, R251.reuse, RZ ;  /* 0x000000fba5c07210 */ /* 0x0c4fe40007f1e0ff */
[-C--:B------:R-:W-:Y:S03]  /*d3a0*/  IADD3 R174, P2, R165, R220.reuse, RZ ;  /* 0x000000dca5ae7210 */ /* 0x080fe60007f5e0ff */
[--C-:B---3--:R-:W-:Y:S01]  /*d3b0*/  IMAD.X R193, R166, 0x1, R222.reuse, P0 ;  /* 0x00000001a6c17824 */ /* 0x108fe200000e06de */
[----:B------:R-:W-:Y:S01]  /*d3c0*/  IADD3 R168, P0, R168, R220, RZ ;  /* 0x000000dca8a87210 */ /* 0x000fe20007f1e0ff */
[--C-:B------:R-:W-:Y:S01]  /*d3d0*/  IMAD.X R175, R166, 0x1, R221.reuse, P2 ;  /* 0x00000001a6af7824 */ /* 0x100fe200010e06dd */
[----:B----4-:R-:W-:Y:S02]  /*d3e0*/  IADD3 R166, P2, R3, R251, RZ ;  /* 0x000000fb03a67210 */ /* 0x010fe40007f5e0ff */
[----:B------:R1:W-:Y:S01]  /*d3f0*/  LDGSTS.E.BYPASS.LTC128B.128 [R244+0x3100], [R192.64], !P6 ;  /* 0x03100000c0f47fae */ /* 0x0003e2000f101d54 */
[--C-:B-----5:R-:W-:Y:S03]  /*d400*/  IMAD.X R173, R167, 0x1, R222.reuse, P1 ;  /* 0x00000001a7ad7824 */ /* 0x120fe600008e06de */
[----:B------:R1:W-:Y:S01]  /*d410*/  LDGSTS.E.BYPASS.LTC128B.128 [R244+0x4900], [R174.64], !P5 ;  /* 0x04900000aef47fae */ /* 0x0003e2000e901d54 */
[----:B------:R-:W-:Y:S01]  /*d420*/  IADD3 R2, -R223, 0x10, RZ ;  /* 0x00000010df027810 */ /* 0x000fe20007ffe1ff */
[--C-:B------:R-:W-:Y:S02]  /*d430*/  IMAD.X R169, R167, 0x1, R221.reuse, P0 ;  /* 0x00000001a7a97824 */ /* 0x100fe400000e06dd */
[----:B------:R1:W-:Y:S01]  /*d440*/  LDGSTS.E.BYPASS.LTC128B.128 [R244+0x3900], [R172.64], !P6 ;  /* 0x03900000acf47fae */ /* 0x0003e2000f101d54 */
[----:B------:R-:W-:Y:S01]  /*d450*/  IMAD.X R167, R194, 0x1, R222, P2 ;  /* 0x00000001c2a77824 */ /* 0x000fe200010e06de */
[----:B------:R-:W-:Y:S02]  /*d460*/  ISETP.NE.U32.AND P2, PT, R223, RZ, PT ;  /* 0x000000ffdf00720c */ /* 0x000fe40003f45070 */
[----:B------:R1:W-:Y:S01]  /*d470*/  LDGSTS.E.BYPASS.LTC128B.128 [R244+0x5100], [R168.64], !P5 ;  /* 0x05100000a8f47fae */ /* 0x0003e2000e901d54 */
[----:B------:R-:W-:Y:S03]  /*d480*/  LOP3.LUT R2, R2, 0xf, RZ, 0xc0, !PT ;  /* 0x0000000f02027812 */ /* 0x000fe600078ec0ff */
[----:B------:R1:W-:Y:S01]  /*d490*/  LDGSTS.E.BYPASS.LTC128B.128 [R244+0x4100], [R166.64], !P6 ;  /* 0x04100000a6f47fae */ /* 0x0003e2000f101d54 */
[----:B------:R-:W-:Y:S04]  /*d4a0*/  IADD3 R2, P1, P0, R2, R3, R220 ;  /* 0x0000000302027210 */ /* 0x000fe8000783e0dc */
[----:B------:R-:W-:Y:S05]  /*d4b0*/  IADD3.X R3, RZ, R194, R221, P1, P0 ;  /* 0x000000c2ff037210 */ /* 0x000fea0000fe04dd */
[----:B------:R1:W-:Y:S04]  /*d4c0*/  LDGSTS.E.BYPASS.LTC128B.128.ZFILL [R244+0x5900], [R2.64], P2 ;  /* 0x0590000002f47fae */ /* 0x0003e80009141d54 */
.L_x_635:
[----:B-1----:R-:W-:Y:S01]  /*d4d0*/  FMNMX.FTZ R169, R4, R0, !PT ;  /* 0x0000000004a97209 */ /* 0x002fe20007810000 */
[----:B------:R-:W-:Y:S01]  /*d4e0*/  LDSM.16.MT88.4 R192, [R225+0x100] ;  /* 0x00010000e1c0783b */ /* 0x000fe20000004200 */
        /* <DEDUP_REMOVED lines=11> */
[----:B------:R-:W2:Y:S01]  /*d5a0*/  LDL.LU R252, [R1+0x18] ;  /* 0x0000180001fc7983 */ /* 0x000ea20000300800 */
        /* <DEDUP_REMOVED lines=29> */
[----:B------:R-:W3:Y:S01]  /*d780*/  SHFL.BFLY PT, R167, R2, 0x2, 0x1f ;  /* 0x0c401f0002a77f89 */ /* 0x000ee200000e0000 */
[----:B------:R-:W-:Y:S07]  /*d790*/  FMNMX.FTZ R3, R51, R3, !PT ;  /* 0x0000000333037209 */ /* 0x000fee0007810000 */
[----:B------:R-:W4:Y:S01]  /*d7a0*/  SHFL.BFLY PT, R166, R3, 0x2, 0x1f ;  /* 0x0c401f0003a67f89 */ /* 0x000f2200000e0000 */
[----:B-1----:R-:W-:Y:S02]  /*d7b0*/  FMNMX.FTZ R169, R169, R165, !PT ;  /* 0x000000a5a9a97209 */ /* 0x002fe40007810000 */
[----:B------:R-:W-:Y:S04]  /*d7c0*/  FMNMX.FTZ R165, R10, R171, !PT ;  /* 0x000000ab0aa57209 */ /* 0x000fe80007810000 */
[----:B------:R-:W-:Y:S01]  /*d7d0*/  FMNMX.FTZ R165, R11, R165, !PT ;  /* 0x000000a50ba57209 */ /* 0x000fe20007810000 */
[----:B------:R-:W1:Y:S03]  /*d7e0*/  SHFL.BFLY PT, R172, R169, 0x1, 0x1f ;  /* 0x0c201f00a9ac7f89 */ /* 0x000e6600000e0000 */
[----:B------:R-:W-:Y:S04]  /*d7f0*/  FMNMX.FTZ R165, R14, R165, !PT ;  /* 0x000000a50ea57209 */ /* 0x000fe80007810000 */
[----:B------:R-:W-:Y:S02]  /*d800*/  FMNMX.FTZ R165, R15, R165, !PT ;  /* 0x000000a50fa57209 */ /* 0x000fe40007810000 */
[----:B---3--:R-:W-:Y:S02]  /*d810*/  FMNMX.FTZ R167, R2, R167, !PT ;  /* 0x000000a702a77209 */ /* 0x008fe40007810000 */
[----:B------:R-:W-:Y:S03]  /*d820*/  FMNMX.FTZ R165, R26, R165, !PT ;  /* 0x000000a51aa57209 */ /* 0x000fe60007810000 */
[----:B------:R-:W3:Y:S01]  /*d830*/  SHFL.BFLY PT, R173, R167, 0x1, 0x1f ;  /* 0x0c201f00a7ad7f89 */ /* 0x000ee200000e0000 */
[----:B------:R-:W-:Y:S02]  /*d840*/  FMNMX.FTZ R2, R27, R165, !PT ;  /* 0x000000a51b027209 */ /* 0x000fe40007810000 */
[----:B----4-:R-:W-:Y:S02]  /*d850*/  FMNMX.FTZ R3, R3, R166, !PT ;  /* 0x000000a603037209 */ /* 0x010fe40007810000 */
[----:B------:R-:W-:Y:S03]  /*d860*/  FMNMX.FTZ R2, R30, R2, !PT ;  /* 0x000000021e027209 */ /* 0x000fe60007810000 */
[----:B------:R-:W4:Y:S01]  /*d870*/  SHFL.BFLY PT, R168, R3, 0x1, 0x1f ;  /* 0x0c201f0003a87f89 */ /* 0x000f2200000e0000 */
[----:B------:R-:W-:Y:S02]  /*d880*/  FMNMX.FTZ R2, R31, R2, !PT ;  /* 0x000000021f027209 */ /* 0x000fe40007810000 */
[----:B-1----:R-:W-:Y:S02]  /*d890*/  FMNMX.FTZ R169, R169, R172, !PT ;  /* 0x000000aca9a97209 */ /* 0x002fe40007810000 */
[----:B------:R-:W-:Y:S03]  /*d8a0*/  FMNMX.FTZ R165, R42, R2, !PT ;  /* 0x000000022aa57209 */ /* 0x000fe60007810000 */
[----:B------:R-:W-:Y:S04]  /*d8b0*/  FADD.FTZ R0, -R169, R0 ;  /* 0x00000000a9007221 */ /* 0x000fe80000010100 */
[----:B------:R-:W-:Y:S01]  /*d8c0*/  FMUL.FTZ R2, R0, c[0x0][0x2d0] ;  /* 0x0000b40000027a20 */ /* 0x000fe20000410000 */
[----:B------:R-:W-:Y:S03]  /*d8d0*/  FMNMX.FTZ R0, R43, R165, !PT ;  /* 0x000000a52b007209 */ /* 0x000fe60007810000 */
[----:B------:R1:W5:Y:S01]  /*d8e0*/  MUFU.EX2 R166, R2 ;  /* 0x0000000200a67308 */ /* 0x0003620000000800 */
[----:B------:R-:W-:Y:S02]  /*d8f0*/  FMNMX.FTZ R0, R46, R0, !PT ;  /* 0x000000002e007209 */ /* 0x000fe40007810000 */
[----:B---3--:R-:W-:Y:S02]  /*d900*/  FMNMX.FTZ R167, R167, R173, !PT ;  /* 0x000000ada7a77209 */ /* 0x008fe40007810000 */
[----:B------:R-:W-:Y:S02]  /*d910*/  FMNMX.FTZ R0, R47, R0, !PT ;  /* 0x000000002f007209 */ /* 0x000fe40007810000 */
[----:B----4-:R-:W-:Y:S03]  /*d920*/  FMNMX.FTZ R168, R3, R168, !PT ;  /* 0x000000a803a87209 */ /* 0x010fe60007810000 */
[----:B------:R-:W3:Y:S02]  /*d930*/  SHFL.BFLY PT, R3, R0, 0x2, 0x1f ;  /* 0x0c401f0000037f89 */ /* 0x000ee400000e0000 */
[----:B------:R-:W-:Y:S04]  /*d940*/  FMUL.FTZ R200, R168, c[0x0][0x2d0] ;  /* 0x0000b400a8c87a20 */ /* 0x000fe80000410000 */
[--C-:B------:R-:W-:Y:S02]  /*d950*/  FFMA.FTZ R6, R6, c[0x0][0x2d0], -R200.reuse ;  /* 0x0000b40006067a23 */ /* 0x100fe400000108c8 */
[--C-:B------:R-:W-:Y:S02]  /*d960*/  FFMA.FTZ R7, R7, c[0x0][0x2d0], -R200.reuse ;  /* 0x0000b40007077a23 */ /* 0x100fe400000108c8 */
[--C-:B------:R-:W-:Y:S01]  /*d970*/  FFMA.FTZ R18, R18, c[0x0][0x2d0], -R200.reuse ;  /* 0x0000b40012127a23 */ /* 0x100fe200000108c8 */
[----:B------:R-:W-:Y:S01]  /*d980*/  MUFU.EX2 R218, R6 ;  /* 0x0000000600da7308 */ /* 0x000fe20000000800 */
[----:B------:R-:W-:Y:S02]  /*d990*/  FFMA.FTZ R19, R19, c[0x0][0x2d0], -R200 ;  /* 0x0000b40013137a23 */ /* 0x000fe400000108c8 */
[----:B-1----:R-:W-:Y:S02]  /*d9a0*/  FADD.FTZ R2, -R168, R164 ;  /* 0x000000a4a8027221 */ /* 0x002fe40000010100 */
[----:B-----5:R-:W-:Y:S02]  /*d9b0*/  FMUL.FTZ R132, R166, R132 ;  /* 0x00000084a6847220 */ /* 0x020fe40000410000 */
[----:B------:R-:W-:Y:S02]  /*d9c0*/  FMUL.FTZ R2, R2, c[0x0][0x2d0] ;  /* 0x0000b40002027a20 */ /* 0x000fe40000410000 */
[C---:B------:R-:W-:Y:S01]  /*d9d0*/  FMUL.FTZ R133, R166.reuse, R133 ;  /* 0x00000085a6857220 */ /* 0x040fe20000410000 */
[----:B------:R-:W1:Y:S01]  /*d9e0*/  MUFU.EX2 R219, R7 ;  /* 0x0000000700db7308 */ /* 0x000e620000000800 */
[----:B------:R-:W-:Y:S01]  /*d9f0*/  FMUL.FTZ R144, R166, R144 ;  /* 0x00000090a6907220 */ /* 0x000fe20000410000 */
[----:B---3--:R-:W-:Y:S01]  /*da00*/  FMNMX.FTZ R0, R0, R3, !PT ;  /* 0x0000000300007209 */ /* 0x008fe20007810000 */
[----:B------:R-:W-:Y:S02]  /*da10*/  FMUL.FTZ R145, R166, R145 ;  /* 0x00000091a6917220 */ /* 0x000fe40000410000 */
[--C-:B------:R-:W-:Y:S02]  /*da20*/  FFMA.FTZ R22, R22, c[0x0][0x2d0], -R200.reuse ;  /* 0x0000b40016167a23 */ /* 0x100fe400000108c8 */
[--C-:B------:R-:W-:Y:S02]  /*da30*/  FFMA.FTZ R23, R23, c[0x0][0x2d0], -R200.reuse ;  /* 0x0000b40017177a23 */ /* 0x100fe400000108c8 */
[--C-:B------:R-:W-:Y:S01]  /*da40*/  FFMA.FTZ R34, R34, c[0x0][0x2d0], -R200.reuse ;  /* 0x0000b40022227a23 */ /* 0x100fe200000108c8 */
[----:B------:R3:W4:Y:S01]  /*da50*/  MUFU.EX2 R165, R2 ;  /* 0x0000000200a57308 */ /* 0x0007220000000800 */
[--C-:B------:R-:W-:Y:S02]  /*da60*/  FFMA.FTZ R35, R35, c[0x0][0x2d0], -R200.reuse ;  /* 0x0000b40023237a23 */ /* 0x100fe400000108c8 */
[--C-:B------:R-:W-:Y:S02]  /*da70*/  FFMA.FTZ R38, R38, c[0x0][0x2d0], -R200.reuse ;  /* 0x0000b40026267a23 */ /* 0x100fe400000108c8 */
[--C-:B------:R-:W-:Y:S02]  /*da80*/  FFMA.FTZ R39, R39, c[0x0][0x2d0], -R200.reuse ;  /* 0x0000b40027277a23 */ /* 0x100fe400000108c8 */
[--C-:B------:R-:W-:Y:S02]  /*da90*/  FFMA.FTZ R50, R50, c[0x0][0x2d0], -R200.reuse ;  /* 0x0000b40032327a23 */ /* 0x100fe400000108c8 */
[----:B------:R-:W-:Y:S01]  /*daa0*/  FFMA.FTZ R51, R51, c[0x0][0x2d0], -R200 ;  /* 0x0000b40033337a23 */ /* 0x000fe200000108c8 */
[----:B------:R5:W-:Y:S01]  /*dab0*/  MUFU.EX2 R246, R18 ;  /* 0x0000001200f67308 */ /* 0x000be20000000800 */
[C---:B------:R-:W-:Y:S02]  /*dac0*/  FMUL.FTZ R148, R166.reuse, R148 ;  /* 0x00000094a6947220 */ /* 0x040fe40000410000 */
[C---:B------:R-:W-:Y:S01]  /*dad0*/  FMUL.FTZ R149, R166.reuse, R149 ;  /* 0x00000095a6957220 */ /* 0x040fe20000410000 */
[----:B-1----:R-:W-:Y:S01]  /*dae0*/  F2FP.PACK_AB R173, R219, R218 ;  /* 0x000000dadbad723e */ /* 0x002fe200000000ff */
[C---:B------:R-:W-:Y:S02]  /*daf0*/  FMUL.FTZ R160, R166.reuse, R160 ;  /* 0x000000a0a6a07220 */ /* 0x040fe40000410000 */
[C---:B------:R-:W-:Y:S02]  /*db00*/  FMUL.FTZ R161, R166.reuse, R161 ;  /* 0x000000a1a6a17220 */ /* 0x040fe40000410000 */
[C---:B------:R-:W-:Y:S01]  /*db10*/  FMUL.FTZ R52, R166.reuse, R52 ;  /* 0x00000034a6347220 */ /* 0x040fe20000410000 */
[----:B------:R-:W1:Y:S01]  /*db20*/  MUFU.EX2 R223, R19 ;  /* 0x0000001300df7308 */ /* 0x000e620000000800 */
[C---:B------:R-:W-:Y:S02]  /*db30*/  FMUL.FTZ R53, R166.reuse, R53 ;  /* 0x00000035a6357220 */ /* 0x040fe40000410000 */
[----:B------:R-:W-:Y:S02]  /*db40*/  FMUL.FTZ R64, R166, R64 ;  /* 0x00000040a6407220 */ /* 0x000fe40000410000 */
[----:B---3--:R-:W-:Y:S02]  /*db50*/  FADD.FTZ R2, -R167, R170 ;  /* 0x000000aaa7027221 */ /* 0x008fe40000010100 */
[----:B------:R-:W-:Y:S02]  /*db60*/  FMUL.FTZ R170, R169, c[0x0][0x2d0] ;  /* 0x0000b400a9aa7a20 */ /* 0x000fe40000410000 */
[----:B------:R-:W-:Y:S01]  /*db70*/  FMUL.FTZ R2, R2, c[0x0][0x2d0] ;  /* 0x0000b40002027a20 */ /* 0x000fe20000410000 */
[----:B------:R-:W-:Y:S01]  /*db80*/  MUFU.EX2 R207, R22 ;  /* 0x0000001600cf7308 */ /* 0x000fe20000000800 */
[--C-:B------:R-:W-:Y:S02]  /*db90*/  FFMA.FTZ R4, R4, c[0x0][0x2d0], -R170.reuse ;  /* 0x0000b40004047a23 */ /* 0x100fe400000108aa */
[--C-:B------:R-:W-:Y:S02]  /*dba0*/  FFMA.FTZ R5, R5, c[0x0][0x2d0], -R170.reuse ;  /* 0x0000b40005057a23 */ /* 0x100fe400000108aa */
[--C-:B------:R-:W-:Y:S02]  /*dbb0*/  FFMA.FTZ R16, R16, c[0x0][0x2d0], -R170.reuse ;  /* 0x0000b40010107a23 */ /* 0x100fe400000108aa */
[--C-:B------:R-:W-:Y:S02]  /*dbc0*/  FFMA.FTZ R17, R17, c[0x0][0x2d0], -R170.reuse ;  /* 0x0000b40011117a23 */ /* 0x100fe400000108aa */
[C---:B----4-:R-:W-:Y:S01]  /*dbd0*/  FMUL.FTZ R6, R165.reuse, R178 ;  /* 0x000000b2a5067220 */ /* 0x050fe20000410000 */
[----:B------:R3:W4:Y:S01]  /*dbe0*/  MUFU.EX2 R164, R2 ;  /* 0x0000000200a47308 */ /* 0x0007220000000800 */
[C---:B------:R-:W-:Y:S02]  /*dbf0*/  FMUL.FTZ R7, R165.reuse, R179 ;  /* 0x000000b3a5077220 */ /* 0x040fe40000410000 */
[----:B-----5:R-:W-:Y:S01]  /*dc00*/  FMUL.FTZ R18, R165, R190 ;  /* 0x000000bea5127220 */ /* 0x020fe20000410000 */
[----:B-1----:R-:W-:Y:S01]  /*dc10*/  F2FP.PACK_AB R175, R223, R246 ;  /* 0x000000f6dfaf723e */ /* 0x002fe200000000ff */
[C---:B------:R-:W-:Y:S02]  /*dc20*/  FMUL.FTZ R19, R165.reuse, R191 ;  /* 0x000000bfa5137220 */ /* 0x040fe40000410000 */
[C---:B------:R-:W-:Y:S02]  /*dc30*/  FMUL.FTZ R134, R165.reuse, R134 ;  /* 0x00000086a5867220 */ /* 0x040fe40000410000 */
[C---:B------:R-:W-:Y:S01]  /*dc40*/  FMUL.FTZ R135, R165.reuse, R135 ;  /* 0x00000087a5877220 */ /* 0x040fe20000410000 */
[----:B------:R1:W-:Y:S01]  /*dc50*/  MUFU.EX2 R247, R4 ;  /* 0x0000000400f77308 */ /* 0x0003e20000000800 */
[C---:B------:R-:W-:Y:S02]  /*dc60*/  FMUL.FTZ R146, R165.reuse, R146 ;  /* 0x00000092a5927220 */ /* 0x040fe40000410000 */
[----:B------:R-:W-:Y:S02]  /*dc70*/  FMUL.FTZ R147, R165, R147 ;  /* 0x00000093a5937220 */ /* 0x000fe40000410000 */
[--C-:B------:R-:W-:Y:S02]  /*dc80*/  FFMA.FTZ R20, R20, c[0x0][0x2d0], -R170.reuse ;  /* 0x0000b40014147a23 */ /* 0x100fe400000108aa */
[--C-:B------:R-:W-:Y:S02]  /*dc90*/  FFMA.FTZ R21, R21, c[0x0][0x2d0], -R170.reuse ;  /* 0x0000b40015157a23 */ /* 0x100fe400000108aa */
[--C-:B------:R-:W-:Y:S01]  /*dca0*/  FFMA.FTZ R32, R32, c[0x0][0x2d0], -R170.reuse ;  /* 0x0000b40020207a23 */ /* 0x100fe200000108aa */
[----:B------:R-:W5:Y:S01]  /*dcb0*/  MUFU.EX2 R249, R5 ;  /* 0x0000000500f97308 */ /* 0x000f620000000800 */
[--C-:B------:R-:W-:Y:S02]  /*dcc0*/  FFMA.FTZ R33, R33, c[0x0][0x2d0], -R170.reuse ;  /* 0x0000b40021217a23 */ /* 0x100fe400000108aa */
[--C-:B------:R-:W-:Y:S01]  /*dcd0*/  FFMA.FTZ R36, R36, c[0x0][0x2d0], -R170.reuse ;  /* 0x0000b40024247a23 */ /* 0x100fe200000108aa */
[----:B---3--:R-:W3:Y:S01]  /*dce0*/  SHFL.BFLY PT, R2, R0, 0x1, 0x1f ;  /* 0x0c201f0000027f89 */ /* 0x008ee200000e0000 */
[C---:B----4-:R-:W-:Y:S02]  /*dcf0*/  FMUL.FTZ R136, R164.reuse, R136 ;  /* 0x00000088a4887220 */ /* 0x050fe40000410000 */
[C---:B------:R-:W-:Y:S02]  /*dd00*/  FMUL.FTZ R137, R164.reuse, R137 ;  /* 0x00000089a4897220 */ /* 0x040fe40000410000 */
[C---:B------:R-:W-:Y:S01]  /*dd10*/  FMUL.FTZ R140, R164.reuse, R140 ;  /* 0x0000008ca48c7220 */ /* 0x040fe20000410000 */
[----:B------:R-:W-:Y:S01]  /*dd20*/  MUFU.EX2 R248, R16 ;  /* 0x0000001000f87308 */ /* 0x000fe20000000800 */
[----:B------:R-:W-:Y:S02]  /*dd30*/  FMUL.FTZ R141, R164, R141 ;  /* 0x0000008da48d7220 */ /* 0x000fe40000410000 */
[--C-:B------:R-:W-:Y:S02]  /*dd40*/  FFMA.FTZ R37, R37, c[0x0][0x2d0], -R170.reuse ;  /* 0x0000b40025257a23 */ /* 0x100fe400000108aa */
[----:B-1----:R-:W-:Y:S02]  /*dd50*/  FMUL.FTZ R4, R166, R176 ;  /* 0x000000b0a6047220 */ /* 0x002fe40000410000 */
[--C-:B------:R-:W-:Y:S02]  /*dd60*/  FFMA.FTZ R48, R48, c[0x0][0x2d0], -R170.reuse ;  /* 0x0000b40030307a23 */ /* 0x100fe400000108aa */
[----:B------:R-:W-:Y:S01]  /*dd70*/  FFMA.FTZ R49, R49, c[0x0][0x2d0], -R170 ;  /* 0x0000b40031317a23 */ /* 0x000fe200000108aa */
[----:B------:R-:W1:Y:S01]  /*dd80*/  MUFU.EX2 R250, R17 ;  /* 0x0000001100fa7308 */ /* 0x000e620000000800 */
[----:B------:R-:W4:Y:S01]  /*dd90*/  LDL.LU R170, [R1+0x14] ;  /* 0x0000140001aa7983 */ /* 0x000f220000300800 */
[----:B------:R-:W-:Y:S01]  /*dda0*/  FMUL.FTZ R150, R165, R150 ;  /* 0x00000096a5967220 */ /* 0x000fe20000410000 */
[----:B-----5:R-:W-:Y:S01]  /*ddb0*/  F2FP.PACK_AB R172, R249, R247 ;  /* 0x000000f7f9ac723e */ /* 0x020fe200000000ff */
[----:B------:R-:W-:Y:S01]  /*ddc0*/  FMUL.FTZ R5, R166, R177 ;  /* 0x000000b1a6057220 */ /* 0x000fe20000410000 */
[----:B------:R-:W5:Y:S01]  /*ddd0*/  LDL.LU R200, [R1+0xc] ;  /* 0x00000c0001c87983 */ /* 0x000f620000300800 */
[----:B------:R-:W-:Y:S01]  /*dde0*/  FMUL.FTZ R151, R165, R151 ;  /* 0x00000097a5977220 */ /* 0x000fe20000410000 */
[----:B---3--:R-:W-:Y:S01]  /*ddf0*/  FMNMX.FTZ R3, R2, R0, !PT ;  /* 0x0000000002037209 */ /* 0x008fe20007810000 */
[C---:B------:R-:W-:Y:S02]  /*de00*/  FMUL.FTZ R152, R164.reuse, R152 ;  /* 0x00000098a4987220 */ /* 0x040fe40000410000 */
[----:B------:R-:W-:Y:S01]  /*de10*/  MUFU.EX2 R209, R20 ;  /* 0x0000001400d17308 */ /* 0x000fe20000000800 */
[----:B------:R-:W-:Y:S02]  /*de20*/  FMUL.FTZ R153, R164, R153 ;  /* 0x00000099a4997220 */ /* 0x000fe40000410000 */
[----:B------:R-:W-:Y:S02]  /*de30*/  FADD.FTZ R0, -R3, R171 ;  /* 0x000000ab03007221 */ /* 0x000fe40000010100 */
[----:B------:R-:W-:Y:S02]  /*de40*/  FMUL.FTZ R171, R167, c[0x0][0x2d0] ;  /* 0x0000b400a7ab7a20 */ /* 0x000fe40000410000 */
[----:B------:R-:W-:Y:S02]  /*de50*/  FMUL.FTZ R2, R3, c[0x0][0x2d0] ;  /* 0x0000b40003027a20 */ /* 0x000fe40000410000 */
[----:B------:R-:W-:Y:S01]  /*de60*/  FMUL.FTZ R0, R0, c[0x0][0x2d0] ;  /* 0x0000b40000007a20 */ /* 0x000fe20000410000 */
        /* <DEDUP_REMOVED lines=8> */
[-C--:B------:R-:W-:Y:S05]  /*def0*/  HMMA.16816.F32 R4, R172, R192.reuse, R4 ;  /* 0x000000c0ac04723c */ /* 0x080fea0000001804 */
[--C-:B------:R-:W-:Y:S02]  /*df00*/  FFMA.FTZ R11, R11, c[0x0][0x2d0], -R2.reuse ;  /* 0x0000b4000b0b7a23 */ /* 0x100fe40000010802 */
[--C-:B------:R-:W-:Y:S02]  /*df10*/  FFMA.FTZ R14, R14, c[0x0][0x2d0], -R2.reuse ;  /* 0x0000b4000e0e7a23 */ /* 0x100fe40000010802 */
[--C-:B------:R-:W-:Y:S01]  /*df20*/  FFMA.FTZ R15, R15, c[0x0][0x2d0], -R2.reuse ;  /* 0x0000b4000f0f7a23 */ /* 0x100fe20000010802 */
[----:B------:R3:W-:Y:S02]  /*df30*/  MUFU.EX2 R214, R8 ;  /* 0x0000000800d67308 */ /* 0x0007e40000000800 */
[C---:B------:R-:W-:Y:S02]  /*df40*/  FMUL.FTZ R16, R166.reuse, R188 ;  /* 0x000000bca6107220 */ /* 0x040fe40000410000 */
[----:B------:R-:W-:Y:S02]  /*df50*/  FMUL.FTZ R17, R166, R189 ;  /* 0x000000bda6117220 */ /* 0x000fe40000410000 */
[----:B------:R-:W-:Y:S01]  /*df60*/  LDSM.16.MT88.4 R188, [R225+0x1100] ;  /* 0x00110000e1bc783b */ /* 0x000fe20000004200 */
[--C-:B------:R-:W-:Y:S02]  /*df70*/  FFMA.FTZ R24, R24, c[0x0][0x2d0], -R171.reuse ;  /* 0x0000b40018187a23 */ /* 0x100fe400000108ab */
[--C-:B------:R-:W-:Y:S01]  /*df80*/  FFMA.FTZ R25, R25, c[0x0][0x2d0], -R171.reuse ;  /* 0x0000b40019197a23 */ /* 0x100fe200000108ab */
[----:B------:R-:W2:Y:S01]  /*df90*/  MUFU.EX2 R215, R9 ;  /* 0x0000000900d77308 */ /* 0x000ea20000000800 */
[--C-:B------:R-:W-:Y:S02]  /*dfa0*/  FFMA.FTZ R26, R26, c[0x0][0x2d0], -R2.reuse ;  /* 0x0000b4001a1a7a23 */ /* 0x100fe40000010802 */
[C---:B-1----:R-:W-:Y:S02]  /*dfb0*/  FMUL.FTZ R138, R0.reuse, R138 ;  /* 0x0000008a008a7220 */ /* 0x042fe40000410000 */
[C---:B------:R-:W-:Y:S02]  /*dfc0*/  FMUL.FTZ R139, R0.reuse, R139 ;  /* 0x0000008b008b7220 */ /* 0x040fe40000410000 */
[C---:B------:R-:W-:Y:S02]  /*dfd0*/  FMUL.FTZ R142, R0.reuse, R142 ;  /* 0x0000008e008e7220 */ /* 0x040fe40000410000 */
[C---:B------:R-:W-:Y:S01]  /*dfe0*/  FMUL.FTZ R143, R0.reuse, R143 ;  /* 0x0000008f008f7220 */ /* 0x040fe20000410000 */
[----:B------:R1:W-:Y:S01]  /*dff0*/  MUFU.EX2 R216, R12 ;  /* 0x0000000c00d87308 */ /* 0x0003e20000000800 */
[--C-:B------:R-:W-:Y:S02]  /*e000*/  FFMA.FTZ R27, R27, c[0x0][0x2d0], -R2.reuse ;  /* 0x0000b4001b1b7a23 */ /* 0x100fe40000010802 */
[----:B------:R-:W-:Y:S02]  /*e010*/  FMUL.FTZ R154, R0, R154 ;  /* 0x0000009a009a7220 */ /* 0x000fe40000410000 */
[----:B---3--:R-:W-:Y:S02]  /*e020*/  FMUL.FTZ R8, R164, R180 ;  /* 0x000000b4a4087220 */ /* 0x008fe40000410000 */
[----:B------:R-:W-:Y:S02]  /*e030*/  FMUL.FTZ R155, R0, R155 ;  /* 0x0000009b009b7220 */ /* 0x000fe40000410000 */
[C---:B------:R-:W-:Y:S01]  /*e040*/  FMUL.FTZ R156, R164.reuse, R156 ;  /* 0x0000009ca49c7220 */ /* 0x040fe20000410000 */
[----:B------:R-:W3:Y:S01]  /*e050*/  MUFU.EX2 R217, R13 ;  /* 0x0000000d00d97308 */ /* 0x000ee20000000800 */
[----:B------:R-:W-:Y:S02]  /*e060*/  FMUL.FTZ R157, R164, R157 ;  /* 0x0000009da49d7220 */ /* 0x000fe40000410000 */
[----:B------:R-:W-:Y:S01]  /*e070*/  FMUL.FTZ R158, R0, R158 ;  /* 0x0000009e009e7220 */ /* 0x000fe20000410000 */
[----:B--2---:R-:W-:Y:S01]  /*e080*/  F2FP.PACK_AB R176, R215, R214 ;  /* 0x000000d6d7b0723e */ /* 0x004fe200000000ff */
[----:B------:R-:W-:Y:S02]  /*e090*/  FMUL.FTZ R9, R164, R181 ;  /* 0x000000b5a4097220 */ /* 0x000fe40000410000 */
[----:B------:R-:W-:Y:S02]  /*e0a0*/  FMUL.FTZ R159, R0, R159 ;  /* 0x0000009f009f7220 */ /* 0x000fe40000410000 */
[C---:B------:R-:W-:Y:S01]  /*e0b0*/  FMUL.FTZ R162, R165.reuse, R162 ;  /* 0x000000a2a5a27220 */ /* 0x040fe20000410000 */
[----:B------:R2:W-:Y:S01]  /*e0c0*/  MUFU.EX2 R210, R10 ;  /* 0x0000000a00d27308 */ /* 0x0005e20000000800 */
[C---:B------:R-:W-:Y:S02]  /*e0d0*/  FMUL.FTZ R163, R165.reuse, R163 ;  /* 0x000000a3a5a37220 */ /* 0x040fe40000410000 */
[C---:B------:R-:W-:Y:S02]  /*e0e0*/  FMUL.FTZ R54, R165.reuse, R54 ;  /* 0x00000036a5367220 */ /* 0x040fe40000410000 */
[C---:B-1----:R-:W-:Y:S02]  /*e0f0*/  FMUL.FTZ R12, R164.reuse, R184 ;  /* 0x000000b8a40c7220 */ /* 0x042fe40000410000 */
[----:B------:R-:W-:Y:S02]  /*e100*/  FMUL.FTZ R55, R165, R55 ;  /* 0x00000037a5377220 */ /* 0x000fe40000410000 */
[C---:B------:R-:W-:Y:S01]  /*e110*/  FMUL.FTZ R56, R164.reuse, R56 ;  /* 0x00000038a4387220 */ /* 0x040fe20000410000 */
[----:B------:R-:W1:Y:S01]  /*e120*/  MUFU.EX2 R211, R11 ;  /* 0x0000000b00d37308 */ /* 0x000e620000000800 */
[----:B------:R-:W-:Y:S02]  /*e130*/  FMUL.FTZ R57, R164, R57 ;  /* 0x00000039a4397220 */ /* 0x000fe40000410000 */
[----:B------:R-:W-:Y:S01]  /*e140*/  FMUL.FTZ R58, R0, R58 ;  /* 0x0000003a003a7220 */ /* 0x000fe20000410000 */
[----:B---3--:R-:W-:Y:S01]  /*e150*/  F2FP.PACK_AB R178, R217, R216 ;  /* 0x000000d8d9b2723e */ /* 0x008fe200000000ff */
[----:B------:R-:W-:Y:S02]  /*e160*/  FMUL.FTZ R13, R164, R185 ;  /* 0x000000b9a40d7220 */ /* 0x000fe40000410000 */
[----:B------:R-:W-:Y:S02]  /*e170*/  FMUL.FTZ R59, R0, R59 ;  /* 0x0000003b003b7220 */ /* 0x000fe40000410000 */
[C---:B------:R-:W-:Y:S01]  /*e180*/  FMUL.FTZ R60, R164.reuse, R60 ;  /* 0x0000003ca43c7220 */ /* 0x040fe20000410000 */
[----:B------:R3:W-:Y:S01]  /*e190*/  MUFU.EX2 R212, R14 ;  /* 0x0000000e00d47308 */ /* 0x0007e20000000800 */
[----:B------:R-:W-:Y:S02]  /*e1a0*/  FMUL.FTZ R61, R164, R61 ;  /* 0x0000003da43d7220 */ /* 0x000fe40000410000 */
[C---:B------:R-:W-:Y:S02]  /*e1b0*/  FMUL.FTZ R62, R0.reuse, R62 ;  /* 0x0000003e003e7220 */ /* 0x040fe40000410000 */
[C---:B--2---:R-:W-:Y:S02]  /*e1c0*/  FMUL.FTZ R10, R0.reuse, R182 ;  /* 0x000000b6000a7220 */ /* 0x044fe40000410000 */
[----:B------:R-:W-:Y:S02]  /*e1d0*/  FMUL.FTZ R63, R0, R63 ;  /* 0x0000003f003f7220 */ /* 0x000fe40000410000 */
[----:B------:R-:W-:Y:S01]  /*e1e0*/  FMUL.FTZ R65, R166, R65 ;  /* 0x00000041a6417220 */ /* 0x000fe20000410000 */
[----:B------:R-:W2:Y:S01]  /*e1f0*/  MUFU.EX2 R213, R15 ;  /* 0x0000000f00d57308 */ /* 0x000ea20000000800 */
[C---:B------:R-:W-:Y:S02]  /*e200*/  FMUL.FTZ R66, R165.reuse, R66 ;  /* 0x00000042a5427220 */ /* 0x040fe40000410000 */
[----:B------:R-:W-:Y:S01]  /*e210*/  FMUL.FTZ R67, R165, R67 ;  /* 0x00000043a5437220 */ /* 0x000fe20000410000 */
[----:B-1----:R-:W-:Y:S01]  /*e220*/  F2FP.PACK_AB R177, R211, R210 ;  /* 0x000000d2d3b1723e */ /* 0x002fe200000000ff */
[----:B------:R-:W-:Y:S02]  /*e230*/  FMUL.FTZ R11, R0, R183 ;  /* 0x000000b7000b7220 */ /* 0x000fe40000410000 */
[----:B------:R-:W1:Y:S01]  /*e240*/  LDSM.16.MT88.4 R180, [R228+0x100] ;  /* 0x00010000e4b4783b */ /* 0x000e620000004200 */
[C---:B------:R-:W-:Y:S02]  /*e250*/  FMUL.FTZ R68, R166.reuse, R68 ;  /* 0x00000044a6447220 */ /* 0x040fe40000410000 */
[----:B------:R2:W-:Y:S01]  /*e260*/  MUFU.EX2 R206, R23 ;  /* 0x0000001700ce7308 */ /* 0x0005e20000000800 */
[----:B------:R-:W-:Y:S02]  /*e270*/  FMUL.FTZ R69, R166, R69 ;  /* 0x00000045a6457220 */ /* 0x000fe40000410000 */
[C---:B------:R-:W-:Y:S02]  /*e280*/  FMUL.FTZ R70, R165.reuse, R70 ;  /* 0x00000046a5467220 */ /* 0x040fe40000410000 */
[----:B---3--:R-:W-:Y:S02]  /*e290*/  FMUL.FTZ R14, R0, R186 ;  /* 0x000000ba000e7220 */ /* 0x008fe40000410000 */
[----:B------:R-:W-:Y:S02]  /*e2a0*/  FMUL.FTZ R71, R165, R71 ;  /* 0x00000047a5477220 */ /* 0x000fe40000410000 */
[C---:B------:R-:W-:Y:S01]  /*e2b0*/  FMUL.FTZ R72, R164.reuse, R72 ;  /* 0x00000048a4487220 */ /* 0x040fe20000410000 */
[----:B------:R-:W-:Y:S01]  /*e2c0*/  MUFU.EX2 R205, R32 ;  /* 0x0000002000cd7308 */ /* 0x000fe20000000800 */
[----:B------:R-:W-:Y:S02]  /*e2d0*/  FMUL.FTZ R73, R164, R73 ;  /* 0x00000049a4497220 */ /* 0x000fe40000410000 */
[C---:B------:R-:W-:Y:S01]  /*e2e0*/  FMUL.FTZ R74, R0.reuse, R74 ;  /* 0x0000004a004a7220 */ /* 0x040fe20000410000 */
[----:B--2---:R-:W-:Y:S01]  /*e2f0*/  F2FP.PACK_AB R179, R213, R212 ;  /* 0x000000d4d5b3723e */ /* 0x004fe200000000ff */
[C---:B------:R-:W-:Y:S02]  /*e300*/  FMUL.FTZ R15, R0.reuse, R187 ;  /* 0x000000bb000f7220 */ /* 0x040fe40000410000 */
[----:B------:R-:W2:Y:S01]  /*e310*/  LDSM.16.MT88.4 R184, [R227+0x100] ;  /* 0x00010000e3b8783b */ /* 0x000ea20000004200 */
[----:B------:R-:W-:Y:S02]  /*e320*/  FMUL.FTZ R75, R0, R75 ;  /* 0x0000004b004b7220 */ /* 0x000fe40000410000 */
[----:B------:R-:W-:Y:S01]  /*e330*/  MUFU.EX2 R204, R33 ;  /* 0x0000002100cc7308 */ /* 0x000fe20000000800 */
[C---:B------:R-:W-:Y:S04]  /*e340*/  HMMA.16816.F32 R8, R176.reuse, R192, R8 ;  /* 0x000000c0b008723c */ /* 0x040fe80000001808 */
[----:B------:R-:W-:Y:S01]  /*e350*/  LDSM.16.MT88.4 R20, [R228+0x1900] ;  /* 0x00190000e414783b */ /* 0x000fe20000004200 */
[C---:B------:R-:W-:Y:S02]  /*e360*/  FMUL.FTZ R76, R164.reuse, R76 ;  /* 0x0000004ca44c7220 */ /* 0x040fe40000410000 */
[----:B------:R-:W-:Y:S01]  /*e370*/  FMUL.FTZ R77, R164, R77 ;  /* 0x0000004da44d7220 */ /* 0x000fe20000410000 */
[-C--:B------:R-:W-:Y:S01]  /*e380*/  HMMA.16816.F32 R12, R176, R194.reuse, R12 ;  /* 0x000000c2b00c723c */ /* 0x080fe2000000180c */
[----:B------:R-:W-:Y:S03]  /*e390*/  MUFU.EX2 R203, R34 ;  /* 0x0000002200cb7308 */ /* 0x000fe60000000800 */
[C---:B------:R-:W-:Y:S02]  /*e3a0*/  FMUL.FTZ R78, R0.reuse, R78 ;  /* 0x0000004e004e7220 */ /* 0x040fe40000410000 */
[----:B------:R-:W-:Y:S02]  /*e3b0*/  FMUL.FTZ R79, R0, R79 ;  /* 0x0000004f004f7220 */ /* 0x000fe40000410000 */
[C---:B------:R-:W-:Y:S03]  /*e3c0*/  HMMA.16816.F32 R16, R172.reuse, R194, R16 ;  /* 0x000000c2ac10723c */ /* 0x040fe60000001810 */
[----:B------:R3:W-:Y:S01]  /*e3d0*/  MUFU.EX2 R202, R35 ;  /* 0x0000002300ca7308 */ /* 0x0007e20000000800 */
[C---:B------:R-:W-:Y:S02]  /*e3e0*/  FMUL.FTZ R80, R166.reuse, R80 ;  /* 0x00000050a6507220 */ /* 0x040fe40000410000 */
[C---:B------:R-:W-:Y:S02]  /*e3f0*/  FMUL.FTZ R81, R166.reuse, R81 ;  /* 0x00000051a6517220 */ /* 0x040fe40000410000 */
[-C--:B------:R-:W-:Y:S04]  /*e400*/  HMMA.16816.F32 R132, R172, R196.reuse, R132 ;  /* 0x000000c4ac84723c */ /* 0x080fe80000001884 */
[C---:B------:R-:W-:Y:S01]  /*e410*/  FMUL.FTZ R82, R165.reuse, R82 ;  /* 0x00000052a5527220 */ /* 0x040fe20000410000 */
[----:B------:R-:W-:Y:S01]  /*e420*/  MUFU.EX2 R201, R24 ;  /* 0x0000001800c97308 */ /* 0x000fe20000000800 */
[C---:B------:R-:W-:Y:S02]  /*e430*/  FMUL.FTZ R83, R165.reuse, R83 ;  /* 0x00000053a5537220 */ /* 0x040fe40000410000 */
[C---:B------:R-:W-:Y:S04]  /*e440*/  HMMA.16816.F32 R136, R176.reuse, R196, R136 ;  /* 0x000000c4b088723c */ /* 0x040fe80000001888 */
[C---:B------:R-:W-:Y:S02]  /*e450*/  FMUL.FTZ R84, R166.reuse, R84 ;  /* 0x00000054a6547220 */ /* 0x040fe40000410000 */
[----:B------:R-:W-:Y:S01]  /*e460*/  FMUL.FTZ R85, R166, R85 ;  /* 0x00000055a6557220 */ /* 0x000fe20000410000 */
[----:B------:R-:W-:Y:S01]  /*e470*/  MUFU.EX2 R197, R27 ;  /* 0x0000001b00c57308 */ /* 0x000fe20000000800 */
[-C--:B------:R-:W-:Y:S01]  /*e480*/  HMMA.16816.F32 R140, R176, R198.reuse, R140 ;  /* 0x000000c6b08c723c */ /* 0x080fe2000000188c */
[----:B---3--:R-:W-:Y:S03]  /*e490*/  LDSM.16.MT88.4 R32, [R227+0x1900] ;  /* 0x00190000e320783b */ /* 0x008fe60000004200 */
[C---:B------:R-:W-:Y:S02]  /*e4a0*/  FMUL.FTZ R86, R165.reuse, R86 ;  /* 0x00000056a5567220 */ /* 0x040fe40000410000 */
[C---:B------:R-:W-:Y:S02]  /*e4b0*/  FMUL.FTZ R87, R165.reuse, R87 ;  /* 0x00000057a5577220 */ /* 0x040fe40000410000 */
[C---:B------:R-:W-:Y:S01]  /*e4c0*/  HMMA.16816.F32 R144, R172.reuse, R198, R144 ;  /* 0x000000c6ac90723c */ /* 0x040fe20000001890 */
[----:B------:R-:W3:Y:S03]  /*e4d0*/  MUFU.EX2 R199, R25 ;  /* 0x0000001900c77308 */ /* 0x000ee60000000800 */
[C---:B------:R-:W-:Y:S02]  /*e4e0*/  FMUL.FTZ R88, R164.reuse, R88 ;  /* 0x00000058a4587220 */ /* 0x040fe40000410000 */
[----:B------:R-:W-:Y:S02]  /*e4f0*/  FMUL.FTZ R89, R164, R89 ;  /* 0x00000059a4597220 */ /* 0x000fe40000410000 */
[-C--:B-1----:R-:W-:Y:S03]  /*e500*/  HMMA.16816.F32 R148, R172, R180.reuse, R148 ;  /* 0x000000b4ac94723c */ /* 0x082fe60000001894 */
[----:B------:R1:W1:Y:S01]  /*e510*/  MUFU.EX2 R198, R26 ;  /* 0x0000001a00c67308 */ /* 0x0002620000000800 */
[C---:B------:R-:W-:Y:S02]  /*e520*/  FMUL.FTZ R90, R0.reuse, R90 ;  /* 0x0000005a005a7220 */ /* 0x040fe40000410000 */
[----:B------:R-:W-:Y:S02]  /*e530*/  FMUL.FTZ R91, R0, R91 ;  /* 0x0000005b005b7220 */ /* 0x000fe40000410000 */
[C---:B------:R-:W-:Y:S04]  /*e540*/  HMMA.16816.F32 R152, R176.reuse, R180, R152 ;  /* 0x000000b4b098723c */ /* 0x040fe80000001898 */
[C---:B------:R-:W-:Y:S01]  /*e550*/  FMUL.FTZ R92, R164.reuse, R92 ;  /* 0x0000005ca45c7220 */ /* 0x040fe20000410000 */
[----:B------:R-:W-:Y:S01]  /*e560*/  MUFU.EX2 R49, R49 ;  /* 0x0000003100317308 */ /* 0x000fe20000000800 */
[----:B------:R-:W-:Y:S02]  /*e570*/  FMUL.FTZ R93, R164, R93 ;  /* 0x0000005da45d7220 */ /* 0x000fe40000410000 */
[-C--:B------:R-:W-:Y:S04]  /*e580*/  HMMA.16816.F32 R156, R176, R182.reuse, R156 ;  /* 0x000000b6b09c723c */ /* 0x080fe8000000189c */
[C---:B------:R-:W-:Y:S02]  /*e590*/  FMUL.FTZ R94, R0.reuse, R94 ;  /* 0x0000005e005e7220 */ /* 0x040fe40000410000 */
[----:B------:R-:W-:Y:S01]  /*e5a0*/  FMUL.FTZ R95, R0, R95 ;  /* 0x0000005f005f7220 */ /* 0x000fe20000410000 */
[----:B------:R-:W-:Y:S01]  /*e5b0*/  MUFU.EX2 R51, R51 ;  /* 0x0000003300337308 */ /* 0x000fe20000000800 */
[C---:B------:R-:W-:Y:S01]  /*e5c0*/  HMMA.16816.F32 R160, R172.reuse, R182, R160 ;  /* 0x000000b6aca0723c */ /* 0x040fe200000018a0 */
[----:B------:R-:W3:Y:S03]  /*e5d0*/  LDSM.16.MT88.4 R180, [R225+0x1900] ;  /* 0x00190000e1b4783b */ /* 0x000ee60000004200 */
[C---:B------:R-:W-:Y:S02]  /*e5e0*/  FMUL.FTZ R96, R166.reuse, R96 ;  /* 0x00000060a6607220 */ /* 0x040fe40000410000 */
[C---:B------:R-:W-:Y:S02]  /*e5f0*/  FMUL.FTZ R97, R166.reuse, R97 ;  /* 0x00000061a6617220 */ /* 0x040fe40000410000 */
[-C--:B--2---:R-:W-:Y:S01]  /*e600*/  HMMA.16816.F32 R52, R172, R184.reuse, R52 ;  /* 0x000000b8ac34723c */ /* 0x084fe20000001834 */
[----:B-1----:R-:W-:Y:S01]  /*e610*/  LDSM.16.MT88.4 R24, [R225+0x900] ;  /* 0x00090000e118783b */ /* 0x002fe20000004200 */
[----:B------:R-:W-:Y:S02]  /*e620*/  MUFU.EX2 R192, R36 ;  /* 0x0000002400c07308 */ /* 0x000fe40000000800 */
[C---:B------:R-:W-:Y:S02]  /*e630*/  FMUL.FTZ R98, R165.reuse, R98 ;  /* 0x00000062a5627220 */ /* 0x040fe40000410000 */
[C---:B------:R-:W-:Y:S02]  /*e640*/  FMUL.FTZ R99, R165.reuse, R99 ;  /* 0x00000063a5637220 */ /* 0x040fe40000410000 */
[C---:B------:R-:W-:Y:S04]  /*e650*/  HMMA.16816.F32 R56, R176.reuse, R184, R56 ;  /* 0x000000b8b038723c */ /* 0x040fe80000001838 */
[C---:B------:R-:W-:Y:S01]  /*e660*/  FMUL.FTZ R100, R166.reuse, R100 ;  /* 0x00000064a6647220 */ /* 0x040fe20000410000 */
[----:B------:R-:W-:Y:S01]  /*e670*/  MUFU.EX2 R37, R37 ;  /* 0x0000002500257308 */ /* 0x000fe20000000800 */
[C---:B------:R-:W-:Y:S02]  /*e680*/  FMUL.FTZ R101, R166.reuse, R101 ;  /* 0x00000065a6657220 */ /* 0x040fe40000410000 */
[-C--:B------:R-:W-:Y:S04]  /*e690*/  HMMA.16816.F32 R60, R176, R186.reuse, R60 ;  /* 0x000000bab03c723c */ /* 0x080fe8000000183c */
[C---:B------:R-:W-:Y:S02]  /*e6a0*/  FMUL.FTZ R102, R165.reuse, R102 ;  /* 0x00000066a5667220 */ /* 0x040fe40000410000 */
[C---:B------:R-:W-:Y:S01]  /*e6b0*/  FMUL.FTZ R103, R165.reuse, R103 ;  /* 0x00000067a5677220 */ /* 0x040fe20000410000 */
[----:B------:R-:W-:Y:S01]  /*e6c0*/  MUFU.EX2 R38, R38 ;  /* 0x0000002600267308 */ /* 0x000fe20000000800 */
[C---:B------:R-:W-:Y:S01]  /*e6d0*/  HMMA.16816.F32 R64, R172.reuse, R186, R64 ;  /* 0x000000baac40723c */ /* 0x040fe20000001840 */
[----:B------:R-:W1:Y:S03]  /*e6e0*/  LDSM.16.MT88.4 R184, [R226+0x1900] ;  /* 0x00190000e2b8783b */ /* 0x000e660000004200 */
[C---:B------:R-:W-:Y:S02]  /*e6f0*/  FMUL.FTZ R112, R166.reuse, R112 ;  /* 0x00000070a6707220 */ /* 0x040fe40000410000 */
[C---:B------:R-:W-:Y:S02]  /*e700*/  FMUL.FTZ R113, R166.reuse, R113 ;  /* 0x00000071a6717220 */ /* 0x040fe40000410000 */
[C---:B------:R-:W-:Y:S01]  /*e710*/  FMUL.FTZ R114, R165.reuse, R114 ;  /* 0x00000072a5727220 */ /* 0x040fe20000410000 */
[-C--:B---3--:R-:W-:Y:S01]  /*e720*/  HMMA.16816.F32 R68, R172, R180.reuse, R68 ;  /* 0x000000b4ac44723c */ /* 0x088fe20000001844 */
[----:B------:R-:W-:Y:S02]  /*e730*/  MUFU.EX2 R39, R39 ;  /* 0x0000002700277308 */ /* 0x000fe40000000800 */
[C---:B------:R-:W-:Y:S02]  /*e740*/  FMUL.FTZ R115, R165.reuse, R115 ;  /* 0x00000073a5737220 */ /* 0x040fe40000410000 */
[C---:B------:R-:W-:Y:S02]  /*e750*/  FMUL.FTZ R116, R166.reuse, R116 ;  /* 0x00000074a6747220 */ /* 0x040fe40000410000 */
[----:B------:R-:W-:Y:S01]  /*e760*/  FMUL.FTZ R117, R166, R117 ;  /* 0x00000075a6757220 */ /* 0x000fe20000410000 */
[C---:B------:R-:W-:Y:S03]  /*e770*/  HMMA.16816.F32 R72, R176.reuse, R180, R72 ;  /* 0x000000b4b048723c */ /* 0x040fe60000001848 */
[----:B------:R-:W-:Y:S01]  /*e780*/  MUFU.EX2 R48, R48 ;  /* 0x0000003000307308 */ /* 0x000fe20000000800 */
[C---:B------:R-:W-:Y:S02]  /*e790*/  FMUL.FTZ R118, R165.reuse, R118 ;  /* 0x00000076a5767220 */ /* 0x040fe40000410000 */
[----:B------:R-:W-:Y:S02]  /*e7a0*/  FMUL.FTZ R119, R165, R119 ;  /* 0x00000077a5777220 */ /* 0x000fe40000410000 */
[-C--:B------:R-:W-:Y:S04]  /*e7b0*/  HMMA.16816.F32 R76, R176, R182.reuse, R76 ;  /* 0x000000b6b04c723c */ /* 0x080fe8000000184c */
[C---:B------:R-:W-:Y:S01]  /*e7c0*/  FMUL.FTZ R120, R164.reuse, R120 ;  /* 0x00000078a4787220 */ /* 0x040fe20000410000 */
[----:B------:R-:W-:Y:S01]  /*e7d0*/  MUFU.EX2 R50, R50 ;  /* 0x0000003200327308 */ /* 0x000fe20000000800 */
[----:B------:R-:W-:Y:S02]  /*e7e0*/  FMUL.FTZ R121, R164, R121 ;  /* 0x00000079a4797220 */ /* 0x000fe40000410000 */
[C---:B------:R-:W-:Y:S01]  /*e7f0*/  HMMA.16816.F32 R80, R172.reuse, R182, R80 ;  /* 0x000000b6ac50723c */ /* 0x040fe20000001850 */
[----:B------:R-:W2:Y:S03]  /*e800*/  LDSM.16.MT88.4 R180, [R226+0x900] ;  /* 0x00090000e2b4783b */ /* 0x000ea60000004200 */
[C---:B------:R-:W-:Y:S02]  /*e810*/  FMUL.FTZ R122, R0.reuse, R122 ;  /* 0x0000007a007a7220 */ /* 0x040fe40000410000 */
[----:B------:R-:W-:Y:S02]  /*e820*/  FMUL.FTZ R123, R0, R123 ;  /* 0x0000007b007b7220 */ /* 0x000fe40000410000 */
[-C--:B-1----:R-:W-:Y:S04]  /*e830*/  HMMA.16816.F32 R84, R172, R184.reuse, R84 ;  /* 0x000000b8ac54723c */ /* 0x082fe80000001854 */
[--C-:B------:R-:W-:Y:S02]  /*e840*/  FFMA.FTZ R28, R28, c[0x0][0x2d0], -R171.reuse ;  /* 0x0000b4001c1c7a23 */ /* 0x100fe400000108ab */
[--C-:B------:R-:W-:Y:S02]  /*e850*/  FFMA.FTZ R29, R29, c[0x0][0x2d0], -R171.reuse ;  /* 0x0000b4001d1d7a23 */ /* 0x100fe400000108ab */
[C---:B------:R-:W-:Y:S01]  /*e860*/  HMMA.16816.F32 R88, R176.reuse, R184, R88 ;  /* 0x000000b8b058723c */ /* 0x040fe20000001858 */
[----:B------:R1:W-:Y:S03]  /*e870*/  MUFU.EX2 R196, R28 ;  /* 0x0000001c00c47308 */ /* 0x0003e60000000800 */
[--C-:B------:R-:W-:Y:S02]  /*e880*/  FFMA.FTZ R30, R30, c[0x0][0x2d0], -R2.reuse ;  /* 0x0000b4001e1e7a23 */ /* 0x100fe40000010802 */
[--C-:B------:R-:W-:Y:S02]  /*e890*/  FFMA.FTZ R31, R31, c[0x0][0x2d0], -R2.reuse ;  /* 0x0000b4001f1f7a23 */ /* 0x100fe40000010802 */
[-C--:B------:R-:W-:Y:S03]  /*e8a0*/  HMMA.16816.F32 R92, R176, R186.reuse, R92 ;  /* 0x000000bab05c723c */ /* 0x080fe6000000185c */
[----:B------:R3:W2:Y:S01]  /*e8b0*/  MUFU.EX2 R195, R29 ;  /* 0x0000001d00c37308 */ /* 0x0006a20000000800 */
[C---:B------:R-:W-:Y:S02]  /*e8c0*/  FMUL.FTZ R124, R164.reuse, R124 ;  /* 0x0000007ca47c7220 */ /* 0x040fe40000410000 */
[----:B------:R-:W-:Y:S02]  /*e8d0*/  FMUL.FTZ R125, R164, R125 ;  /* 0x0000007da47d7220 */ /* 0x000fe40000410000 */
[C---:B------:R-:W-:Y:S01]  /*e8e0*/  HMMA.16816.F32 R96, R172.reuse, R186, R96 ;  /* 0x000000baac60723c */ /* 0x040fe20000001860 */
[----:B------:R-:W4:Y:S03]  /*e8f0*/  LDSM.16.MT88.4 R184, [R228+0x900] ;  /* 0x00090000e4b8783b */ /* 0x000f260000004200 */
[C---:B------:R-:W-:Y:S01]  /*e900*/  FMUL.FTZ R126, R0.reuse, R126 ;  /* 0x0000007e007e7220 */ /* 0x040fe20000410000 */
[----:B------:R2:W-:Y:S01]  /*e910*/  MUFU.EX2 R194, R30 ;  /* 0x0000001e00c27308 */ /* 0x0005e20000000800 */
[----:B------:R-:W-:Y:S02]  /*e920*/  FMUL.FTZ R127, R0, R127 ;  /* 0x0000007f007f7220 */ /* 0x000fe40000410000 */
[-C--:B------:R-:W-:Y:S04]  /*e930*/  HMMA.16816.F32 R100, R172, R20.reuse, R100 ;  /* 0x00000014ac64723c */ /* 0x080fe80000001864 */
[C---:B------:R-:W-:Y:S01]  /*e940*/  FMUL.FTZ R104, R164.reuse, R104 ;  /* 0x00000068a4687220 */ /* 0x040fe20000410000 */
[----:B-1----:R-:W-:Y:S01]  /*e950*/  F2FP.PACK_AB R28, R199, R201 ;  /* 0x000000c9c71c723e */ /* 0x002fe200000000ff */
[----:B------:R-:W-:Y:S01]  /*e960*/  FMUL.FTZ R105, R164, R105 ;  /* 0x00000069a4697220 */ /* 0x000fe20000410000 */
[----:B------:R-:W1:Y:S01]  /*e970*/  MUFU.EX2 R193, R31 ;  /* 0x0000001f00c17308 */ /* 0x000e620000000800 */
[C---:B------:R-:W-:Y:S04]  /*e980*/  FMUL.FTZ R106, R0.reuse, R106 ;  /* 0x0000006a006a7220 */ /* 0x040fe80000410000 */
[----:B------:R-:W-:Y:S01]  /*e990*/  FMUL.FTZ R107, R0, R107 ;  /* 0x0000006b006b7220 */ /* 0x000fe20000410000 */
[----:B---3--:R-:W-:Y:S01]  /*e9a0*/  F2FP.PACK_AB R29, R197, R198 ;  /* 0x000000c6c51d723e */ /* 0x008fe200000000ff */
[C---:B------:R-:W-:Y:S02]  /*e9b0*/  FMUL.FTZ R128, R166.reuse, R128 ;  /* 0x00000080a6807220 */ /* 0x040fe40000410000 */
[----:B------:R-:W-:Y:S02]  /*e9c0*/  FMUL.FTZ R129, R166, R129 ;  /* 0x00000081a6817220 */ /* 0x000fe40000410000 */
[----:B------:R-:W-:Y:S01]  /*e9d0*/  FMUL.FTZ R130, R165, R130 ;  /* 0x00000082a5827220 */ /* 0x000fe20000410000 */
[C---:B------:R-:W-:Y:S04]  /*e9e0*/  HMMA.16816.F32 R104, R176.reuse, R20, R104 ;  /* 0x00000014b068723c */ /* 0x040fe80000001868 */
[C---:B------:R-:W-:Y:S01]  /*e9f0*/  FMUL.FTZ R108, R164.reuse, R108 ;  /* 0x0000006ca46c7220 */ /* 0x040fe20000410000 */
[----:B--2---:R-:W-:Y:S01]  /*ea00*/  F2FP.PACK_AB R30, R195, R196 ;  /* 0x000000c4c31e723e */ /* 0x004fe200000000ff */
[----:B------:R-:W-:Y:S01]  /*ea10*/  FMUL.FTZ R109, R164, R109 ;  /* 0x0000006da46d7220 */ /* 0x000fe20000410000 */
[----:B------:R-:W-:Y:S01]  /*ea20*/  F2FP.PACK_AB R20, R208, R209 ;  /* 0x000000d1d014723e */ /* 0x000fe200000000ff */
[----:B------:R-:W-:Y:S01]  /*ea30*/  FMUL.FTZ R110, R0, R110 ;  /* 0x0000006e006e7220 */ /* 0x000fe20000410000 */
[----:B------:R-:W-:Y:S03]  /*ea40*/  F2FP.PACK_AB R21, R206, R207 ;  /* 0x000000cfce15723e */ /* 0x000fe600000000ff */
[----:B------:R-:W-:Y:S01]  /*ea50*/  FMUL.FTZ R111, R0, R111 ;  /* 0x0000006f006f7220 */ /* 0x000fe20000410000 */
[----:B-1----:R-:W-:Y:S01]  /*ea60*/  F2FP.PACK_AB R31, R193, R194 ;  /* 0x000000c2c11f723e */ /* 0x002fe200000000ff */
[----:B------:R-:W-:Y:S02]  /*ea70*/  FMUL.FTZ R131, R165, R131 ;  /* 0x00000083a5837220 */ /* 0x000fe40000410000 */
[--C-:B------:R-:W-:Y:S02]  /*ea80*/  FFMA.FTZ R45, R45, c[0x0][0x2d0], -R171.reuse ;  /* 0x0000b4002d2d7a23 */ /* 0x100fe400000108ab */
[--C-:B------:R-:W-:Y:S01]  /*ea90*/  FFMA.FTZ R40, R40, c[0x0][0x2d0], -R171.reuse ;  /* 0x0000b40028287a23 */ /* 0x100fe200000108ab */
[-C--:B------:R-:W-:Y:S03]  /*eaa0*/  HMMA.16816.F32 R108, R176, R22.reuse, R108 ;  /* 0x00000016b06c723c */ /* 0x080fe6000000186c */
[----:B------:R-:W-:Y:S01]  /*eab0*/  MUFU.EX2 R45, R45 ;  /* 0x0000002d002d7308 */ /* 0x000fe20000000800 */
[--C-:B------:R-:W-:Y:S02]  /*eac0*/  FFMA.FTZ R41, R41, c[0x0][0x2d0], -R171.reuse ;  /* 0x0000b40029297a23 */ /* 0x100fe400000108ab */
[--C-:B------:R-:W-:Y:S02]  /*ead0*/  FFMA.FTZ R42, R42, c[0x0][0x2d0], -R2.reuse ;  /* 0x0000b4002a2a7a23 */ /* 0x100fe40000010802 */
[C---:B------:R-:W-:Y:S04]  /*eae0*/  HMMA.16816.F32 R112, R172.reuse, R22, R112 ;  /* 0x00000016ac70723c */ /* 0x040fe80000001870 */
[--C-:B------:R-:W-:Y:S01]  /*eaf0*/  FFMA.FTZ R43, R43, c[0x0][0x2d0], -R2.reuse ;  /* 0x0000b4002b2b7a23 */ /* 0x100fe20000010802 */
[----:B------:R-:W-:Y:S01]  /*eb00*/  MUFU.EX2 R40, R40 ;  /* 0x0000002800287308 */ /* 0x000fe20000000800 */
[----:B------:R-:W-:Y:S01]  /*eb10*/  FFMA.FTZ R44, R44, c[0x0][0x2d0], -R171 ;  /* 0x0000b4002c2c7a23 */ /* 0x000fe200000108ab */
[----:B------:R-:W-:Y:S01]  /*eb20*/  F2FP.PACK_AB R22, R204, R205 ;  /* 0x000000cdcc16723e */ /* 0x000fe200000000ff */
[-C--:B------:R-:W-:Y:S04]  /*eb30*/  HMMA.16816.F32 R116, R172, R32.reuse, R116 ;  /* 0x00000020ac74723c */ /* 0x080fe80000001874 */
[----:B------:R-:W-:Y:S01]  /*eb40*/  F2FP.PACK_AB R23, R202, R203 ;  /* 0x000000cbca17723e */ /* 0x000fe200000000ff */
[--C-:B------:R-:W-:Y:S01]  /*eb50*/  FFMA.FTZ R46, R46, c[0x0][0x2d0], -R2.reuse ;  /* 0x0000b4002e2e7a23 */ /* 0x100fe20000010802 */
[----:B------:R-:W-:Y:S01]  /*eb60*/  MOV R171, R3 ;  /* 0x0000000300ab7202 */ /* 0x000fe20000000f00 */
[----:B------:R-:W-:Y:S01]  /*eb70*/  FFMA.FTZ R2, R47, c[0x0][0x2d0], -R2 ;  /* 0x0000b4002f027a23 */ /* 0x000fe20000010802 */
[C---:B------:R-:W-:Y:S01]  /*eb80*/  HMMA.16816.F32 R120, R176.reuse, R32, R120 ;  /* 0x00000020b078723c */ /* 0x040fe20000001878 */
[----:B------:R-:W1:Y:S03]  /*eb90*/  MUFU.EX2 R41, R41 ;  /* 0x0000002900297308 */ /* 0x000e660000000800 */
[----:B------:R-:W-:Y:S02]  /*eba0*/  FFMA.FTZ R0, R0, R252, R210 ;  /* 0x000000fc00007223 */ /* 0x000fe400000100d2 */
[----:B-----5:R-:W-:Y:S02]  /*ebb0*/  FFMA.FTZ R165, R165, R200, R218 ;  /* 0x000000c8a5a57223 */ /* 0x020fe400000100da */
[-C--:B------:R-:W-:Y:S03]  /*ebc0*/  HMMA.16816.F32 R124, R176, R34.reuse, R124 ;  /* 0x00000022b07c723c */ /* 0x080fe6000000187c */
[----:B------:R2:W-:Y:S01]  /*ebd0*/  MUFU.EX2 R36, R2 ;  /* 0x0000000200247308 */ /* 0x0005e20000000800 */
[----:B------:R-:W-:Y:S02]  /*ebe0*/  FADD.FTZ R0, R211, R0 ;  /* 0x00000000d3007221 */ /* 0x000fe40000010000 */
[----:B----4-:R-:W-:Y:S01]  /*ebf0*/  FFMA.FTZ R164, R164, R170, R214 ;  /* 0x000000aaa4a47223 */ /* 0x010fe200000100d6 */
[----:B------:R-:W-:Y:S01]  /*ec00*/  MOV R170, R167 ;  /* 0x000000a700aa7202 */ /* 0x000fe20000000f00 */
[----:B------:R-:W-:Y:S01]  /*ec10*/  HMMA.16816.F32 R128, R172, R34, R128 ;  /* 0x00000022ac80723c */ /* 0x000fe20000001880 */
[----:B------:R-:W3:Y:S03]  /*ec20*/  LDSM.16.MT88.4 R32, [R227+0x900] ;  /* 0x00090000e320783b */ /* 0x000ee60000004200 */
[----:B------:R-:W-:Y:S01]  /*ec30*/  FADD.FTZ R0, R212, R0 ;  /* 0x00000000d4007221 */ /* 0x000fe20000010000 */
[----:B------:R-:W-:Y:S03]  /*ec40*/  MUFU.EX2 R42, R42 ;  /* 0x0000002a002a7308 */ /* 0x000fe60000000800 */
[-C--:B------:R-:W-:Y:S01]  /*ec50*/  HMMA.16816.F32 R4, R20, R24.reuse, R4 ;  /* 0x000000181404723c */ /* 0x080fe20000001804 */
[----:B------:R-:W-:Y:S04]  /*ec60*/  LDSM.16.MT88.4 R172, [R226+0x2100] ;  /* 0x00210000e2ac783b */ /* 0x000fe80000004200 */
[----:B------:R-:W-:Y:S02]  /*ec70*/  FADD.FTZ R0, R213, R0 ;  /* 0x00000000d5007221 */ /* 0x000fe40000010000 */
[----:B------:R-:W4:Y:S01]  /*ec80*/  MUFU.EX2 R43, R43 ;  /* 0x0000002b002b7308 */ /* 0x000f220000000800 */
[C---:B------:R-:W-:Y:S04]  /*ec90*/  HMMA.16816.F32 R8, R28.reuse, R24, R8 ;  /* 0x000000181c08723c */ /* 0x040fe80000001808 */
[----:B--2---:R-:W-:Y:S04]  /*eca0*/  FADD.FTZ R2, R198, R0 ;  /* 0x00000000c6027221 */ /* 0x004fe80000010000 */
[-C--:B------:R-:W-:Y:S01]  /*ecb0*/  HMMA.16816.F32 R12, R28, R26.reuse, R12 ;  /* 0x0000001a1c0c723c */ /* 0x080fe2000000180c */
[----:B------:R-:W3:Y:S07]  /*ecc0*/  MUFU.EX2 R44, R44 ;  /* 0x0000002c002c7308 */ /* 0x000eee0000000800 */
[C---:B------:R-:W-:Y:S01]  /*ecd0*/  HMMA.16816.F32 R16, R20.reuse, R26, R16 ;  /* 0x0000001a1410723c */ /* 0x040fe20000001810 */
[----:B------:R-:W5:Y:S02]  /*ece0*/  LDSM.16.MT88.4 R24, [R225+0x2100] ;  /* 0x00210000e118783b */ /* 0x000f640000004200 */
[----:B------:R-:W1:Y:S05]  /*ecf0*/  MUFU.EX2 R46, R46 ;  /* 0x0000002e002e7308 */ /* 0x000e6a0000000800 */
[-C--:B------:R-:W-:Y:S08]  /*ed00*/  HMMA.16816.F32 R132, R20, R180.reuse, R132 ;  /* 0x000000b41484723c */ /* 0x080ff00000001884 */
[C---:B------:R-:W-:Y:S08]  /*ed10*/  HMMA.16816.F32 R136, R28.reuse, R180, R136 ;  /* 0x000000b41c88723c */ /* 0x040ff00000001888 */
[-C--:B------:R-:W-:Y:S08]  /*ed20*/  HMMA.16816.F32 R140, R28, R182.reuse, R140 ;  /* 0x000000b61c8c723c */ /* 0x080ff0000000188c */
[C---:B------:R-:W-:Y:S08]  /*ed30*/  HMMA.16816.F32 R144, R20.reuse, R182, R144 ;  /* 0x000000b61490723c */ /* 0x040ff00000001890 */
[-C--:B------:R-:W-:Y:S08]  /*ed40*/  HMMA.16816.F32 R148, R20, R184.reuse, R148 ;  /* 0x000000b81494723c */ /* 0x080ff00000001894 */
[C---:B------:R-:W-:Y:S08]  /*ed50*/  HMMA.16816.F32 R152, R28.reuse, R184, R152 ;  /* 0x000000b81c98723c */ /* 0x040ff00000001898 */
[-C--:B------:R-:W-:Y:S08]  /*ed60*/  HMMA.16816.F32 R156, R28, R186.reuse, R156 ;  /* 0x000000ba1c9c723c */ /* 0x080ff0000000189c */
[C---:B------:R-:W-:Y:S08]  /*ed70*/  HMMA.16816.F32 R160, R20.reuse, R186, R160 ;  /* 0x000000ba14a0723c */ /* 0x040ff000000018a0 */
[-C--:B---3--:R-:W-:Y:S08]  /*ed80*/  HMMA.16816.F32 R52, R20, R32.reuse, R52 ;  /* 0x000000201434723c */ /* 0x088ff00000001834 */
[C---:B------:R-:W-:Y:S08]  /*ed90*/  HMMA.16816.F32 R56, R28.reuse, R32, R56 ;  /* 0x000000201c38723c */ /* 0x040ff00000001838 */
[-C--:B------:R-:W-:Y:S08]  /*eda0*/  HMMA.16816.F32 R60, R28, R34.reuse, R60 ;  /* 0x000000221c3c723c */ /* 0x080ff0000000183c */
[C---:B------:R-:W-:Y:S01]  /*edb0*/  HMMA.16816.F32 R64, R20.reuse, R34, R64 ;  /* 0x000000221440723c */ /* 0x040fe20000001840 */
[----:B------:R-:W3:Y:S07]  /*edc0*/  LDSM.16.MT88.4 R32, [R228+0x2100] ;  /* 0x00210000e420783b */ /* 0x000eee0000004200 */
[-C--:B-----5:R-:W-:Y:S08]  /*edd0*/  HMMA.16816.F32 R68, R20, R24.reuse, R68 ;  /* 0x000000181444723c */ /* 0x0a0ff00000001844 */
[C---:B------:R-:W-:Y:S08]  /*ede0*/  HMMA.16816.F32 R72, R28.reuse, R24, R72 ;  /* 0x000000181c48723c */ /* 0x040ff00000001848 */
[-C--:B------:R-:W-:Y:S08]  /*edf0*/  HMMA.16816.F32 R76, R28, R26.reuse, R76 ;  /* 0x0000001a1c4c723c */ /* 0x080ff0000000184c */
[C---:B------:R-:W-:Y:S01]  /*ee00*/  HMMA.16816.F32 R80, R20.reuse, R26, R80 ;  /* 0x0000001a1450723c */ /* 0x040fe20000001850 */
[----:B------:R-:W5:Y:S07]  /*ee10*/  LDSM.16.MT88.4 R24, [R227+0x2100] ;  /* 0x00210000e318783b */ /* 0x000f6e0000004200 */
[-C--:B------:R-:W-:Y:S08]  /*ee20*/  HMMA.16816.F32 R84, R20, R172.reuse, R84 ;  /* 0x000000ac1454723c */ /* 0x080ff00000001854 */
[C---:B------:R-:W-:Y:S01]  /*ee30*/  HMMA.16816.F32 R88, R28.reuse, R172, R88 ;  /* 0x000000ac1c58723c */ /* 0x040fe20000001858 */
[----:B------:R-:W2:Y:S07]  /*ee40*/  LDL.LU R173, [R1+0x10] ;  /* 0x0000100001ad7983 */ /* 0x000eae0000300800 */
        /* <DEDUP_REMOVED lines=8> */
[C---:B------:R-:W-:Y:S07]  /*eed0*/  HMMA.16816.F32 R120, R28.reuse, R24, R120 ;  /* 0x000000181c78723c */ /* 0x040fee0000001878 */
[----:B-1----:R-:W-:Y:S01]  /*eee0*/  F2FP.PACK_AB R24, R41, R40 ;  /* 0x000000282918723e */ /* 0x002fe200000000ff */
[-C--:B------:R-:W-:Y:S01]  /*eef0*/  HMMA.16816.F32 R124, R28, R26.reuse, R124 ;  /* 0x0000001a1c7c723c */ /* 0x080fe2000000187c */
[----:B------:R-:W-:Y:S03]  /*ef00*/  LDSM.16.MT88.4 R28, [R228+0x2900] ;  /* 0x00290000e41c783b */ /* 0x000fe60000004200 */
[----:B----4-:R-:W-:Y:S04]  /*ef10*/  F2FP.PACK_AB R25, R43, R42 ;  /* 0x0000002a2b19723e */ /* 0x010fe800000000ff */
[----:B------:R-:W-:Y:S07]  /*ef20*/  HMMA.16816.F32 R128, R20, R26, R128 ;  /* 0x0000001a1480723c */ /* 0x000fee0000001880 */
[----:B------:R-:W-:Y:S02]  /*ef30*/  F2FP.PACK_AB R20, R37, R192 ;  /* 0x000000c02514723e */ /* 0x000fe400000000ff */
[----:B------:R-:W-:Y:S03]  /*ef40*/  F2FP.PACK_AB R21, R39, R38 ;  /* 0x000000262715723e */ /* 0x000fe600000000ff */
[----:B------:R-:W-:Y:S02]  /*ef50*/  F2FP.PACK_AB R22, R49, R48 ;  /* 0x000000303116723e */ /* 0x000fe400000000ff */
[----:B------:R-:W-:Y:S02]  /*ef60*/  F2FP.PACK_AB R23, R51, R50 ;  /* 0x000000323317723e */ /* 0x000fe400000000ff */
[----:B------:R-:W-:Y:S02]  /*ef70*/  F2FP.PACK_AB R26, R45, R44 ;  /* 0x0000002c2d1a723e */ /* 0x000fe400000000ff */
[----:B------:R-:W-:Y:S03]  /*ef80*/  F2FP.PACK_AB R27, R36, R46 ;  /* 0x0000002e241b723e */ /* 0x000fe600000000ff */
[-C--:B------:R-:W-:Y:S01]  /*ef90*/  HMMA.16816.F32 R176, R20, R188.reuse, R4 ;  /* 0x000000bc14b0723c */ /* 0x080fe20000001804 */
[----:B------:R-:W1:Y:S07]  /*efa0*/  LDSM.16.MT88.4 R4, [R228+0x1100] ;  /* 0x00110000e404783b */ /* 0x000e6e0000004200 */
[C---:B------:R-:W-:Y:S01]  /*efb0*/  HMMA.16816.F32 R180, R24.reuse, R188, R8 ;  /* 0x000000bc18b4723c */ /* 0x040fe20000001808 */
[----:B------:R-:W4:Y:S07]  /*efc0*/  LDSM.16.MT88.4 R8, [R227+0x1100] ;  /* 0x00110000e308783b */ /* 0x000f2e0000004200 */
[-C--:B------:R-:W-:Y:S01]  /*efd0*/  HMMA.16816.F32 R184, R24, R190.reuse, R12 ;  /* 0x000000be18b8723c */ /* 0x080fe2000000180c */
[----:B------:R-:W5:Y:S07]  /*efe0*/  LDSM.16.MT88.4 R12, [R225+0x2900] ;  /* 0x00290000e10c783b */ /* 0x000f6e0000004200 */
[C---:B------:R-:W-:Y:S01]  /*eff0*/  HMMA.16816.F32 R188, R20.reuse, R190, R16 ;  /* 0x000000be14bc723c */ /* 0x040fe20000001810 */
[----:B------:R-:W4:Y:S07]  /*f000*/  LDSM.16.MT88.4 R16, [R226+0x2900] ;  /* 0x00290000e210783b */ /* 0x000f2e0000004200 */
[-C--:B---3--:R-:W-:Y:S08]  /*f010*/  HMMA.16816.F32 R132, R20, R32.reuse, R132 ;  /* 0x000000201484723c */ /* 0x088ff00000001884 */
[C---:B------:R-:W-:Y:S08]  /*f020*/  HMMA.16816.F32 R136, R24.reuse, R32, R136 ;  /* 0x000000201888723c */ /* 0x040ff00000001888 */
[-C--:B------:R-:W-:Y:S08]  /*f030*/  HMMA.16816.F32 R140, R24, R34.reuse, R140 ;  /* 0x00000022188c723c */ /* 0x080ff0000000188c */
[C---:B------:R-:W-:Y:S08]  /*f040*/  HMMA.16816.F32 R144, R20.reuse, R34, R144 ;  /* 0x000000221490723c */ /* 0x040ff00000001890 */
[-C--:B-1----:R-:W-:Y:S08]  /*f050*/  HMMA.16816.F32 R148, R20, R4.reuse, R148 ;  /* 0x000000041494723c */ /* 0x082ff00000001894 */
[C---:B------:R-:W-:Y:S08]  /*f060*/  HMMA.16816.F32 R152, R24.reuse, R4, R152 ;  /* 0x000000041898723c */ /* 0x040ff00000001898 */
[-C--:B------:R-:W-:Y:S08]  /*f070*/  HMMA.16816.F32 R156, R24, R6.reuse, R156 ;  /* 0x00000006189c723c */ /* 0x080ff0000000189c */
[C---:B------:R-:W-:Y:S01]  /*f080*/  HMMA.16816.F32 R160, R20.reuse, R6, R160 ;  /* 0x0000000614a0723c */ /* 0x040fe200000018a0 */
[----:B------:R-:W1:Y:S07]  /*f090*/  LDSM.16.MT88.4 R4, [R227+0x2900] ;  /* 0x00290000e304783b */ /* 0x000e6e0000004200 */
[-C--:B----4-:R-:W-:Y:S08]  /*f0a0*/  HMMA.16816.F32 R52, R20, R8.reuse, R52 ;  /* 0x000000081434723c */ /* 0x090ff00000001834 */
[C---:B------:R-:W-:Y:S07]  /*f0b0*/  HMMA.16816.F32 R56, R24.reuse, R8, R56 ;  /* 0x000000081838723c */ /* 0x040fee0000001838 */
[----:B------:R-:W-:Y:S01]  /*f0c0*/  FADD.FTZ R8, R215, R164 ;  /* 0x000000a4d7087221 */ /* 0x000fe20000010000 */
[-C--:B------:R-:W-:Y:S04]  /*f0d0*/  HMMA.16816.F32 R60, R24, R10.reuse, R60 ;  /* 0x0000000a183c723c */ /* 0x080fe8000000183c */
[----:B------:R-:W-:Y:S01]  /*f0e0*/  FADD.FTZ R8, R216, R8 ;  /* 0x00000008d8087221 */ /* 0x000fe20000010000 */
[----:B------:R-:W-:Y:S03]  /*f0f0*/  MOV R164, R168 ;  /* 0x000000a800a47202 */ /* 0x000fe60000000f00 */
[C---:B------:R-:W-:Y:S04]  /*f100*/  HMMA.16816.F32 R64, R20.reuse, R10, R64 ;  /* 0x0000000a1440723c */ /* 0x040fe80000001840 */
[----:B------:R-:W-:Y:S03]  /*f110*/  FADD.FTZ R8, R217, R8 ;  /* 0x00000008d9087221 */ /* 0x000fe60000010000 */
[----:B------:R-:W-:Y:S01]  /*f120*/  FADD.FTZ R10, R219, R165 ;  /* 0x000000a5db0a7221 */ /* 0x000fe20000010000 */
[-C--:B-----5:R-:W-:Y:S04]  /*f130*/  HMMA.16816.F32 R68, R20, R12.reuse, R68 ;  /* 0x0000000c1444723c */ /* 0x0a0fe80000001844 */
[----:B------:R-:W-:Y:S02]  /*f140*/  FADD.FTZ R8, R201, R8 ;  /* 0x00000008c9087221 */ /* 0x000fe40000010000 */
[----:B------:R-:W-:Y:S02]  /*f150*/  FADD.FTZ R10, R246, R10 ;  /* 0x0000000af60a7221 */ /* 0x000fe40000010000 */
[C---:B------:R-:W-:Y:S04]  /*f160*/  HMMA.16816.F32 R72, R24.reuse, R12, R72 ;  /* 0x0000000c1848723c */ /* 0x040fe80000001848 */
[----:B------:R-:W-:Y:S04]  /*f170*/  FADD.FTZ R10, R223, R10 ;  /* 0x0000000adf0a7221 */ /* 0x000fe80000010000 */
[-C--:B------:R-:W-:Y:S04]  /*f180*/  HMMA.16816.F32 R76, R24, R14.reuse, R76 ;  /* 0x0000000e184c723c */ /* 0x080fe8000000184c */
[----:B------:R-:W-:Y:S04]  /*f190*/  FADD.FTZ R10, R207, R10 ;  /* 0x0000000acf0a7221 */ /* 0x000fe80000010000 */
[C---:B------:R-:W-:Y:S04]  /*f1a0*/  HMMA.16816.F32 R80, R20.reuse, R14, R80 ;  /* 0x0000000e1450723c */ /* 0x040fe80000001850 */
[----:B------:R-:W-:Y:S02]  /*f1b0*/  FADD.FTZ R11, R206, R10 ;  /* 0x0000000ace0b7221 */ /* 0x000fe40000010000 */
[----:B------:R-:W-:Y:S02]  /*f1c0*/  FADD.FTZ R10, R199, R8 ;  /* 0x00000008c70a7221 */ /* 0x000fe40000010000 */
[-C--:B------:R-:W-:Y:S08]  /*f1d0*/  HMMA.16816.F32 R84, R20, R16.reuse, R84 ;  /* 0x000000101454723c */ /* 0x080ff00000001854 */
[C---:B------:R-:W-:Y:S08]  /*f1e0*/  HMMA.16816.F32 R88, R24.reuse, R16, R88 ;  /* 0x000000101858723c */ /* 0x040ff00000001858 */
[-C--:B------:R-:W-:Y:S08]  /*f1f0*/  HMMA.16816.F32 R92, R24, R18.reuse, R92 ;  /* 0x00000012185c723c */ /* 0x080ff0000000185c */
[C---:B------:R-:W-:Y:S08]  /*f200*/  HMMA.16816.F32 R96, R20.reuse, R18, R96 ;  /* 0x000000121460723c */ /* 0x040ff00000001860 */
[-C--:B------:R-:W-:Y:S04]  /*f210*/  HMMA.16816.F32 R100, R20, R28.reuse, R100 ;  /* 0x0000001c1464723c */ /* 0x080fe80000001864 */
[----:B--2---:R-:W-:Y:S04]  /*f220*/  FFMA.FTZ R166, R166, R173, R247 ;  /* 0x000000ada6a67223 */ /* 0x004fe800000100f7 */
[C---:B------:R-:W-:Y:S04]  /*f230*/  HMMA.16816.F32 R104, R24.reuse, R28, R104 ;  /* 0x0000001c1868723c */ /* 0x040fe80000001868 */
[----:B------:R-:W-:Y:S04]  /*f240*/  FADD.FTZ R9, R249, R166 ;  /* 0x000000a6f9097221 */ /* 0x000fe80000010000 */
[----:B------:R-:W-:Y:S01]  /*f250*/  FADD.FTZ R9, R248, R9 ;  /* 0x00000009f8097221 */ /* 0x000fe20000010000 */
[-C--:B------:R-:W-:Y:S03]  /*f260*/  HMMA.16816.F32 R108, R24, R30.reuse, R108 ;  /* 0x0000001e186c723c */ /* 0x080fe6000000186c */
[----:B------:R-:W-:Y:S04]  /*f270*/  FADD.FTZ R9, R250, R9 ;  /* 0x00000009fa097221 */ /* 0x000fe80000010000 */
[----:B------:R-:W-:Y:S01]  /*f280*/  FADD.FTZ R9, R209, R9 ;  /* 0x00000009d1097221 */ /* 0x000fe20000010000 */
[C---:B------:R-:W-:Y:S04]  /*f290*/  HMMA.16816.F32 R112, R20.reuse, R30, R112 ;  /* 0x0000001e1470723c */ /* 0x040fe80000001870 */
[----:B------:R-:W-:Y:S02]  /*f2a0*/  FADD.FTZ R0, R208, R9 ;  /* 0x00000009d0007221 */ /* 0x000fe40000010000 */
[----:B------:R-:W-:Y:S02]  /*f2b0*/  FADD.FTZ R9, R197, R2 ;  /* 0x00000002c5097221 */ /* 0x000fe40000010000 */
[----:B------:R-:W-:Y:S01]  /*f2c0*/  FADD.FTZ R8, R205, R0 ;  /* 0x00000000cd087221 */ /* 0x000fe20000010000 */
[-C--:B-1----:R-:W-:Y:S03]  /*f2d0*/  HMMA.16816.F32 R116, R20, R4.reuse, R116 ;  /* 0x000000041474723c */ /* 0x082fe60000001874 */
[----:B------:R-:W-:Y:S02]  /*f2e0*/  FADD.FTZ R2, R196, R10 ;  /* 0x0000000ac4027221 */ /* 0x000fe40000010000 */
[----:B------:R-:W-:Y:S02]  /*f2f0*/  FADD.FTZ R10, R204, R8 ;  /* 0x00000008cc0a7221 */ /* 0x000fe40000010000 */
[----:B------:R-:W-:Y:S01]  /*f300*/  FADD.FTZ R0, R194, R9 ;  /* 0x00000009c2007221 */ /* 0x000fe20000010000 */
[C---:B------:R-:W-:Y:S04]  /*f310*/  HMMA.16816.F32 R120, R24.reuse, R4, R120 ;  /* 0x000000041878723c */ /* 0x040fe80000001878 */
[----:B------:R-:W-:Y:S03]  /*f320*/  FADD.FTZ R8, R193, R0 ;  /* 0x00000000c1087221 */ /* 0x000fe60000010000 */
[----:B------:R-:W-:Y:S01]  /*f330*/  FADD.FTZ R4, R203, R11 ;  /* 0x0000000bcb047221 */ /* 0x000fe20000010000 */
[-C--:B------:R-:W-:Y:S04]  /*f340*/  HMMA.16816.F32 R124, R24, R6.reuse, R124 ;  /* 0x00000006187c723c */ /* 0x080fe8000000187c */
[----:B------:R-:W-:Y:S02]  /*f350*/  FADD.FTZ R9, R202, R4 ;  /* 0x00000004ca097221 */ /* 0x000fe40000010000 */
[----:B------:R-:W-:Y:S02]  /*f360*/  FADD.FTZ R5, R195, R2 ;  /* 0x00000002c3057221 */ /* 0x000fe40000010000 */
[----:B------:R-:W-:Y:S01]  /*f370*/  FADD.FTZ R4, R192, R10 ;  /* 0x0000000ac0047221 */ /* 0x000fe20000010000 */
[----:B------:R-:W-:Y:S04]  /*f380*/  HMMA.16816.F32 R128, R20, R6, R128 ;  /* 0x000000061480723c */ /* 0x000fe80000001880 */
[----:B------:R-:W-:Y:S02]  /*f390*/  FADD.FTZ R2, R38, R9 ;  /* 0x0000000926027221 */ /* 0x000fe40000010000 */
[----:B------:R-:W-:Y:S02]  /*f3a0*/  FADD.FTZ R0, R40, R5 ;  /* 0x0000000528007221 */ /* 0x000fe40000010000 */
[----:B------:R-:W-:Y:S04]  /*f3b0*/  FADD.FTZ R5, R37, R4 ;  /* 0x0000000425057221 */ /* 0x000fe80000010000 */
[----:B------:R-:W-:Y:S02]  /*f3c0*/  FADD.FTZ R4, R39, R2 ;  /* 0x0000000227047221 */ /* 0x000fe40000010000 */
[----:B------:R-:W-:Y:S02]  /*f3d0*/  FADD.FTZ R5, R48, R5 ;  /* 0x0000000530057221 */ /* 0x000fe40000010000 */
[----:B------:R-:W-:Y:S02]  /*f3e0*/  FADD.FTZ R8, R42, R8 ;  /* 0x000000082a087221 */ /* 0x000fe40000010000 */
[----:B------:R-:W-:Y:S02]  /*f3f0*/  FADD.FTZ R2, R41, R0 ;  /* 0x0000000029027221 */ /* 0x000fe40000010000 */
[----:B------:R-:W-:Y:S02]  /*f400*/  FADD.FTZ R5, R49, R5 ;  /* 0x0000000531057221 */ /* 0x000fe40000010000 */
[----:B------:R-:W-:Y:S02]  /*f410*/  FADD.FTZ R4, R50, R4 ;  /* 0x0000000432047221 */ /* 0x000fe40000010000 */
[----:B------:R-:W-:Y:S01]  /*f420*/  FADD.FTZ R2, R44, R2 ;  /* 0x000000022c027221 */ /* 0x000fe20000010000 */
[----:B------:R-:W-:Y:S01]  /*f430*/  STL [R1+0x10], R5 ;  /* 0x0000100501007387 */ /* 0x000fe20000100800 */
[----:B------:R-:W-:Y:S02]  /*f440*/  FADD.FTZ R4, R51, R4 ;  /* 0x0000000433047221 */ /* 0x000fe40000010000 */
[----:B------:R-:W-:Y:S02]  /*f450*/  FADD.FTZ R0, R43, R8 ;  /* 0x000000082b007221 */ /* 0x000fe40000010000 */
[----:B------:R-:W-:Y:S01]  /*f460*/  FADD.FTZ R2, R45, R2 ;  /* 0x000000022d027221 */ /* 0x000fe20000010000 */
[----:B------:R-:W-:Y:S01]  /*f470*/  STL [R1+0xc], R4 ;  /* 0x00000c0401007387 */ /* 0x000fe20000100800 */
[----:B------:R-:W-:Y:S03]  /*f480*/  FADD.FTZ R0, R46, R0 ;  /* 0x000000002e007221 */ /* 0x000fe60000010000 */
[----:B------:R-:W-:Y:S01]  /*f490*/  STL [R1+0x14], R2 ;  /* 0x0000140201007387 */ /* 0x000fe20000100800 */
[----:B------:R-:W-:Y:S05]  /*f4a0*/  FADD.FTZ R0, R36, R0 ;  /* 0x0000000024007221 */ /* 0x000fea0000010000 */
[----:B------:R1:W-:Y:S02]  /*f4b0*/  STL [R1+0x18], R0 ;  /* 0x0000180001007387 */ /* 0x0003e40000100800 */
[----:B-1----:R-:W-:Y:S01]  /*f4c0*/  MOV R0, R169 ;  /* 0x000000a900007202 */ /* 0x002fe20000000f00 */
[----:B------:R-:W-:-:S05]  /*f4d0*/  @P0 BRA `(.L_x_636) ;  /* 0xffffd0c000000947 */ /* 0x000fca000383ffff */
.L_x_633:
[----:B------:R-:W-:-:S06]  /*f4e0*/  UISETP.GE.AND UP0, UPT, UR24, UR8, UPT ;  /* 0x000000081800728c */ /* 0x000fcc000bf06270 */
[----:B------:R-:W-:-:S13]  /*f4f0*/  PLOP3.LUT P0, PT, PT, PT, UP0, 0x80, 0x0 ;  /* 0x000000000000781c */ /* 0x000fda0003f0f008 */
[----:B------:R-:W-:Y:S05]  /*f500*/  @!P0 BRA `(.L_x_637) ;  /* 0x00004af000008947 */ /* 0x000fea0003800000 */
[----:B-1----:R-:W2:Y:S01]  /*f510*/  LDL.LU R2, [R1] ;  /* 0x0000000001027983 */ /* 0x002ea20000300800 */
[----:B------:R-:W-:Y:S01]  /*f520*/  IMAD.MOV.U32 R165, RZ, RZ, R168 ;  /* 0x000000ffffa57224 */ /* 0x000fe200078e00a8 */
[----:B------:R-:W-:Y:S01]  /*f530*/  MOV R170, R3 ;  /* 0x0000000300aa7202 */ /* 0x000fe20000000f00 */
[----:B------:R-:W-:Y:S01]  /*f540*/  IMAD.MOV.U32 R164, RZ, RZ, R169 ;  /* 0x000000ffffa47224 */ /* 0x000fe200078e00a9 */
[----:B------:R-:W3:Y:S01]  /*f550*/  LDL.LU R4, [R1+0x28] ;  /* 0x0000280001047983 */ /* 0x000ee20000300800 */
[----:B------:R-:W-:Y:S01]  /*f560*/  IMAD.MOV.U32 R166, RZ, RZ, R167 ;  /* 0x000000ffffa67224 */ /* 0x000fe200078e00a7 */
[----:B--2---:R-:W-:Y:S02]  /*f570*/  SHF.R.S32.HI R249, RZ, 0x1f, R2 ;  /* 0x0000001ffff97819 */ /* 0x004fe40000011402 */
[C---:B------:R-:W-:Y:S02]  /*f580*/  SHF.L.U32 R248, R2.reuse, 0x1, RZ ;  /* 0x0000000102f87819 */ /* 0x040fe400000006ff */
[----:B------:R-:W-:-:S02]  /*f590*/  SHF.L.U64.HI R249, R2, 0x1, R249 ;  /* 0x0000000102f97819 */ /* 0x000fc400000102f9 */
[----:B------:R-:W3:Y:S02]  /*f5a0*/  LDL.LU R2, [R1+0x24] ;  /* 0x0000240001027983 */ /* 0x000ee40000300800 */
[C---:B---3--:R-:W-:Y:S01]  /*f5b0*/  SHF.L.U64.HI R247, R2.reuse, 0x1, R4 ;  /* 0x0000000102f77819 */ /* 0x048fe20000010204 */
[----:B------:R-:W-:Y:S02]  /*f5c0*/  IMAD.SHL.U32 R246, R2, 0x2, RZ ;  /* 0x0000000202f67824 */ /* 0x000fe400078e00ff */
.L_x_655:
[----:B------:R-:W-:Y:S04]  /*f5d0*/  DEPBAR.LE SB0, 0x0 ;  /* 0x000080000000791a */ /* 0x000fe80000000000 */
[----:B------:R-:W-:Y:S01]  /*f5e0*/  BAR.SYNC.DEFER_BLOCKING 0x0 ;  /* 0x0000000000007b1d */ /* 0x000fe20000010000 */
[----:B-1----:R-:W-:Y:S01]  /*f5f0*/  SHF.R.S32.HI R0, RZ, 0x1f, R243 ;  /* 0x0000001fff007819 */ /* 0x002fe200000114f3 */
[C---:B------:R-:W-:Y:S01]  /*f600*/  IMAD.WIDE.U32 R2, R243.reuse, c[0x0][0x208], RZ ;  /* 0x00008200f3027a25 */ /* 0x040fe200078e00ff */
[----:B------:R-:W-:Y:S03]  /*f610*/  UISETP.GT.AND UP0, UPT, UR24, UR8, UPT ;  /* 0x000000081800728c */ /* 0x000fe6000bf04270 */
[----:B------:R-:W-:Y:S04]  /*f620*/  IMAD R0, R0, c[0x0][0x208], RZ ;  /* 0x0000820000007a24 */ /* 0x000fe800078e02ff */
[----:B------:R-:W-:Y:S04]  /*f630*/  IMAD R0, R243, c[0x0][0x20c], R0 ;  /* 0x00008300f3007a24 */ /* 0x000fe800078e0200 */
[----:B------:R-:W-:Y:S01]  /*f640*/  IMAD.IADD R3, R3, 0x1, R0 ;  /* 0x0000000103037824 */ /* 0x000fe200078e0200 */
[----:B-----5:R-:W-:Y:S03]  /*f650*/  SHF.R.S32.HI R0, RZ, 0x1f, R242 ;  /* 0x0000001fff007819 */ /* 0x020fe600000114f2 */
[----:B------:R-:W-:Y:S04]  /*f660*/  IMAD.WIDE.U32 R2, R242, c[0x0][0x218], R2 ;  /* 0x00008600f2027a25 */ /* 0x000fe800078e0002 */
[----:B------:R-:W-:Y:S01]  /*f670*/  IMAD R0, R0, c[0x0][0x218], RZ ;  /* 0x0000860000007a24 */ /* 0x000fe200078e02ff */
[----:B------:R-:W-:Y:S01]  /*f680*/  IADD3 R2, P0, R2, UR22, RZ ;  /* 0x0000001602027c10 */ /* 0x000fe2000ff1e0ff */
[----:B------:R-:W-:Y:S02]  /*f690*/  LDSM.16.M88.4 R48, [R231+0x6100] ;  /* 0x00610000e730783b */ /* 0x000fe40000000200 */
[----:B------:R-:W-:Y:S04]  /*f6a0*/  IMAD R0, R242, c[0x0][0x21c], R0 ;  /* 0x00008700f2007a24 */ /* 0x000fe800078e0200 */
[----:B------:R-:W1:Y:S01]  /*f6b0*/  LDSM.16.M88.4 R16, [R224+0x3100] ;  /* 0x00310000e010783b */ /* 0x000e620000000200 */
[----:B------:R-:W-:Y:S02]  /*f6c0*/  IADD3.X R3, R3, UR16, R0, P0, !PT ;  /* 0x0000001003037c10 */ /* 0x000fe400087fe400 */
[C---:B------:R-:W-:Y:S03]  /*f6d0*/  LEA R0, P0, R2.reuse, c[0x0][0x1f8], 0x1 ;  /* 0x00007e0002007a11 */ /* 0x040fe600078008ff */
[----:B------:R-:W-:Y:S01]  /*f6e0*/  LDSM.16.M88.4 R44, [R231+0x8100] ;  /* 0x00810000e72c783b */ /* 0x000fe20000000200 */
[----:B------:R-:W-:Y:S05]  /*f6f0*/  LEA.HI.X R2, R2, c[0x0][0x1fc], R3, 0x1, P0 ;  /* 0x00007f0002027a11 */ /* 0x000fea00000f0c03 */
[----:B------:R-:W-:Y:S06]  /*f700*/  LDSM.16.M88.4 R32, [R224+0x3900] ;  /* 0x00390000e020783b */ /* 0x000fec0000000200 */
[----:B------:R-:W2:Y:S06]  /*f710*/  SHFL.IDX PT, R3, R0, RZ, 0x181f ;  /* 0x00181fff00037589 */ /* 0x000eac00000e0000 */
[----:B------:R-:W3:Y:S06]  /*f720*/  SHFL.IDX PT, R37, R2, RZ, 0x181f ;  /* 0x00181fff02257589 */ /* 0x000eec00000e0000 */
[----:B------:R-:W-:Y:S06]  /*f730*/  SHFL.IDX PT, R39, R2, 0x1, 0x181f ;  /* 0x00381f0002277f89 */ /* 0x000fec00000e0000 */
[----:B------:R4:W-:Y:S01]  /*f740*/  SHFL.IDX PT, R42, R2, 0x2, 0x181f ;  /* 0x00581f00022a7f89 */ /* 0x0009e200000e0000 */
[-C--:B-1----:R-:W-:Y:S05]  /*f750*/  HMMA.16816.F32 R4, R48, R16.reuse, RZ ;  /* 0x000000103004723c */ /* 0x082fea00000018ff */
[----:B------:R-:W-:Y:S01]  /*f760*/  LDSM.16.M88.4 R172, [R224+0x4100] ;  /* 0x00410000e0ac783b */ /* 0x000fe20000000200 */
[C---:B--2---:R-:W-:Y:S02]  /*f770*/  IADD3 R36, P0, R3.reuse, R246, RZ ;  /* 0x000000f603247210 */ /* 0x044fe40007f1e0ff */
[C---:B------:R-:W-:Y:S03]  /*f780*/  HMMA.16816.F32 R8, R44.reuse, R16, RZ ;  /* 0x000000102c08723c */ /* 0x040fe600000018ff */
[----:B------:R-:W1:Y:S06]  /*f790*/  SHFL.IDX PT, R38, R0, 0x1, 0x181f ;  /* 0x00381f0000267f89 */ /* 0x000e6c00000e0000 */
[----:B------:R-:W-:Y:S01]  /*f7a0*/  LDSM.16.M88.4 R192, [R233+0x6100] ;  /* 0x00610000e9c0783b */ /* 0x000fe20000000200 */
[-C--:B------:R-:W-:Y:S02]  /*f7b0*/  HMMA.16816.F32 R12, R44, R18.reuse, RZ ;  /* 0x000000122c0c723c */ /* 0x080fe400000018ff */
[-C--:B----4-:R-:W-:Y:S03]  /*f7c0*/  IADD3 R2, P1, R3, R248.reuse, RZ ;  /* 0x000000f803027210 */ /* 0x090fe60007f3e0ff */
[----:B------:R-:W-:Y:S03]  /*f7d0*/  LDSM.16.M88.4 R196, [R235] ;  /* 0x00000000ebc4783b */ /* 0x000fe60000000200 */
[C---:B------:R-:W-:Y:S03]  /*f7e0*/  HMMA.16816.F32 R16, R48.reuse, R18, RZ ;  /* 0x000000123010723c */ /* 0x040fe600000018ff */
[----:B------:R-:W-:Y:S01]  /*f7f0*/  LDSM.16.M88.4 R200, [R233+0x8100] ;  /* 0x00810000e9c8783b */ /* 0x000fe20000000200 */
[C---:B---3--:R-:W-:Y:S02]  /*f800*/  IMAD.X R3, R37.reuse, 0x1, R249, P1 ;  /* 0x0000000125037824 */ /* 0x048fe400008e06f9 */
[----:B------:R-:W-:Y:S02]  /*f810*/  IMAD.X R37, R37, 0x1, R247, P0 ;  /* 0x0000000125257824 */ /* 0x000fe400000e06f7 */
[-C--:B------:R-:W-:Y:S01]  /*f820*/  HMMA.16816.F32 R20, R48, R32.reuse, RZ ;  /* 0x000000203014723c */ /* 0x080fe200000018ff */
[----:B------:R-:W-:Y:S03]  /*f830*/  LDSM.16.M88.4 R204, [R241] ;  /* 0x00000000f1cc783b */ /* 0x000fe60000000200 */
[C---:B-1----:R-:W-:Y:S03]  /*f840*/  IADD3 R40, P0, R38.reuse, R248, RZ ;  /* 0x000000f826287210 */ /* 0x042fe60007f1e0ff */
[----:B------:R-:W-:Y:S01]  /*f850*/  LDSM.16.M88.4 R208, [R240] ;  /* 0x00000000f0d0783b */ /* 0x000fe20000000200 */
[C---:B------:R-:W-:Y:S04]  /*f860*/  HMMA.16816.F32 R24, R44.reuse, R32, RZ ;  /* 0x000000202c18723c */ /* 0x040fe800000018ff */
[C---:B------:R-:W-:Y:S01]  /*f870*/  IMAD.X R41, R39.reuse, 0x1, R249, P0 ;  /* 0x0000000127297824 */ /* 0x040fe200000e06f9 */
[----:B------:R-:W-:Y:S01]  /*f880*/  @!PT LDS RZ, [RZ] ;  /* 0x00000000fffff984 */ /* 0x000fe20000000800 */
[----:B------:R-:W-:Y:S01]  /*f890*/  @!PT LDS RZ, [RZ] ;  /* 0x00000000fffff984 */ /* 0x000fe20000000800 */
[----:B------:R-:W-:Y:S01]  /*f8a0*/  @!PT LDS RZ, [RZ] ;  /* 0x00000000fffff984 */ /* 0x000fe20000000800 */
[----:B------:R1:W-:Y:S03]  /*f8b0*/  LDGSTS.E.BYPASS.LTC128B.128 [R245], [R2.64], !P6 ;  /* 0x0000000002f57fae */ /* 0x0003e6000f101d54 */
[-C--:B------:R-:W-:Y:S03]  /*f8c0*/  HMMA.16816.F32 R28, R44, R34.reuse, RZ ;  /* 0x000000222c1c723c */ /* 0x080fe600000018ff */
[----:B------:R2:W-:Y:S05]  /*f8d0*/  LDGSTS.E.BYPASS.LTC128B.128 [R245+0x1800], [R36.64], !P5 ;  /* 0x0180000024f57fae */ /* 0x0005ea000e901d54 */
[C---:B------:R-:W-:Y:S01]  /*f8e0*/  HMMA.16816.F32 R32, R48.reuse, R34, RZ ;  /* 0x000000223020723c */ /* 0x040fe200000018ff */
[----:B------:R-:W3:Y:S06]  /*f8f0*/  SHFL.IDX PT, R0, R0, 0x2, 0x181f ;  /* 0x00581f0000007f89 */ /* 0x000eec00000e0000 */
[----:B------:R4:W-:Y:S01]  /*f900*/  LDGSTS.E.BYPASS.LTC128B.128 [R245+0x800], [R40.64], !P6 ;  /* 0x0080000028f57fae */ /* 0x0009e2000f101d54 */
[----:B-1----:R-:W-:Y:S05]  /*f910*/  IADD3 R2, P2, R38, R246, RZ ;  /* 0x000000f626027210 */ /* 0x002fea0007f5e0ff */
[----:B------:R-:W-:Y:S02]  /*f920*/  IMAD.X R3, R39, 0x1, R247, P2 ;  /* 0x0000000127037824 */ /* 0x000fe400010e06f7 */
[-C--:B--2---:R-:W-:Y:S01]  /*f930*/  HMMA.16816.F32 R36, R48, R172.reuse, RZ ;  /* 0x000000ac3024723c */ /* 0x084fe200000018ff */
[C---:B---3--:R-:W-:Y:S02]  /*f940*/  IADD3 R212, P1, R0.reuse, R248, RZ ;  /* 0x000000f800d47210 */ /* 0x048fe40007f3e0ff */
[----:B------:R1:W-:Y:S01]  /*f950*/  LDGSTS.E.BYPASS.LTC128B.128 [R245+0x2000], [R2.64], !P5 ;  /* 0x0200000002f57fae */ /* 0x0003e2000e901d54 */
[----:B------:R-:W-:Y:S02]  /*f960*/  IADD3 R168, P0, R0, R246, RZ ;  /* 0x000000f600a87210 */ /* 0x000fe40007f1e0ff */
[C---:B------:R-:W-:Y:S03]  /*f970*/  IMAD.X R213, R42.reuse, 0x1, R249, P1 ;  /* 0x000000012ad57824 */ /* 0x040fe600008e06f9 */
[----:B------:R-:W-:Y:S01]  /*f980*/  IMAD.X R169, R42, 0x1, R247, P0 ;  /* 0x000000012aa97824 */ /* 0x000fe200000e06f7 */
[----:B------:R-:W-:Y:S01]  /*f990*/  PLOP3.LUT P0, PT, PT, PT, UP0, 0x80, 0x0 ;  /* 0x000000000000781c */ /* 0x000fe20003f0f008 */
[C---:B----4-:R-:W-:Y:S01]  /*f9a0*/  HMMA.16816.F32 R40, R44.reuse, R172, RZ ;  /* 0x000000ac2c28723c */ /* 0x050fe200000018ff */
[----:B------:R2:W-:Y:S06]  /*f9b0*/  LDGSTS.E.BYPASS.LTC128B.128 [R245+0x1000], [R212.64], !P6 ;  /* 0x01000000d4f57fae */ /* 0x0005ec000f101d54 */
[----:B------:R1:W-:Y:S01]  /*f9c0*/  LDGSTS.E.BYPASS.LTC128B.128 [R245+0x2800], [R168.64], !P5 ;  /* 0x02800000a8f57fae */ /* 0x0003e2000e901d54 */
[-C--:B------:R-:W-:Y:S05]  /*f9d0*/  HMMA.16816.F32 R44, R44, R174.reuse, RZ ;  /* 0x000000ae2c2c723c */ /* 0x080fea00000018ff */
[----:B------:R-:W-:Y:S03]  /*f9e0*/  LDSM.16.M88.4 R216, [R230+0x3100] ;  /* 0x00310000e6d8783b */ /* 0x000fe60000000200 */
[----:B------:R-:W-:Y:S03]  /*f9f0*/  HMMA.16816.F32 R48, R48, R174, RZ ;  /* 0x000000ae3030723c */ /* 0x000fe600000018ff */
[----:B------:R-:W0:Y:S05]  /*fa00*/  LDGDEPBAR ;  /* 0x00000000000079af */ /* 0x000e2a0000000000 */
[-C--:B------:R-:W-:Y:S01]  /*fa10*/  HMMA.16816.F32 R4, R192, R196.reuse, R4 ;  /* 0x000000c4c004723c */ /* 0x080fe20000001804 */
[----:B------:R-:W-:Y:S06]  /*fa20*/  LDSM.16.M88.4 R220, [R232+0x8100] ;  /* 0x00810000e8dc783b */ /* 0x000fec0000000200 */
[----:B--2---:R-:W2:Y:S01]  /*fa30*/  LDSM.16.M88.4 R212, [R232+0x6100] ;  /* 0x00610000e8d4783b */ /* 0x004ea20000000200 */
[C---:B------:R-:W-:Y:S05]  /*fa40*/  HMMA.16816.F32 R8, R200.reuse, R196, R8 ;  /* 0x000000c4c808723c */ /* 0x040fea0000001808 */
[----:B------:R-:W3:Y:S03]  /*fa50*/  LDSM.16.M88.4 R172, [R230+0x3900] ;  /* 0x00390000e6ac783b */ /* 0x000ee60000000200 */
[-C--:B------:R-:W-:Y:S08]  /*fa60*/  HMMA.16816.F32 R12, R200, R198.reuse, R12 ;  /* 0x000000c6c80c723c */ /* 0x080ff0000000180c */
[C---:B------:R-:W-:Y:S01]  /*fa70*/  HMMA.16816.F32 R16, R192.reuse, R198, R16 ;  /* 0x000000c6c010723c */ /* 0x040fe20000001810 */
[----:B------:R-:W4:Y:S07]  /*fa80*/  LDSM.16.M88.4 R196, [R230+0x4100] ;  /* 0x00410000e6c4783b */ /* 0x000f2e0000000200 */
        /* <DEDUP_REMOVED lines=8> */
[----:B------:R-:W-:Y:S07]  /*fb10*/  LDSM.16.M88.4 R200, [R229] ;  /* 0x00000000e5c8783b */ /* 0x000fee0000000200 */
[----:B------:R-:W-:Y:S01]  /*fb20*/  HMMA.16816.F32 R48, R192, R210, R48 ;  /* 0x000000d2c030723c */ /* 0x000fe20000001830 */
[----:B------:R-:W1:Y:S06]  /*fb30*/  LDSM.16.M88.4 R192, [R234+0x6100] ;  /* 0x00610000eac0783b */ /* 0x000e6c0000000200 */
[----:B------:R-:W-:Y:S01]  /*fb40*/  LDSM.16.M88.4 R208, [R229+0x1000] ;  /* 0x00100000e5d0783b */ /* 0x000fe20000000200 */
[-C--:B--2---:R-:W-:Y:S08]  /*fb50*/  HMMA.16816.F32 R4, R212, R216.reuse, R4 ;  /* 0x000000d8d404723c */ /* 0x084ff00000001804 */
[C---:B------:R-:W-:Y:S08]  /*fb60*/  HMMA.16816.F32 R8, R220.reuse, R216, R8 ;  /* 0x000000d8dc08723c */ /* 0x040ff00000001808 */
[-C--:B------:R-:W-:Y:S08]  /*fb70*/  HMMA.16816.F32 R12, R220, R218.reuse, R12 ;  /* 0x000000dadc0c723c */ /* 0x080ff0000000180c */
[C---:B------:R-:W-:Y:S01]  /*fb80*/  HMMA.16816.F32 R16, R212.reuse, R218, R16 ;  /* 0x000000dad410723c */ /* 0x040fe20000001810 */
[----:B------:R-:W-:Y:S07]  /*fb90*/  LDSM.16.M88.4 R216, [R231+0xc100] ;  /* 0x00c10000e7d8783b */ /* 0x000fee0000000200 */
[-C--:B---3--:R-:W-:Y:S08]  /*fba0*/  HMMA.16816.F32 R20, R212, R172.reuse, R20 ;  /* 0x000000acd414723c */ /* 0x088ff00000001814 */
        /* <DEDUP_REMOVED lines=9> */
[----:B------:R-:W-:Y:S06]  /*fc40*/  LDSM.16.M88.4 R196, [R231+0xa100] ;  /* 0x00a10000e7c4783b */ /* 0x000fec0000000200 */
[----:B------:R-:W3:Y:S01]  /*fc50*/  LDSM.16.M88.4 R212, [R224+0x4900] ;  /* 0x00490000e0d4783b */ /* 0x000ee20000000200 */
[-C--:B-1----:R-:W-:Y:S08]  /*fc60*/  HMMA.16816.F32 R4, R192, R200.reuse, R4 ;  /* 0x000000c8c004723c */ /* 0x082ff00000001804 */
[C---:B------:R-:W-:Y:S08]  /*fc70*/  HMMA.16816.F32 R8, R204.reuse, R200, R8 ;  /* 0x000000c8cc08723c */ /* 0x040ff00000001808 */
[-C--:B------:R-:W-:Y:S08]  /*fc80*/  HMMA.16816.F32 R12, R204, R202.reuse, R12 ;  /* 0x000000cacc0c723c */ /* 0x080ff0000000180c */
[C---:B------:R-:W-:Y:S01]  /*fc90*/  HMMA.16816.F32 R16, R192.reuse, R202, R16 ;  /* 0x000000cac010723c */ /* 0x040fe20000001810 */
[----:B------:R-:W1:Y:S07]  /*fca0*/  LDSM.16.M88.4 R200, [R224+0x5900] ;  /* 0x00590000e0c8783b */ /* 0x000e6e0000000200 */
[-C--:B--2---:R-:W-:Y:S08]  /*fcb0*/  HMMA.16816.F32 R20, R192, R172.reuse, R20 ;  /* 0x000000acc014723c */ /* 0x084ff00000001814 */
        /* <DEDUP_REMOVED lines=9> */
[----:B------:R-:W2:Y:S06]  /*fd50*/  LDSM.16.M88.4 R192, [R239] ;  /* 0x00000000efc0783b */ /* 0x000eac0000000200 */
[----:B------:R-:W4:Y:S01]  /*fd60*/  LDSM.16.M88.4 R208, [R238] ;  /* 0x00000000eed0783b */ /* 0x000f220000000200 */
[-C--:B---3--:R-:W-:Y:S08]  /*fd70*/  HMMA.16816.F32 R4, R196, R212.reuse, R4 ;  /* 0x000000d4c404723c */ /* 0x088ff00000001804 */
[C---:B------:R-:W-:Y:S08]  /*fd80*/  HMMA.16816.F32 R8, R216.reuse, R212, R8 ;  /* 0x000000d4d808723c */ /* 0x040ff00000001808 */
[-C--:B------:R-:W-:Y:S08]  /*fd90*/  HMMA.16816.F32 R12, R216, R214.reuse, R12 ;  /* 0x000000d6d80c723c */ /* 0x080ff0000000180c */
[C---:B------:R-:W-:Y:S01]  /*fda0*/  HMMA.16816.F32 R16, R196.reuse, R214, R16 ;  /* 0x000000d6c410723c */ /* 0x040fe20000001810 */
[----:B------:R-:W3:Y:S07]  /*fdb0*/  LDSM.16.M88.4 R212, [R237] ;  /* 0x00000000edd4783b */ /* 0x000eee0000000200 */
[-C--:B------:R-:W-:Y:S08]  /*fdc0*/  HMMA.16816.F32 R20, R196, R220.reuse, R20 ;  /* 0x000000dcc414723c */ /* 0x080ff00000001814 */
[C---:B------:R-:W-:Y:S08]  /*fdd0*/  HMMA.16816.F32 R24, R216.reuse, R220, R24 ;  /* 0x000000dcd818723c */ /* 0x040ff00000001818 */
[-C--:B------:R-:W-:Y:S08]  /*fde0*/  HMMA.16816.F32 R28, R216, R222.reuse, R28 ;  /* 0x000000ded81c723c */ /* 0x080ff0000000181c */
[C---:B------:R-:W-:Y:S01]  /*fdf0*/  HMMA.16816.F32 R32, R196.reuse, R222, R32 ;  /* 0x000000dec420723c */ /* 0x040fe20000001820 */
[----:B------:R-:W-:Y:S07]  /*fe00*/  LDSM.16.M88.4 R220, [R229+0x2000] ;  /* 0x00200000e5dc783b */ /* 0x000fee0000000200 */
[-C--:B-1----:R-:W-:Y:S08]  /*fe10*/  HMMA.16816.F32 R36, R196, R200.reuse, R36 ;  /* 0x000000c8c424723c */ /* 0x082ff00000001824 */
[C---:B------:R-:W-:Y:S08]  /*fe20*/  HMMA.16816.F32 R40, R216.reuse, R200, R40 ;  /* 0x000000c8d828723c */ /* 0x040ff00000001828 */
[-C--:B------:R-:W-:Y:S01]  /*fe30*/  HMMA.16816.F32 R44, R216, R202.reuse, R44 ;  /* 0x000000cad82c723c */ /* 0x080fe2000000182c */
[----:B------:R-:W-:Y:S07]  /*fe40*/  LDSM.16.M88.4 R216, [R232+0xc100] ;  /* 0x00c10000e8d8783b */ /* 0x000fee0000000200 */
[----:B------:R-:W-:Y:S01]  /*fe50*/  HMMA.16816.F32 R48, R196, R202, R48 ;  /* 0x000000cac430723c */ /* 0x000fe20000001830 */
[----:B------:R-:W-:Y:S06]  /*fe60*/  LDSM.16.M88.4 R196, [R232+0xa100] ;  /* 0x00a10000e8c4783b */ /* 0x000fec0000000200 */
[----:B------:R-:W1:Y:S01]  /*fe70*/  LDSM.16.M88.4 R200, [R230+0x4900] ;  /* 0x00490000e6c8783b */ /* 0x000e620000000200 */
[-C--:B--2---:R-:W-:Y:S08]  /*fe80*/  HMMA.16816.F32 R4, R172, R192.reuse, R4 ;  /* 0x000000c0ac04723c */ /* 0x084ff00000001804 */
[C---:B------:R-:W-:Y:S08]  /*fe90*/  HMMA.16816.F32 R8, R204.reuse, R192, R8 ;  /* 0x000000c0cc08723c */ /* 0x040ff00000001808 */
[-C--:B------:R-:W-:Y:S08]  /*fea0*/  HMMA.16816.F32 R12, R204, R194.reuse, R12 ;  /* 0x000000c2cc0c723c */ /* 0x080ff0000000180c */
[C---:B------:R-:W-:Y:S01]  /*feb0*/  HMMA.16816.F32 R16, R172.reuse, R194, R16 ;  /* 0x000000c2ac10723c */ /* 0x040fe20000001810 */
[----:B------:R-:W2:Y:S07]  /*fec0*/  LDSM.16.M88.4 R192, [R230+0x5100] ;  /* 0x00510000e6c0783b */ /* 0x000eae0000000200 */
[-C--:B----4-:R-:W-:Y:S08]  /*fed0*/  HMMA.16816.F32 R20, R172, R208.reuse, R20 ;  /* 0x000000d0ac14723c */ /* 0x090ff00000001814 */
[C---:B------:R-:W-:Y:S08]  /*fee0*/  HMMA.16816.F32 R24, R204.reuse, R208, R24 ;  /* 0x000000d0cc18723c */ /* 0x040ff00000001818 */
[-C--:B------:R-:W-:Y:S08]  /*fef0*/  HMMA.16816.F32 R28, R204, R210.reuse, R28 ;  /* 0x000000d2cc1c723c */ /* 0x080ff0000000181c */
[C---:B------:R-:W-:Y:S01]  /*ff00*/  HMMA.16816.F32 R32, R172.reuse, R210, R32 ;  /* 0x000000d2ac20723c */ /* 0x040fe20000001820 */
[----:B------:R-:W4:Y:S07]  /*ff10*/  LDSM.16.M88.4 R208, [R230+0x5900] ;  /* 0x00590000e6d0783b */ /* 0x000f2e0000000200 */
[-C--:B---3--:R-:W-:Y:S08]  /*ff20*/  HMMA.16816.F32 R36, R172, R212.reuse, R36 ;  /* 0x000000d4ac24723c */ /* 0x088ff00000001824 */
[C---:B------:R-:W-:Y:S08]  /*ff30*/  HMMA.16816.F32 R40, R204.reuse, R212, R40 ;  /* 0x000000d4cc28723c */ /* 0x040ff00000001828 */
[-C--:B------:R-:W-:Y:S01]  /*ff40*/  HMMA.16816.F32 R44, R204, R214.reuse, R44 ;  /* 0x000000d6cc2c723c */ /* 0x080fe2000000182c */
[----:B------:R-:W-:Y:S07]  /*ff50*/  LDSM.16.M88.4 R204, [R229+0x1800] ;  /* 0x00180000e5cc783b */ /* 0x000fee0000000200 */
[----:B------:R-:W-:Y:S01]  /*ff60*/  HMMA.16816.F32 R48, R172, R214, R48 ;  /* 0x000000d6ac30723c */ /* 0x000fe20000001830 */
[----:B------:R-:W3:Y:S06]  /*ff70*/  LDSM.16.M88.4 R172, [R234+0xa100] ;  /* 0x00a10000eaac783b */ /* 0x000eec0000000200 */
[----:B------:R-:W3:Y:S01]  /*ff80*/  LDSM.16.M88.4 R212, [R236+0xc100] ;  /* 0x00c10000ecd4783b */ /* 0x000ee20000000200 */
[-C--:B-1----:R-:W-:Y:S08]  /*ff90*/  HMMA.16816.F32 R4, R196, R200.reuse, R4 ;  /* 0x000000c8c404723c */ /* 0x082ff00000001804 */
[C---:B------:R-:W-:Y:S08]  /*ffa0*/  HMMA.16816.F32 R8, R216.reuse, R200, R8 ;  /* 0x000000c8d808723c */ /* 0x040ff00000001808 */
[-C--:B------:R-:W-:Y:S08]  /*ffb0*/  HMMA.16816.F32 R12, R216, R202.reuse, R12 ;  /* 0x000000cad80c723c */ /* 0x080ff0000000180c */
[C---:B------:R-:W-:Y:S01]  /*ffc0*/  HMMA.16816.F32 R16, R196.reuse, R202, R16 ;  /* 0x000000cac410723c */ /* 0x040fe20000001810 */
[----:B------:R-:W1:Y:S01]  /*ffd0*/  LDSM.16.M88.4 R200, [R229+0x2800] ;  /* 0x00280000e5c8783b */ /* 0x000e620000000200 */
[----:B------:R-:W-:Y:S05]  /*ffe0*/  DEPBAR.LE SB0, 0x0 ;  /* 0x000080000000791a */ /* 0x000fea0000000000 */
[----:B------:R-:W-:Y:S01]  /*fff0*/  BAR.SYNC.DEFER_BLOCKING 0x0 ;  /* 0x0000000000007b1d */ /* 0x000fe20000010000 */
[-C--:B--2---:R-:W-:Y:S08]  /*10000*/  HMMA.16816.F32 R20, R196, R192.reuse, R20 ;  /* 0x000000c0c414723c */ /* 0x084ff00000001814 */
[C---:B------:R-:W-:Y:S08]  /*10010*/  HMMA.16816.F32 R24, R216.reuse, R192, R24 ;  /* 0x000000c0d818723c */ /* 0x040ff00000001818 */
[-C--:B------:R-:W-:Y:S08]  /*10020*/  HMMA.16816.F32 R28, R216, R194.reuse, R28 ;  /* 0x000000c2d81c723c */ /* 0x080ff0000000181c */
[C---:B------:R-:W-:Y:S08]  /*10030*/  HMMA.16816.F32 R32, R196.reuse, R194, R32 ;  /* 0x000000c2c420723c */ /* 0x040ff00000001820 */
[-C--:B----4-:R-:W-:Y:S08]  /*10040*/  HMMA.16816.F32 R36, R196, R208.reuse, R36 ;  /* 0x000000d0c424723c */ /* 0x090ff00000001824 */
[C---:B------:R-:W-:Y:S08]  /*10050*/  HMMA.16816.F32 R40, R216.reuse, R208, R40 ;  /* 0x000000d0d828723c */ /* 0x040ff00000001828 */
[-C--:B------:R-:W-:Y:S08]  /*10060*/  HMMA.16816.F32 R44, R216, R210.reuse, R44 ;  /* 0x000000d2d82c723c */ /* 0x080ff0000000182c */
[----:B------:R-:W-:Y:S08]  /*10070*/  HMMA.16816.F32 R48, R196, R210, R48 ;  /* 0x000000d2c430723c */ /* 0x000ff00000001830 */
        /* <DEDUP_REMOVED lines=42> */
[----:B------:R-:W-:Y:S04]  /*10320*/  SHFL.IDX PT, R172, R2, 0x1, 0x181f ;  /* 0x00381f0002ac7f89 */ /* 0x000fe800000e0000 */
[----:B------:R2:W-:Y:S04]  /*10330*/  SHFL.IDX PT, R169, R2, 0x2, 0x181f ;  /* 0x00581f0002a97f89 */ /* 0x0005e800000e0000 */
[----:B------:R-:W3:Y:S04]  /*10340*/  SHFL.IDX PT, R168, R0, RZ, 0x181f ;  /* 0x00181fff00a87589 */ /* 0x000ee800000e0000 */
[----:B------:R-:W4:Y:S04]  /*10350*/  SHFL.IDX PT, R171, R0, 0x1, 0x181f ;  /* 0x00381f0000ab7f89 */ /* 0x000f2800000e0000 */
[----:B------:R-:W5:Y:S01]  /*10360*/  SHFL.IDX PT, R0, R0, 0x2, 0x181f ;  /* 0x00581f0000007f89 */ /* 0x000f6200000e0000 */
[C---:B-1----:R-:W-:Y:S02]  /*10370*/  IADD3 R192, P1, R167.reuse, R246, RZ ;  /* 0x000000f6a7c07210 */ /* 0x042fe40007f3e0ff */
[-C--:B--2---:R-:W-:Y:S04]  /*10380*/  IADD3 R2, P0, R167, R248.reuse, RZ ;  /* 0x000000f8a7027210 */ /* 0x084fe80007f1e0ff */
[CC--:B---3--:R-:W-:Y:S01]  /*10390*/  IADD3.X R3, R168.reuse, R249.reuse, RZ, P0, !PT ;  /* 0x000000f9a8037210 */ /* 0x0c8fe200007fe4ff */
[----:B------:R-:W-:Y:S01]  /*103a0*/  IMAD.X R193, R168, 0x1, R247, P1 ;  /* 0x00000001a8c17824 */ /* 0x000fe200008e06f7 */
[C---:B------:R-:W-:Y:S02]  /*103b0*/  IADD3 R174, P0, R172.reuse, R248, RZ ;  /* 0x000000f8acae7210 */ /* 0x040fe40007f1e0ff */
[----:B------:R-:W-:Y:S01]  /*103c0*/  IADD3 R172, P2, R172, R246, RZ ;  /* 0x000000f6acac7210 */ /* 0x000fe20007f5e0ff */
[----:B------:R1:W-:Y:S01]  /*103d0*/  LDGSTS.E.BYPASS.LTC128B.128 [R244+0x3100], [R2.64], !P6 ;  /* 0x0310000002f47fae */ /* 0x0003e2000f101d54 */
[----:B------:R-:W-:Y:S01]  /*103e0*/  IADD3 R168, P1, R169, R248, RZ ;  /* 0x000000f8a9a87210 */ /* 0x000fe20007f3e0ff */
[C---:B----4-:R-:W-:Y:S02]  /*103f0*/  IMAD.X R175, R171.reuse, 0x1, R249, P0 ;  /* 0x00000001abaf7824 */ /* 0x050fe400000e06f9 */
[----:B------:R2:W-:Y:S01]  /*10400*/  LDGSTS.E.BYPASS.LTC128B.128 [R244+0x4900], [R192.64], !P5 ;  /* 0x04900000c0f47fae */ /* 0x0005e2000e901d54 */
[--C-:B------:R-:W-:Y:S03]  /*10410*/  IMAD.X R173, R171, 0x1, R247.reuse, P2 ;  /* 0x00000001abad7824 */ /* 0x100fe600010e06f7 */
[----:B------:R2:W-:Y:S04]  /*10420*/  LDGSTS.E.BYPASS.LTC128B.128 [R244+0x3900], [R174.64], !P6 ;  /* 0x03900000aef47fae */ /* 0x0005e8000f101d54 */
[----:B------:R2:W-:Y:S01]  /*10430*/  LDGSTS.E.BYPASS.LTC128B.128 [R244+0x5100], [R172.64], !P5 ;  /* 0x05100000acf47fae */ /* 0x0005e2000e901d54 */
[----:B-1----:R-:W-:Y:S02]  /*10440*/  IADD3 R2, P0, R169, R246, RZ ;  /* 0x000000f6a9027210 */ /* 0x002fe40007f1e0ff */
[C---:B-----5:R-:W-:Y:S03]  /*10450*/  IADD3.X R169, R0.reuse, R249, RZ, P1, !PT ;  /* 0x000000f900a97210 */ /* 0x060fe60000ffe4ff */
[----:B------:R-:W-:Y:S02]  /*10460*/  IMAD.X R3, R0, 0x1, R247, P0 ;  /* 0x0000000100037824 */ /* 0x000fe400000e06f7 */
[----:B------:R2:W-:Y:S04]  /*10470*/  LDGSTS.E.BYPASS.LTC128B.128 [R244+0x4100], [R168.64], !P6 ;  /* 0x04100000a8f47fae */ /* 0x0005e8000f101d54 */
[----:B------:R2:W-:Y:S02]  /*10480*/  LDGSTS.E.BYPASS.LTC128B.128 [R244+0x5900], [R2.64], !P5 ;  /* 0x0590000002f47fae */ /* 0x0005e4000e901d54 */
.L_x_638:
[----:B--2---:R-:W2:Y:S01]  /*10490*/  LDL R3, [R1+0x1c] ;  /* 0x00001c0001037983 */ /* 0x004ea20000100800 */
[----:B------:R-:W-:Y:S01]  /*104a0*/  UISETP.NE.AND UP1, UPT, UR13, URZ, UPT ;  /* 0x0000003f0d00728c */ /* 0x000fe2000bf25270 */
[----:B------:R-:W-:Y:S01]  /*104b0*/  IMAD.U32 R172, RZ, RZ, UR9 ;  /* 0x00000009ffac7e24 */ /* 0x000fe2000f8e00ff */
[----:B------:R-:W-:Y:S01]  /*104c0*/  UIMAD UR28, UR24, -0x30, URZ ;  /* 0xffffffd0181c78a4 */ /* 0x000fe2000f8e023f */
[----:B------:R-:W3:Y:S01]  /*104d0*/  LDL R2, [R1+0x8] ;  /* 0x0000080001027983 */ /* 0x000ee20000100800 */
[----:B------:R-:W-:Y:S02]  /*104e0*/  UISETP.NE.AND UP0, UPT, UR12, URZ, UPT ;  /* 0x0000003f0c00728c */ /* 0x000fe4000bf05270 */
[----:B------:R-:W-:Y:S01]  /*104f0*/  PLOP3.LUT P1, PT, PT, PT, UP1, 0x80, 0x0 ;  /* 0x000000000000781c */ /* 0x000fe20003f2f018 */
[----:B------:R-:W0:Y:S01]  /*10500*/  LDGDEPBAR ;  /* 0x00000000000079af */ /* 0x000e220000000000 */
[----:B------:R-:W-:Y:S02]  /*10510*/  PLOP3.LUT P0, PT, PT, PT, UP1, 0x80, 0x0 ;  /* 0x000000000000781c */ /* 0x000fe40003f0f018 */
[C---:B---3--:R-:W-:Y:S09]  /*10520*/  IADD3 R173, -R2.reuse, UR28, RZ ;  /* 0x0000001c02ad7c10 */ /* 0x048ff2000fffe1ff */
[----:B--2---:R-:W-:Y:S04]  /*10530*/  @P1 IMAD.HI.U32 R0, R3, c[0x0][0x2c8], RZ ;  /* 0x0000b20003001a27 */ /* 0x004fe800078e00ff */
[----:B------:R-:W-:Y:S01]  /*10540*/  IMAD.MOV.U32 R169, RZ, RZ, R3 ;  /* 0x000000ffffa97224 */ /* 0x000fe200078e0003 */
[----:B------:R-:W-:Y:S01]  /*10550*/  @P0 SHF.R.U32.HI R169, RZ, c[0x0][0x2cc], R0 ;  /* 0x0000b300ffa90a19 */ /* 0x000fe20000011600 */
[----:B------:R-:W-:Y:S01]  /*10560*/  IMAD.U32 R0, RZ, RZ, UR28 ;  /* 0x0000001cff007e24 */ /* 0x000fe2000f8e00ff */
[----:B------:R-:W-:Y:S03]  /*10570*/  PLOP3.LUT P0, PT, PT, PT, UP0, 0x40, 0x0 ;  /* 0x000000000000781c */ /* 0x000fe60003f0e808 */
[----:B------:R-:W1:Y:S01]  /*10580*/  SHFL.IDX PT, R3, R169, RZ, 0x1c1f ;  /* 0x001c1fffa9037589 */ /* 0x000e6200000e0000 */
[----:B------:R-:W-:Y:S04]  /*10590*/  IADD3 R0, -R2, 0x1, R0 ;  /* 0x0000000102007810 */ /* 0x000fe80007ffe100 */
[----:B------:R-:W-:Y:S04]  /*105a0*/  IADD3 R172, R0, -c[0x0][0x168], R172 ;  /* 0x80005a0000ac7a10 */ /* 0x000fe80007ffe0ac */
        /* <DEDUP_REMOVED lines=20> */
.L_x_641:
[----:B------:R-:W-:Y:S04]  /*106f0*/  MOV R167, c[0x0][0x32c] ;  /* 0x0000cb0000a77a02 */ /* 0x000fe80000000f00 */
[----:B------:R-:W-:Y:S11]  /*10700*/  ISETP.NE.AND P0, PT, R167, 0x1, PT ;  /* 0x00000001a700780c */ /* 0x000ff60003f05270 */
[----:B------:R-:W-:Y:S02]  /*10710*/  @!UPT UIADD3 URZ, URZ, URZ, URZ ;  /* 0x0000003f3f3ff290 */ /* 0x000fe4000fffe03f */
[----:B------:R-:W-:Y:S05]  /*10720*/  @P0 IMAD.HI.U32 R167, R3, c[0x0][0x330], RZ ;  /* 0x0000cc0003a70a27 */ /* 0x000fea00078e00ff */
[----:B------:R-:W-:Y:S02]  /*10730*/  @P0 SHF.R.U32.HI R3, RZ, c[0x0][0x334], R167 ;  /* 0x0000cd00ff030a19 */ /* 0x000fe400000116a7 */
.L_x_642:
[----:B------:R-:W-:Y:S05]  /*10740*/  BSYNC B0 ;  /* 0x0000000000007941 */ /* 0x000fea0003800000 */
.L_x_640:
[----:B------:R-:W-:Y:S05]  /*10750*/  IMAD R3, R3, c[0x0][0x32c], R173 ;  /* 0x0000cb0003037a24 */ /* 0x000fea00078e02ad */
[----:B------:R-:W-:Y:S02]  /*10760*/  IADD3 R167, R3, c[0x0][0x32c], RZ ;  /* 0x0000cb0003a77a10 */ /* 0x000fe40007ffe0ff */
[----:B------:R-:W-:Y:S02]  /*10770*/  IMNMX R0, R0, R3, !PT ;  /* 0x0000000300007217 */ /* 0x000fe40007800200 */
[----:B------:R-:W-:Y:S02]  /*10780*/  IMNMX R2, R2, R167, PT ;  /* 0x000000a702027217 */ /* 0x000fe40003800200 */
.L_x_639:
        /* <DEDUP_REMOVED lines=21> */
.L_x_645:
[----:B------:R-:W-:Y:S04]  /*108e0*/  MOV R174, 0x1 ;  /* 0x0000000100ae7802 */ /* 0x000fe80000000f00 */
[----:B------:R-:W-:Y:S11]  /*108f0*/  ISETP.NE.AND P0, PT, R174, c[0x0][0x32c], PT ;  /* 0x0000cb00ae007a0c */ /* 0x000ff60003f05270 */
[----:B------:R-:W-:Y:S02]  /*10900*/  @!UPT UIADD3 URZ, URZ, URZ, URZ ;  /* 0x0000003f3f3ff290 */ /* 0x000fe4000fffe03f */
[----:B------:R-:W-:Y:S05]  /*10910*/  @P0 IMAD.HI.U32 R174, R168, c[0x0][0x330], RZ ;  /* 0x0000cc00a8ae0a27 */ /* 0x000fea00078e00ff */
[----:B------:R-:W-:Y:S02]  /*10920*/  @P0 SHF.R.U32.HI R168, RZ, c[0x0][0x334], R174 ;  /* 0x0000cd00ffa80a19 */ /* 0x000fe400000116ae */
.L_x_646:
[----:B------:R-:W-:Y:S05]  /*10930*/  BSYNC B0 ;  /* 0x0000000000007941 */ /* 0x000fea0003800000 */
.L_x_644:
[----:B------:R-:W-:Y:S05]  /*10940*/  IMAD R168, R168, c[0x0][0x32c], R173 ;  /* 0x0000cb00a8a87a24 */ /* 0x000fea00078e02ad */
[----:B------:R-:W-:Y:S02]  /*10950*/  IADD3 R174, R168, c[0x0][0x32c], RZ ;  /* 0x0000cb00a8ae7a10 */ /* 0x000fe40007ffe0ff */
[----:B------:R-:W-:Y:S02]  /*10960*/  IMNMX R3, R3, R168, !PT ;  /* 0x000000a803037217 */ /* 0x000fe40007800200 */
[----:B------:R-:W-:Y:S02]  /*10970*/  IMNMX R167, R167, R174, PT ;  /* 0x000000aea7a77217 */ /* 0x000fe40003800200 */
.L_x_643:
[----:B------:R-:W-:Y:S02]  /*10980*/  UISETP.GE.AND UP2, UPT, UR28, 0x1, UPT ;  /* 0x000000011c00788c */ /* 0x000fe4000bf46270 */
[----:B------:R-:W-:Y:S02]  /*10990*/  UISETP.GE.AND UP1, UPT, UR28, 0x2, UPT ;  /* 0x000000021c00788c */ /* 0x000fe4000bf26270 */
[----:B------:R-:W-:Y:S02]  /*109a0*/  UISETP.GE.AND UP0, UPT, UR28, 0x9, UPT ;  /* 0x000000091c00788c */ /* 0x000fe4000bf06270 */
[----:B------:R-:W-:Y:S01]  /*109b0*/  PLOP3.LUT P0, PT, PT, PT, UP2, 0x40, 0x0 ;  /* 0x000000000000781c */ /* 0x000fe20003f0e828 */
[----:B------:R-:W-:Y:S01]  /*109c0*/  UP2UR UR26, UPR, URZ, 0x2 ;  /* 0x000000023f1a7883 */ /* 0x000fe20008000000 */
[----:B------:R-:W-:Y:S01]  /*109d0*/  PLOP3.LUT P2, PT, PT, PT, UP1, 0x40, 0x0 ;  /* 0x000000000000781c */ /* 0x000fe20003f4e818 */
[----:B------:R-:W-:Y:S01]  /*109e0*/  UISETP.GE.AND UP1, UPT, UR28, 0xa, UPT ;  /* 0x0000000a1c00788c */ /* 0x000fe2000bf26270 */
[----:B------:R-:W-:Y:S01]  /*109f0*/  ISETP.GT.AND P0, PT, R0, RZ, P0 ;  /* 0x000000ff0000720c */ /* 0x000fe20000704270 */
[----:B------:R-:W-:Y:S01]  /*10a00*/  UISETP.GE.AND UP5, UPT, UR28, 0x19, UPT ;  /* 0x000000191c00788c */ /* 0x000fe2000bfa6270 */
[----:B------:R-:W-:Y:S01]  /*10a10*/  PLOP3.LUT P1, PT, PT, PT, UP0, 0x40, 0x0 ;  /* 0x000000000000781c */ /* 0x000fe20003f2e808 */
[----:B------:R-:W-:Y:S01]  /*10a20*/  UP2UR UR25, UPR, URZ, 0x1 ;  /* 0x000000013f197883 */ /* 0x000fe20008000000 */
[----:B------:R-:W-:Y:S01]  /*10a30*/  ISETP.LT.OR P0, PT, R2, 0x1, P0 ;  /* 0x000000010200780c */ /* 0x000fe20000701670 */
        /* <DEDUP_REMOVED lines=12> */
[----:B------:R-:W1:Y:S01]  /*10b00*/  SHFL.IDX PT, R4, R169, 0x2, 0x1c1f ;  /* 0x005c1f00a9047f89 */ /* 0x000e6200000e0000 */
[C---:B------:R-:W-:Y:S01]  /*10b10*/  ISETP.LT.OR P0, PT, R2.reuse, 0xa, P0 ;  /* 0x0000000a0200780c */ /* 0x040fe20000701670 */
[----:B------:R-:W-:Y:S01]  /*10b20*/  UP2UR UR29, UPR, URZ, 0x40 ;  /* 0x000000403f1d7883 */ /* 0x000fe20008000000 */
[----:B------:R-:W-:Y:S01]  /*10b30*/  ISETP.LT.OR P1, PT, R2, 0x9, P1 ;  /* 0x000000090200780c */ /* 0x000fe20000f21670 */
[----:B------:R-:W-:Y:S01]  /*10b40*/  UP2UR UR5, UPR, URZ, 0x2 ;  /* 0x000000023f057883 */ /* 0x000fe20008000000 */
[----:B------:R-:W-:Y:S01]  /*10b50*/  FSEL R193, R17, -INF , !P0 ;  /* 0xff80000011c17808 */ /* 0x000fe20004000000 */
[----:B------:R-:W-:Y:S01]  /*10b60*/  UP2UR UR4, UPR, URZ, 0x1 ;  /* 0x000000013f047883 */ /* 0x000fe20008000000 */
[----:B------:R-:W-:Y:S01]  /*10b70*/  PLOP3.LUT P0, PT, PT, PT, UP5, 0x40, 0x0 ;  /* 0x000000000000781c */ /* 0x000fe20003f0e858 */
[----:B------:R-:W-:Y:S01]  /*10b80*/  UISETP.GE.AND UP1, UPT, UR28, 0x29, UPT ;  /* 0x000000291c00788c */ /* 0x000fe2000bf26270 */
[----:B------:R-:W-:Y:S02]  /*10b90*/  FSEL R175, R5, -INF , !P2 ;  /* 0xff80000005af7808 */ /* 0x000fe40005000000 */
[----:B------:R-:W-:Y:S01]  /*10ba0*/  PLOP3.LUT P2, PT, PT, PT, UP0, 0x40, 0x0 ;  /* 0x000000000000781c */ /* 0x000fe20003f4e808 */
[----:B------:R-:W-:Y:S01]  /*10bb0*/  UISETP.GE.AND UP0, UPT, UR28, 0x2a, UPT ;  /* 0x0000002a1c00788c */ /* 0x000fe2000bf06270 */
        /* <DEDUP_REMOVED lines=52> */
.L_x_649:
[----:B------:R-:W-:Y:S04]  /*10f00*/  MOV R5, c[0x0][0x32c] ;  /* 0x0000cb0000057a02 */ /* 0x000fe80000000f00 */
[----:B------:R-:W-:Y:S11]  /*10f10*/  ISETP.NE.AND P0, PT, R5, 0x1, PT ;  /* 0x000000010500780c */ /* 0x000ff60003f05270 */
[----:B------:R-:W-:Y:S02]  /*10f20*/  @!UPT UIADD3 URZ, URZ, URZ, URZ ;  /* 0x0000003f3f3ff290 */ /* 0x000fe4000fffe03f */
[----:B------:R-:W-:Y:S05]  /*10f30*/  @P0 IMAD.HI.U32 R5, R4, c[0x0][0x330], RZ ;  /* 0x0000cc0004050a27 */ /* 0x000fea00078e00ff */
[----:B------:R-:W-:Y:S02]  /*10f40*/  @P0 SHF.R.U32.HI R4, RZ, c[0x0][0x334], R5 ;  /* 0x0000cd00ff040a19 */ /* 0x000fe40000011605 */
.L_x_650:
[----:B------:R-:W-:Y:S05]  /*10f50*/  BSYNC B0 ;  /* 0x0000000000007941 */ /* 0x000fea0003800000 */
.L_x_648:
[----:B------:R-:W-:Y:S05]  /*10f60*/  IMAD R4, R4, c[0x0][0x32c], R173 ;  /* 0x0000cb0004047a24 */ /* 0x000fea00078e02ad */
[----:B------:R-:W-:Y:S02]  /*10f70*/  IADD3 R5, R4, c[0x0][0x32c], RZ ;  /* 0x0000cb0004057a10 */ /* 0x000fe40007ffe0ff */
[----:B------:R-:W-:Y:S02]  /*10f80*/  IMNMX R0, R0, R4, !PT ;  /* 0x0000000400007217 */ /* 0x000fe40007800200 */
[----:B------:R-:W-:Y:S02]  /*10f90*/  IMNMX R2, R2, R5, PT ;  /* 0x0000000502027217 */ /* 0x000fe40003800200 */
.L_x_647:
[----:B------:R-:W-:Y:S02]  /*10fa0*/  UP2UR UR31, UPR, URZ, 0x8 ;  /* 0x000000083f1f7883 */ /* 0x000fe40008000000 */
[----:B------:R-:W-:Y:S02]  /*10fb0*/  UISETP.NE.AND UP3, UPT, UR26, URZ, UPT ;  /* 0x0000003f1a00728c */ /* 0x000fe4000bf65270 */
[----:B------:R-:W-:Y:S02]  /*10fc0*/  UP2UR UR32, UPR, URZ, 0x10 ;  /* 0x000000103f207883 */ /* 0x000fe40008000000 */
[----:B------:R-:W-:Y:S02]  /*10fd0*/  UISETP.NE.AND UP4, UPT, UR27, URZ, UPT ;  /* 0x0000003f1b00728c */ /* 0x000fe4000bf85270 */
[----:B------:R-:W-:Y:S01]  /*10fe0*/  PLOP3.LUT P0, PT, PT, PT, UP3, 0x40, 0x0 ;  /* 0x000000000000781c */ /* 0x000fe20003f0e838 */
[----:B------:R-:W-:Y:S02]  /*10ff0*/  UP2UR UR30, UPR, URZ, 0x4 ;  /* 0x000000043f1e7883 */ /* 0x000fe40008000000 */
[----:B------:R-:W-:Y:S01]  /*11000*/  UISETP.NE.AND UP2, UPT, UR25, URZ, UPT ;  /* 0x0000003f1900728c */ /* 0x000fe2000bf45270 */
[----:B------:R-:W-:Y:S01]  /*11010*/  ISETP.GT.AND P0, PT, R3, 0x1, P0 ;  /* 0x000000010300780c */ /* 0x000fe20000704270 */
[----:B------:R-:W-:Y:S01]  /*11020*/  UP2UR UR28, UPR, URZ, 0x1 ;  /* 0x000000013f1c7883 */ /* 0x000fe20008000000 */
[----:B------:R-:W-:Y:S01]  /*11030*/  PLOP3.LUT P2, PT, PT, PT, UP4, 0x40, 0x0 ;  /* 0x000000000000781c */ /* 0x000fe20003f4e848 */
[----:B------:R-:W-:Y:S01]  /*11040*/  UISETP.NE.AND UP0, UPT, UR4, URZ, UPT ;  /* 0x0000003f0400728c */ /* 0x000fe2000bf05270 */
[----:B------:R-:W-:Y:S01]  /*11050*/  ISETP.LT.OR P0, PT, R167, 0x2, P0 ;  /* 0x00000002a700780c */ /* 0x000fe20000701670 */
[----:B------:R-:W-:Y:S01]  /*11060*/  UP2UR UR29, UPR, URZ, 0x2 ;  /* 0x000000023f1d7883 */ /* 0x000fe20008000000 */
[----:B------:R-:W-:Y:S01]  /*11070*/  ISETP.GT.AND P2, PT, R3, RZ, P2 ;  /* 0x000000ff0300720c */ /* 0x000fe20001744270 */
[----:B------:R-:W-:Y:S01]  /*11080*/  UISETP.NE.AND UP1, UPT, UR5, URZ, UPT ;  /* 0x0000003f0500728c */ /* 0x000fe2000bf25270 */
[----:B------:R-:W-:Y:S01]  /*11090*/  PLOP3.LUT P1, PT, PT, PT, UP2, 0x40, 0x0 ;  /* 0x000000000000781c */ /* 0x000fe20003f2e828 */
[----:B------:R-:W-:Y:S01]  /*110a0*/  UISETP.NE.AND UP4, UPT, UR32, URZ, UPT ;  /* 0x0000003f2000728c */ /* 0x000fe2000bf85270 */
[----:B------:R-:W-:Y:S01]  /*110b0*/  FSEL R17, R7, -INF , !P0 ;  /* 0xff80000007117808 */ /* 0x000fe20004000000 */
[----:B------:R-:W-:Y:S01]  /*110c0*/  UISETP.NE.AND UP3, UPT, UR31, URZ, UPT ;  /* 0x0000003f1f00728c */ /* 0x000fe2000bf65270 */
[----:B------:R-:W-:Y:S01]  /*110d0*/  PLOP3.LUT P0, PT, PT, PT, UP0, 0x40, 0x0 ;  /* 0x000000000000781c */ /* 0x000fe20003f0e808 */
[----:B------:R-:W-:Y:S01]  /*110e0*/  UISETP.NE.AND UP0, UPT, UR28, URZ, UPT ;  /* 0x0000003f1c00728c */ /* 0x000fe2000bf05270 */
[----:B------:R-:W-:Y:S01]  /*110f0*/  ISETP.LT.OR P2, PT, R167, 0x1, P2 ;  /* 0x00000001a700780c */ /* 0x000fe20001741670 */
[----:B------:R-:W-:Y:S01]  /*11100*/  UP2UR UR28, UPR, URZ, 0x40 ;  /* 0x000000403f1c7883 */ /* 0x000fe20008000000 */
[C---:B------:R-:W-:Y:S01]  /*11110*/  ISETP.GT.AND P1, PT, R3.reuse, 0x8, P1 ;  /* 0x000000080300780c */ /* 0x040fe20000f24270 */
[----:B------:R-:W-:Y:S01]  /*11120*/  UISETP.NE.AND UP2, UPT, UR30, URZ, UPT ;  /* 0x0000003f1e00728c */ /* 0x000fe2000bf45270 */
[----:B------:R-:W-:Y:S02]  /*11130*/  ISETP.GT.AND P0, PT, R3, 0x10, P0 ;  /* 0x000000100300780c */ /* 0x000fe40000704270 */
[----:B------:R-:W-:Y:S02]  /*11140*/  FSEL R6, R6, -INF , !P2 ;  /* 0xff80000006067808 */ /* 0x000fe40005000000 */
[----:B------:R-:W-:Y:S01]  /*11150*/  PLOP3.LUT P2, PT, PT, PT, UP1, 0x40, 0x0 ;  /* 0x000000000000781c */ /* 0x000fe20003f4e818 */
[----:B------:R-:W-:Y:S01]  /*11160*/  UISETP.NE.AND UP1, UPT, UR29, URZ, UPT ;  /* 0x0000003f1d00728c */ /* 0x000fe2000bf25270 */
[C---:B------:R-:W-:Y:S02]  /*11170*/  ISETP.LT.OR P1, PT, R167.reuse, 0x9, P1 ;  /* 0x00000009a700780c */ /* 0x040fe40000f21670 */
[----:B------:R-:W-:Y:S02]  /*11180*/  ISETP.LT.OR P0, PT, R167, 0x11, P0 ;  /* 0x00000011a700780c */ /* 0x000fe40000701670 */
[----:B------:R-:W-:Y:S02]  /*11190*/  ISETP.GT.AND P2, PT, R3, 0x9, P2 ;  /* 0x000000090300780c */ /* 0x000fe40001744270 */
[----:B------:R-:W-:Y:S02]  /*111a0*/  FSEL R18, R18, -INF , !P1 ;  /* 0xff80000012127808 */ /* 0x000fe40004800000 */
[----:B------:R-:W-:Y:S01]  /*111b0*/  PLOP3.LUT P1, PT, PT, PT, UP6, 0x40, 0x0 ;  /* 0x000000000000781c */ /* 0x000fe20003f2e868 */
[----:B------:R-:W-:Y:S01]  /*111c0*/  UISETP.NE.AND UP6, UPT, UR4, URZ, UPT ;  /* 0x0000003f0400728c */ /* 0x000fe2000bfc5270 */
[----:B------:R-:W-:Y:S02]  /*111d0*/  FSEL R195, R22, -INF , !P0 ;  /* 0xff80000016c37808 */ /* 0x000fe40004000000 */
[----:B------:R-:W-:Y:S01]  /*111e0*/  PLOP3.LUT P0, PT, PT, PT, UP4, 0x40, 0x0 ;  /* 0x000000000000781c */ /* 0x000fe20003f0e848 */
[----:B------:R-:W-:Y:S01]  /*111f0*/  UP2UR UR29, UPR, URZ, 0x40 ;  /* 0x000000403f1d7883 */ /* 0x000fe20008000000 */
[----:B------:R-:W-:Y:S01]  /*11200*/  ISETP.LT.OR P2, PT, R167, 0xa, P2 ;  /* 0x0000000aa700780c */ /* 0x000fe20001741670 */
[----:B------:R-:W-:Y:S01]  /*11210*/  UISETP.NE.AND UP6, UPT, UR5, URZ, UPT ;  /* 0x0000003f0500728c */ /* 0x000fe2000bfc5270 */
[C---:B------:R-:W-:Y:S02]  /*11220*/  ISETP.GT.AND P1, PT, R3.reuse, 0x11, P1 ;  /* 0x000000110300780c */ /* 0x040fe40000f24270 */
[----:B------:R-:W-:Y:S01]  /*11230*/  ISETP.GT.AND P0, PT, R3, 0x19, P0 ;  /* 0x000000190300780c */ /* 0x000fe20000704270 */
[----:B------:R-:W-:Y:S01]  /*11240*/  UP2UR UR30, UPR, URZ, 0x40 ;  /* 0x000000403f1e7883 */ /* 0x000fe20008000000 */
[----:B------:R-:W-:Y:S01]  /*11250*/  FSEL R19, R19, -INF , !P2 ;  /* 0xff80000013137808 */ /* 0x000fe20005000000 */
[----:B------:R-:W-:Y:S01]  /*11260*/  UISETP.NE.AND UP6, UPT, UR25, URZ, UPT ;  /* 0x0000003f1900728c */ /* 0x000fe2000bfc5270 */
[----:B------:R-:W-:Y:S02]  /*11270*/  PLOP3.LUT P2, PT, PT, PT, UP5, 0x40, 0x0 ;  /* 0x000000000000781c */ /* 0x000fe40003f4e858 */
[C---:B------:R-:W-:Y:S01]  /*11280*/  ISETP.LT.OR P1, PT, R167.reuse, 0x12, P1 ;  /* 0x00000012a700780c */ /* 0x040fe20000f21670 */
[----:B------:R-:W-:Y:S01]  /*11290*/  UP2UR UR31, UPR, URZ, 0x40 ;  /* 0x000000403f1f7883 */ /* 0x000fe20008000000 */
[----:B------:R-:W-:Y:S01]  /*112a0*/  ISETP.LT.OR P0, PT, R167, 0x1a, P0 ;  /* 0x0000001aa700780c */ /* 0x000fe20000701670 */
[----:B------:R-:W-:Y:S01]  /*112b0*/  UISETP.NE.AND UP6, UPT, UR26, URZ, UPT ;  /* 0x0000003f1a00728c */ /* 0x000fe2000bfc5270 */
[----:B------:R-:W-:Y:S02]  /*112c0*/  ISETP.GT.AND P2, PT, R3, 0x18, P2 ;  /* 0x000000180300780c */ /* 0x000fe40001744270 */
[----:B------:R-:W-:Y:S01]  /*112d0*/  FSEL R197, R23, -INF , !P1 ;  /* 0xff80000017c57808 */ /* 0x000fe20004800000 */
[----:B------:R-:W-:Y:S01]  /*112e0*/  UP2UR UR32, UPR, URZ, 0x40 ;  /* 0x000000403f207883 */ /* 0x000fe20008000000 */
[----:B------:R-:W-:Y:S01]  /*112f0*/  PLOP3.LUT P1, PT, PT, PT, UP3, 0x40, 0x0 ;  /* 0x000000000000781c */ /* 0x000fe20003f2e838 */
[----:B------:R-:W-:Y:S01]  /*11300*/  UISETP.NE.AND UP6, UPT, UR27, URZ, UPT ;  /* 0x0000003f1b00728c */ /* 0x000fe2000bfc5270 */
[----:B------:R-:W-:Y:S02]  /*11310*/  FSEL R200, R35, -INF , !P0 ;  /* 0xff80000023c87808 */ /* 0x000fe40004000000 */
[----:B------:R-:W-:Y:S02]  /*11320*/  PLOP3.LUT P0, PT, PT, PT, UP2, 0x40, 0x0 ;  /* 0x000000000000781c */ /* 0x000fe40003f0e828 */
[----:B------:R-:W-:Y:S02]  /*11330*/  ISETP.LT.OR P2, PT, R167, 0x19, P2 ;  /* 0x00000019a700780c */ /* 0x000fe40001741670 */
[C---:B------:R-:W-:Y:S02]  /*11340*/  ISETP.GT.AND P1, PT, R3.reuse, 0x20, P1 ;  /* 0x000000200300780c */ /* 0x040fe40000f24270 */
[----:B------:R-:W-:Y:S02]  /*11350*/  ISETP.GT.AND P0, PT, R3, 0x21, P0 ;  /* 0x000000210300780c */ /* 0x000fe40000704270 */
[----:B------:R-:W-:Y:S02]  /*11360*/  FSEL R198, R34, -INF , !P2 ;  /* 0xff80000022c67808 */ /* 0x000fe40005000000 */
[----:B------:R-:W-:Y:S02]  /*11370*/  PLOP3.LUT P2, PT, PT, PT, UP1, 0x40, 0x0 ;  /* 0x000000000000781c */ /* 0x000fe40003f4e818 */
[C---:B------:R-:W-:Y:S02]  /*11380*/  ISETP.LT.OR P1, PT, R167.reuse, 0x21, P1 ;  /* 0x00000021a700780c */ /* 0x040fe40000f21670 */
        /* <DEDUP_REMOVED lines=9> */
[----:B------:R-:W-:Y:S01]  /*11420*/  FSEL R210, R50, -INF , !P2 ;  /* 0xff80000032d27808 */ /* 0x000fe20005000000 */
[----:B------:R-:W1:Y:S01]  /*11430*/  SHFL.IDX PT, R3, R169, 0x3, 0x1c1f ;  /* 0x007c1f00a9037f89 */ /* 0x000e6200000e0000 */
        /* <DEDUP_REMOVED lines=75> */
.L_x_653:
[----:B------:R-:W-:Y:S04]  /*118f0*/  MOV R4, c[0x0][0x32c] ;  /* 0x0000cb0000047a02 */ /* 0x000fe80000000f00 */
[----:B------:R-:W-:Y:S11]  /*11900*/  ISETP.NE.AND P0, PT, R4, 0x1, PT ;  /* 0x000000010400780c */ /* 0x000ff60003f05270 */
[----:B------:R-:W-:Y:S02]  /*11910*/  @!UPT UIADD3 URZ, URZ, URZ, URZ ;  /* 0x0000003f3f3ff290 */ /* 0x000fe4000fffe03f */
[----:B------:R-:W-:Y:S05]  /*11920*/  @P0 IMAD.HI.U32 R4, R3, c[0x0][0x330], RZ ;  /* 0x0000cc0003040a27 */ /* 0x000fea00078e00ff */
[----:B------:R-:W-:Y:S02]  /*11930*/  @P0 SHF.R.U32.HI R3, RZ, c[0x0][0x334], R4 ;  /* 0x0000cd00ff030a19 */ /* 0x000fe40000011604 */
.L_x_654:
[----:B------:R-:W-:Y:S05]  /*11940*/  BSYNC B0 ;  /* 0x0000000000007941 */ /* 0x000fea0003800000 */
.L_x_652:
[----:B------:R-:W-:Y:S05]  /*11950*/  IMAD R173, R3, c[0x0][0x32c], R173 ;  /* 0x0000cb0003ad7a24 */ /* 0x000fea00078e02ad */
[----:B------:R-:W-:Y:S02]  /*11960*/  IADD3 R3, R173, c[0x0][0x32c], RZ ;  /* 0x0000cb00ad037a10 */ /* 0x000fe40007ffe0ff */
[----:B------:R-:W-:Y:S02]  /*11970*/  IMNMX R0, R0, R173, !PT ;  /* 0x000000ad00007217 */ /* 0x000fe40007800200 */
[----:B------:R-:W-:Y:S02]  /*11980*/  IMNMX R2, R2, R3, PT ;  /* 0x0000000302027217 */ /* 0x000fe40003800200 */
.L_x_651:
        /* <DEDUP_REMOVED lines=33> */
[----:B------:R-:W-:Y:S01]  /*11ba0*/  UISETP.NE.AND UP3, UPT, UR27, URZ, UPT ;  /* 0x0000003f1b00728c */ /* 0x000fe2000bf65270 */
[----:B------:R-:W-:Y:S02]  /*11bb0*/  FMNMX.FTZ R169, R217, R169, !PT ;  /* 0x000000a9d9a97209 */ /* 0x000fe40007810000 */
[----:B------:R-:W-:Y:S02]  /*11bc0*/  FMNMX.FTZ R3, R210, R3, !PT ;  /* 0x00000003d2037209 */ /* 0x000fe40007810000 */
[----:B------:R-:W-:Y:S01]  /*11bd0*/  FMNMX.FTZ R4, R8, R166, !PT ;  /* 0x000000a608047209 */ /* 0x000fe20007810000 */
[----:B------:R-:W1:Y:S01]  /*11be0*/  SHFL.BFLY PT, R5, R169, 0x2, 0x1f ;  /* 0x0c401f00a9057f89 */ /* 0x000e6200000e0000 */
[----:B------:R-:W-:Y:S02]  /*11bf0*/  ISETP.GT.AND P2, PT, R0, 0x1, P2 ;  /* 0x000000010000780c */ /* 0x000fe40001744270 */
[----:B------:R-:W-:Y:S02]  /*11c00*/  FMNMX.FTZ R3, R214, R3, !PT ;  /* 0x00000003d6037209 */ /* 0x000fe40007810000 */
[----:B------:R-:W-:Y:S02]  /*11c10*/  FMNMX.FTZ R4, R16, R4, !PT ;  /* 0x0000000410047209 */ /* 0x000fe40007810000 */
[----:B------:R-:W-:Y:S01]  /*11c20*/  ISETP.LT.OR P2, PT, R2, 0x2, P2 ;  /* 0x000000020200780c */ /* 0x000fe20001741670 */
[----:B------:R-:W2:Y:S01]  /*11c30*/  SHFL.BFLY PT, R168, R3, 0x2, 0x1f ;  /* 0x0c401f0003a87f89 */ /* 0x000ea200000e0000 */
        /* <DEDUP_REMOVED lines=13> */
[----:B------:R-:W-:Y:S02]  /*11d10*/  FMNMX.FTZ R4, R204, R4, !PT ;  /* 0x00000004cc047209 */ /* 0x000fe40007810000 */
[----:B-1----:R-:W-:Y:S02]  /*11d20*/  FMNMX.FTZ R169, R169, R5, !PT ;  /* 0x00000005a9a97209 */ /* 0x002fe40007810000 */
[----:B--2---:R-:W-:Y:S02]  /*11d30*/  FMNMX.FTZ R168, R3, R168, !PT ;  /* 0x000000a803a87209 */ /* 0x004fe40007810000 */
[----:B------:R-:W-:Y:S01]  /*11d40*/  FMNMX.FTZ R3, R211, R4, !PT ;  /* 0x00000004d3037209 */ /* 0x000fe20007810000 */
[----:B------:R-:W1:Y:S01]  /*11d50*/  SHFL.BFLY PT, R5, R169, 0x1, 0x1f ;  /* 0x0c201f00a9057f89 */ /* 0x000e6200000e0000 */
[----:B------:R-:W-:Y:S02]  /*11d60*/  ISETP.GT.AND P0, PT, R0, 0x8, P0 ;  /* 0x000000080000780c */ /* 0x000fe40000704270 */
[----:B------:R-:W-:Y:S02]  /*11d70*/  FMNMX.FTZ R3, R212, R3, !PT ;  /* 0x00000003d4037209 */ /* 0x000fe40007810000 */
[----:B------:R-:W-:Y:S02]  /*11d80*/  ISETP.LT.OR P0, PT, R2, 0x9, P0 ;  /* 0x000000090200780c */ /* 0x000fe40000701670 */
[----:B------:R-:W-:Y:S01]  /*11d90*/  FMNMX.FTZ R3, R213, R3, !PT ;  /* 0x00000003d5037209 */ /* 0x000fe20007810000 */
[----:B------:R-:W-:Y:S01]  /*11da0*/  SHFL.BFLY PT, R9, R168, 0x1, 0x1f ;  /* 0x0c201f00a8097f89 */ /* 0x000fe200000e0000 */
[----:B------:R-:W-:Y:S02]  /*11db0*/  FSEL R14, R14, -INF , !P0 ;  /* 0xff8000000e0e7808 */ /* 0x000fe40004000000 */
[----:B------:R-:W-:Y:S02]  /*11dc0*/  PLOP3.LUT P0, PT, PT, PT, UP6, 0x40, 0x0 ;  /* 0x000000000000781c */ /* 0x000fe40003f0e868 */
[----:B------:R-:W-:Y:S02]  /*11dd0*/  FMNMX.FTZ R3, R216, R3, !PT ;  /* 0x00000003d8037209 */ /* 0x000fe40007810000 */
[----:B------:R-:W-:Y:S01]  /*11de0*/  PLOP3.LUT P1, PT, PT, PT, UP4, 0x40, 0x0 ;  /* 0x000000000000781c */ /* 0x000fe20003f2e848 */
[----:B------:R-:W-:Y:S01]  /*11df0*/  UISETP.NE.AND UP4, UPT, UR28, URZ, UPT ;  /* 0x0000003f1c00728c */ /* 0x000fe2000bf85270 */
[C---:B------:R-:W-:Y:S01]  /*11e00*/  ISETP.GT.AND P0, PT, R0.reuse, 0x11, P0 ;  /* 0x000000110000780c */ /* 0x040fe20000704270 */
[----:B------:R-:W2:Y:S01]  /*11e10*/  SHFL.BFLY PT, R7, R3, 0x2, 0x1f ;  /* 0x0c401f0003077f89 */ /* 0x000ea200000e0000 */
[----:B------:R-:W-:Y:S02]  /*11e20*/  ISETP.GT.AND P1, PT, R0, RZ, P1 ;  /* 0x000000ff0000720c */ /* 0x000fe40000f24270 */
[C---:B------:R-:W-:Y:S02]  /*11e30*/  ISETP.LT.OR P0, PT, R2.reuse, 0x12, P0 ;  /* 0x000000120200780c */ /* 0x040fe40000701670 */
[----:B------:R-:W-:Y:S02]  /*11e40*/  ISETP.LT.OR P1, PT, R2, 0x1, P1 ;  /* 0x000000010200780c */ /* 0x000fe40000f21670 */
[----:B-1----:R-:W-:Y:S02]  /*11e50*/  FMNMX.FTZ R169, R169, R5, !PT ;  /* 0x00000005a9a97209 */ /* 0x002fe40007810000 */
[----:B------:R-:W-:Y:S02]  /*11e60*/  FSEL R44, R27, -INF , !P0 ;  /* 0xff8000001b2c7808 */ /* 0x000fe40004000000 */
[C---:B------:R-:W-:Y:S01]  /*11e70*/  FSETP.NEU.FTZ.AND P2, PT, R169.reuse, -INF , PT ;  /* 0xff800000a900780b */ /* 0x040fe20003f5d000 */
[----:B------:R-:W-:Y:S01]  /*11e80*/  FMUL.FTZ R23, R169, c[0x0][0x2d0] ;  /* 0x0000b400a9177a20 */ /* 0x000fe20000410000 */
[----:B------:R-:W-:Y:S02]  /*11e90*/  PLOP3.LUT P0, PT, PT, PT, UP4, 0x40, 0x0 ;  /* 0x000000000000781c */ /* 0x000fe40003f0e848 */
[----:B------:R-:W-:Y:S02]  /*11ea0*/  FSEL R10, R10, -INF , !P1 ;  /* 0xff8000000a0a7808 */ /* 0x000fe40004800000 */
[----:B------:R-:W-:Y:S02]  /*11eb0*/  FSEL R23, R23, RZ, P2 ;  /* 0x000000ff17177208 */ /* 0x000fe40001000000 */
[----:B------:R-:W-:Y:S01]  /*11ec0*/  PLOP3.LUT P1, PT, PT, PT, UP1, 0x40, 0x0 ;  /* 0x000000000000781c */ /* 0x000fe20003f2e818 */
[----:B------:R-:W-:Y:S01]  /*11ed0*/  UISETP.NE.AND UP1, UPT, UR25, URZ, UPT ;  /* 0x0000003f1900728c */ /* 0x000fe2000bf25270 */
[----:B------:R-:W-:Y:S01]  /*11ee0*/  ISETP.GT.AND P0, PT, R0, 0x19, P0 ;  /* 0x000000190000780c */ /* 0x000fe20000704270 */
[--C-:B------:R-:W-:Y:S01]  /*11ef0*/  FFMA.FTZ R4, R174, c[0x0][0x2d0], -R23.reuse ;  /* 0x0000b400ae047a23 */ /* 0x100fe20000010817 */
[----:B------:R-:W-:Y:S01]  /*11f00*/  ISETP.GT.AND P1, PT, R0, 0x9, P1 ;  /* 0x000000090000780c */ /* 0x000fe20000f24270 */
[--C-:B------:R-:W-:Y:S01]  /*11f10*/  FFMA.FTZ R40, R196, c[0x0][0x2d0], -R23.reuse ;  /* 0x0000b400c4287a23 */ /* 0x100fe20000010817 */
[C---:B------:R-:W-:Y:S01]  /*11f20*/  ISETP.LT.OR P0, PT, R2.reuse, 0x1a, P0 ;  /* 0x0000001a0200780c */ /* 0x040fe20000701670 */
[----:B------:R1:W-:Y:S01]  /*11f30*/  MUFU.EX2 R32, R4 ;  /* 0x0000000400207308 */ /* 0x0003e20000000800 */
[----:B------:R-:W-:Y:S02]  /*11f40*/  ISETP.LT.OR P1, PT, R2, 0xa, P1 ;  /* 0x0000000a0200780c */ /* 0x000fe40000f21670 */
[----:B------:R-:W-:Y:S02]  /*11f50*/  FSEL R171, R31, -INF , !P0 ;  /* 0xff8000001fab7808 */ /* 0x000fe40004000000 */
[----:B------:R-:W-:Y:S02]  /*11f60*/  PLOP3.LUT P0, PT, PT, PT, UP3, 0x40, 0x0 ;  /* 0x000000000000781c */ /* 0x000fe40003f0e838 */
[----:B------:R-:W-:Y:S02]  /*11f70*/  FSEL R15, R15, -INF , !P1 ;  /* 0xff8000000f0f7808 */ /* 0x000fe40004800000 */
[----:B------:R-:W-:Y:S01]  /*11f80*/  PLOP3.LUT P1, PT, PT, PT, UP5, 0x40, 0x0 ;  /* 0x000000000000781c */ /* 0x000fe20003f2e858 */
[----:B------:R-:W-:Y:S01]  /*11f90*/  MUFU.EX2 R251, R40 ;  /* 0x0000002800fb7308 */ /* 0x000fe20000000800 */
[C---:B------:R-:W-:Y:S02]  /*11fa0*/  ISETP.GT.AND P0, PT, R0.reuse, 0x20, P0 ;  /* 0x000000200000780c */ /* 0x040fe40000704270 */
[----:B------:R-:W-:Y:S02]  /*11fb0*/  ISETP.GT.AND P1, PT, R0, 0x18, P1 ;  /* 0x000000180000780c */ /* 0x000fe40000f24270 */
[----:B--2---:R-:W-:Y:S02]  /*11fc0*/  FMNMX.FTZ R3, R3, R7, !PT ;  /* 0x0000000703037209 */ /* 0x004fe40007810000 */
[C---:B------:R-:W-:Y:S02]  /*11fd0*/  ISETP.LT.OR P0, PT, R2.reuse, 0x21, P0 ;  /* 0x000000210200780c */ /* 0x040fe40000701670 */
[----:B------:R-:W-:Y:S01]  /*11fe0*/  ISETP.LT.OR P1, PT, R2, 0x19, P1 ;  /* 0x000000190200780c */ /* 0x000fe20000f21670 */
[----:B------:R-:W2:Y:S01]  /*11ff0*/  SHFL.BFLY PT, R167, R3, 0x1, 0x1f ;  /* 0x0c201f0003a77f89 */ /* 0x000ea200000e0000 */
[----:B------:R-:W-:Y:S02]  /*12000*/  FSEL R172, R42, -INF , !P0 ;  /* 0xff8000002aac7808 */ /* 0x000fe40004000000 */
[----:B------:R-:W-:Y:S01]  /*12010*/  FMNMX.FTZ R5, R10, R170, !PT ;  /* 0x000000aa0a057209 */ /* 0x000fe20007810000 */
[--C-:B-1----:R-:W-:Y:S01]  /*12020*/  FFMA.FTZ R4, R175, c[0x0][0x2d0], -R23.reuse ;  /* 0x0000b400af047a23 */ /* 0x102fe20000010817 */
[----:B------:R-:W-:Y:S02]  /*12030*/  FSEL R45, R30, -INF , !P1 ;  /* 0xff8000001e2d7808 */ /* 0x000fe40004800000 */
[----:B------:R-:W-:Y:S01]  /*12040*/  PLOP3.LUT P1, PT, PT, PT, UP2, 0x40, 0x0 ;  /* 0x000000000000781c */ /* 0x000fe20003f2e828 */
[----:B------:R1:W-:Y:S01]  /*12050*/  MUFU.EX2 R24, R4 ;  /* 0x0000000400187308 */ /* 0x0003e20000000800 */
[----:B------:R-:W-:Y:S01]  /*12060*/  FMNMX.FTZ R5, R11, R5, !PT ;  /* 0x000000050b057209 */ /* 0x000fe20007810000 */
[----:B------:R-:W-:Y:S01]  /*12070*/  LDSM.16.MT88.4 R28, [R225+0x100] ;  /* 0x00010000e11c783b */ /* 0x000fe20000004200 */
[----:B------:R-:W-:Y:S02]  /*12080*/  ISETP.GT.AND P1, PT, R0, 0x21, P1 ;  /* 0x000000210000780c */ /* 0x000fe40000f24270 */
[----:B------:R-:W-:Y:S02]  /*12090*/  PLOP3.LUT P0, PT, PT, PT, UP1, 0x40, 0x0 ;  /* 0x000000000000781c */ /* 0x000fe40003f0e818 */
[----:B------:R-:W-:Y:S02]  /*120a0*/  FMNMX.FTZ R168, R168, R9, !PT ;  /* 0x00000009a8a87209 */ /* 0x000fe40007810000 */
[----:B------:R-:W-:Y:S02]  /*120b0*/  FMNMX.FTZ R5, R14, R5, !PT ;  /* 0x000000050e057209 */ /* 0x000fe40007810000 */
[----:B------:R-:W-:Y:S01]  /*120c0*/  ISETP.LT.OR P1, PT, R2, 0x22, P1 ;  /* 0x000000220200780c */ /* 0x000fe20000f21670 */
[----:B------:R-:W-:Y:S01]  /*120d0*/  FMUL.FTZ R48, R168, c[0x0][0x2d0] ;  /* 0x0000b400a8307a20 */ /* 0x000fe20000410000 */
[----:B------:R-:W-:Y:S02]  /*120e0*/  ISETP.GT.AND P0, PT, R0, 0x28, P0 ;  /* 0x000000280000780c */ /* 0x000fe40000704270 */
[----:B------:R-:W-:Y:S02]  /*120f0*/  FMNMX.FTZ R5, R15, R5, !PT ;  /* 0x000000050f057209 */ /* 0x000fe40007810000 */
[----:B------:R-:W-:Y:S02]  /*12100*/  FSEL R174, R43, -INF , !P1 ;  /* 0xff8000002bae7808 */ /* 0x000fe40004800000 */
[----:B------:R-:W-:Y:S02]  /*12110*/  FSETP.NEU.FTZ.AND P1, PT, R168, -INF , PT ;  /* 0xff800000a800780b */ /* 0x000fe40003f3d000 */
[----:B------:R-:W-:Y:S02]  /*12120*/  ISETP.LT.OR P0, PT, R2, 0x29, P0 ;  /* 0x000000290200780c */ /* 0x000fe40000701670 */
[----:B------:R-:W-:Y:S01]  /*12130*/  FMNMX.FTZ R5, R41, R5, !PT ;  /* 0x0000000529057209 */ /* 0x000fe20007810000 */
[--C-:B-1----:R-:W-:Y:S01]  /*12140*/  FFMA.FTZ R4, R192, c[0x0][0x2d0], -R23.reuse ;  /* 0x0000b400c0047a23 */ /* 0x102fe20000010817 */
[----:B------:R-:W-:Y:S02]  /*12150*/  FSEL R48, R48, RZ, P1 ;  /* 0x000000ff30307208 */ /* 0x000fe40000800000 */
[----:B------:R-:W-:Y:S01]  /*12160*/  FSEL R173, R46, -INF , !P0 ;  /* 0xff8000002ead7808 */ /* 0x000fe20004000000 */
[----:B------:R1:W3:Y:S01]  /*12170*/  MUFU.EX2 R21, R4 ;  /* 0x0000000400157308 */ /* 0x0002e20000000800 */
[----:B------:R-:W-:Y:S01]  /*12180*/  PLOP3.LUT P0, PT, PT, PT, UP0, 0x40, 0x0 ;  /* 0x000000000000781c */ /* 0x000fe20003f0e808 */
[--C-:B------:R-:W-:Y:S01]  /*12190*/  FFMA.FTZ R40, R195, c[0x0][0x2d0], -R48.reuse ;  /* 0x0000b400c3287a23 */ /* 0x100fe20000010830 */
[----:B------:R-:W-:Y:S01]  /*121a0*/  FMNMX.FTZ R5, R44, R5, !PT ;  /* 0x000000052c057209 */ /* 0x000fe20007810000 */
[----:B------:R-:W-:Y:S01]  /*121b0*/  UISETP.GT.AND UP0, UPT, UR24, UR8, UPT ;  /* 0x000000081800728c */ /* 0x000fe2000bf04270 */
[----:B------:R-:W-:Y:S01]  /*121c0*/  ISETP.GT.AND P0, PT, R0, 0x29, P0 ;  /* 0x000000290000780c */ /* 0x000fe20000704270 */
[----:B------:R-:W-:Y:S01]  /*121d0*/  UIADD3 UR24, UR24, -0x1, URZ ;  /* 0xffffffff18187890 */ /* 0x000fe2000fffe03f */
[----:B--2---:R-:W-:Y:S01]  /*121e0*/  FMNMX.FTZ R167, R3, R167, !PT ;  /* 0x000000a703a77209 */ /* 0x004fe20007810000 */
[--C-:B------:R-:W-:Y:S01]  /*121f0*/  FFMA.FTZ R3, R19, c[0x0][0x2d0], -R48.reuse ;  /* 0x0000b40013037a23 */ /* 0x100fe20000010830 */
[----:B------:R-:W-:Y:S01]  /*12200*/  ISETP.LT.OR P0, PT, R2, 0x2a, P0 ;  /* 0x0000002a0200780c */ /* 0x000fe20000701670 */
[--C-:B------:R-:W-:Y:S01]  /*12210*/  FFMA.FTZ R2, R17, c[0x0][0x2d0], -R48.reuse ;  /* 0x0000b40011027a23 */ /* 0x100fe20000010830 */
[----:B------:R2:W-:Y:S01]  /*12220*/  MUFU.EX2 R250, R40 ;  /* 0x0000002800fa7308 */ /* 0x0005e20000000800 */
[----:B------:R-:W-:Y:S01]  /*12230*/  FMUL.FTZ R49, R167, c[0x0][0x2d0] ;  /* 0x0000b400a7317a20 */ /* 0x000fe20000410000 */
[----:B------:R-:W-:Y:S02]  /*12240*/  FSEL R22, R47, -INF , !P0 ;  /* 0xff8000002f167808 */ /* 0x000fe40004000000 */
[----:B------:R-:W-:Y:S04]  /*12250*/  FSETP.NEU.FTZ.AND P0, PT, R167, -INF , PT ;  /* 0xff800000a700780b */ /* 0x000fe80003f1d000 */
[----:B------:R-:W-:Y:S02]  /*12260*/  FSEL R49, R49, RZ, P0 ;  /* 0x000000ff31317208 */ /* 0x000fe40000000000 */
[----:B------:R4:W-:Y:S01]  /*12270*/  MUFU.EX2 R7, R3 ;  /* 0x0000000300077308 */ /* 0x0009e20000000800 */
[--C-:B-1----:R-:W-:Y:S01]  /*12280*/  FFMA.FTZ R4, R193, c[0x0][0x2d0], -R23.reuse ;  /* 0x0000b400c1047a23 */ /* 0x102fe20000010817 */
[----:B---3--:R-:W-:Y:S08]  /*12290*/  MOV R47, R21 ;  /* 0x00000015002f7202 */ /* 0x008ff00000000f00 */
[----:B------:R1:W3:Y:S01]  /*122a0*/  MUFU.EX2 R42, R4 ;  /* 0x00000004002a7308 */ /* 0x0002e20000000800 */
[----:B--2---:R-:W-:Y:S09]  /*122b0*/  FFMA.FTZ R40, R201, c[0x0][0x2d0], -R23 ;  /* 0x0000b400c9287a23 */ /* 0x004ff20000010817 */
[----:B------:R2:W-:Y:S01]  /*122c0*/  MUFU.EX2 R221, R40 ;  /* 0x0000002800dd7308 */ /* 0x0005e20000000800 */
[--C-:B----4-:R-:W-:Y:S09]  /*122d0*/  FFMA.FTZ R3, R8, c[0x0][0x2d0], -R49.reuse ;  /* 0x0000b40008037a23 */ /* 0x110ff20000010831 */
[----:B------:R4:W-:Y:S01]  /*122e0*/  MUFU.EX2 R17, R3 ;  /* 0x0000000300117308 */ /* 0x0009e20000000800 */
[----:B-1----:R-:W-:Y:S01]  /*122f0*/  FMNMX.FTZ R4, R45, R5, !PT ;  /* 0x000000052d047209 */ /* 0x002fe20007810000 */
[--C-:B------:R-:W-:Y:S01]  /*12300*/  FFMA.FTZ R5, R6, c[0x0][0x2d0], -R48.reuse ;  /* 0x0000b40006057a23 */ /* 0x100fe20000010830 */
[----:B---3--:R-:W-:Y:S02]  /*12310*/  F2FP.PACK_AB R26, R42, R47 ;  /* 0x0000002f2a1a723e */ /* 0x008fe400000000ff */
[----:B------:R-:W-:Y:S05]  /*12320*/  FMNMX.FTZ R4, R171, R4, !PT ;  /* 0x00000004ab047209 */ /* 0x000fea0007810000 */
[----:B------:R-:W-:Y:S01]  /*12330*/  MUFU.EX2 R20, R5 ;  /* 0x0000000500147308 */ /* 0x000fe20000000800 */
[----:B------:R-:W-:Y:S01]  /*12340*/  FMNMX.FTZ R0, R172, R4, !PT ;  /* 0x00000004ac007209 */ /* 0x000fe20007810000 */
[--C-:B------:R-:W-:Y:S02]  /*12350*/  FFMA.FTZ R4, R12, c[0x0][0x2d0], -R49.reuse ;  /* 0x0000b4000c047a23 */ /* 0x100fe40000010831 */
[--C-:B--2---:R-:W-:Y:S01]  /*12360*/  FFMA.FTZ R40, R198, c[0x0][0x2d0], -R48.reuse ;  /* 0x0000b400c6287a23 */ /* 0x104fe20000010830 */
[----:B------:R-:W-:Y:S05]  /*12370*/  FMNMX.FTZ R0, R174, R0, !PT ;  /* 0x00000000ae007209 */ /* 0x000fea0007810000 */
[----:B------:R1:W-:Y:S01]  /*12380*/  MUFU.EX2 R5, R2 ;  /* 0x0000000200057308 */ /* 0x0003e20000000800 */
[----:B------:R-:W-:Y:S01]  /*12390*/  FMNMX.FTZ R0, R173, R0, !PT ;  /* 0x00000000ad007209 */ /* 0x000fe20007810000 */
[--C-:B----4-:R-:W-:Y:S03]  /*123a0*/  FFMA.FTZ R3, R16, c[0x0][0x2d0], -R49.reuse ;  /* 0x0000b40010037a23 */ /* 0x110fe60000010831 */
[----:B------:R-:W-:Y:S05]  /*123b0*/  FMNMX.FTZ R0, R22, R0, !PT ;  /* 0x0000000016007209 */ /* 0x000fea0007810000 */
[----:B------:R-:W-:Y:S10]  /*123c0*/  MUFU.EX2 R6, R3 ;  /* 0x0000000300067308 */ /* 0x000ff40000000800 */
[----:B------:R-:W-:Y:S01]  /*123d0*/  MUFU.EX2 R43, R4 ;  /* 0x00000004002b7308 */ /* 0x000fe20000000800 */
[----:B-1----:R-:W-:Y:S09]  /*123e0*/  FFMA.FTZ R2, R18, c[0x0][0x2d0], -R48 ;  /* 0x0000b40012027a23 */ /* 0x002ff20000010830 */
[----:B------:R1:W2:Y:S10]  /*123f0*/  MUFU.EX2 R46, R2 ;  /* 0x00000002002e7308 */ /* 0x0002b40000000800 */
[----:B------:R3:W-:Y:S01]  /*12400*/  MUFU.EX2 R220, R40 ;  /* 0x0000002800dc7308 */ /* 0x0007e20000000800 */
[----:B-1----:R-:W1:Y:S01]  /*12410*/  SHFL.BFLY PT, R2, R0, 0x2, 0x1f ;  /* 0x0c401f0000027f89 */ /* 0x002e6200000e0000 */
[----:B--2---:R-:W-:Y:S01]  /*12420*/  F2FP.PACK_AB R27, R7, R46 ;  /* 0x0000002e071b723e */ /* 0x004fe200000000ff */
[--C-:B---3--:R-:W-:Y:S07]  /*12430*/  FFMA.FTZ R40, R202, c[0x0][0x2d0], -R49.reuse ;  /* 0x0000b400ca287a23 */ /* 0x108fee0000010831 */
[----:B------:R2:W-:Y:S01]  /*12440*/  MUFU.EX2 R202, R40 ;  /* 0x0000002800ca7308 */ /* 0x0005e20000000800 */
[----:B-1----:R-:W-:Y:S01]  /*12450*/  FMNMX.FTZ R3, R0, R2, !PT ;  /* 0x0000000200037209 */ /* 0x002fe20007810000 */
[--C-:B------:R-:W-:Y:S01]  /*12460*/  FFMA.FTZ R2, R13, c[0x0][0x2d0], -R49.reuse ;  /* 0x0000b4000d027a23 */ /* 0x100fe20000010831 */
[----:B------:R-:W-:Y:S07]  /*12470*/  FSEL R0, R169, RZ, P2 ;  /* 0x000000ffa9007208 */ /* 0x000fee0001000000 */
[----:B------:R1:W-:Y:S01]  /*12480*/  MUFU.EX2 R9, R2 ;  /* 0x0000000200097308 */ /* 0x0003e20000000800 */
[----:B------:R-:W3:Y:S01]  /*12490*/  SHFL.BFLY PT, R4, R3, 0x1, 0x1f ;  /* 0x0c201f0003047f89 */ /* 0x000ee200000e0000 */
[----:B------:R-:W-:Y:S01]  /*124a0*/  FADD.FTZ R0, -R0, R164 ;  /* 0x000000a400007221 */ /* 0x000fe20000010100 */
[----:B------:R-:W-:Y:S03]  /*124b0*/  MOV R164, R20 ;  /* 0x0000001400a47202 */ /* 0x000fe60000000f00 */
[----:B------:R-:W-:Y:S02]  /*124c0*/  FMUL.FTZ R0, R0, c[0x0][0x2d0] ;  /* 0x0000b40000007a20 */ /* 0x000fe40000410000 */
[----:B--2---:R-:W-:Y:S02]  /*124d0*/  FFMA.FTZ R40, R203, c[0x0][0x2d0], -R49 ;  /* 0x0000b400cb287a23 */ /* 0x004fe40000010831 */
[----:B------:R2:W4:Y:S10]  /*124e0*/  MUFU.EX2 R21, R0 ;  /* 0x0000000000157308 */ /* 0x0005340000000800 */
[----:B------:R-:W-:Y:S01]  /*124f0*/  MUFU.EX2 R201, R40 ;  /* 0x0000002800c97308 */ /* 0x000fe20000000800 */
[----:B-1----:R-:W-:Y:S02]  /*12500*/  FSEL R2, R168, RZ, P1 ;  /* 0x000000ffa8027208 */ /* 0x002fe40000800000 */
[----:B---3--:R-:W-:Y:S03]  /*12510*/  FMNMX.FTZ R3, R4, R3, !PT ;  /* 0x0000000304037209 */ /* 0x008fe60007810000 */
[----:B------:R-:W-:Y:S01]  /*12520*/  FADD.FTZ R2, -R2, R165 ;  /* 0x000000a502027221 */ /* 0x000fe20000010100 */
[----:B------:R-:W-:Y:S01]  /*12530*/  MOV R165, R6 ;  /* 0x0000000600a57202 */ /* 0x000fe20000000f00 */
[----:B------:R-:W-:Y:S02]  /*12540*/  FMUL.FTZ R50, R3, c[0x0][0x2d0] ;  /* 0x0000b40003327a20 */ /* 0x000fe40000410000 */
[----:B------:R-:W-:Y:S01]  /*12550*/  FMUL.FTZ R2, R2, c[0x0][0x2d0] ;  /* 0x0000b40002027a20 */ /* 0x000fe20000410000 */
[----:B--2---:R-:W-:Y:S01]  /*12560*/  FSEL R0, R167, RZ, P0 ;  /* 0x000000ffa7007208 */ /* 0x004fe20000000000 */
        /* <DEDUP_REMOVED lines=9> */
[--C-:B------:R-:W-:Y:S01]  /*12600*/  FFMA.FTZ R4, R14, c[0x0][0x2d0], -R50.reuse ;  /* 0x0000b4000e047a23 */ /* 0x100fe20000010832 */
[----:B------:R-:W-:Y:S01]  /*12610*/  F2FP.PACK_AB R25, R166, R164 ;  /* 0x000000a4a619723e */ /* 0x000fe200000000ff */
[----:B------:R2:W3:Y:S01]  /*12620*/  MUFU.EX2 R2, R0 ;  /* 0x0000000000027308 */ /* 0x0004e20000000800 */
[C---:B------:R-:W-:Y:S01]  /*12630*/  FMUL.FTZ R5, R21.reuse, R177 ;  /* 0x000000b115057220 */ /* 0x040fe20000410000 */
[----:B------:R-:W-:Y:S01]  /*12640*/  MOV R177, R7 ;  /* 0x0000000700b17202 */ /* 0x000fe20000000f00 */
[C---:B------:R-:W-:Y:S02]  /*12650*/  FMUL.FTZ R144, R21.reuse, R144 ;  /* 0x0000009015907220 */ /* 0x040fe40000410000 */
[C---:B------:R-:W-:Y:S02]  /*12660*/  FMUL.FTZ R145, R21.reuse, R145 ;  /* 0x0000009115917220 */ /* 0x040fe40000410000 */
[C---:B------:R-:W-:Y:S02]  /*12670*/  FMUL.FTZ R148, R21.reuse, R148 ;  /* 0x0000009415947220 */ /* 0x040fe40000410000 */
[C---:B------:R-:W-:Y:S01]  /*12680*/  FMUL.FTZ R149, R21.reuse, R149 ;  /* 0x0000009515957220 */ /* 0x040fe20000410000 */
[----:B------:R4:W-:Y:S01]  /*12690*/  MUFU.EX2 R193, R4 ;  /* 0x0000000400c17308 */ /* 0x0009e20000000800 */
[C---:B------:R-:W-:Y:S02]  /*126a0*/  FMUL.FTZ R160, R21.reuse, R160 ;  /* 0x000000a015a07220 */ /* 0x040fe40000410000 */
[C---:B-1----:R-:W-:Y:S01]  /*126b0*/  FMUL.FTZ R6, R20.reuse, R178 ;  /* 0x000000b214067220 */ /* 0x042fe20000410000 */
[----:B------:R-:W-:Y:S01]  /*126c0*/  MOV R178, R17 ;  /* 0x0000001100b27202 */ /* 0x000fe20000000f00 */
[C---:B------:R-:W-:Y:S01]  /*126d0*/  FMUL.FTZ R7, R20.reuse, R179 ;  /* 0x000000b314077220 */ /* 0x040fe20000410000 */
[----:B------:R-:W-:Y:S01]  /*126e0*/  MOV R179, R9 ;  /* 0x0000000900b37202 */ /* 0x000fe20000000f00 */
[----:B------:R-:W-:Y:S02]  /*126f0*/  FMUL.FTZ R17, R21, R189 ;  /* 0x000000bd15117220 */ /* 0x000fe40000410000 */
[C---:B------:R-:W-:Y:S01]  /*12700*/  FMUL.FTZ R18, R20.reuse, R190 ;  /* 0x000000be14127220 */ /* 0x040fe20000410000 */
[----:B------:R-:W-:Y:S01]  /*12710*/  F2FP.PACK_AB R34, R179, R43 ;  /* 0x0000002bb322723e */ /* 0x000fe200000000ff */
[C---:B------:R-:W-:Y:S01]  /*12720*/  FMUL.FTZ R19, R20.reuse, R191 ;  /* 0x000000bf14137220 */ /* 0x040fe20000410000 */
[----:B------:R-:W-:Y:S01]  /*12730*/  MOV R203, R179 ;  /* 0x000000b300cb7202 */ /* 0x000fe20000000f00 */
[----:B------:R-:W-:Y:S01]  /*12740*/  FMUL.FTZ R134, R20, R134 ;  /* 0x0000008614867220 */ /* 0x000fe20000410000 */
[----:B------:R-:W-:Y:S01]  /*12750*/  MOV R179, R166 ;  /* 0x000000a600b37202 */ /* 0x000fe20000000f00 */
[--C-:B--2---:R-:W-:Y:S01]  /*12760*/  FFMA.FTZ R0, R10, c[0x0][0x2d0], -R50.reuse ;  /* 0x0000b4000a007a23 */ /* 0x104fe20000010832 */
[----:B------:R-:W-:Y:S01]  /*12770*/  LDSM.16.MT88.4 R188, [R225+0x1100] ;  /* 0x00110000e1bc783b */ /* 0x000fe20000004200 */
[C---:B---3--:R-:W-:Y:S01]  /*12780*/  FMUL.FTZ R8, R2.reuse, R180 ;  /* 0x000000b402087220 */ /* 0x048fe20000410000 */
[----:B------:R-:W-:Y:S01]  /*12790*/  MOV R180, R165 ;  /* 0x000000a500b47202 */ /* 0x000fe20000000f00 */
[----:B------:R1:W-:Y:S01]  /*127a0*/  MUFU.EX2 R175, R0 ;  /* 0x0000000000af7308 */ /* 0x0003e20000000800 */
[C---:B------:R-:W-:Y:S01]  /*127b0*/  FMUL.FTZ R9, R2.reuse, R181 ;  /* 0x000000b502097220 */ /* 0x040fe20000410000 */
[----:B------:R-:W-:Y:S01]  /*127c0*/  MOV R181, R47 ;  /* 0x0000002f00b57202 */ /* 0x000fe20000000f00 */
[C---:B------:R-:W-:Y:S01]  /*127d0*/  FMUL.FTZ R12, R2.reuse, R184 ;  /* 0x000000b8020c7220 */ /* 0x040fe20000410000 */
[----:B------:R-:W-:Y:S01]  /*127e0*/  MOV R184, R42 ;  /* 0x0000002a00b87202 */ /* 0x000fe20000000f00 */
[--C-:B----4-:R-:W-:Y:S02]  /*127f0*/  FFMA.FTZ R4, R15, c[0x0][0x2d0], -R50.reuse ;  /* 0x0000b4000f047a23 */ /* 0x110fe40000010832 */
[----:B------:R-:W-:Y:S02]  /*12800*/  FMUL.FTZ R13, R2, R185 ;  /* 0x000000b9020d7220 */ /* 0x000fe40000410000 */
[----:B------:R-:W-:Y:S01]  /*12810*/  FMUL.FTZ R135, R20, R135 ;  /* 0x0000008714877220 */ /* 0x000fe20000410000 */
[----:B------:R2:W3:Y:S01]  /*12820*/  MUFU.EX2 R207, R4 ;  /* 0x0000000400cf7308 */ /* 0x0004e20000000800 */
[C---:B------:R-:W-:Y:S02]  /*12830*/  FMUL.FTZ R136, R2.reuse, R136 ;  /* 0x0000008802887220 */ /* 0x040fe40000410000 */
[C---:B------:R-:W-:Y:S02]  /*12840*/  FMUL.FTZ R137, R2.reuse, R137 ;  /* 0x0000008902897220 */ /* 0x040fe40000410000 */
[C---:B------:R-:W-:Y:S02]  /*12850*/  FMUL.FTZ R140, R2.reuse, R140 ;  /* 0x0000008c028c7220 */ /* 0x040fe40000410000 */
[----:B------:R-:W-:Y:S02]  /*12860*/  FMUL.FTZ R141, R2, R141 ;  /* 0x0000008d028d7220 */ /* 0x000fe40000410000 */
[C---:B------:R-:W-:Y:S02]  /*12870*/  FMUL.FTZ R146, R20.reuse, R146 ;  /* 0x0000009214927220 */ /* 0x040fe40000410000 */
[C---:B------:R-:W-:Y:S02]  /*12880*/  FMUL.FTZ R147, R20.reuse, R147 ;  /* 0x0000009314937220 */ /* 0x040fe40000410000 */
[C---:B------:R-:W-:Y:S02]  /*12890*/  FMUL.FTZ R150, R20.reuse, R150 ;  /* 0x0000009614967220 */ /* 0x040fe40000410000 */
[----:B-1----:R-:W-:Y:S02]  /*128a0*/  FFMA.FTZ R0, R11, c[0x0][0x2d0], -R50 ;  /* 0x0000b4000b007a23 */ /* 0x002fe40000010832 */
[----:B------:R-:W-:Y:S02]  /*128b0*/  FMUL.FTZ R151, R20, R151 ;  /* 0x0000009714977220 */ /* 0x000fe40000410000 */
[----:B------:R1:W4:Y:S01]  /*128c0*/  MUFU.EX2 R192, R0 ;  /* 0x0000000000c07308 */ /* 0x0003220000000800 */
[C---:B------:R-:W-:Y:S02]  /*128d0*/  FMUL.FTZ R152, R2.reuse, R152 ;  /* 0x0000009802987220 */ /* 0x040fe40000410000 */
[C---:B------:R-:W-:Y:S02]  /*128e0*/  FMUL.FTZ R153, R2.reuse, R153 ;  /* 0x0000009902997220 */ /* 0x040fe40000410000 */
[----:B--2---:R-:W-:Y:S01]  /*128f0*/  FMUL.FTZ R4, R21, R176 ;  /* 0x000000b015047220 */ /* 0x004fe20000410000 */
[----:B------:R-:W-:Y:S01]  /*12900*/  MOV R176, R32 ;  /* 0x0000002000b07202 */ /* 0x000fe20000000f00 */
[C---:B------:R-:W-:Y:S01]  /*12910*/  FMUL.FTZ R156, R2.reuse, R156 ;  /* 0x0000009c029c7220 */ /* 0x040fe20000410000 */
[----:B---3--:R-:W-:Y:S01]  /*12920*/  F2FP.PACK_AB R35, R207, R193 ;  /* 0x000000c1cf23723e */ /* 0x008fe200000000ff */
[----:B------:R-:W-:Y:S02]  /*12930*/  FMUL.FTZ R157, R2, R157 ;  /* 0x0000009d029d7220 */ /* 0x000fe40000410000 */
[C---:B------:R-:W-:Y:S02]  /*12940*/  FMUL.FTZ R161, R21.reuse, R161 ;  /* 0x000000a115a17220 */ /* 0x040fe40000410000 */
[C---:B------:R-:W-:Y:S02]  /*12950*/  FMUL.FTZ R162, R20.reuse, R162 ;  /* 0x000000a214a27220 */ /* 0x040fe40000410000 */
[C---:B------:R-:W-:Y:S02]  /*12960*/  FMUL.FTZ R163, R20.reuse, R163 ;  /* 0x000000a314a37220 */ /* 0x040fe40000410000 */
[C---:B------:R-:W-:Y:S02]  /*12970*/  FMUL.FTZ R52, R21.reuse, R52 ;  /* 0x0000003415347220 */ /* 0x040fe40000410000 */
[----:B------:R-:W-:Y:S02]  /*12980*/  FMUL.FTZ R53, R21, R53 ;  /* 0x0000003515357220 */ /* 0x000fe40000410000 */
[C---:B------:R-:W-:Y:S02]  /*12990*/  FMUL.FTZ R54, R20.reuse, R54 ;  /* 0x0000003614367220 */ /* 0x040fe40000410000 */
[----:B------:R-:W-:Y:S01]  /*129a0*/  FMUL.FTZ R55, R20, R55 ;  /* 0x0000003714377220 */ /* 0x000fe20000410000 */
[----:B-1----:R-:W-:Y:S01]  /*129b0*/  FSEL R0, R3, RZ, P0 ;  /* 0x000000ff03007208 */ /* 0x002fe20000000000 */
[----:B------:R-:W-:Y:S01]  /*129c0*/  FMUL.FTZ R56, R2, R56 ;  /* 0x0000003802387220 */ /* 0x000fe20000410000 */
[----:B----4-:R-:W-:Y:S01]  /*129d0*/  F2FP.PACK_AB R33, R192, R175 ;  /* 0x000000afc021723e */ /* 0x010fe200000000ff */
[----:B------:R-:W-:Y:S01]  /*129e0*/  FMUL.FTZ R57, R2, R57 ;  /* 0x0000003902397220 */ /* 0x000fe20000410000 */
[----:B------:R-:W-:Y:S01]  /*129f0*/  PLOP3.LUT P0, PT, PT, PT, UP0, 0x80, 0x0 ;  /* 0x000000000000781c */ /* 0x000fe20003f0f008 */
[----:B------:R-:W-:Y:S01]  /*12a00*/  FADD.FTZ R0, -R0, R170 ;  /* 0x000000aa00007221 */ /* 0x000fe20000010100 */
[----:B------:R-:W-:Y:S01]  /*12a10*/  MOV R170, R24 ;  /* 0x0000001800aa7202 */ /* 0x000fe20000000f00 */
[----:B------:R-:W-:Y:S02]  /*12a20*/  FMUL.FTZ R60, R2, R60 ;  /* 0x0000003c023c7220 */ /* 0x000fe40000410000 */
[----:B------:R-:W-:Y:S01]  /*12a30*/  FMUL.FTZ R0, R0, c[0x0][0x2d0] ;  /* 0x0000b40000007a20 */ /* 0x000fe20000410000 */
[----:B------:R-:W-:Y:S01]  /*12a40*/  F2FP.PACK_AB R24, R170, R32 ;  /* 0x00000020aa18723e */ /* 0x000fe200000000ff */
[----:B------:R-:W-:Y:S01]  /*12a50*/  FFMA.FTZ R40, R45, c[0x0][0x2d0], -R50 ;  /* 0x0000b4002d287a23 */ /* 0x000fe20000010832 */
[----:B------:R-:W-:Y:S01]  /*12a60*/  F2FP.PACK_AB R32, R165, R178 ;  /* 0x000000b2a520723e */ /* 0x000fe200000000ff */
[----:B------:R-:W-:Y:S02]  /*12a70*/  FMUL.FTZ R61, R2, R61 ;  /* 0x0000003d023d7220 */ /* 0x000fe40000410000 */
[----:B------:R-:W1:Y:S01]  /*12a80*/  MUFU.EX2 R0, R0 ;  /* 0x0000000000007308 */ /* 0x000e620000000800 */
[C---:B------:R-:W-:Y:S01]  /*12a90*/  FMUL.FTZ R64, R21.reuse, R64 ;  /* 0x0000004015407220 */ /* 0x040fe20000410000 */
[-C--:B------:R-:W-:Y:S05]  /*12aa0*/  HMMA.16816.F32 R4, R24, R28.reuse, R4 ;  /* 0x0000001c1804723c */ /* 0x080fea0000001804 */
[C---:B------:R-:W-:Y:S02]  /*12ab0*/  FMUL.FTZ R65, R21.reuse, R65 ;  /* 0x0000004115417220 */ /* 0x040fe40000410000 */
[C---:B------:R-:W-:Y:S02]  /*12ac0*/  FMUL.FTZ R66, R20.reuse, R66 ;  /* 0x0000004214427220 */ /* 0x040fe40000410000 */
[C---:B------:R-:W-:Y:S03]  /*12ad0*/  FMUL.FTZ R67, R20.reuse, R67 ;  /* 0x0000004314437220 */ /* 0x040fe60000410000 */
[C---:B------:R-:W-:Y:S02]  /*12ae0*/  FMUL.FTZ R68, R21.reuse, R68 ;  /* 0x0000004415447220 */ /* 0x040fe40000410000 */
[C---:B------:R-:W-:Y:S02]  /*12af0*/  FMUL.FTZ R69, R21.reuse, R69 ;  /* 0x0000004515457220 */ /* 0x040fe40000410000 */
[C---:B------:R-:W-:Y:S02]  /*12b00*/  FMUL.FTZ R70, R20.reuse, R70 ;  /* 0x0000004614467220 */ /* 0x040fe40000410000 */
[----:B------:R-:W-:Y:S02]  /*12b10*/  FMUL.FTZ R71, R20, R71 ;  /* 0x0000004714477220 */ /* 0x000fe40000410000 */
[----:B------:R-:W-:Y:S02]  /*12b20*/  FMUL.FTZ R72, R2, R72 ;  /* 0x0000004802487220 */ /* 0x000fe40000410000 */
[C---:B-1----:R-:W-:Y:S01]  /*12b30*/  FMUL.FTZ R10, R0.reuse, R182 ;  /* 0x000000b6000a7220 */ /* 0x042fe20000410000 */
[----:B------:R-:W-:Y:S01]  /*12b40*/  MOV R182, R46 ;  /* 0x0000002e00b67202 */ /* 0x000fe20000000f00 */
[C---:B------:R-:W-:Y:S01]  /*12b50*/  FMUL.FTZ R11, R0.reuse, R183 ;  /* 0x000000b7000b7220 */ /* 0x040fe20000410000 */
[----:B------:R-:W-:Y:S01]  /*12b60*/  MOV R183, R43 ;  /* 0x0000002b00b77202 */ /* 0x000fe20000000f00 */
[C---:B------:R-:W-:Y:S02]  /*12b70*/  FMUL.FTZ R14, R0.reuse, R186 ;  /* 0x000000ba000e7220 */ /* 0x040fe40000410000 */
[C---:B------:R-:W-:Y:S02]  /*12b80*/  FMUL.FTZ R15, R0.reuse, R187 ;  /* 0x000000bb000f7220 */ /* 0x040fe40000410000 */
[C---:B------:R-:W-:Y:S01]  /*12b90*/  FMUL.FTZ R138, R0.reuse, R138 ;  /* 0x0000008a008a7220 */ /* 0x040fe20000410000 */
[C---:B------:R-:W-:Y:S04]  /*12ba0*/  HMMA.16816.F32 R8, R32.reuse, R28, R8 ;  /* 0x0000001c2008723c */ /* 0x040fe80000001808 */
[C---:B------:R-:W-:Y:S02]  /*12bb0*/  FMUL.FTZ R139, R0.reuse, R139 ;  /* 0x0000008b008b7220 */ /* 0x040fe40000410000 */
[C---:B------:R-:W-:Y:S02]  /*12bc0*/  FMUL.FTZ R142, R0.reuse, R142 ;  /* 0x0000008e008e7220 */ /* 0x040fe40000410000 */
[-C--:B------:R-:W-:Y:S04]  /*12bd0*/  HMMA.16816.F32 R12, R32, R30.reuse, R12 ;  /* 0x0000001e200c723c */ /* 0x080fe8000000180c */
[C---:B------:R-:W-:Y:S02]  /*12be0*/  FMUL.FTZ R143, R0.reuse, R143 ;  /* 0x0000008f008f7220 */ /* 0x040fe40000410000 */
[C---:B------:R-:W-:Y:S02]  /*12bf0*/  FMUL.FTZ R154, R0.reuse, R154 ;  /* 0x0000009a009a7220 */ /* 0x040fe40000410000 */
[C---:B------:R-:W-:Y:S01]  /*12c00*/  HMMA.16816.F32 R16, R24.reuse, R30, R16 ;  /* 0x0000001e1810723c */ /* 0x040fe20000001810 */
[----:B------:R-:W1:Y:S03]  /*12c10*/  LDSM.16.MT88.4 R28, [R228+0x100] ;  /* 0x00010000e41c783b */ /* 0x000e660000004200 */
[C---:B------:R-:W-:Y:S02]  /*12c20*/  FMUL.FTZ R155, R0.reuse, R155 ;  /* 0x0000009b009b7220 */ /* 0x040fe40000410000 */
[C---:B------:R-:W-:Y:S02]  /*12c30*/  FMUL.FTZ R158, R0.reuse, R158 ;  /* 0x0000009e009e7220 */ /* 0x040fe40000410000 */
[-C--:B------:R-:W-:Y:S04]  /*12c40*/  HMMA.16816.F32 R132, R24, R36.reuse, R132 ;  /* 0x000000241884723c */ /* 0x080fe80000001884 */
[C---:B------:R-:W-:Y:S02]  /*12c50*/  FMUL.FTZ R159, R0.reuse, R159 ;  /* 0x0000009f009f7220 */ /* 0x040fe40000410000 */
[C---:B------:R-:W-:Y:S02]  /*12c60*/  FMUL.FTZ R58, R0.reuse, R58 ;  /* 0x0000003a003a7220 */ /* 0x040fe40000410000 */
[C---:B------:R-:W-:Y:S04]  /*12c70*/  HMMA.16816.F32 R136, R32.reuse, R36, R136 ;  /* 0x000000242088723c */ /* 0x040fe80000001888 */
[C---:B------:R-:W-:Y:S02]  /*12c80*/  FMUL.FTZ R59, R0.reuse, R59 ;  /* 0x0000003b003b7220 */ /* 0x040fe40000410000 */
[C---:B------:R-:W-:Y:S02]  /*12c90*/  FMUL.FTZ R62, R0.reuse, R62 ;  /* 0x0000003e003e7220 */ /* 0x040fe40000410000 */
[-C--:B------:R-:W-:Y:S04]  /*12ca0*/  HMMA.16816.F32 R140, R32, R38.reuse, R140 ;  /* 0x00000026208c723c */ /* 0x080fe8000000188c */
[----:B------:R-:W-:Y:S02]  /*12cb0*/  FMUL.FTZ R63, R0, R63 ;  /* 0x0000003f003f7220 */ /* 0x000fe40000410000 */
[----:B------:R-:W-:Y:S02]  /*12cc0*/  FMUL.FTZ R73, R2, R73 ;  /* 0x0000004902497220 */ /* 0x000fe40000410000 */
[C---:B------:R-:W-:Y:S01]  /*12cd0*/  HMMA.16816.F32 R144, R24.reuse, R38, R144 ;  /* 0x000000261890723c */ /* 0x040fe20000001890 */
[----:B------:R-:W2:Y:S03]  /*12ce0*/  LDSM.16.MT88.4 R36, [R227+0x100] ;  /* 0x00010000e324783b */ /* 0x000ea60000004200 */
[C---:B------:R-:W-:Y:S02]  /*12cf0*/  FMUL.FTZ R74, R0.reuse, R74 ;  /* 0x0000004a004a7220 */ /* 0x040fe40000410000 */
[----:B------:R-:W-:Y:S02]  /*12d00*/  FMUL.FTZ R75, R0, R75 ;  /* 0x0000004b004b7220 */ /* 0x000fe40000410000 */
[C---:B------:R-:W-:Y:S01]  /*12d10*/  FMUL.FTZ R76, R2.reuse, R76 ;  /* 0x0000004c024c7220 */ /* 0x040fe20000410000 */
[-C--:B-1----:R-:W-:Y:S03]  /*12d20*/  HMMA.16816.F32 R148, R24, R28.reuse, R148 ;  /* 0x0000001c1894723c */ /* 0x082fe60000001894 */
[----:B------:R-:W-:Y:S02]  /*12d30*/  FMUL.FTZ R77, R2, R77 ;  /* 0x0000004d024d7220 */ /* 0x000fe40000410000 */
[C---:B------:R-:W-:Y:S02]  /*12d40*/  FMUL.FTZ R78, R0.reuse, R78 ;  /* 0x0000004e004e7220 */ /* 0x040fe40000410000 */
[----:B------:R-:W-:Y:S01]  /*12d50*/  FMUL.FTZ R79, R0, R79 ;  /* 0x0000004f004f7220 */ /* 0x000fe20000410000 */
        /* <DEDUP_REMOVED lines=10> */
[-C--:B--2---:R-:W-:Y:S04]  /*12e00*/  HMMA.16816.F32 R52, R24, R36.reuse, R52 ;  /* 0x000000241834723c */ /* 0x084fe80000001834 */
[C---:B------:R-:W-:Y:S02]  /*12e10*/  FMUL.FTZ R86, R20.reuse, R86 ;  /* 0x0000005614567220 */ /* 0x040fe40000410000 */
[----:B------:R-:W-:Y:S02]  /*12e20*/  FMUL.FTZ R87, R20, R87 ;  /* 0x0000005714577220 */ /* 0x000fe40000410000 */
[C---:B------:R-:W-:Y:S04]  /*12e30*/  HMMA.16816.F32 R56, R32.reuse, R36, R56 ;  /* 0x000000242038723c */ /* 0x040fe80000001838 */
[C---:B------:R-:W-:Y:S02]  /*12e40*/  FMUL.FTZ R88, R2.reuse, R88 ;  /* 0x0000005802587220 */ /* 0x040fe40000410000 */
[----:B------:R-:W-:Y:S02]  /*12e50*/  FMUL.FTZ R89, R2, R89 ;  /* 0x0000005902597220 */ /* 0x000fe40000410000 */
[-C--:B------:R-:W-:Y:S04]  /*12e60*/  HMMA.16816.F32 R60, R32, R38.reuse, R60 ;  /* 0x00000026203c723c */ /* 0x080fe8000000183c */
[--C-:B------:R-:W-:Y:S02]  /*12e70*/  FFMA.FTZ R36, R194, c[0x0][0x2d0], -R23.reuse ;  /* 0x0000b400c2247a23 */ /* 0x100fe40000010817 */
[C---:B------:R-:W-:Y:S02]  /*12e80*/  FMUL.FTZ R90, R0.reuse, R90 ;  /* 0x0000005a005a7220 */ /* 0x040fe40000410000 */
[C---:B------:R-:W-:Y:S01]  /*12e90*/  HMMA.16816.F32 R64, R24.reuse, R38, R64 ;  /* 0x000000261840723c */ /* 0x040fe20000001840 */
[----:B------:R2:W-:Y:S03]  /*12ea0*/  MUFU.EX2 R252, R36 ;  /* 0x0000002400fc7308 */ /* 0x0005e60000000800 */
[----:B------:R-:W-:Y:S02]  /*12eb0*/  FMUL.FTZ R91, R0, R91 ;  /* 0x0000005b005b7220 */ /* 0x000fe40000410000 */
[C---:B------:R-:W-:Y:S02]  /*12ec0*/  FMUL.FTZ R92, R2.reuse, R92 ;  /* 0x0000005c025c7220 */ /* 0x040fe40000410000 */
[----:B------:R-:W-:Y:S01]  /*12ed0*/  FMUL.FTZ R93, R2, R93 ;  /* 0x0000005d025d7220 */ /* 0x000fe20000410000 */
[-C--:B-1----:R-:W-:Y:S03]  /*12ee0*/  HMMA.16816.F32 R68, R24, R28.reuse, R68 ;  /* 0x0000001c1844723c */ /* 0x082fe60000001844 */
[C---:B------:R-:W-:Y:S02]  /*12ef0*/  FMUL.FTZ R94, R0.reuse, R94 ;  /* 0x0000005e005e7220 */ /* 0x040fe40000410000 */
[----:B------:R-:W-:Y:S02]  /*12f00*/  FMUL.FTZ R95, R0, R95 ;  /* 0x0000005f005f7220 */ /* 0x000fe40000410000 */
[C---:B------:R-:W-:Y:S01]  /*12f10*/  FMUL.FTZ R96, R21.reuse, R96 ;  /* 0x0000006015607220 */ /* 0x040fe20000410000 */
[C---:B------:R-:W-:Y:S04]  /*12f20*/  HMMA.16816.F32 R72, R32.reuse, R28, R72 ;  /* 0x0000001c2048723c */ /* 0x040fe80000001848 */
[----:B------:R-:W-:Y:S02]  /*12f30*/  FMUL.FTZ R97, R21, R97 ;  /* 0x0000006115617220 */ /* 0x000fe40000410000 */
[C---:B------:R-:W-:Y:S02]  /*12f40*/  FMUL.FTZ R98, R20.reuse, R98 ;  /* 0x0000006214627220 */ /* 0x040fe40000410000 */
[-C--:B------:R-:W-:Y:S01]  /*12f50*/  HMMA.16816.F32 R76, R32, R30.reuse, R76 ;  /* 0x0000001e204c723c */ /* 0x080fe2000000184c */
[----:B--2---:R-:W1:Y:S03]  /*12f60*/  LDSM.16.MT88.4 R36, [R226+0x1900] ;  /* 0x00190000e224783b */ /* 0x004e660000004200 */
[--C-:B------:R-:W-:Y:S02]  /*12f70*/  FFMA.FTZ R28, R197, c[0x0][0x2d0], -R48.reuse ;  /* 0x0000b400c51c7a23 */ /* 0x100fe40000010830 */
[C---:B------:R-:W-:Y:S02]  /*12f80*/  FMUL.FTZ R99, R20.reuse, R99 ;  /* 0x0000006314637220 */ /* 0x040fe40000410000 */
[C---:B------:R-:W-:Y:S01]  /*12f90*/  HMMA.16816.F32 R80, R24.reuse, R30, R80 ;  /* 0x0000001e1850723c */ /* 0x040fe20000001850 */
[----:B------:R2:W-:Y:S03]  /*12fa0*/  MUFU.EX2 R223, R28 ;  /* 0x0000001c00df7308 */ /* 0x0005e60000000800 */
[C---:B------:R-:W-:Y:S02]  /*12fb0*/  FMUL.FTZ R100, R21.reuse, R100 ;  /* 0x0000006415647220 */ /* 0x040fe40000410000 */
[----:B------:R-:W-:Y:S02]  /*12fc0*/  FMUL.FTZ R101, R21, R101 ;  /* 0x0000006515657220 */ /* 0x000fe40000410000 */
[C---:B------:R-:W-:Y:S04]  /*12fd0*/  FMUL.FTZ R102, R20.reuse, R102 ;  /* 0x0000006614667220 */ /* 0x040fe80000410000 */
[----:B------:R-:W-:Y:S02]  /*12fe0*/  FMUL.FTZ R103, R20, R103 ;  /* 0x0000006714677220 */ /* 0x000fe40000410000 */
[C---:B------:R-:W-:Y:S02]  /*12ff0*/  FMUL.FTZ R104, R2.reuse, R104 ;  /* 0x0000006802687220 */ /* 0x040fe40000410000 */
[----:B------:R-:W-:Y:S02]  /*13000*/  FMUL.FTZ R105, R2, R105 ;  /* 0x0000006902697220 */ /* 0x000fe40000410000 */
[C---:B------:R-:W-:Y:S02]  /*13010*/  FMUL.FTZ R106, R0.reuse, R106 ;  /* 0x0000006a006a7220 */ /* 0x040fe40000410000 */
[----:B------:R-:W-:Y:S02]  /*13020*/  FMUL.FTZ R107, R0, R107 ;  /* 0x0000006b006b7220 */ /* 0x000fe40000410000 */
[C---:B------:R-:W-:Y:S02]  /*13030*/  FMUL.FTZ R108, R2.reuse, R108 ;  /* 0x0000006c026c7220 */ /* 0x040fe40000410000 */
[----:B------:R-:W-:Y:S02]  /*13040*/  FMUL.FTZ R109, R2, R109 ;  /* 0x0000006d026d7220 */ /* 0x000fe40000410000 */
[----:B--2---:R-:W-:Y:S02]  /*13050*/  FFMA.FTZ R28, R199, c[0x0][0x2d0], -R23 ;  /* 0x0000b400c71c7a23 */ /* 0x004fe40000010817 */
[C---:B------:R-:W-:Y:S02]  /*13060*/  FMUL.FTZ R110, R0.reuse, R110 ;  /* 0x0000006e006e7220 */ /* 0x040fe40000410000 */
[----:B------:R2:W-:Y:S01]  /*13070*/  MUFU.EX2 R222, R28 ;  /* 0x0000001c00de7308 */ /* 0x0005e20000000800 */
[----:B------:R-:W-:Y:S01]  /*13080*/  FMUL.FTZ R111, R0, R111 ;  /* 0x0000006f006f7220 */ /* 0x000fe20000410000 */
[-C--:B-1----:R-:W-:Y:S03]  /*13090*/  HMMA.16816.F32 R84, R24, R36.reuse, R84 ;  /* 0x000000241854723c */ /* 0x082fe60000001854 */
[C---:B------:R-:W-:Y:S02]  /*130a0*/  FMUL.FTZ R112, R21.reuse, R112 ;  /* 0x0000007015707220 */ /* 0x040fe40000410000 */
[C---:B------:R-:W-:Y:S02]  /*130b0*/  FMUL.FTZ R113, R21.reuse, R113 ;  /* 0x0000007115717220 */ /* 0x040fe40000410000 */
[C---:B------:R-:W-:Y:S01]  /*130c0*/  FMUL.FTZ R114, R20.reuse, R114 ;  /* 0x0000007214727220 */ /* 0x040fe20000410000 */
[C---:B------:R-:W-:Y:S04]  /*130d0*/  HMMA.16816.F32 R88, R32.reuse, R36, R88 ;  /* 0x000000242058723c */ /* 0x040fe80000001858 */
[----:B------:R-:W-:Y:S02]  /*130e0*/  FMUL.FTZ R115, R20, R115 ;  /* 0x0000007314737220 */ /* 0x000fe40000410000 */
[C---:B------:R-:W-:Y:S02]  /*130f0*/  FMUL.FTZ R116, R21.reuse, R116 ;  /* 0x0000007415747220 */ /* 0x040fe40000410000 */
[-C--:B------:R-:W-:Y:S04]  /*13100*/  HMMA.16816.F32 R92, R32, R38.reuse, R92 ;  /* 0x00000026205c723c */ /* 0x080fe8000000185c */
[----:B------:R-:W-:Y:S01]  /*13110*/  FFMA.FTZ R36, R200, c[0x0][0x2d0], -R48 ;  /* 0x0000b400c8247a23 */ /* 0x000fe20000010830 */
[----:B--2---:R-:W1:Y:S01]  /*13120*/  LDSM.16.MT88.4 R28, [R228+0x1900] ;  /* 0x00190000e41c783b */ /* 0x004e620000004200 */
[----:B------:R-:W-:Y:S02]  /*13130*/  FMUL.FTZ R117, R21, R117 ;  /* 0x0000007515757220 */ /* 0x000fe40000410000 */
        /* <DEDUP_REMOVED lines=12> */
[--C-:B--2---:R-:W-:Y:S02]  /*13200*/  FFMA.FTZ R36, R51, c[0x0][0x2d0], -R49.reuse ;  /* 0x0000b40033247a23 */ /* 0x104fe40000010831 */
[C---:B------:R-:W-:Y:S02]  /*13210*/  FMUL.FTZ R128, R21.reuse, R128 ;  /* 0x0000008015807220 */ /* 0x040fe40000410000 */
[----:B------:R2:W3:Y:S01]  /*13220*/  MUFU.EX2 R218, R36 ;  /* 0x0000002400da7308 */ /* 0x0004e20000000800 */
[----:B------:R-:W-:Y:S02]  /*13230*/  FMUL.FTZ R129, R21, R129 ;  /* 0x0000008115817220 */ /* 0x000fe40000410000 */
[C---:B------:R-:W-:Y:S02]  /*13240*/  FMUL.FTZ R130, R20.reuse, R130 ;  /* 0x0000008214827220 */ /* 0x040fe40000410000 */
[----:B------:R-:W-:Y:S01]  /*13250*/  FMUL.FTZ R131, R20, R131 ;  /* 0x0000008314837220 */ /* 0x000fe20000410000 */
[-C--:B-1----:R-:W-:Y:S08]  /*13260*/  HMMA.16816.F32 R100, R24, R28.reuse, R100 ;  /* 0x0000001c1864723c */ /* 0x082ff00000001864 */
[C---:B------:R-:W-:Y:S07]  /*13270*/  HMMA.16816.F32 R104, R32.reuse, R28, R104 ;  /* 0x0000001c2068723c */ /* 0x040fee0000001868 */
[----:B------:R-:W-:Y:S01]  /*13280*/  FFMA.FTZ R28, R204, c[0x0][0x2d0], -R49 ;  /* 0x0000b400cc1c7a23 */ /* 0x000fe20000010831 */
[-C--:B------:R-:W-:Y:S01]  /*13290*/  HMMA.16816.F32 R108, R32, R30.reuse, R108 ;  /* 0x0000001e206c723c */ /* 0x080fe2000000186c */
[----:B--2---:R-:W1:Y:S02]  /*132a0*/  LDSM.16.MT88.4 R36, [R227+0x1900] ;  /* 0x00190000e324783b */ /* 0x004e640000004200 */
[----:B------:R2:W4:Y:S01]  /*132b0*/  MUFU.EX2 R200, R28 ;  /* 0x0000001c00c87308 */ /* 0x0005220000000800 */
[----:B------:R-:W-:Y:S02]  /*132c0*/  MOV R204, R177 ;  /* 0x000000b100cc7202 */ /* 0x000fe40000000f00 */
[----:B------:R-:W-:Y:S02]  /*132d0*/  MOV R177, R164 ;  /* 0x000000a400b17202 */ /* 0x000fe40000000f00 */
[C---:B------:R-:W-:Y:S05]  /*132e0*/  HMMA.16816.F32 R112, R24.reuse, R30, R112 ;  /* 0x0000001e1870723c */ /* 0x040fea0000001870 */
[----:B------:R5:W-:Y:S01]  /*132f0*/  MUFU.EX2 R164, R40 ;  /* 0x0000002800a47308 */ /* 0x000be20000000800 */
[--C-:B--2---:R-:W-:Y:S09]  /*13300*/  FFMA.FTZ R28, R41, c[0x0][0x2d0], -R50.reuse ;  /* 0x0000b400291c7a23 */ /* 0x104ff20000010832 */
[----:B------:R2:W-:Y:S01]  /*13310*/  MUFU.EX2 R166, R28 ;  /* 0x0000001c00a67308 */ /* 0x0005e20000000800 */
[----:B-----5:R-:W-:Y:S01]  /*13320*/  LDSM.16.MT88.4 R40, [R226+0x900] ;  /* 0x00090000e228783b */ /* 0x020fe20000004200 */
[-C--:B-1----:R-:W-:Y:S08]  /*13330*/  HMMA.16816.F32 R116, R24, R36.reuse, R116 ;  /* 0x000000241874723c */ /* 0x082ff00000001874 */
[C---:B------:R-:W-:Y:S04]  /*13340*/  HMMA.16816.F32 R120, R32.reuse, R36, R120 ;  /* 0x000000242078723c */ /* 0x040fe80000001878 */
[--C-:B--2---:R-:W-:Y:S04]  /*13350*/  FFMA.FTZ R28, R44, c[0x0][0x2d0], -R50.reuse ;  /* 0x0000b4002c1c7a23 */ /* 0x104fe80000010832 */
[-C--:B------:R-:W-:Y:S01]  /*13360*/  HMMA.16816.F32 R124, R32, R38.reuse, R124 ;  /* 0x00000026207c723c */ /* 0x080fe2000000187c */
[----:B------:R-:W-:Y:S01]  /*13370*/  LDSM.16.MT88.4 R44, [R228+0x900] ;  /* 0x00090000e42c783b */ /* 0x000fe20000004200 */
[----:B------:R1:W2:Y:S02]  /*13380*/  MUFU.EX2 R165, R28 ;  /* 0x0000001c00a57308 */ /* 0x0002a40000000800 */
[----:B------:R-:W-:Y:S03]  /*13390*/  FFMA.FTZ R36, R171, c[0x0][0x2d0], -R50 ;  /* 0x0000b400ab247a23 */ /* 0x000fe60000010832 */
[----:B---3--:R-:W-:Y:S01]  /*133a0*/  F2FP.PACK_AB R32, R202, R218 ;  /* 0x000000daca20723e */ /* 0x008fe200000000ff */
[----:B------:R-:W-:Y:S04]  /*133b0*/  HMMA.16816.F32 R128, R24, R38, R128 ;  /* 0x000000261880723c */ /* 0x000fe80000001880 */
[----:B------:R3:W5:Y:S01]  /*133c0*/  MUFU.EX2 R51, R36 ;  /* 0x0000002400337308 */ /* 0x0007620000000800 */
[----:B----4-:R-:W-:Y:S02]  /*133d0*/  F2FP.PACK_AB R34, R200, R201 ;  /* 0x000000c9c822723e */ /* 0x010fe400000000ff */
[----:B------:R-:W-:Y:S02]  /*133e0*/  F2FP.PACK_AB R24, R251, R252 ;  /* 0x000000fcfb18723e */ /* 0x000fe400000000ff */
[----:B------:R-:W-:Y:S03]  /*133f0*/  F2FP.PACK_AB R25, R223, R250 ;  /* 0x000000fadf19723e */ /* 0x000fe600000000ff */
[----:B------:R-:W-:Y:S02]  /*13400*/  F2FP.PACK_AB R26, R221, R222 ;  /* 0x000000dedd1a723e */ /* 0x000fe400000000ff */
[----:B------:R-:W-:Y:S01]  /*13410*/  F2FP.PACK_AB R27, R219, R220 ;  /* 0x000000dcdb1b723e */ /* 0x000fe200000000ff */
[----:B-1----:R-:W1:Y:S01]  /*13420*/  LDSM.16.MT88.4 R28, [R225+0x900] ;  /* 0x00090000e11c783b */ /* 0x002e620000004200 */
[----:B--2---:R-:W-:Y:S07]  /*13430*/  F2FP.PACK_AB R33, R165, R166 ;  /* 0x000000a6a521723e */ /* 0x004fee00000000ff */
[----:B---3--:R-:W2:Y:S01]  /*13440*/  LDSM.16.MT88.4 R36, [R227+0x900] ;  /* 0x00090000e324783b */ /* 0x008ea20000004200 */
[----:B-----5:R-:W-:Y:S01]  /*13450*/  F2FP.PACK_AB R35, R51, R164 ;  /* 0x000000a43323723e */ /* 0x020fe200000000ff */
[-C--:B-1----:R-:W-:Y:S08]  /*13460*/  HMMA.16816.F32 R4, R24, R28.reuse, R4 ;  /* 0x0000001c1804723c */ /* 0x082ff00000001804 */
        /* <DEDUP_REMOVED lines=8> */
[----:B------:R3:W-:Y:S01]  /*134f0*/  MUFU.EX2 R198, R40 ;  /* 0x0000002800c67308 */ /* 0x0007e20000000800 */
[----:B------:R-:W-:Y:S04]  /*13500*/  MOV R208, R184 ;  /* 0x000000b800d07202 */ /* 0x000fe80000000f00 */
[C---:B------:R-:W-:Y:S08]  /*13510*/  HMMA.16816.F32 R144, R24.reuse, R42, R144 ;  /* 0x0000002a1890723c */ /* 0x040ff00000001890 */
[-C--:B------:R-:W-:Y:S08]  /*13520*/  HMMA.16816.F32 R148, R24, R44.reuse, R148 ;  /* 0x0000002c1894723c */ /* 0x080ff00000001894 */
[C---:B------:R-:W-:Y:S04]  /*13530*/  HMMA.16816.F32 R152, R32.reuse, R44, R152 ;  /* 0x0000002c2098723c */ /* 0x040fe80000001898 */
[--C-:B---3--:R-:W-:Y:S02]  /*13540*/  FFMA.FTZ R40, R209, c[0x0][0x2d0], -R23.reuse ;  /* 0x0000b400d1287a23 */ /* 0x108fe40000010817 */
[----:B------:R-:W3:Y:S02]  /*13550*/  LDL.LU R209, [R1+0x18] ;  /* 0x0000180001d17983 */ /* 0x000ee40000300800 */
[-C--:B------:R-:W-:Y:S01]  /*13560*/  HMMA.16816.F32 R156, R32, R46.reuse, R156 ;  /* 0x0000002e209c723c */ /* 0x080fe2000000189c */
[----:B------:R4:W-:Y:S07]  /*13570*/  MUFU.EX2 R199, R40 ;  /* 0x0000002800c77308 */ /* 0x0009ee0000000800 */
[C---:B------:R-:W-:Y:S08]  /*13580*/  HMMA.16816.F32 R160, R24.reuse, R46, R160 ;  /* 0x0000002e18a0723c */ /* 0x040ff000000018a0 */
[-C--:B--2---:R-:W-:Y:S08]  /*13590*/  HMMA.16816.F32 R52, R24, R36.reuse, R52 ;  /* 0x000000241834723c */ /* 0x084ff00000001834 */
[C---:B------:R-:W-:Y:S01]  /*135a0*/  HMMA.16816.F32 R56, R32.reuse, R36, R56 ;  /* 0x000000242038723c */ /* 0x040fe20000001838 */
[----:B----4-:R-:W2:Y:S06]  /*135b0*/  LDSM.16.MT88.4 R40, [R226+0x2100] ;  /* 0x00210000e228783b */ /* 0x010eac0000004200 */
[--C-:B------:R-:W-:Y:S01]  /*135c0*/  FFMA.FTZ R36, R205, c[0x0][0x2d0], -R48.reuse ;  /* 0x0000b400cd247a23 */ /* 0x100fe20000010830 */
[-C--:B------:R-:W-:Y:S03]  /*135d0*/  HMMA.16816.F32 R60, R32, R38.reuse, R60 ;  /* 0x00000026203c723c */ /* 0x080fe6000000183c */
[----:B------:R4:W-:Y:S01]  /*135e0*/  MUFU.EX2 R197, R36 ;  /* 0x0000002400c57308 */ /* 0x0009e20000000800 */
[----:B------:R-:W-:Y:S04]  /*135f0*/  MOV R205, R183 ;  /* 0x000000b700cd7202 */ /* 0x000fe80000000f00 */
[C---:B------:R-:W-:Y:S08]  /*13600*/  HMMA.16816.F32 R64, R24.reuse, R38, R64 ;  /* 0x000000261840723c */ /* 0x040ff00000001840 */
[-C--:B-1----:R-:W-:Y:S08]  /*13610*/  HMMA.16816.F32 R68, R24, R28.reuse, R68 ;  /* 0x0000001c1844723c */ /* 0x082ff00000001844 */
[C---:B------:R-:W-:Y:S04]  /*13620*/  HMMA.16816.F32 R72, R32.reuse, R28, R72 ;  /* 0x0000001c2048723c */ /* 0x040fe80000001848 */
[--C-:B----4-:R-:W-:Y:S01]  /*13630*/  FFMA.FTZ R36, R206, c[0x0][0x2d0], -R48.reuse ;  /* 0x0000b400ce247a23 */ /* 0x110fe20000010830 */
[----:B------:R-:W-:Y:S03]  /*13640*/  MOV R206, R182 ;  /* 0x000000b600ce7202 */ /* 0x000fe60000000f00 */
[-C--:B------:R-:W-:Y:S01]  /*13650*/  HMMA.16816.F32 R76, R32, R30.reuse, R76 ;  /* 0x0000001e204c723c */ /* 0x080fe2000000184c */
[----:B------:R1:W-:Y:S07]  /*13660*/  MUFU.EX2 R196, R36 ;  /* 0x0000002400c47308 */ /* 0x0003ee0000000800 */
[C---:B------:R-:W-:Y:S01]  /*13670*/  HMMA.16816.F32 R80, R24.reuse, R30, R80 ;  /* 0x0000001e1850723c */ /* 0x040fe20000001850 */
[----:B------:R-:W-:Y:S07]  /*13680*/  LDSM.16.MT88.4 R28, [R227+0x2100] ;  /* 0x00210000e31c783b */ /* 0x000fee0000004200 */
[-C--:B--2---:R-:W-:Y:S08]  /*13690*/  HMMA.16816.F32 R84, R24, R40.reuse, R84 ;  /* 0x000000281854723c */ /* 0x084ff00000001854 */
[C---:B------:R-:W-:Y:S04]  /*136a0*/  HMMA.16816.F32 R88, R32.reuse, R40, R88 ;  /* 0x000000282058723c */ /* 0x040fe80000001858 */
[--C-:B-1----:R-:W-:Y:S01]  /*136b0*/  FFMA.FTZ R36, R215, c[0x0][0x2d0], -R23.reuse ;  /* 0x0000b400d7247a23 */ /* 0x102fe20000010817 */
[----:B------:R-:W-:Y:S01]  /*136c0*/  MOV R215, R181 ;  /* 0x000000b500d77202 */ /* 0x000fe20000000f00 */
[----:B------:R-:W-:Y:S01]  /*136d0*/  FFMA.FTZ R23, R217, c[0x0][0x2d0], -R23 ;  /* 0x0000b400d9177a23 */ /* 0x000fe20000010817 */
[----:B------:R-:W-:Y:S01]  /*136e0*/  MOV R217, R180 ;  /* 0x000000b400d97202 */ /* 0x000fe20000000f00 */
[-C--:B------:R-:W-:Y:S01]  /*136f0*/  HMMA.16816.F32 R92, R32, R42.reuse, R92 ;  /* 0x0000002a205c723c */ /* 0x080fe2000000185c */
[----:B------:R1:W-:Y:S07]  /*13700*/  MUFU.EX2 R195, R36 ;  /* 0x0000002400c37308 */ /* 0x0003ee0000000800 */
[C---:B------:R-:W-:Y:S01]  /*13710*/  HMMA.16816.F32 R96, R24.reuse, R42, R96 ;  /* 0x0000002a1860723c */ /* 0x040fe20000001860 */
[----:B------:R-:W-:Y:S02]  /*13720*/  LDSM.16.MT88.4 R40, [R227+0x1100] ;  /* 0x00110000e328783b */ /* 0x000fe40000004200 */
[----:B------:R2:W-:Y:S06]  /*13730*/  MUFU.EX2 R194, R23 ;  /* 0x0000001700c27308 */ /* 0x0005ec0000000800 */
[----:B-1----:R-:W1:Y:S03]  /*13740*/  LDSM.16.MT88.4 R36, [R228+0x2100] ;  /* 0x00210000e424783b */ /* 0x002e660000004200 */
[--C-:B--2---:R-:W-:Y:S01]  /*13750*/  FFMA.FTZ R23, R210, c[0x0][0x2d0], -R48.reuse ;  /* 0x0000b400d2177a23 */ /* 0x104fe20000010830 */
[----:B------:R-:W-:Y:S01]  /*13760*/  MOV R210, R179 ;  /* 0x000000b300d27202 */ /* 0x000fe20000000f00 */
[----:B------:R-:W-:Y:S01]  /*13770*/  FFMA.FTZ R48, R214, c[0x0][0x2d0], -R48 ;  /* 0x0000b400d6307a23 */ /* 0x000fe20000010830 */
[----:B------:R-:W-:Y:S01]  /*13780*/  MOV R214, R170 ;  /* 0x000000aa00d67202 */ /* 0x000fe20000000f00 */
[----:B------:R2:W-:Y:S10]  /*13790*/  MUFU.EX2 R171, R23 ;  /* 0x0000001700ab7308 */ /* 0x0005f40000000800 */
[----:B------:R-:W-:Y:S01]  /*137a0*/  MUFU.EX2 R170, R48 ;  /* 0x0000003000aa7308 */ /* 0x000fe20000000800 */
[--C-:B--2---:R-:W-:Y:S01]  /*137b0*/  FFMA.FTZ R23, R211, c[0x0][0x2d0], -R49.reuse ;  /* 0x0000b400d3177a23 */ /* 0x104fe20000010831 */
[-C--:B-1----:R-:W-:Y:S01]  /*137c0*/  HMMA.16816.F32 R100, R24, R36.reuse, R100 ;  /* 0x000000241864723c */ /* 0x082fe20000001864 */
[----:B------:R-:W2:Y:S07]  /*137d0*/  LDL.LU R211, [R1+0x14] ;  /* 0x0000140001d37983 */ /* 0x000eae0000300800 */
[----:B------:R1:W-:Y:S01]  /*137e0*/  MUFU.EX2 R48, R23 ;  /* 0x0000001700307308 */ /* 0x0003e20000000800 */
[C---:B------:R-:W-:Y:S08]  /*137f0*/  HMMA.16816.F32 R104, R32.reuse, R36, R104 ;  /* 0x000000242068723c */ /* 0x040ff00000001868 */
[-C--:B------:R-:W-:Y:S08]  /*13800*/  HMMA.16816.F32 R108, R32, R38.reuse, R108 ;  /* 0x00000026206c723c */ /* 0x080ff0000000186c */
[C---:B------:R-:W-:Y:S01]  /*13810*/  HMMA.16816.F32 R112, R24.reuse, R38, R112 ;  /* 0x000000261870723c */ /* 0x040fe20000001870 */
[----:B------:R-:W-:Y:S03]  /*13820*/  LDSM.16.MT88.4 R36, [R228+0x1100] ;  /* 0x00110000e424783b */ /* 0x000fe60000004200 */
[--C-:B-1----:R-:W-:Y:S01]  /*13830*/  FFMA.FTZ R23, R212, c[0x0][0x2d0], -R49.reuse ;  /* 0x0000b400d4177a23 */ /* 0x102fe20000010831 */
[----:B------:R-:W-:Y:S03]  /*13840*/  MOV R212, R178 ;  /* 0x000000b200d47202 */ /* 0x000fe60000000f00 */
[-C--:B------:R-:W-:Y:S01]  /*13850*/  HMMA.16816.F32 R116, R24, R28.reuse, R116 ;  /* 0x0000001c1874723c */ /* 0x080fe20000001874 */
[----:B------:R1:W4:Y:S07]  /*13860*/  MUFU.EX2 R47, R23 ;  /* 0x00000017002f7308 */ /* 0x00032e0000000800 */
[C---:B------:R-:W-:Y:S08]  /*13870*/  HMMA.16816.F32 R120, R32.reuse, R28, R120 ;  /* 0x0000001c2078723c */ /* 0x040ff00000001878 */
[-C--:B------:R-:W-:Y:S01]  /*13880*/  HMMA.16816.F32 R124, R32, R30.reuse, R124 ;  /* 0x0000001e207c723c */ /* 0x080fe2000000187c */
[----:B------:R-:W5:Y:S07]  /*13890*/  LDSM.16.MT88.4 R32, [R226+0x1100] ;  /* 0x00110000e220783b */ /* 0x000f6e0000004200 */
[----:B------:R-:W-:Y:S04]  /*138a0*/  HMMA.16816.F32 R128, R24, R30, R128 ;  /* 0x0000001e1880723c */ /* 0x000fe80000001880 */
[--C-:B-1----:R-:W-:Y:S01]  /*138b0*/  FFMA.FTZ R23, R213, c[0x0][0x2d0], -R49.reuse ;  /* 0x0000b400d5177a23 */ /* 0x102fe20000010831 */
[----:B----4-:R-:W-:Y:S01]  /*138c0*/  F2FP.PACK_AB R28, R47, R48 ;  /* 0x000000302f1c723e */ /* 0x010fe200000000ff */
[----:B------:R-:W4:Y:S01]  /*138d0*/  LDL.LU R213, [R1+0xc] ;  /* 0x00000c0001d57983 */ /* 0x000f220000300800 */
[----:B------:R-:W-:Y:S01]  /*138e0*/  FFMA.FTZ R49, R216, c[0x0][0x2d0], -R49 ;  /* 0x0000b400d8317a23 */ /* 0x000fe20000010831 */
[----:B------:R1:W-:Y:S01]  /*138f0*/  MUFU.EX2 R46, R23 ;  /* 0x00000017002e7308 */ /* 0x0003e20000000800 */
[----:B------:R-:W-:Y:S03]  /*13900*/  F2FP.PACK_AB R24, R199, R198 ;  /* 0x000000c6c718723e */ /* 0x000fe600000000ff */
[----:B------:R-:W-:Y:S02]  /*13910*/  F2FP.PACK_AB R25, R196, R197 ;  /* 0x000000c5c419723e */ /* 0x000fe400000000ff */
[----:B------:R-:W-:Y:S02]  /*13920*/  F2FP.PACK_AB R26, R194, R195 ;  /* 0x000000c3c21a723e */ /* 0x000fe400000000ff */
[----:B------:R-:W-:Y:S02]  /*13930*/  F2FP.PACK_AB R27, R170, R171 ;  /* 0x000000abaa1b723e */ /* 0x000fe400000000ff */
[----:B------:R-:W5:Y:S01]  /*13940*/  MUFU.EX2 R49, R49 ;  /* 0x0000003100317308 */ /* 0x000f620000000800 */
[----:B------:R-:W-:Y:S01]  /*13950*/  MOV R216, R177 ;  /* 0x000000b100d87202 */ /* 0x000fe20000000f00 */
[--C-:B-1----:R-:W-:Y:S02]  /*13960*/  FFMA.FTZ R23, R172, c[0x0][0x2d0], -R50.reuse ;  /* 0x0000b400ac177a23 */ /* 0x102fe40000010832 */
[----:B------:R-:W4:Y:S06]  /*13970*/  LDL.LU R172, [R1+0x10] ;  /* 0x0000100001ac7983 */ /* 0x000f2c0000300800 */
[----:B------:R1:W-:Y:S01]  /*13980*/  MUFU.EX2 R44, R23 ;  /* 0x00000017002c7308 */ /* 0x0003e20000000800 */
[----:B-----5:R-:W-:Y:S01]  /*13990*/  F2FP.PACK_AB R30, R49, R46 ;  /* 0x0000002e311e723e */ /* 0x020fe200000000ff */
[--C-:B-1----:R-:W-:Y:S01]  /*139a0*/  FFMA.FTZ R23, R174, c[0x0][0x2d0], -R50.reuse ;  /* 0x0000b400ae177a23 */ /* 0x102fe20000010832 */
[----:B------:R-:W-:Y:S02]  /*139b0*/  MOV R174, R176 ;  /* 0x000000b000ae7202 */ /* 0x000fe40000000f00 */
[-C--:B------:R-:W-:Y:S05]  /*139c0*/  HMMA.16816.F32 R176, R24, R188.reuse, R4 ;  /* 0x000000bc18b0723c */ /* 0x080fea0000001804 */
[----:B------:R1:W5:Y:S01]  /*139d0*/  MUFU.EX2 R45, R23 ;  /* 0x00000017002d7308 */ /* 0x0003620000000800 */
[----:B------:R-:W2:Y:S01]  /*139e0*/  LDSM.16.MT88.4 R4, [R225+0x2900] ;  /* 0x00290000e104783b */ /* 0x000ea20000004200 */
[--C-:B-1----:R-:W-:Y:S01]  /*139f0*/  FFMA.FTZ R23, R173, c[0x0][0x2d0], -R50.reuse ;  /* 0x0000b400ad177a23 */ /* 0x102fe20000010832 */
[----:B-----5:R-:W-:Y:S01]  /*13a00*/  F2FP.PACK_AB R29, R45, R44 ;  /* 0x0000002c2d1d723e */ /* 0x020fe200000000ff */
[----:B------:R-:W-:Y:S06]  /*13a10*/  FFMA.FTZ R50, R22, c[0x0][0x2d0], -R50 ;  /* 0x0000b40016327a23 */ /* 0x000fec0000010832 */
[----:B------:R-:W-:Y:S10]  /*13a20*/  MUFU.EX2 R23, R23 ;  /* 0x0000001700177308 */ /* 0x000ff40000000800 */
[----:B------:R-:W1:Y:S02]  /*13a30*/  MUFU.EX2 R50, R50 ;  /* 0x0000003200327308 */ /* 0x000e640000000800 */
[----:B-1----:R-:W-:Y:S07]  /*13a40*/  F2FP.PACK_AB R31, R50, R23 ;  /* 0x00000017321f723e */ /* 0x002fee00000000ff */
[C---:B------:R-:W-:Y:S01]  /*13a50*/  HMMA.16816.F32 R180, R28.reuse, R188, R8 ;  /* 0x000000bc1cb4723c */ /* 0x040fe20000001808 */
[----:B------:R-:W1:Y:S07]  /*13a60*/  LDSM.16.MT88.4 R8, [R226+0x2900] ;  /* 0x00290000e208783b */ /* 0x000e6e0000004200 */
[-C--:B------:R-:W-:Y:S01]  /*13a70*/  HMMA.16816.F32 R184, R28, R190.reuse, R12 ;  /* 0x000000be1cb8723c */ /* 0x080fe2000000180c */
[----:B------:R-:W5:Y:S07]  /*13a80*/  LDSM.16.MT88.4 R12, [R228+0x2900] ;  /* 0x00290000e40c783b */ /* 0x000f6e0000004200 */
[C---:B------:R-:W-:Y:S01]  /*13a90*/  HMMA.16816.F32 R188, R24.reuse, R190, R16 ;  /* 0x000000be18bc723c */ /* 0x040fe20000001810 */
[----:B------:R-:W1:Y:S07]  /*13aa0*/  LDSM.16.MT88.4 R16, [R227+0x2900] ;  /* 0x00290000e310783b */ /* 0x000e6e0000004200 */
        /* <DEDUP_REMOVED lines=12> */
[-C--:B--2---:R-:W-:Y:S08]  /*13b70*/  HMMA.16816.F32 R68, R24, R4.reuse, R68 ;  /* 0x000000041844723c */ /* 0x084ff00000001844 */
[C---:B------:R-:W-:Y:S07]  /*13b80*/  HMMA.16816.F32 R72, R28.reuse, R4, R72 ;  /* 0x000000041c48723c */ /* 0x040fee0000001848 */
[----:B------:R-:W-:Y:S01]  /*13b90*/  FFMA.FTZ R4, R2, R211, R212 ;  /* 0x000000d302047223 */ /* 0x000fe200000100d4 */
[-C--:B------:R-:W-:Y:S04]  /*13ba0*/  HMMA.16816.F32 R76, R28, R6.reuse, R76 ;  /* 0x000000061c4c723c */ /* 0x080fe8000000184c */
[----:B------:R-:W-:Y:S04]  /*13bb0*/  FADD.FTZ R4, R217, R4 ;  /* 0x00000004d9047221 */ /* 0x000fe80000010000 */
[C---:B------:R-:W-:Y:S04]  /*13bc0*/  HMMA.16816.F32 R80, R24.reuse, R6, R80 ;  /* 0x000000061850723c */ /* 0x040fe80000001850 */
[----:B------:R-:W-:Y:S02]  /*13bd0*/  FADD.FTZ R5, R205, R4 ;  /* 0x00000004cd057221 */ /* 0x000fe40000010000 */
[----:B---3--:R-:W-:Y:S02]  /*13be0*/  FFMA.FTZ R4, R0, R209, R175 ;  /* 0x000000d100047223 */ /* 0x008fe400000100af */
[-C--:B-1----:R-:W-:Y:S04]  /*13bf0*/  HMMA.16816.F32 R84, R24, R8.reuse, R84 ;  /* 0x000000081854723c */ /* 0x082fe80000001854 */
[----:B------:R-:W-:Y:S02]  /*13c00*/  FADD.FTZ R0, R203, R5 ;  /* 0x00000005cb007221 */ /* 0x000fe40000010000 */
[----:B------:R-:W-:Y:S02]  /*13c10*/  FADD.FTZ R4, R192, R4 ;  /* 0x00000004c0047221 */ /* 0x000fe40000010000 */
[C---:B------:R-:W-:Y:S04]  /*13c20*/  HMMA.16816.F32 R88, R28.reuse, R8, R88 ;  /* 0x000000081c58723c */ /* 0x040fe80000001858 */
[----:B------:R-:W-:Y:S02]  /*13c30*/  FADD.FTZ R4, R193, R4 ;  /* 0x00000004c1047221 */ /* 0x000fe40000010000 */
[----:B------:R-:W-:Y:S02]  /*13c40*/  FADD.FTZ R5, R218, R0 ;  /* 0x00000000da057221 */ /* 0x000fe40000010000 */
[-C--:B------:R-:W-:Y:S04]  /*13c50*/  HMMA.16816.F32 R92, R28, R10.reuse, R92 ;  /* 0x0000000a1c5c723c */ /* 0x080fe8000000185c */
[----:B----4-:R-:W-:Y:S02]  /*13c60*/  FFMA.FTZ R20, R20, R213, R216 ;  /* 0x000000d514147223 */ /* 0x010fe400000100d8 */
[----:B------:R-:W-:Y:S02]  /*13c70*/  FADD.FTZ R4, R207, R4 ;  /* 0x00000004cf047221 */ /* 0x000fe40000010000 */
[----:B------:R-:W-:Y:S01]  /*13c80*/  FADD.FTZ R20, R210, R20 ;  /* 0x00000014d2147221 */ /* 0x000fe20000010000 */
[C---:B------:R-:W-:Y:S04]  /*13c90*/  HMMA.16816.F32 R96, R24.reuse, R10, R96 ;  /* 0x0000000a1860723c */ /* 0x040fe80000001860 */
[----:B------:R-:W-:Y:S02]  /*13ca0*/  FADD.FTZ R20, R206, R20 ;  /* 0x00000014ce147221 */ /* 0x000fe40000010000 */
[----:B------:R-:W-:Y:S01]  /*13cb0*/  FADD.FTZ R4, R166, R4 ;  /* 0x00000004a6047221 */ /* 0x000fe20000010000 */
[----:B------:R-:W-:Y:S01]  /*13cc0*/  MOV R166, R167 ;  /* 0x000000a700a67202 */ /* 0x000fe20000000f00 */
[----:B------:R-:W-:Y:S01]  /*13cd0*/  FADD.FTZ R5, R202, R5 ;  /* 0x00000005ca057221 */ /* 0x000fe20000010000 */
[-C--:B-----5:R-:W-:Y:S03]  /*13ce0*/  HMMA.16816.F32 R100, R24, R12.reuse, R100 ;  /* 0x0000000c1864723c */ /* 0x0a0fe60000001864 */
[----:B------:R-:W-:Y:S01]  /*13cf0*/  FADD.FTZ R4, R165, R4 ;  /* 0x00000004a5047221 */ /* 0x000fe20000010000 */
[----:B------:R-:W-:Y:S03]  /*13d00*/  MOV R165, R168 ;  /* 0x000000a800a57202 */ /* 0x000fe60000000f00 */
[----:B------:R-:W-:Y:S01]  /*13d10*/  FADD.FTZ R4, R164, R4 ;  /* 0x00000004a4047221 */ /* 0x000fe20000010000 */
[C---:B------:R-:W-:Y:S04]  /*13d20*/  HMMA.16816.F32 R104, R28.reuse, R12, R104 ;  /* 0x0000000c1c68723c */ /* 0x040fe80000001868 */
[----:B------:R-:W-:Y:S01]  /*13d30*/  FADD.FTZ R4, R51, R4 ;  /* 0x0000000433047221 */ /* 0x000fe20000010000 */
[----:B------:R-:W-:Y:S01]  /*13d40*/  MOV R164, R169 ;  /* 0x000000a900a47202 */ /* 0x000fe20000000f00 */
[----:B------:R-:W-:Y:S02]  /*13d50*/  FFMA.FTZ R21, R21, R172, R174 ;  /* 0x000000ac15157223 */ /* 0x000fe400000100ae */
        /* <DEDUP_REMOVED lines=8> */
[-C--:B------:R-:W-:Y:S03]  /*13de0*/  HMMA.16816.F32 R116, R24, R16.reuse, R116 ;  /* 0x000000101874723c */ /* 0x080fe60000001874 */
[----:B------:R-:W-:Y:S02]  /*13df0*/  FADD.FTZ R7, R250, R2 ;  /* 0x00000002fa077221 */ /* 0x000fe40000010000 */
[----:B------:R-:W-:Y:S02]  /*13e00*/  FADD.FTZ R2, R251, R6 ;  /* 0x00000006fb027221 */ /* 0x000fe40000010000 */
        /* <DEDUP_REMOVED lines=20> */
[----:B------:R1:W-:Y:S01]  /*13f50*/  STL [R1+0x10], R5 ;  /* 0x0000100501007387 */ /* 0x0003e20000100800 */
[----:B------:R-:W-:Y:S02]  /*13f60*/  FADD.FTZ R2, R46, R2 ;  /* 0x000000022e027221 */ /* 0x000fe40000010000 */
[----:B------:R-:W-:Y:S01]  /*13f70*/  FADD.FTZ R4, R170, R4 ;  /* 0x00000004aa047221 */ /* 0x000fe20000010000 */
[----:B------:R-:W-:Y:S01]  /*13f80*/  MOV R170, R3 ;  /* 0x0000000300aa7202 */ /* 0x000fe20000000f00 */
[----:B------:R-:W-:Y:S02]  /*13f90*/  FADD.FTZ R2, R49, R2 ;  /* 0x0000000231027221 */ /* 0x000fe40000010000 */
[----:B------:R-:W-:Y:S01]  /*13fa0*/  FADD.FTZ R0, R23, R0 ;  /* 0x0000000017007221 */ /* 0x000fe20000010000 */
[----:B------:R1:W-:Y:S03]  /*13fb0*/  STL [R1+0xc], R4 ;  /* 0x00000c0401007387 */ /* 0x0003e60000100800 */
[----:B------:R-:W-:Y:S01]  /*13fc0*/  FADD.FTZ R0, R50, R0 ;  /* 0x0000000032007221 */ /* 0x000fe20000010000 */
[----:B------:R1:W-:Y:S04]  /*13fd0*/  STL [R1+0x14], R2 ;  /* 0x0000140201007387 */ /* 0x0003e80000100800 */
[----:B------:R1:W-:Y:S01]  /*13fe0*/  STL [R1+0x18], R0 ;  /* 0x0000180001007387 */ /* 0x0003e20000100800 */
[----:B------:R-:W-:-:S05]  /*13ff0*/  @P0 BRA `(.L_x_655) ;  /* 0xffffb5d000000947 */ /* 0x000fca000383ffff */
.L_x_637:
[----:B-1----:R-:W2:Y:S04]  /*14000*/  LDL.LU R0, [R1+0x10] ;  /* 0x0000100001007983 */ /* 0x002ea80000300800 */
[----:B------:R-:W3:Y:S04]  /*14010*/  LDL.LU R4, [R1+0xc] ;  /* 0x00000c0001047983 */ /* 0x000ee80000300800 */
[----:B------:R-:W4:Y:S04]  /*14020*/  LDL.LU R5, [R1+0x14] ;  /* 0x0000140001057983 */ /* 0x000f280000300800 */
[----:B------:R-:W4:Y:S01]  /*14030*/  LDL.LU R2, [R1+0x18] ;  /* 0x0000180001027983 */ /* 0x000f220000300800 */
[----:B------:R-:W-:-:S02]  /*14040*/  MOV R18, 0xff800000 ;  /* 0xff80000000127802 */ /* 0x000fc40000000f00 */
[----:B------:R-:W-:Y:S02]  /*14050*/  MOV R19, 0xff800000 ;  /* 0xff80000000137802 */ /* 0x000fe40000000f00 */
[----:B------:R-:W-:Y:S02]  /*14060*/  MOV R20, 0xff800000 ;  /* 0xff80000000147802 */ /* 0x000fe40000000f00 */
[----:B------:R-:W-:Y:S02]  /*14070*/  MOV R21, 0xff800000 ;  /* 0xff80000000157802 */ /* 0x000fe40000000f00 */
[----:B------:R-:W-:Y:S01]  /*14080*/  PLOP3.LUT P4, PT, PT, PT, PT, 0x8, 0x0 ;  /* 0x000000000000781c */ /* 0x000fe20003f8e170 */
[----:B--2---:R-:W1:Y:S04]  /*14090*/  SHFL.BFLY PT, R11, R0, 0x2, 0x1f ;  /* 0x0c401f00000b7f89 */ /* 0x004e6800000e0000 */
[----:B---3--:R-:W2:Y:S04]  /*140a0*/  SHFL.BFLY PT, R9, R4, 0x2, 0x1f ;  /* 0x0c401f0004097f89 */ /* 0x008ea800000e0000 */
[----:B----4-:R-:W3:Y:S04]  /*140b0*/  SHFL.BFLY PT, R7, R5, 0x2, 0x1f ;  /* 0x0c401f0005077f89 */ /* 0x010ee800000e0000 */
[----:B------:R-:W4:Y:S01]  /*140c0*/  SHFL.BFLY PT, R6, R2, 0x2, 0x1f ;  /* 0x0c401f0002067f89 */ /* 0x000f2200000e0000 */
[----:B-1----:R-:W-:-:S02]  /*140d0*/  FADD.FTZ R11, R11, R0 ;  /* 0x000000000b0b7221 */ /* 0x002fc40000010000 */
[----:B--2---:R-:W-:-:S03]  /*140e0*/  FADD.FTZ R9, R9, R4 ;  /* 0x0000000409097221 */ /* 0x004fc60000010000 */
[----:B------:R-:W1:Y:S01]  /*140f0*/  SHFL.BFLY PT, R0, R11, 0x1, 0x1f ;  /* 0x0c201f000b007f89 */ /* 0x000e6200000e0000 */
[----:B---3--:R-:W-:-:S03]  /*14100*/  FADD.FTZ R7, R7, R5 ;  /* 0x0000000507077221 */ /* 0x008fc60000010000 */
[----:B------:R-:W2:Y:S01]  /*14110*/  SHFL.BFLY PT, R4, R9, 0x1, 0x1f ;  /* 0x0c201f0009047f89 */ /* 0x000ea200000e0000 */
[----:B----4-:R-:W-:-:S03]  /*14120*/  FADD.FTZ R6, R6, R2 ;  /* 0x0000000206067221 */ /* 0x010fc60000010000 */
[----:B------:R-:W3:Y:S04]  /*14130*/  SHFL.BFLY PT, R2, R7, 0x1, 0x1f ;  /* 0x0c201f0007027f89 */ /* 0x000ee800000e0000 */
[----:B------:R-:W4:Y:S01]  /*14140*/  SHFL.BFLY PT, R5, R6, 0x1, 0x1f ;  /* 0x0c201f0006057f89 */ /* 0x000f2200000e0000 */
[----:B-1----:R-:W-:Y:S01]  /*14150*/  FADD.FTZ R11, R11, R0 ;  /* 0x000000000b0b7221 */ /* 0x002fe20000010000 */
[----:B------:R-:W-:Y:S01]  /*14160*/  MOV R0, RZ ;  /* 0x000000ff00007202 */ /* 0x000fe20000000f00 */
[----:B--2---:R-:W-:-:S03]  /*14170*/  FADD.FTZ R9, R9, R4 ;  /* 0x0000000409097221 */ /* 0x004fc60000010000 */
[----:B------:R-:W-:Y:S02]  /*14180*/  FSETP.NE.FTZ.AND P3, PT, R11, RZ, PT ;  /* 0x000000ff0b00720b */ /* 0x000fe40003f75000 */
[----:B------:R-:W-:Y:S01]  /*14190*/  MOV R4, RZ ;  /* 0x000000ff00047202 */ /* 0x000fe20000000f00 */
[----:B---3--:R-:W-:Y:S01]  /*141a0*/  FADD.FTZ R7, R7, R2 ;  /* 0x0000000207077221 */ /* 0x008fe20000010000 */
[----:B------:R-:W-:Y:S02]  /*141b0*/  FSETP.NE.FTZ.AND P2, PT, R9, RZ, PT ;  /* 0x000000ff0900720b */ /* 0x000fe40003f55000 */
[----:B------:R-:W-:Y:S01]  /*141c0*/  MOV R2, RZ ;  /* 0x000000ff00027202 */ /* 0x000fe20000000f00 */
[----:B----4-:R-:W-:Y:S01]  /*141d0*/  FADD.FTZ R6, R5, R6 ;  /* 0x0000000605067221 */ /* 0x010fe20000010000 */
[----:B------:R-:W-:-:S05]  /*141e0*/  FSETP.NE.FTZ.AND P1, PT, R7, RZ, PT ;  /* 0x000000ff0700720b */ /* 0x000fca0003f35000 */
[----:B------:R-:W1:Y:S01]  /*141f0*/  @P3 MUFU.RCP R0, R11 ;  /* 0x0000000b00003308 */ /* 0x000e620000001000 */
[----:B------:R-:W-:-:S07]  /*14200*/  FSETP.NE.FTZ.AND P0, PT, R6, RZ, PT ;  /* 0x000000ff0600720b */ /* 0x000fce0003f15000 */
[----:B------:R-:W-:Y:S06]  /*14210*/  @P2 MUFU.RCP R4, R9 ;  /* 0x0000000900042308 */ /* 0x000fec0000001000 */
[----:B------:R-:W-:Y:S01]  /*14220*/  @P0 MOV R8, 0x3f317218 ;  /* 0x3f31721800080802 */ /* 0x000fe20000000f00 */
[C---:B-1----:R-:W-:Y:S01]  /*14230*/  FMUL.FTZ R176, R0.reuse, R176 ;  /* 0x000000b000b07220 */ /* 0x042fe20000410000 */
[----:B------:R-:W1:Y:S01]  /*14240*/  @P1 MUFU.RCP R2, R7 ;  /* 0x0000000700021308 */ /* 0x000e620000001000 */
[C---:B------:R-:W-:Y:S02]  /*14250*/  FMUL.FTZ R177, R0.reuse, R177 ;  /* 0x000000b100b17220 */ /* 0x040fe40000410000 */
[----:B------:R-:W-:-:S02]  /*14260*/  FMUL.FTZ R188, R0, R188 ;  /* 0x000000bc00bc7220 */ /* 0x000fc40000410000 */
[C---:B------:R-:W-:Y:S02]  /*14270*/  FMUL.FTZ R189, R0.reuse, R189 ;  /* 0x000000bd00bd7220 */ /* 0x040fe40000410000 */
[C---:B------:R-:W-:Y:S01]  /*14280*/  FMUL.FTZ R132, R0.reuse, R132 ;  /* 0x0000008400847220 */ /* 0x040fe20000410000 */
[----:B------:R-:W-:Y:S01]  /*14290*/  @P3 MUFU.LG2 R11, R11 ;  /* 0x0000000b000b3308 */ /* 0x000fe20000000c00 */
[C---:B------:R-:W-:Y:S02]  /*142a0*/  FMUL.FTZ R133, R0.reuse, R133 ;  /* 0x0000008500857220 */ /* 0x040fe40000410000 */
[C---:B------:R-:W-:Y:S02]  /*142b0*/  FMUL.FTZ R144, R0.reuse, R144 ;  /* 0x0000009000907220 */ /* 0x040fe40000410000 */
[C---:B------:R-:W-:Y:S02]  /*142c0*/  FMUL.FTZ R145, R0.reuse, R145 ;  /* 0x0000009100917220 */ /* 0x040fe40000410000 */
[C---:B------:R-:W-:Y:S01]  /*142d0*/  FMUL.FTZ R148, R0.reuse, R148 ;  /* 0x0000009400947220 */ /* 0x040fe20000410000 */
[----:B------:R-:W-:Y:S01]  /*142e0*/  @P2 MUFU.LG2 R9, R9 ;  /* 0x0000000900092308 */ /* 0x000fe20000000c00 */
[----:B------:R-:W-:-:S02]  /*142f0*/  FMUL.FTZ R149, R0, R149 ;  /* 0x0000009500957220 */ /* 0x000fc40000410000 */
[C---:B------:R-:W-:Y:S02]  /*14300*/  FMUL.FTZ R160, R0.reuse, R160 ;  /* 0x000000a000a07220 */ /* 0x040fe40000410000 */
[C---:B------:R-:W-:Y:S02]  /*14310*/  FMUL.FTZ R161, R0.reuse, R161 ;  /* 0x000000a100a17220 */ /* 0x040fe40000410000 */
[C---:B------:R-:W-:Y:S01]  /*14320*/  FMUL.FTZ R52, R0.reuse, R52 ;  /* 0x0000003400347220 */ /* 0x040fe20000410000 */
[----:B------:R-:W-:Y:S01]  /*14330*/  @P1 MUFU.LG2 R7, R7 ;  /* 0x0000000700071308 */ /* 0x000fe20000000c00 */
        /* <DEDUP_REMOVED lines=19> */
[----:B------:R-:W-:Y:S01]  /*14470*/  MOV R0, RZ ;  /* 0x000000ff00007202 */ /* 0x000fe20000000f00 */
[C---:B-1----:R-:W-:Y:S02]  /*14480*/  FMUL.FTZ R180, R2.reuse, R180 ;  /* 0x000000b402b47220 */ /* 0x042fe40000410000 */
[----:B------:R-:W-:-:S02]  /*14490*/  FMUL.FTZ R181, R2, R181 ;  /* 0x000000b502b57220 */ /* 0x000fc40000410000 */
[C---:B------:R-:W-:Y:S01]  /*144a0*/  FMUL.FTZ R184, R2.reuse, R184 ;  /* 0x000000b802b87220 */ /* 0x040fe20000410000 */
[----:B------:R-:W1:Y:S01]  /*144b0*/  @P0 MUFU.RCP R0, R6 ;  /* 0x0000000600000308 */ /* 0x000e620000001000 */
[C---:B------:R-:W-:Y:S02]  /*144c0*/  FMUL.FTZ R185, R2.reuse, R185 ;  /* 0x000000b902b97220 */ /* 0x040fe40000410000 */
[C---:B------:R-:W-:Y:S02]  /*144d0*/  FMUL.FTZ R136, R2.reuse, R136 ;  /* 0x0000008802887220 */ /* 0x040fe40000410000 */
[C---:B------:R-:W-:Y:S02]  /*144e0*/  FMUL.FTZ R137, R2.reuse, R137 ;  /* 0x0000008902897220 */ /* 0x040fe40000410000 */
[C---:B------:R-:W-:Y:S01]  /*144f0*/  FMUL.FTZ R140, R2.reuse, R140 ;  /* 0x0000008c028c7220 */ /* 0x040fe20000410000 */
[----:B------:R-:W2:Y:S01]  /*14500*/  @P0 MUFU.LG2 R6, R6 ;  /* 0x0000000600060308 */ /* 0x000ea20000000c00 */
        /* <DEDUP_REMOVED lines=25> */
[----:B------:R-:W-:Y:S01]  /*146a0*/  @P2 MOV R2, 0x3f317218 ;  /* 0x3f31721800022802 */ /* 0x000fe20000000f00 */
        /* <DEDUP_REMOVED lines=32> */
[----:B------:R-:W-:Y:S01]  /*148b0*/  @P3 MOV R4, 0x3f317218 ;  /* 0x3f31721800043802 */ /* 0x000fe20000000f00 */
[C---:B-1----:R-:W-:Y:S02]  /*148c0*/  FMUL.FTZ R182, R0.reuse, R182 ;  /* 0x000000b600b67220 */ /* 0x042fe40000410000 */
        /* <DEDUP_REMOVED lines=31> */
[----:B------:R-:W-:Y:S01]  /*14ac0*/  @P1 MOV R0, 0x3f317218 ;  /* 0x3f31721800001802 */ /* 0x000fe20000000f00 */
[----:B------:R-:W-:Y:S02]  /*14ad0*/  @P2 FMUL.FTZ R5, R2, c[0x0][0x2d0] ;  /* 0x0000b40002052a20 */ /* 0x000fe40000410000 */
[----:B------:R-:W-:Y:S02]  /*14ae0*/  @P3 FMUL.FTZ R10, R4, c[0x0][0x2d0] ;  /* 0x0000b400040a3a20 */ /* 0x000fe40000410000 */
[----:B------:R-:W-:-:S02]  /*14af0*/  @P1 FMUL.FTZ R2, R0, c[0x0][0x2d0] ;  /* 0x0000b40000021a20 */ /* 0x000fc40000410000 */
[----:B------:R-:W-:Y:S02]  /*14b00*/  @P3 FMUL.FTZ R11, R11, 0.69314718246459960938 ;  /* 0x3f3172180b0b3820 */ /* 0x000fe40000410000 */
[----:B------:R-:W-:Y:S02]  /*14b10*/  @P2 FMUL.FTZ R9, R9, 0.69314718246459960938 ;  /* 0x3f31721809092820 */ /* 0x000fe40000410000 */
[----:B------:R-:W-:Y:S02]  /*14b20*/  @P1 FMUL.FTZ R7, R7, 0.69314718246459960938 ;  /* 0x3f31721807071820 */ /* 0x000fe40000410000 */
[----:B--2---:R-:W-:Y:S02]  /*14b30*/  @P0 FMUL.FTZ R4, R6, 0.69314718246459960938 ;  /* 0x3f31721806040820 */ /* 0x004fe40000410000 */
[----:B------:R-:W-:Y:S02]  /*14b40*/  @P0 FMUL.FTZ R0, R8, c[0x0][0x2d0] ;  /* 0x0000b40008000a20 */ /* 0x000fe40000410000 */
[----:B------:R-:W-:-:S02]  /*14b50*/  @P3 FFMA.FTZ R18, R10, R169, R11 ;  /* 0x000000a90a123223 */ /* 0x000fc4000001000b */
[----:B------:R-:W-:Y:S02]  /*14b60*/  @P2 FFMA.FTZ R19, R5, R168, R9 ;  /* 0x000000a805132223 */ /* 0x000fe40000010009 */
[----:B------:R-:W-:Y:S02]  /*14b70*/  @P1 FFMA.FTZ R20, R2, R167, R7 ;  /* 0x000000a702141223 */ /* 0x000fe40000010007 */
[----:B------:R-:W-:Y:S02]  /*14b80*/  @P0 FFMA.FTZ R21, R0, R3, R4 ;  /* 0x0000000300150223 */ /* 0x000fe40000010004 */
.L_x_575:
[----:B------:R-:W-:Y:S05]  /*14b90*/  @P4 BRA `(.L_x_656) ;  /* 0x0000209000004947 */ /* 0x000fea0003800000 */
[----:B------:R-:W3:Y:S01]  /*14ba0*/  S2R R16, SR_TID.X ;  /* 0x0000000000107919 */ /* 0x000ee20000002100 */
[----:B------:R-:W-:Y:S01]  /*14bb0*/  ULDC.64 UR4, c[0x0][0x4d0] ;  /* 0x0001340000047ab9 */ /* 0x000fe20000000a00 */
[----:B------:R-:W-:Y:S01]  /*14bc0*/  IMAD R4, RZ, RZ, -UR11 ;  /* 0x8000000bff047e24 */ /* 0x000fe2000f8e02ff */
[----:B------:R-:W-:Y:S01]  /*14bd0*/  UIMAD.WIDE.U32 UR8, UR11, UR4, URZ ;  /* 0x000000040b0872a5 */ /* 0x000fe2000f8e003f */
[----:B------:R-:W4:Y:S01]  /*14be0*/  S2R R11, SR_CTAID.Y ;  /* 0x00000000000b7919 */ /* 0x000f220000002600 */
[----:B------:R-:W-:Y:S01]  /*14bf0*/  USHF.R.S32.HI UR6, URZ, 0x1f, UR11 ;  /* 0x0000001f3f067899 */ /* 0x000fe2000801140b */
[----:B------:R-:W-:Y:S01]  /*14c00*/  MOV R24, c[0x0][0x4e8] ;  /* 0x00013a0000187a02 */ /* 0x000fe20000000f00 */
[----:B------:R-:W-:Y:S01]  /*14c10*/  BSSY B0, `(.L_x_657) ;  /* 0x00000db000007945 */ /* 0x000fe20003800000 */
[----:B------:R-:W1:Y:S01]  /*14c20*/  S2R R9, SR_CTAID.Z ;  /* 0x0000000000097919 */ /* 0x000e620000002700 */
[----:B------:R-:W-:Y:S01]  /*14c30*/  IMAD.U32 R3, RZ, RZ, UR9 ;  /* 0x00000009ff037e24 */ /* 0x000fe2000f8e00ff */
[----:B------:R-:W-:Y:S01]  /*14c40*/  UIMAD UR7, UR6, UR4, URZ ;  /* 0x00000004060772a4 */ /* 0x000fe2000f8e023f */
[----:B-1----:R-:W-:Y:S01]  /*14c50*/  IMAD.U32 R2, RZ, RZ, UR8 ;  /* 0x00000008ff027e24 */ /* 0x002fe2000f8e00ff */
[----:B------:R-:W1:Y:S04]  /*14c60*/  S2R R15, SR_CTAID.X ;  /* 0x00000000000f7919 */ /* 0x000e680000002500 */
[----:B------:R-:W-:Y:S01]  /*14c70*/  BAR.SYNC.DEFER_BLOCKING 0x1, 0x80 ;  /* 0x0042000000007b1d */ /* 0x000fe20000010000 */
[----:B------:R-:W-:Y:S01]  /*14c80*/  UIMAD UR5, UR11, UR5, UR7 ;  /* 0x000000050b0572a4 */ /* 0x000fe2000f8e0207 */
[C---:B------:R-:W-:Y:S01]  /*14c90*/  ISETP.NE.AND P0, PT, R24.reuse, 0x1, PT ;  /* 0x000000011800780c */ /* 0x040fe20003f05270 */
[----:B------:R-:W-:-:S02]  /*14ca0*/  IMAD R24, R24, c[0x0][0x388], RZ ;  /* 0x0000e20018187a24 */ /* 0x000fc400078e02ff */
[----:B------:R-:W-:Y:S01]  /*14cb0*/  UIADD3 UR5, UR9, UR5, URZ ;  /* 0x0000000509057290 */ /* 0x000fe2000fffe03f */
[----:B---3--:R-:W-:-:S05]  /*14cc0*/  SHF.R.S32.HI R6, RZ, 0x1f, R16 ;  /* 0x0000001fff067819 */ /* 0x008fca0000011410 */
[----:B------:R-:W-:Y:S01]  /*14cd0*/  IMAD.U32 R5, RZ, RZ, UR5 ;  /* 0x00000005ff057e24 */ /* 0x000fe2000f8e00ff */
[-C--:B------:R-:W-:Y:S01]  /*14ce0*/  LEA.HI R0, R6, R16.reuse, RZ, 0x2 ;  /* 0x0000001006007211 */ /* 0x080fe200078f10ff */
[----:B----4-:R-:W-:Y:S01]  /*14cf0*/  IMAD R12, R4, c[0x0][0x550], R11 ;  /* 0x00015400040c7a24 */ /* 0x010fe200078e020b */
[-C--:B------:R-:W-:Y:S01]  /*14d00*/  LEA.HI R6, R6, R16.reuse, RZ, 0x5 ;  /* 0x0000001006067211 */ /* 0x080fe200078f28ff */
[----:B------:R-:W-:Y:S01]  /*14d10*/  IMAD.MOV.U32 R4, RZ, RZ, R2 ;  /* 0x000000ffff047224 */ /* 0x000fe200078e0002 */
[----:B------:R-:W-:Y:S01]  /*14d20*/  LOP3.LUT R0, R0, 0xfffffffc, RZ, 0xc0, !PT ;  /* 0xfffffffc00007812 */ /* 0x000fe200078ec0ff */
[----:B------:R-:W-:Y:S01]  /*14d30*/  ULDC.64 UR4, c[0x0][0x438] ;  /* 0x00010e0000047ab9 */ /* 0x000fe20000000a00 */
[----:B------:R-:W-:Y:S01]  /*14d40*/  LOP3.LUT R7, R6, 0xffffffe0, RZ, 0xc0, !PT ;  /* 0xffffffe006077812 */ /* 0x000fe200078ec0ff */
[----:B------:R-:W-:Y:S01]  /*14d50*/  UIMAD UR6, UR6, UR4, URZ ;  /* 0x00000004060672a4 */ /* 0x000fe2000f8e023f */
[----:B------:R-:W-:Y:S01]  /*14d60*/  IADD3 R0, -R0, R16, RZ ;  /* 0x0000001000007210 */ /* 0x000fe20007ffe1ff */
[----:B------:R-:W-:Y:S01]  /*14d70*/  UIMAD.WIDE.U32 UR8, UR11, UR4, URZ ;  /* 0x000000040b0872a5 */ /* 0x000fe2000f8e003f */
[--C-:B------:R-:W-:Y:S01]  /*14d80*/  SHF.R.S32.HI R8, RZ, 0x5, R6.reuse ;  /* 0x00000005ff087819 */ /* 0x100fe20000011406 */
[----:B------:R-:W-:Y:S01]  /*14d90*/  IMAD.IADD R16, R16, 0x1, -R7 ;  /* 0x0000000110107824 */ /* 0x000fe200078e0a07 */
[----:B------:R-:W-:Y:S01]  /*14da0*/  LEA.HI R3, R0, R0, RZ, 0x1 ;  /* 0x0000000000037211 */ /* 0x000fe200078f08ff */
[----:B------:R-:W-:Y:S01]  /*14db0*/  UIMAD UR4, UR11, UR5, UR6 ;  /* 0x000000050b0472a4 */ /* 0x000fe2000f8e0206 */
[----:B------:R-:W-:Y:S01]  /*14dc0*/  SHF.R.S32.HI R2, RZ, 0x1f, R6 ;  /* 0x0000001fff027819 */ /* 0x000fe20000011406 */
[----:B------:R-:W-:Y:S01]  /*14dd0*/  IMAD.WIDE.U32 R4, R9, c[0x0][0x4d8], R4 ;  /* 0x0001360009047a25 */ /* 0x000fe200078e0004 */
[----:B------:R-:W-:Y:S01]  /*14de0*/  LOP3.LUT R7, R3, 0x1ffffffe, RZ, 0xc0, !PT ;  /* 0x1ffffffe03077812 */ /* 0x000fe200078ec0ff */
[----:B------:R-:W-:Y:S01]  /*14df0*/  UIADD3 UR4, UR9, UR4, URZ ;  /* 0x0000000409047290 */ /* 0x000fe2000fffe03f */
[----:B------:R-:W-:-:S02]  /*14e00*/  LEA.HI R2, R2, R8, RZ, 0x2 ;  /* 0x0000000802027211 */ /* 0x000fc400078f10ff */
[----:B------:R-:W-:Y:S01]  /*14e10*/  IADD3 R7, R0, -R7, RZ ;  /* 0x8000000700077210 */ /* 0x000fe20007ffe0ff */
[----:B------:R-:W-:Y:S01]  /*14e20*/  IMAD.SHL.U32 R0, R3, 0x20, RZ ;  /* 0x0000002003007824 */ /* 0x000fe200078e00ff */
[----:B------:R-:W-:Y:S02]  /*14e30*/  SHF.R.S32.HI R3, RZ, 0x1f, R16 ;  /* 0x0000001fff037819 */ /* 0x000fe40000011410 */
[----:B------:R-:W-:Y:S02]  /*14e40*/  LOP3.LUT R2, R2, 0xffffffc, RZ, 0xc0, !PT ;  /* 0x0ffffffc02027812 */ /* 0x000fe400078ec0ff */
[----:B------:R-:W-:Y:S01]  /*14e50*/  LEA.HI R17, R3, R16, RZ, 0x2 ;  /* 0x0000001003117211 */ /* 0x000fe200078f10ff */
[----:B------:R-:W-:Y:S01]  /*14e60*/  IMAD.U32 R3, RZ, RZ, UR9 ;  /* 0x00000009ff037e24 */ /* 0x000fe2000f8e00ff */
[----:B------:R-:W-:Y:S01]  /*14e70*/  LOP3.LUT R0, R0, 0xffffffc0, RZ, 0xc0, !PT ;  /* 0xffffffc000007812 */ /* 0x000fe200078ec0ff */
[----:B------:R-:W-:Y:S01]  /*14e80*/  IMAD.IADD R8, R8, 0x1, -R2 ;  /* 0x0000000108087824 */ /* 0x000fe200078e0a02 */
[----:B------:R-:W-:Y:S01]  /*14e90*/  SHF.R.S32.HI R6, RZ, 0x2, R17 ;  /* 0x00000002ff067819 */ /* 0x000fe20000011411 */
[----:B------:R-:W-:Y:S01]  /*14ea0*/  IMAD.U32 R2, RZ, RZ, UR8 ;  /* 0x00000008ff027e24 */ /* 0x000fe2000f8e00ff */
[----:B------:R-:W-:Y:S01]  /*14eb0*/  SHF.R.S32.HI R10, RZ, 0x1f, R9 ;  /* 0x0000001fff0a7819 */ /* 0x000fe20000011409 */
[----:B------:R-:W-:Y:S01]  /*14ec0*/  IMAD R7, R7, 0x8, R0 ;  /* 0x0000000807077824 */ /* 0x000fe200078e0200 */
[----:B------:R-:W-:Y:S01]  /*14ed0*/  MOV R3, UR4 ;  /* 0x0000000400037c02 */ /* 0x000fe20008000f00 */
[----:B------:R-:W-:Y:S01]  /*14ee0*/  IMAD R14, R8, 0x10, R6 ;  /* 0x00000010080e7824 */ /* 0x000fe200078e0206 */
[----:B------:R-:W-:Y:S01]  /*14ef0*/  LOP3.LUT P1, RZ, R16, 0x3, RZ, 0xc0, !PT ;  /* 0x0000000310ff7812 */ /* 0x000fe2000782c0ff */
[----:B------:R-:W-:-:S02]  /*14f00*/  IMAD R0, R10, c[0x0][0x4d8], RZ ;  /* 0x000136000a007a24 */ /* 0x000fc400078e02ff */
[----:B------:R-:W-:Y:S01]  /*14f10*/  IMAD R6, R10, c[0x0][0x440], RZ ;  /* 0x000110000a067a24 */ /* 0x000fe200078e02ff */
[----:B------:R-:W-:Y:S01]  /*14f20*/  IADD3 R8, R14, R7, RZ ;  /* 0x000000070e087210 */ /* 0x000fe20007ffe0ff */
[C---:B------:R-:W-:Y:S02]  /*14f30*/  IMAD R0, R9.reuse, c[0x0][0x4dc], R0 ;  /* 0x0001370009007a24 */ /* 0x040fe400078e0200 */
[----:B------:R-:W-:Y:S02]  /*14f40*/  IMAD R6, R9, c[0x0][0x444], R6 ;  /* 0x0001110009067a24 */ /* 0x000fe400078e0206 */
[----:B-1----:R-:W-:Y:S02]  /*14f50*/  IMAD R8, R15, 0x80, R8 ;  /* 0x000000800f087824 */ /* 0x002fe400078e0208 */
[----:B------:R-:W-:-:S04]  /*14f60*/  IMAD.WIDE.U32 R2, R9, c[0x0][0x440], R2 ;  /* 0x0001100009027a25 */ /* 0x000fc800078e0002 */
[----:B------:R-:W-:-:S04]  /*14f70*/  @P0 IMAD.HI.U32 R11, R8, c[0x0][0x4ec], RZ ;  /* 0x00013b00080b0a27 */ /* 0x000fc800078e00ff */
[----:B------:R-:W-:Y:S01]  /*14f80*/  IMAD.IADD R5, R5, 0x1, R0 ;  /* 0x0000000105057824 */ /* 0x000fe200078e0200 */
[----:B------:R-:W-:Y:S01]  /*14f90*/  SHF.R.S32.HI R0, RZ, 0x1f, R12 ;  /* 0x0000001fff007819 */ /* 0x000fe2000001140c */
[----:B------:R-:W-:Y:S01]  /*14fa0*/  IMAD.IADD R3, R3, 0x1, R6 ;  /* 0x0000000103037824 */ /* 0x000fe200078e0206 */
[----:B------:R-:W-:Y:S01]  /*14fb0*/  MOV R6, R8 ;  /* 0x0000000800067202 */ /* 0x000fe20000000f00 */
[----:B------:R-:W-:Y:S01]  /*14fc0*/  @P0 IMAD.HI.U32 R10, R8, c[0x0][0x4ec], RZ ;  /* 0x00013b00080a0a27 */ /* 0x000fe200078e00ff */
[----:B------:R-:W-:-:S03]  /*14fd0*/  @P0 SHF.R.U32.HI R6, RZ, c[0x0][0x4f0], R11 ;  /* 0x00013c00ff060a19 */ /* 0x000fc6000001160b */
[----:B------:R-:W-:Y:S01]  /*14fe0*/  IMAD.MOV.U32 R7, RZ, RZ, R8 ;  /* 0x000000ffff077224 */ /* 0x000fe200078e0008 */
[----:B------:R-:W-:Y:S01]  /*14ff0*/  @P0 SHF.R.U32.HI R7, RZ, c[0x0][0x4f0], R10 ;  /* 0x00013c00ff070a19 */ /* 0x000fe2000001160a */
[C---:B------:R-:W-:Y:S02]  /*15000*/  IMAD R9, R0.reuse, c[0x0][0x448], RZ ;  /* 0x0001120000097a24 */ /* 0x040fe400078e02ff */
[----:B------:R-:W-:Y:S02]  /*15010*/  IMAD R0, R0, c[0x0][0x4e0], RZ ;  /* 0x0001380000007a24 */ /* 0x000fe400078e02ff */
[----:B------:R-:W-:Y:S02]  /*15020*/  IMAD.MOV R10, RZ, RZ, -R6 ;  /* 0x000000ffff0a7224 */ /* 0x000fe400078e0a06 */
[C---:B------:R-:W-:Y:S01]  /*15030*/  IMAD R11, R12.reuse, c[0x0][0x44c], R9 ;  /* 0x000113000c0b7a24 */ /* 0x040fe200078e0209 */
[----:B------:R-:W-:Y:S01]  /*15040*/  SHF.R.S32.HI R9, RZ, 0x1f, R7 ;  /* 0x0000001fff097819 */ /* 0x000fe20000011407 */
[----:B------:R-:W-:-:S02]  /*15050*/  IMAD R13, R12, c[0x0][0x4e4], R0 ;  /* 0x000139000c0d7a24 */ /* 0x000fc400078e0200 */
[----:B------:R-:W-:-:S04]  /*15060*/  IMAD.WIDE.U32 R4, R12, c[0x0][0x4e0], R4 ;  /* 0x000138000c047a25 */ /* 0x000fc800078e0004 */
[----:B------:R-:W-:Y:S01]  /*15070*/  IMAD R0, R10, c[0x0][0x4e8], R8 ;  /* 0x00013a000a007a24 */ /* 0x000fe200078e0208 */
[----:B------:R-:W-:Y:S01]  /*15080*/  SHF.R.S32.HI R10, RZ, 0x1f, R6 ;  /* 0x0000001fff0a7819 */ /* 0x000fe20000011406 */
[----:B------:R-:W-:Y:S01]  /*15090*/  IMAD R9, R9, c[0x0][0x430], RZ ;  /* 0x00010c0009097a24 */ /* 0x000fe200078e02ff */
[----:B------:R-:W-:Y:S01]  /*150a0*/  IADD3 R4, P0, R6, R4, RZ ;  /* 0x0000000406047210 */ /* 0x000fe20007f1e0ff */
[----:B------:R-:W-:Y:S01]  /*150b0*/  IMAD.WIDE.U32 R2, R12, c[0x0][0x448], R2 ;  /* 0x000112000c027a25 */ /* 0x000fe200078e0002 */
[----:B------:R-:W-:Y:S02]  /*150c0*/  SHF.R.S32.HI R6, RZ, 0x1f, R0 ;  /* 0x0000001fff067819 */ /* 0x000fe40000011400 */
[----:B------:R-:W-:Y:S01]  /*150d0*/  IADD3.X R5, R10, R5, R13, P0, !PT ;  /* 0x000000050a057210 */ /* 0x000fe200007fe40d */
[----:B------:R-:W-:Y:S01]  /*150e0*/  IMAD R10, R7, c[0x0][0x434], R9 ;  /* 0x00010d00070a7a24 */ /* 0x000fe200078e0209 */
[----:B------:R-:W-:Y:S01]  /*150f0*/  IADD3 R3, R3, R11, RZ ;  /* 0x0000000b03037210 */ /* 0x000fe20007ffe0ff */
[----:B------:R-:W-:-:S02]  /*15100*/  IMAD R9, R6, c[0x0][0x4c8], RZ ;  /* 0x0001320006097a24 */ /* 0x000fc400078e02ff */
[----:B------:R-:W-:Y:S02]  /*15110*/  IMAD.MOV R6, RZ, RZ, -R7 ;  /* 0x000000ffff067224 */ /* 0x000fe400078e0a07 */
[----:B------:R-:W-:-:S04]  /*15120*/  IMAD.WIDE.U32 R4, R0, c[0x0][0x4c8], R4 ;  /* 0x0001320000047a25 */ /* 0x000fc800078e0004 */
[----:B------:R-:W-:Y:S02]  /*15130*/  IMAD R0, R0, c[0x0][0x4cc], R9 ;  /* 0x0001330000007a24 */ /* 0x000fe400078e0209 */
[----:B------:R-:W-:Y:S01]  /*15140*/  IMAD R13, R6, c[0x0][0x4e8], R8 ;  /* 0x00013a00060d7a24 */ /* 0x000fe200078e0208 */
[C---:B------:R-:W-:Y:S01]  /*15150*/  LEA R6, P0, R4.reuse, c[0x0][0x4a8], 0x2 ;  /* 0x00012a0004067a11 */ /* 0x040fe200078010ff */
[----:B------:R-:W-:Y:S01]  /*15160*/  IMAD.WIDE.U32 R2, R7, c[0x0][0x430], R2 ;  /* 0x00010c0007027a25 */ /* 0x000fe200078e0002 */
[----:B------:R-:W-:Y:S02]  /*15170*/  IADD3 R0, R5, R0, RZ ;  /* 0x0000000005007210 */ /* 0x000fe40007ffe0ff */
[----:B------:R-:W-:Y:S01]  /*15180*/  SHF.R.S32.HI R7, RZ, 0x1f, R13 ;  /* 0x0000001fff077819 */ /* 0x000fe2000001140d */
[----:B------:R-:W-:Y:S01]  /*15190*/  IMAD.IADD R3, R3, 0x1, R10 ;  /* 0x0000000103037824 */ /* 0x000fe200078e020a */
[----:B------:R-:W-:Y:S01]  /*151a0*/  LEA.HI.X R0, R4, c[0x0][0x4ac], R0, 0x2, P0 ;  /* 0x00012b0004007a11 */ /* 0x000fe200000f1400 */
[----:B------:R-:W-:Y:S01]  /*151b0*/  IMAD R12, R15, 0x80, R14 ;  /* 0x000000800f0c7824 */ /* 0x000fe200078e020e */
[----:B------:R-:W-:Y:S01]  /*151c0*/  SHFL.IDX PT, R4, R6, RZ, 0x1c1f ;  /* 0x001c1fff06047589 */ /* 0x000fe200000e0000 */
[----:B------:R-:W-:-:S02]  /*151d0*/  IMAD R7, R7, c[0x0][0x428], RZ ;  /* 0x00010a0007077a24 */ /* 0x000fc400078e02ff */
[C---:B------:R-:W-:Y:S01]  /*151e0*/  IMAD.WIDE.U32 R2, R13.reuse, c[0x0][0x428], R2 ;  /* 0x00010a000d027a25 */ /* 0x040fe200078e0002 */
[----:B------:R-:W1:Y:S01]  /*151f0*/  SHFL.IDX PT, R5, R0, RZ, 0x1c1f ;  /* 0x001c1fff00057589 */ /* 0x000e6200000e0000 */
[C---:B------:R-:W-:Y:S02]  /*15200*/  IADD3 R14, R12.reuse, 0x40, RZ ;  /* 0x000000400c0e7810 */ /* 0x040fe40007ffe0ff */
[----:B------:R-:W-:Y:S01]  /*15210*/  IMAD R15, R13, c[0x0][0x42c], R7 ;  /* 0x00010b000d0f7a24 */ /* 0x000fe200078e0207 */
[----:B------:R-:W-:Y:S01]  /*15220*/  SHFL.IDX PT, R10, R6, 0x1, 0x1c1f ;  /* 0x003c1f00060a7f89 */ /* 0x000fe200000e0000 */
[C---:B------:R-:W-:Y:S02]  /*15230*/  IADD3 R13, R12.reuse, 0x48, RZ ;  /* 0x000000480c0d7810 */ /* 0x040fe40007ffe0ff */
[-C--:B------:R-:W-:Y:S01]  /*15240*/  ISETP.GE.OR P4, PT, R12, R24.reuse, P1 ;  /* 0x000000180c00720c */ /* 0x080fe20000f86670 */
[----:B------:R-:W3:Y:S01]  /*15250*/  SHFL.IDX PT, R11, R0, 0x1, 0x1c1f ;  /* 0x003c1f00000b7f89 */ /* 0x000ee200000e0000 */
[-C--:B------:R-:W-:Y:S01]  /*15260*/  ISETP.GE.OR P2, PT, R14, R24.reuse, P1 ;  /* 0x000000180e00720c */ /* 0x080fe20000f46670 */
[----:B------:R-:W-:Y:S01]  /*15270*/  IMAD.IADD R3, R3, 0x1, R15 ;  /* 0x0000000103037824 */ /* 0x000fe200078e020f */
[----:B------:R-:W-:Y:S01]  /*15280*/  LEA R23, P0, R2, c[0x0][0x400], 0x2 ;  /* 0x0001000002177a11 */ /* 0x000fe200078010ff */
[----:B------:R-:W-:Y:S01]  /*15290*/  SHFL.IDX PT, R8, R6, 0x2, 0x1c1f ;  /* 0x005c1f0006087f89 */ /* 0x000fe200000e0000 */
[----:B------:R-:W-:-:S02]  /*152a0*/  ISETP.GE.AND P5, PT, R14, R24, PT ;  /* 0x000000180e00720c */ /* 0x000fc40003fa6270 */
[----:B------:R-:W-:Y:S01]  /*152b0*/  LEA.HI.X R22, R2, c[0x0][0x404], R3, 0x2, P0 ;  /* 0x0001010002167a11 */ /* 0x000fe200000f1403 */
[----:B------:R-:W4:Y:S01]  /*152c0*/  SHFL.IDX PT, R9, R0, 0x2, 0x1c1f ;  /* 0x005c1f0000097f89 */ /* 0x000f2200000e0000 */
[----:B------:R-:W-:-:S03]  /*152d0*/  ISETP.GE.AND P6, PT, R13, R24, PT ;  /* 0x000000180d00720c */ /* 0x000fc60003fc6270 */
[----:B------:R-:W-:Y:S04]  /*152e0*/  SHFL.IDX PT, R6, R6, 0x3, 0x1c1f ;  /* 0x007c1f0006067f89 */ /* 0x000fe800000e0000 */
[----:B------:R2:W3:Y:S04]  /*152f0*/  SHFL.IDX PT, R7, R0, 0x3, 0x1c1f ;  /* 0x007c1f0000077f89 */ /* 0x0004e800000e0000 */
[----:B-1----:R1:W-:Y:S04]  /*15300*/  @!P4 ST.E [R4.64], R18 ;  /* 0x000000120400c985 */ /* 0x0023e8000c101914 */
[----:B------:R1:W1:Y:S04]  /*15310*/  SHFL.IDX PT, R2, R23, RZ, 0x1c1f ;  /* 0x001c1fff17027589 */ /* 0x00026800000e0000 */
[----:B------:R1:W1:Y:S01]  /*15320*/  SHFL.IDX PT, R3, R22, RZ, 0x1c1f ;  /* 0x001c1fff16037589 */ /* 0x00026200000e0000 */
[----:B--2---:R-:W-:-:S04]  /*15330*/  IADD3 R0, R12, 0x8, RZ ;  /* 0x000000080c007810 */ /* 0x004fc80007ffe0ff */
[CC--:B------:R-:W-:Y:S02]  /*15340*/  ISETP.GE.OR P3, PT, R0.reuse, R24.reuse, P1 ;  /* 0x000000180000720c */ /* 0x0c0fe40000f66670 */
[-C--:B------:R-:W-:Y:S02]  /*15350*/  ISETP.GE.OR P1, PT, R13, R24.reuse, P1 ;  /* 0x000000180d00720c */ /* 0x080fe40000f26670 */
[----:B------:R-:W-:Y:S02]  /*15360*/  ISETP.GE.AND P0, PT, R0, R24, PT ;  /* 0x000000180000720c */ /* 0x000fe40003f06270 */
[----:B------:R-:W-:-:S04]  /*15370*/  LOP3.LUT R0, R17, 0x7ffffffc, RZ, 0xc0, !PT ;  /* 0x7ffffffc11007812 */ /* 0x000fc800078ec0ff */
[----:B------:R-:W-:-:S03]  /*15380*/  IADD3 R0, R16, -R0, RZ ;  /* 0x8000000010007210 */ /* 0x000fc60007ffe0ff */
[----:B---3--:R2:W-:Y:S02]  /*15390*/  @!P3 ST.E [R10.64], R19 ;  /* 0x000000130a00b985 */ /* 0x0085e4000c101914 */
[----:B------:R-:W-:Y:S02]  /*153a0*/  IMAD.SHL.U32 R0, R0, 0x2, RZ ;  /* 0x0000000200007824 */ /* 0x000fe400078e00ff */
[----:B----4-:R2:W-:Y:S04]  /*153b0*/  @!P2 ST.E [R8.64], R20 ;  /* 0x000000140800a985 */ /* 0x0105e8000c101914 */
[----:B------:R2:W-:Y:S01]  /*153c0*/  @!P1 ST.E [R6.64], R21 ;  /* 0x0000001506009985 */ /* 0x0005e2000c101914 */
[----:B------:R-:W-:-:S13]  /*153d0*/  ISETP.GE.AND P1, PT, R12, R24, PT ;  /* 0x000000180c00720c */ /* 0x000fda0003f26270 */
[----:B------:R-:W-:Y:S05]  /*153e0*/  @P1 BRA `(.L_x_658) ;  /* 0x000005d000001947 */ /* 0x000fea0003800000 */
[C---:B-1----:R-:W-:Y:S02]  /*153f0*/  IADD3 R4, R0.reuse, 0x8, RZ ;  /* 0x0000000800047810 */ /* 0x042fe40007ffe0ff */
[----:B------:R-:W-:Y:S02]  /*15400*/  IADD3 R5, R0, 0x10, RZ ;  /* 0x0000001000057810 */ /* 0x000fe40007ffe0ff */
[----:B------:R-:W-:Y:S02]  /*15410*/  ISETP.GE.AND P3, PT, R4, c[0x0][0x3c8], PT ;  /* 0x0000f20004007a0c */ /* 0x000fe40003f66270 */
[----:B------:R-:W-:Y:S02]  /*15420*/  ISETP.GE.AND P2, PT, R5, c[0x0][0x3c8], PT ;  /* 0x0000f20005007a0c */ /* 0x000fe40003f46270 */
[C---:B------:R-:W-:Y:S02]  /*15430*/  ISETP.GE.AND P4, PT, R0.reuse, c[0x0][0x3c8], PT ;  /* 0x0000f20000007a0c */ /* 0x040fe40003f86270 */
[----:B--2---:R-:W-:-:S02]  /*15440*/  IADD3 R8, R0, 0x18, RZ ;  /* 0x0000001800087810 */ /* 0x004fc40007ffe0ff */
[----:B------:R-:W-:Y:S02]  /*15450*/  IADD3 R10, R0, 0x38, RZ ;  /* 0x00000038000a7810 */ /* 0x000fe40007ffe0ff */
[----:B------:R-:W-:-:S03]  /*15460*/  ISETP.GE.AND P1, PT, R8, c[0x0][0x3c8], PT ;  /* 0x0000f20008007a0c */ /* 0x000fc60003f26270 */
[----:B------:R-:W-:Y:S02]  /*15470*/  @!P3 LEA.HI R4, R4, R4, RZ, 0x1 ;  /* 0x000000040404b211 */ /* 0x000fe400078f08ff */
[----:B------:R-:W-:Y:S02]  /*15480*/  @!P2 LEA.HI R9, R5, R5, RZ, 0x1 ;  /* 0x000000050509a211 */ /* 0x000fe400078f08ff */
[----:B------:R-:W-:Y:S01]  /*15490*/  @!P3 LOP3.LUT R4, R4, 0xfffffffe, RZ, 0xc0, !PT ;  /* 0xfffffffe0404b812 */ /* 0x000fe200078ec0ff */
[----:B------:R-:W-:Y:S01]  /*154a0*/  @!P4 IMAD.WIDE R6, R0, 0x4, R2 ;  /* 0x000000040006c825 */ /* 0x000fe200078e0202 */
[----:B------:R-:W-:-:S03]  /*154b0*/  @!P2 LOP3.LUT R9, R9, 0xfffffffe, RZ, 0xc0, !PT ;  /* 0xfffffffe0909a812 */ /* 0x000fc600078ec0ff */
[----:B------:R-:W-:Y:S01]  /*154c0*/  @!P3 IMAD.WIDE R4, R4, 0x4, R2 ;  /* 0x000000040404b825 */ /* 0x000fe200078e0202 */
[----:B------:R1:W-:Y:S01]  /*154d0*/  @!P4 ST.E.64 [R6.64], R176 ;  /* 0x000000b00600c985 */ /* 0x0003e2000c101b14 */
[----:B------:R-:W-:-:S03]  /*154e0*/  @!P1 LEA.HI R8, R8, R8, RZ, 0x1 ;  /* 0x0000000808089211 */ /* 0x000fc600078f08ff */
[----:B------:R2:W-:Y:S01]  /*154f0*/  @!P3 ST.E.64 [R4.64], R188 ;  /* 0x000000bc0400b985 */ /* 0x0005e2000c101b14 */
[----:B------:R-:W-:Y:S02]  /*15500*/  @!P1 LOP3.LUT R8, R8, 0xfffffffe, RZ, 0xc0, !PT ;  /* 0xfffffffe08089812 */ /* 0x000fe400078ec0ff */
[C---:B-1----:R-:W-:Y:S02]  /*15510*/  IADD3 R7, R0.reuse, 0x20, RZ ;  /* 0x0000002000077810 */ /* 0x042fe40007ffe0ff */
[C---:B------:R-:W-:Y:S01]  /*15520*/  IADD3 R6, R0.reuse, 0x28, RZ ;  /* 0x0000002800067810 */ /* 0x040fe20007ffe0ff */
[----:B--2---:R-:W-:Y:S01]  /*15530*/  @!P2 IMAD.WIDE R4, R9, 0x4, R2 ;  /* 0x000000040904a825 */ /* 0x004fe200078e0202 */
[----:B------:R-:W-:Y:S02]  /*15540*/  IADD3 R9, R0, 0x30, RZ ;  /* 0x0000003000097810 */ /* 0x000fe40007ffe0ff */
[----:B------:R-:W-:Y:S02]  /*15550*/  ISETP.GE.AND P4, PT, R7, c[0x0][0x3c8], PT ;  /* 0x0000f20007007a0c */ /* 0x000fe40003f86270 */
[----:B------:R1:W-:Y:S01]  /*15560*/  @!P2 ST.E.64 [R4.64], R132 ;  /* 0x000000840400a985 */ /* 0x0003e2000c101b14 */
[----:B------:R-:W-:-:S02]  /*15570*/  ISETP.GE.AND P3, PT, R6, c[0x0][0x3c8], PT ;  /* 0x0000f20006007a0c */ /* 0x000fc40003f66270 */
[----:B------:R-:W-:Y:S01]  /*15580*/  ISETP.GE.AND P2, PT, R9, c[0x0][0x3c8], PT ;  /* 0x0000f20009007a0c */ /* 0x000fe20003f46270 */
[----:B-1----:R-:W-:-:S07]  /*15590*/  @!P1 IMAD.WIDE R4, R8, 0x4, R2 ;  /* 0x0000000408049825 */ /* 0x002fce00078e0202 */
[----:B------:R-:W-:Y:S01]  /*155a0*/  @!P4 LEA.HI R8, R7, R7, RZ, 0x1 ;  /* 0x000000070708c211 */ /* 0x000fe200078f08ff */
[----:B------:R1:W-:Y:S01]  /*155b0*/  @!P1 ST.E.64 [R4.64], R144 ;  /* 0x0000009004009985 */ /* 0x0003e2000c101b14 */
[----:B------:R-:W-:Y:S02]  /*155c0*/  ISETP.GE.AND P1, PT, R10, c[0x0][0x3c8], PT ;  /* 0x0000f2000a007a0c */ /* 0x000fe40003f26270 */
[----:B------:R-:W-:-:S11]  /*155d0*/  @!P4 LOP3.LUT R8, R8, 0xfffffffe, RZ, 0xc0, !PT ;  /* 0xfffffffe0808c812 */ /* 0x000fd600078ec0ff */
[----:B------:R-:W-:Y:S02]  /*155e0*/  @!P1 LEA.HI R10, R10, R10, RZ, 0x1 ;  /* 0x0000000a0a0a9211 */ /* 0x000fe400078f08ff */
[----:B-1----:R-:W-:Y:S02]  /*155f0*/  @!P3 LEA.HI R5, R6, R6, RZ, 0x1 ;  /* 0x000000060605b211 */ /* 0x002fe400078f08ff */
[----:B------:R-:W-:Y:S01]  /*15600*/  @!P2 LEA.HI R4, R9, R9, RZ, 0x1 ;  /* 0x000000090904a211 */ /* 0x000fe200078f08ff */
[--C-:B------:R-:W-:Y:S01]  /*15610*/  @!P4 IMAD.WIDE R8, R8, 0x4, R2.reuse ;  /* 0x000000040808c825 */ /* 0x100fe200078e0202 */
[----:B------:R-:W-:Y:S02]  /*15620*/  @!P3 LOP3.LUT R5, R5, 0xfffffffe, RZ, 0xc0, !PT ;  /* 0xfffffffe0505b812 */ /* 0x000fe400078ec0ff */
[----:B------:R-:W-:Y:S02]  /*15630*/  @!P2 LOP3.LUT R4, R4, 0xfffffffe, RZ, 0xc0, !PT ;  /* 0xfffffffe0404a812 */ /* 0x000fe400078ec0ff */
[----:B------:R1:W-:Y:S01]  /*15640*/  @!P4 ST.E.64 [R8.64], R148 ;  /* 0x000000940800c985 */ /* 0x0003e2000c101b14 */
[----:B------:R-:W-:-:S04]  /*15650*/  @!P3 IMAD.WIDE R6, R5, 0x4, R2 ;  /* 0x000000040506b825 */ /* 0x000fc800078e0202 */
[----:B------:R-:W-:Y:S01]  /*15660*/  @!P2 IMAD.WIDE R4, R4, 0x4, R2 ;  /* 0x000000040404a825 */ /* 0x000fe200078e0202 */
[----:B------:R2:W-:Y:S04]  /*15670*/  @!P3 ST.E.64 [R6.64], R160 ;  /* 0x000000a00600b985 */ /* 0x0005e8000c101b14 */
[----:B------:R3:W-:Y:S01]  /*15680*/  @!P2 ST.E.64 [R4.64], R52 ;  /* 0x000000340400a985 */ /* 0x0007e2000c101b14 */
[----:B-1----:R-:W-:Y:S02]  /*15690*/  @!P1 LOP3.LUT R8, R10, 0xfffffffe, RZ, 0xc0, !PT ;  /* 0xfffffffe0a089812 */ /* 0x002fe400078ec0ff */
[----:B------:R-:W-:-:S03]  /*156a0*/  IADD3 R9, R0, 0x40, RZ ;  /* 0x0000004000097810 */ /* 0x000fc60007ffe0ff */
[----:B--2---:R-:W-:Y:S01]  /*156b0*/  @!P1 IMAD.WIDE R6, R8, 0x4, R2 ;  /* 0x0000000408069825 */ /* 0x004fe200078e0202 */
[----:B------:R-:W-:Y:S02]  /*156c0*/  ISETP.GE.AND P4, PT, R9, c[0x0][0x3c8], PT ;  /* 0x0000f20009007a0c */ /* 0x000fe40003f86270 */
[C---:B------:R-:W-:Y:S02]  /*156d0*/  IADD3 R8, R0.reuse, 0x58, RZ ;  /* 0x0000005800087810 */ /* 0x040fe40007ffe0ff */
[C---:B---3--:R-:W-:Y:S01]  /*156e0*/  IADD3 R5, R0.reuse, 0x48, RZ ;  /* 0x0000004800057810 */ /* 0x048fe20007ffe0ff */
[----:B------:R1:W-:Y:S01]  /*156f0*/  @!P1 ST.E.64 [R6.64], R64 ;  /* 0x0000004006009985 */ /* 0x0003e2000c101b14 */
[----:B------:R-:W-:Y:S02]  /*15700*/  IADD3 R4, R0, 0x50, RZ ;  /* 0x0000005000047810 */ /* 0x000fe40007ffe0ff */
[----:B------:R-:W-:Y:S02]  /*15710*/  ISETP.GE.AND P3, PT, R5, c[0x0][0x3c8], PT ;  /* 0x0000f20005007a0c */ /* 0x000fe40003f66270 */
[----:B------:R-:W-:-:S02]  /*15720*/  ISETP.GE.AND P2, PT, R4, c[0x0][0x3c8], PT ;  /* 0x0000f20004007a0c */ /* 0x000fc40003f46270 */
[----:B------:R-:W-:Y:S02]  /*15730*/  ISETP.GE.AND P1, PT, R8, c[0x0][0x3c8], PT ;  /* 0x0000f20008007a0c */ /* 0x000fe40003f26270 */
[----:B------:R-:W-:-:S09]  /*15740*/  @!P4 LEA.HI R9, R9, R9, RZ, 0x1 ;  /* 0x000000090909c211 */ /* 0x000fd200078f08ff */
[----:B------:R-:W-:Y:S02]  /*15750*/  @!P2 LEA.HI R4, R4, R4, RZ, 0x1 ;  /* 0x000000040404a211 */ /* 0x000fe400078f08ff */
[----:B------:R-:W-:-:S04]  /*15760*/  @!P1 LEA.HI R8, R8, R8, RZ, 0x1 ;  /* 0x0000000808089211 */ /* 0x000fc800078f08ff */
[----:B------:R-:W-:Y:S02]  /*15770*/  @!P1 LOP3.LUT R10, R8, 0xfffffffe, RZ, 0xc0, !PT ;  /* 0xfffffffe080a9812 */ /* 0x000fe400078ec0ff */
[----:B-1----:R-:W-:Y:S02]  /*15780*/  @!P3 LEA.HI R6, R5, R5, RZ, 0x1 ;  /* 0x000000050506b211 */ /* 0x002fe400078f08ff */
[----:B------:R-:W-:Y:S02]  /*15790*/  @!P4 LOP3.LUT R5, R9, 0xfffffffe, RZ, 0xc0, !PT ;  /* 0xfffffffe0905c812 */ /* 0x000fe400078ec0ff */
[----:B------:R-:W-:Y:S02]  /*157a0*/  @!P3 LOP3.LUT R9, R6, 0xfffffffe, RZ, 0xc0, !PT ;  /* 0xfffffffe0609b812 */ /* 0x000fe400078ec0ff */
[----:B------:R-:W-:Y:S01]  /*157b0*/  @!P2 LOP3.LUT R6, R4, 0xfffffffe, RZ, 0xc0, !PT ;  /* 0xfffffffe0406a812 */ /* 0x000fe200078ec0ff */
[----:B------:R-:W-:-:S04]  /*157c0*/  @!P4 IMAD.WIDE R4, R5, 0x4, R2 ;  /* 0x000000040504c825 */ /* 0x000fc800078e0202 */
[--C-:B------:R-:W-:Y:S01]  /*157d0*/  @!P3 IMAD.WIDE R8, R9, 0x4, R2.reuse ;  /* 0x000000040908b825 */ /* 0x100fe200078e0202 */
[----:B------:R1:W-:Y:S03]  /*157e0*/  @!P4 ST.E.64 [R4.64], R68 ;  /* 0x000000440400c985 */ /* 0x0003e6000c101b14 */
[--C-:B------:R-:W-:Y:S01]  /*157f0*/  @!P2 IMAD.WIDE R6, R6, 0x4, R2.reuse ;  /* 0x000000040606a825 */ /* 0x100fe200078e0202 */
[----:B------:R2:W-:Y:S04]  /*15800*/  @!P3 ST.E.64 [R8.64], R80 ;  /* 0x000000500800b985 */ /* 0x0005e8000c101b14 */
[----:B------:R3:W-:Y:S01]  /*15810*/  @!P2 ST.E.64 [R6.64], R84 ;  /* 0x000000540600a985 */ /* 0x0007e2000c101b14 */
[----:B-1----:R-:W-:Y:S01]  /*15820*/  @!P1 IMAD.WIDE R4, R10, 0x4, R2 ;  /* 0x000000040a049825 */ /* 0x002fe200078e0202 */
[----:B--2---:R-:W-:-:S04]  /*15830*/  IADD3 R8, R0, 0x60, RZ ;  /* 0x0000006000087810 */ /* 0x004fc80007ffe0ff */
[----:B------:R1:W-:Y:S01]  /*15840*/  @!P1 ST.E.64 [R4.64], R96 ;  /* 0x0000006004009985 */ /* 0x0003e2000c101b14 */
[----:B---3--:R-:W-:Y:S02]  /*15850*/  IADD3 R6, R0, 0x68, RZ ;  /* 0x0000006800067810 */ /* 0x008fe40007ffe0ff */
[----:B------:R-:W-:Y:S02]  /*15860*/  ISETP.GE.AND P4, PT, R8, c[0x0][0x3c8], PT ;  /* 0x0000f20008007a0c */ /* 0x000fe40003f86270 */
[----:B------:R-:W-:-:S11]  /*15870*/  ISETP.GE.AND P3, PT, R6, c[0x0][0x3c8], PT ;  /* 0x0000f20006007a0c */ /* 0x000fd60003f66270 */
[----:B------:R-:W-:Y:S02]  /*15880*/  @!P4 LEA.HI R8, R8, R8, RZ, 0x1 ;  /* 0x000000080808c211 */ /* 0x000fe400078f08ff */
[----:B------:R-:W-:-:S04]  /*15890*/  @!P3 LEA.HI R7, R6, R6, RZ, 0x1 ;  /* 0x000000060607b211 */ /* 0x000fc800078f08ff */
[----:B------:R-:W-:Y:S02]  /*158a0*/  @!P3 LOP3.LUT R7, R7, 0xfffffffe, RZ, 0xc0, !PT ;  /* 0xfffffffe0707b812 */ /* 0x000fe400078ec0ff */
[C---:B-1----:R-:W-:Y:S02]  /*158b0*/  IADD3 R5, R0.reuse, 0x70, RZ ;  /* 0x0000007000057810 */ /* 0x042fe40007ffe0ff */
[----:B------:R-:W-:Y:S02]  /*158c0*/  IADD3 R4, R0, 0x78, RZ ;  /* 0x0000007800047810 */ /* 0x000fe40007ffe0ff */
[----:B------:R-:W-:Y:S02]  /*158d0*/  ISETP.GE.AND P2, PT, R5, c[0x0][0x3c8], PT ;  /* 0x0000f20005007a0c */ /* 0x000fe40003f46270 */
[----:B------:R-:W-:-:S11]  /*158e0*/  ISETP.GE.AND P1, PT, R4, c[0x0][0x3c8], PT ;  /* 0x0000f20004007a0c */ /* 0x000fd60003f26270 */
[----:B------:R-:W-:Y:S02]  /*158f0*/  @!P2 LEA.HI R6, R5, R5, RZ, 0x1 ;  /* 0x000000050506a211 */ /* 0x000fe400078f08ff */
[----:B------:R-:W-:Y:S02]  /*15900*/  @!P1 LEA.HI R4, R4, R4, RZ, 0x1 ;  /* 0x0000000404049211 */ /* 0x000fe400078f08ff */
[----:B------:R-:W-:Y:S02]  /*15910*/  @!P4 LOP3.LUT R5, R8, 0xfffffffe, RZ, 0xc0, !PT ;  /* 0xfffffffe0805c812 */ /* 0x000fe400078ec0ff */
[----:B------:R-:W-:Y:S01]  /*15920*/  @!P2 LOP3.LUT R10, R6, 0xfffffffe, RZ, 0xc0, !PT ;  /* 0xfffffffe060aa812 */ /* 0x000fe200078ec0ff */
[----:B------:R-:W-:Y:S01]  /*15930*/  @!P3 IMAD.WIDE R6, R7, 0x4, R2 ;  /* 0x000000040706b825 */ /* 0x000fe200078e0202 */
[----:B------:R-:W-:-:S03]  /*15940*/  @!P1 LOP3.LUT R11, R4, 0xfffffffe, RZ, 0xc0, !PT ;  /* 0xfffffffe040b9812 */ /* 0x000fc600078ec0ff */
[----:B------:R-:W-:-:S04]  /*15950*/  @!P4 IMAD.WIDE R8, R5, 0x4, R2 ;  /* 0x000000040508c825 */ /* 0x000fc800078e0202 */
[--C-:B------:R-:W-:Y:S01]  /*15960*/  @!P2 IMAD.WIDE R4, R10, 0x4, R2.reuse ;  /* 0x000000040a04a825 */ /* 0x100fe200078e0202 */
[----:B------:R1:W-:Y:S03]  /*15970*/  @!P4 ST.E.64 [R8.64], R100 ;  /* 0x000000640800c985 */ /* 0x0003e6000c101b14 */
[----:B------:R-:W-:Y:S01]  /*15980*/  @!P1 IMAD.WIDE R2, R11, 0x4, R2 ;  /* 0x000000040b029825 */ /* 0x000fe200078e0202 */
[----:B------:R1:W-:Y:S04]  /*15990*/  @!P3 ST.E.64 [R6.64], R112 ;  /* 0x000000700600b985 */ /* 0x0003e8000c101b14 */
[----:B------:R1:W-:Y:S04]  /*159a0*/  @!P2 ST.E.64 [R4.64], R116 ;  /* 0x000000740400a985 */ /* 0x0003e8000c101b14 */
[----:B------:R1:W-:Y:S02]  /*159b0*/  @!P1 ST.E.64 [R2.64], R128 ;  /* 0x0000008002009985 */ /* 0x0003e4000c101b14 */
.L_x_658:
[----:B-1----:R-:W-:Y:S05]  /*159c0*/  BSYNC B0 ;  /* 0x0000000000007941 */ /* 0x002fea0003800000 */
.L_x_657:
[----:B------:R1:W3:Y:S01]  /*159d0*/  SHFL.IDX PT, R3, R22, 0x1, 0x1c1f ;  /* 0x003c1f0016037f89 */ /* 0x0002e200000e0000 */
[----:B------:R-:W-:Y:S03]  /*159e0*/  BSSY B0, `(.L_x_659) ;  /* 0x0000060000007945 */ /* 0x000fe60003800000 */
[----:B------:R1:W4:Y:S01]  /*159f0*/  SHFL.IDX PT, R2, R23, 0x1, 0x1c1f ;  /* 0x003c1f0017027f89 */ /* 0x00032200000e0000 */
[----:B------:R-:W-:Y:S05]  /*15a00*/  @P0 BRA `(.L_x_660) ;  /* 0x000005d000000947 */ /* 0x000fea0003800000 */
[C---:B--2---:R-:W-:Y:S02]  /*15a10*/  IADD3 R6, R0.reuse, 0x8, RZ ;  /* 0x0000000800067810 */ /* 0x044fe40007ffe0ff */
[----:B------:R-:W-:-:S02]  /*15a20*/  IADD3 R5, R0, 0x10, RZ ;  /* 0x0000001000057810 */ /* 0x000fc40007ffe0ff */
[C---:B------:R-:W-:Y:S02]  /*15a30*/  ISETP.GE.AND P0, PT, R0.reuse, c[0x0][0x3c8], PT ;  /* 0x0000f20000007a0c */ /* 0x040fe40003f06270 */
[----:B------:R-:W-:Y:S02]  /*15a40*/  IADD3 R4, R0, 0x18, RZ ;  /* 0x0000001800047810 */ /* 0x000fe40007ffe0ff */
[----:B------:R-:W-:Y:S02]  /*15a50*/  ISETP.GE.AND P4, PT, R6, c[0x0][0x3c8], PT ;  /* 0x0000f20006007a0c */ /* 0x000fe40003f86270 */
[----:B------:R-:W-:Y:S02]  /*15a60*/  ISETP.GE.AND P3, PT, R5, c[0x0][0x3c8], PT ;  /* 0x0000f20005007a0c */ /* 0x000fe40003f66270 */
[----:B------:R-:W-:Y:S02]  /*15a70*/  ISETP.GE.AND P2, PT, R4, c[0x0][0x3c8], PT ;  /* 0x0000f20004007a0c */ /* 0x000fe40003f46270 */
[----:B------:R-:W-:-:S02]  /*15a80*/  IADD3 R10, R0, 0x20, RZ ;  /* 0x00000020000a7810 */ /* 0x000fc40007ffe0ff */
[C---:B------:R-:W-:Y:S01]  /*15a90*/  IADD3 R11, R0.reuse, 0x28, RZ ;  /* 0x00000028000b7810 */ /* 0x040fe20007ffe0ff */
[----:B---34-:R-:W-:Y:S01]  /*15aa0*/  @!P0 IMAD.WIDE R8, R0, 0x4, R2 ;  /* 0x0000000400088825 */ /* 0x018fe200078e0202 */
[----:B------:R-:W-:Y:S02]  /*15ab0*/  ISETP.GE.AND P1, PT, R10, c[0x0][0x3c8], PT ;  /* 0x0000f2000a007a0c */ /* 0x000fe40003f26270 */
[----:B------:R-:W-:Y:S02]  /*15ac0*/  IADD3 R12, R0, 0x50, RZ ;  /* 0x00000050000c7810 */ /* 0x000fe40007ffe0ff */
[----:B------:R-:W-:Y:S01]  /*15ad0*/  @!P4 LEA.HI R7, R6, R6, RZ, 0x1 ;  /* 0x000000060607c211 */ /* 0x000fe200078f08ff */
[----:B------:R2:W-:Y:S01]  /*15ae0*/  @!P0 ST.E.64 [R8.64], R178 ;  /* 0x000000b208008985 */ /* 0x0005e2000c101b14 */
[----:B------:R-:W-:Y:S02]  /*15af0*/  @!P3 LEA.HI R6, R5, R5, RZ, 0x1 ;  /* 0x000000050506b211 */ /* 0x000fe400078f08ff */
[----:B------:R-:W-:-:S02]  /*15b00*/  @!P2 LEA.HI R4, R4, R4, RZ, 0x1 ;  /* 0x000000040404a211 */ /* 0x000fc400078f08ff */
[----:B------:R-:W-:Y:S02]  /*15b10*/  @!P4 LOP3.LUT R5, R7, 0xfffffffe, RZ, 0xc0, !PT ;  /* 0xfffffffe0705c812 */ /* 0x000fe400078ec0ff */
[----:B------:R-:W-:Y:S02]  /*15b20*/  @!P3 LOP3.LUT R6, R6, 0xfffffffe, RZ, 0xc0, !PT ;  /* 0xfffffffe0606b812 */ /* 0x000fe400078ec0ff */
[----:B------:R-:W-:Y:S02]  /*15b30*/  ISETP.GE.AND P0, PT, R11, c[0x0][0x3c8], PT ;  /* 0x0000f2000b007a0c */ /* 0x000fe40003f06270 */
[----:B------:R-:W-:Y:S01]  /*15b40*/  @!P2 LOP3.LUT R4, R4, 0xfffffffe, RZ, 0xc0, !PT ;  /* 0xfffffffe0404a812 */ /* 0x000fe200078ec0ff */
[----:B------:R-:W-:-:S04]  /*15b50*/  @!P3 IMAD.WIDE R6, R6, 0x4, R2 ;  /* 0x000000040606b825 */ /* 0x000fc800078e0202 */
[----:B--2---:R-:W-:-:S04]  /*15b60*/  @!P4 IMAD.WIDE R8, R5, 0x4, R2 ;  /* 0x000000040508c825 */ /* 0x004fc800078e0202 */
[----:B------:R-:W-:Y:S01]  /*15b70*/  @!P2 IMAD.WIDE R4, R4, 0x4, R2 ;  /* 0x000000040404a825 */ /* 0x000fe200078e0202 */
[----:B------:R2:W-:Y:S04]  /*15b80*/  @!P4 ST.E.64 [R8.64], R190 ;  /* 0x000000be0800c985 */ /* 0x0005e8000c101b14 */
[----:B------:R3:W-:Y:S04]  /*15b90*/  @!P3 ST.E.64 [R6.64], R134 ;  /* 0x000000860600b985 */ /* 0x0007e8000c101b14 */
[----:B------:R4:W-:Y:S01]  /*15ba0*/  @!P2 ST.E.64 [R4.64], R146 ;  /* 0x000000920400a985 */ /* 0x0009e2000c101b14 */
[----:B--2---:R-:W-:-:S02]  /*15bb0*/  IADD3 R8, R0, 0x30, RZ ;  /* 0x0000003000087810 */ /* 0x004fc40007ffe0ff */
[----:B------:R-:W-:Y:S02]  /*15bc0*/  IADD3 R9, R0, 0x40, RZ ;  /* 0x0000004000097810 */ /* 0x000fe40007ffe0ff */
[----:B---3--:R-:W-:Y:S02]  /*15bd0*/  @!P1 LEA.HI R6, R10, R10, RZ, 0x1 ;  /* 0x0000000a0a069211 */ /* 0x008fe400078f08ff */
[----:B------:R-:W-:Y:S02]  /*15be0*/  IADD3 R10, R0, 0x38, RZ ;  /* 0x00000038000a7810 */ /* 0x000fe40007ffe0ff */
[----:B----4-:R-:W-:Y:S02]  /*15bf0*/  @!P0 LEA.HI R4, R11, R11, RZ, 0x1 ;  /* 0x0000000b0b048211 */ /* 0x010fe400078f08ff */
[----:B------:R-:W-:Y:S02]  /*15c00*/  @!P1 LOP3.LUT R6, R6, 0xfffffffe, RZ, 0xc0, !PT ;  /* 0xfffffffe06069812 */ /* 0x000fe400078ec0ff */
[----:B------:R-:W-:-:S02]  /*15c10*/  @!P0 LOP3.LUT R4, R4, 0xfffffffe, RZ, 0xc0, !PT ;  /* 0xfffffffe04048812 */ /* 0x000fc400078ec0ff */
[----:B------:R-:W-:Y:S01]  /*15c20*/  IADD3 R11, R0, 0x48, RZ ;  /* 0x00000048000b7810 */ /* 0x000fe20007ffe0ff */
[--C-:B------:R-:W-:Y:S01]  /*15c30*/  @!P1 IMAD.WIDE R6, R6, 0x4, R2.reuse ;  /* 0x0000000406069825 */ /* 0x100fe200078e0202 */
[----:B------:R-:W-:Y:S02]  /*15c40*/  ISETP.GE.AND P4, PT, R8, c[0x0][0x3c8], PT ;  /* 0x0000f20008007a0c */ /* 0x000fe40003f86270 */
[----:B------:R-:W-:Y:S01]  /*15c50*/  ISETP.GE.AND P3, PT, R10, c[0x0][0x3c8], PT ;  /* 0x0000f2000a007a0c */ /* 0x000fe20003f66270 */
[----:B------:R-:W-:Y:S01]  /*15c60*/  @!P0 IMAD.WIDE R4, R4, 0x4, R2 ;  /* 0x0000000404048825 */ /* 0x000fe200078e0202 */
[----:B------:R-:W-:Y:S01]  /*15c70*/  ISETP.GE.AND P2, PT, R9, c[0x0][0x3c8], PT ;  /* 0x0000f20009007a0c */ /* 0x000fe20003f46270 */
[----:B------:R2:W-:Y:S01]  /*15c80*/  @!P1 ST.E.64 [R6.64], R150 ;  /* 0x0000009606009985 */ /* 0x0005e2000c101b14 */
[----:B------:R-:W-:-:S03]  /*15c90*/  ISETP.GE.AND P1, PT, R11, c[0x0][0x3c8], PT ;  /* 0x0000f2000b007a0c */ /* 0x000fc60003f26270 */
[----:B------:R3:W-:Y:S01]  /*15ca0*/  @!P0 ST.E.64 [R4.64], R162 ;  /* 0x000000a204008985 */ /* 0x0007e2000c101b14 */
[----:B------:R-:W-:-:S13]  /*15cb0*/  ISETP.GE.AND P0, PT, R12, c[0x0][0x3c8], PT ;  /* 0x0000f2000c007a0c */ /* 0x000fda0003f06270 */
[----:B------:R-:W-:-:S04]  /*15cc0*/  @!P0 LEA.HI R12, R12, R12, RZ, 0x1 ;  /* 0x0000000c0c0c8211 */ /* 0x000fc800078f08ff */
[----:B------:R-:W-:Y:S02]  /*15cd0*/  @!P0 LOP3.LUT R12, R12, 0xfffffffe, RZ, 0xc0, !PT ;  /* 0xfffffffe0c0c8812 */ /* 0x000fe400078ec0ff */
[----:B--2---:R-:W-:Y:S02]  /*15ce0*/  @!P3 LEA.HI R6, R10, R10, RZ, 0x1 ;  /* 0x0000000a0a06b211 */ /* 0x004fe400078f08ff */
[----:B------:R-:W-:Y:S02]  /*15cf0*/  @!P1 LEA.HI R7, R11, R11, RZ, 0x1 ;  /* 0x0000000b0b079211 */ /* 0x000fe400078f08ff */
[----:B---3--:R-:W-:Y:S02]  /*15d00*/  @!P4 LEA.HI R4, R8, R8, RZ, 0x1 ;  /* 0x000000080804c211 */ /* 0x008fe400078f08ff */
[----:B------:R-:W-:Y:S02]  /*15d10*/  @!P2 LEA.HI R5, R9, R9, RZ, 0x1 ;  /* 0x000000090905a211 */ /* 0x000fe400078f08ff */
[----:B------:R-:W-:-:S02]  /*15d20*/  @!P4 LOP3.LUT R4, R4, 0xfffffffe, RZ, 0xc0, !PT ;  /* 0xfffffffe0404c812 */ /* 0x000fc400078ec0ff */
        /* <DEDUP_REMOVED lines=8> */
[--C-:B------:R-:W-:Y:S01]  /*15db0*/  @!P1 IMAD.WIDE R6, R7, 0x4, R2.reuse ;  /* 0x0000000407069825 */ /* 0x100fe200078e0202 */
[----:B------:R-:W-:Y:S04]  /*15dc0*/  @!P2 ST.E.64 [R10.64], R70 ;  /* 0x000000460a00a985 */ /* 0x000fe8000c101b14 */
[----:B------:R4:W-:Y:S01]  /*15dd0*/  @!P1 ST.E.64 [R6.64], R82 ;  /* 0x0000005206009985 */ /* 0x0009e2000c101b14 */
[----:B--2---:R-:W-:Y:S01]  /*15de0*/  @!P0 IMAD.WIDE R4, R12, 0x4, R2 ;  /* 0x000000040c048825 */ /* 0x004fe200078e0202 */
[----:B---3--:R-:W-:-:S04]  /*15df0*/  IADD3 R8, R0, 0x58, RZ ;  /* 0x0000005800087810 */ /* 0x008fc80007ffe0ff */
[----:B------:R2:W-:Y:S01]  /*15e00*/  @!P0 ST.E.64 [R4.64], R86 ;  /* 0x0000005604008985 */ /* 0x0005e2000c101b14 */
[----:B------:R-:W-:Y:S02]  /*15e10*/  ISETP.GE.AND P4, PT, R8, c[0x0][0x3c8], PT ;  /* 0x0000f20008007a0c */ /* 0x000fe40003f86270 */
[C---:B----4-:R-:W-:Y:S02]  /*15e20*/  IADD3 R7, R0.reuse, 0x60, RZ ;  /* 0x0000006000077810 */ /* 0x050fe40007ffe0ff */
[----:B------:R-:W-:Y:S02]  /*15e30*/  IADD3 R6, R0, 0x68, RZ ;  /* 0x0000006800067810 */ /* 0x000fe40007ffe0ff */
[----:B------:R-:W-:Y:S02]  /*15e40*/  ISETP.GE.AND P3, PT, R7, c[0x0][0x3c8], PT ;  /* 0x0000f20007007a0c */ /* 0x000fe40003f66270 */
[----:B------:R-:W-:-:S05]  /*15e50*/  ISETP.GE.AND P2, PT, R6, c[0x0][0x3c8], PT ;  /* 0x0000f20006007a0c */ /* 0x000fca0003f46270 */
[----:B------:R-:W-:-:S06]  /*15e60*/  @!P4 LEA.HI R9, R8, R8, RZ, 0x1 ;  /* 0x000000080809c211 */ /* 0x000fcc00078f08ff */
[----:B------:R-:W-:Y:S02]  /*15e70*/  @!P3 LEA.HI R8, R7, R7, RZ, 0x1 ;  /* 0x000000070708b211 */ /* 0x000fe400078f08ff */
[----:B------:R-:W-:Y:S02]  /*15e80*/  @!P2 LEA.HI R7, R6, R6, RZ, 0x1 ;  /* 0x000000060607a211 */ /* 0x000fe400078f08ff */
[----:B------:R-:W-:Y:S02]  /*15e90*/  @!P3 LOP3.LUT R8, R8, 0xfffffffe, RZ, 0xc0, !PT ;  /* 0xfffffffe0808b812 */ /* 0x000fe400078ec0ff */
[C---:B--2---:R-:W-:Y:S02]  /*15ea0*/  IADD3 R5, R0.reuse, 0x70, RZ ;  /* 0x0000007000057810 */ /* 0x044fe40007ffe0ff */
[----:B------:R-:W-:Y:S02]  /*15eb0*/  IADD3 R4, R0, 0x78, RZ ;  /* 0x0000007800047810 */ /* 0x000fe40007ffe0ff */
[----:B------:R-:W-:-:S02]  /*15ec0*/  ISETP.GE.AND P1, PT, R5, c[0x0][0x3c8], PT ;  /* 0x0000f20005007a0c */ /* 0x000fc40003f26270 */
[----:B------:R-:W-:Y:S02]  /*15ed0*/  ISETP.GE.AND P0, PT, R4, c[0x0][0x3c8], PT ;  /* 0x0000f20004007a0c */ /* 0x000fe40003f06270 */
[----:B------:R-:W-:-:S09]  /*15ee0*/  @!P2 LOP3.LUT R7, R7, 0xfffffffe, RZ, 0xc0, !PT ;  /* 0xfffffffe0707a812 */ /* 0x000fd200078ec0ff */
[----:B------:R-:W-:Y:S02]  /*15ef0*/  @!P1 LEA.HI R6, R5, R5, RZ, 0x1 ;  /* 0x0000000505069211 */ /* 0x000fe400078f08ff */
[----:B------:R-:W-:Y:S02]  /*15f00*/  @!P0 LEA.HI R4, R4, R4, RZ, 0x1 ;  /* 0x0000000404048211 */ /* 0x000fe400078f08ff */
[----:B------:R-:W-:Y:S01]  /*15f10*/  @!P4 LOP3.LUT R5, R9, 0xfffffffe, RZ, 0xc0, !PT ;  /* 0xfffffffe0905c812 */ /* 0x000fe200078ec0ff */
[--C-:B------:R-:W-:Y:S01]  /*15f20*/  @!P3 IMAD.WIDE R8, R8, 0x4, R2.reuse ;  /* 0x000000040808b825 */ /* 0x100fe200078e0202 */
[----:B------:R-:W-:Y:S02]  /*15f30*/  @!P1 LOP3.LUT R12, R6, 0xfffffffe, RZ, 0xc0, !PT ;  /* 0xfffffffe060c9812 */ /* 0x000fe400078ec0ff */
[----:B------:R-:W-:Y:S01]  /*15f40*/  @!P0 LOP3.LUT R13, R4, 0xfffffffe, RZ, 0xc0, !PT ;  /* 0xfffffffe040d8812 */ /* 0x000fe200078ec0ff */
[----:B------:R-:W-:-:S04]  /*15f50*/  @!P4 IMAD.WIDE R10, R5, 0x4, R2 ;  /* 0x00000004050ac825 */ /* 0x000fc800078e0202 */
[--C-:B------:R-:W-:Y:S01]  /*15f60*/  @!P2 IMAD.WIDE R6, R7, 0x4, R2.reuse ;  /* 0x000000040706a825 */ /* 0x100fe200078e0202 */
[----:B------:R2:W-:Y:S03]  /*15f70*/  @!P4 ST.E.64 [R10.64], R98 ;  /* 0x000000620a00c985 */ /* 0x0005e6000c101b14 */
[--C-:B------:R-:W-:Y:S01]  /*15f80*/  @!P1 IMAD.WIDE R4, R12, 0x4, R2.reuse ;  /* 0x000000040c049825 */ /* 0x100fe200078e0202 */
[----:B------:R2:W-:Y:S03]  /*15f90*/  @!P3 ST.E.64 [R8.64], R102 ;  /* 0x000000660800b985 */ /* 0x0005e6000c101b14 */
[----:B------:R-:W-:Y:S01]  /*15fa0*/  @!P0 IMAD.WIDE R2, R13, 0x4, R2 ;  /* 0x000000040d028825 */ /* 0x000fe200078e0202 */
[----:B------:R2:W-:Y:S04]  /*15fb0*/  @!P2 ST.E.64 [R6.64], R114 ;  /* 0x000000720600a985 */ /* 0x0005e8000c101b14 */
[----:B------:R2:W-:Y:S04]  /*15fc0*/  @!P1 ST.E.64 [R4.64], R118 ;  /* 0x0000007604009985 */ /* 0x0005e8000c101b14 */
[----:B------:R2:W-:Y:S02]  /*15fd0*/  @!P0 ST.E.64 [R2.64], R130 ;  /* 0x0000008202008985 */ /* 0x0005e4000c101b14 */
.L_x_660:
[----:B------:R-:W-:Y:S05]  /*15fe0*/  BSYNC B0 ;  /* 0x0000000000007941 */ /* 0x000fea0003800000 */
.L_x_659:
[----:B--23--:R2:W3:Y:S01]  /*15ff0*/  SHFL.IDX PT, R3, R22, 0x2, 0x1c1f ;  /* 0x005c1f0016037f89 */ /* 0x00c4e200000e0000 */
[----:B------:R-:W-:Y:S03]  /*16000*/  BSSY B0, `(.L_x_661) ;  /* 0x0000060000007945 */ /* 0x000fe60003800000 */
[----:B----4-:R2:W4:Y:S01]  /*16010*/  SHFL.IDX PT, R2, R23, 0x2, 0x1c1f ;  /* 0x005c1f0017027f89 */ /* 0x01052200000e0000 */
[----:B------:R-:W-:Y:S05]  /*16020*/  @P5 BRA `(.L_x_662) ;  /* 0x000005d000005947 */ /* 0x000fea0003800000 */
[C---:B------:R-:W-:Y:S02]  /*16030*/  IADD3 R5, R0.reuse, 0x8, RZ ;  /* 0x0000000800057810 */ /* 0x040fe40007ffe0ff */
[----:B------:R-:W-:-:S02]  /*16040*/  IADD3 R4, R0, 0x10, RZ ;  /* 0x0000001000047810 */ /* 0x000fc40007ffe0ff */
[----:B------:R-:W-:Y:S02]  /*16050*/  ISETP.GE.AND P2, PT, R5, c[0x0][0x3c8], PT ;  /* 0x0000f20005007a0c */ /* 0x000fe40003f46270 */
[----:B------:R-:W-:Y:S02]  /*16060*/  ISETP.GE.AND P1, PT, R4, c[0x0][0x3c8], PT ;  /* 0x0000f20004007a0c */ /* 0x000fe40003f26270 */
[C---:B------:R-:W-:Y:S02]  /*16070*/  ISETP.GE.AND P3, PT, R0.reuse, c[0x0][0x3c8], PT ;  /* 0x0000f20000007a0c */ /* 0x040fe40003f66270 */
[C---:B------:R-:W-:Y:S02]  /*16080*/  IADD3 R10, R0.reuse, 0x18, RZ ;  /* 0x00000018000a7810 */ /* 0x040fe40007ffe0ff */
[----:B------:R-:W-:Y:S02]  /*16090*/  IADD3 R11, R0, 0x20, RZ ;  /* 0x00000020000b7810 */ /* 0x000fe40007ffe0ff */
[----:B------:R-:W-:-:S02]  /*160a0*/  ISETP.GE.AND P0, PT, R10, c[0x0][0x3c8], PT ;  /* 0x0000f2000a007a0c */ /* 0x000fc40003f06270 */
[----:B------:R-:W-:Y:S02]  /*160b0*/  ISETP.GE.AND P5, PT, R11, c[0x0][0x3c8], PT ;  /* 0x0000f2000b007a0c */ /* 0x000fe40003fa6270 */
[----:B------:R-:W-:Y:S02]  /*160c0*/  @!P2 LEA.HI R5, R5, R5, RZ, 0x1 ;  /* 0x000000050505a211 */ /* 0x000fe400078f08ff */
[----:B------:R-:W-:Y:S01]  /*160d0*/  @!P1 LEA.HI R4, R4, R4, RZ, 0x1 ;  /* 0x0000000404049211 */ /* 0x000fe200078f08ff */
[--C-:B---34-:R-:W-:Y:S01]  /*160e0*/  @!P3 IMAD.WIDE R6, R0, 0x4, R2.reuse ;  /* 0x000000040006b825 */ /* 0x118fe200078e0202 */
[----:B------:R-:W-:Y:S02]  /*160f0*/  @!P2 LOP3.LUT R5, R5, 0xfffffffe, RZ, 0xc0, !PT ;  /* 0xfffffffe0505a812 */ /* 0x000fe400078ec0ff */
[----:B------:R-:W-:Y:S02]  /*16100*/  @!P1 LOP3.LUT R8, R4, 0xfffffffe, RZ, 0xc0, !PT ;  /* 0xfffffffe04089812 */ /* 0x000fe400078ec0ff */
[----:B------:R3:W-:Y:S01]  /*16110*/  @!P3 ST.E.64 [R6.64], R180 ;  /* 0x000000b40600b985 */ /* 0x0007e2000c101b14 */
[----:B------:R-:W-:Y:S01]  /*16120*/  @!P2 IMAD.WIDE R4, R5, 0x4, R2 ;  /* 0x000000040504a825 */ /* 0x000fe200078e0202 */
[----:B------:R-:W-:-:S03]  /*16130*/  IADD3 R12, R0, 0x48, RZ ;  /* 0x00000048000c7810 */ /* 0x000fc60007ffe0ff */
[----:B------:R-:W-:Y:S01]  /*16140*/  @!P1 IMAD.WIDE R8, R8, 0x4, R2 ;  /* 0x0000000408089825 */ /* 0x000fe200078e0202 */
[----:B------:R4:W-:Y:S04]  /*16150*/  @!P2 ST.E.64 [R4.64], R184 ;  /* 0x000000b80400a985 */ /* 0x0009e8000c101b14 */
[----:B------:R1:W-:Y:S01]  /*16160*/  @!P1 ST.E.64 [R8.64], R136 ;  /* 0x0000008808009985 */ /* 0x0003e2000c101b14 */
[----:B---3--:R-:W-:Y:S02]  /*16170*/  IADD3 R7, R0, 0x28, RZ ;  /* 0x0000002800077810 */ /* 0x008fe40007ffe0ff */
[----:B------:R-:W-:Y:S02]  /*16180*/  @!P5 LEA.HI R6, R11, R11, RZ, 0x1 ;  /* 0x0000000b0b06d211 */ /* 0x000fe400078f08ff */
[----:B------:R-:W-:-:S02]  /*16190*/  ISETP.GE.AND P4, PT, R7, c[0x0][0x3c8], PT ;  /* 0x0000f20007007a0c */ /* 0x000fc40003f86270 */
[----:B----4-:R-:W-:Y:S02]  /*161a0*/  @!P0 LEA.HI R4, R10, R10, RZ, 0x1 ;  /* 0x0000000a0a048211 */ /* 0x010fe400078f08ff */
[----:B------:R-:W-:Y:S02]  /*161b0*/  IADD3 R10, R0, 0x40, RZ ;  /* 0x00000040000a7810 */ /* 0x000fe40007ffe0ff */
[----:B------:R-:W-:Y:S02]  /*161c0*/  @!P0 LOP3.LUT R4, R4, 0xfffffffe, RZ, 0xc0, !PT ;  /* 0xfffffffe04048812 */ /* 0x000fe400078ec0ff */
[C---:B-1----:R-:W-:Y:S02]  /*161d0*/  IADD3 R8, R0.reuse, 0x30, RZ ;  /* 0x0000003000087810 */ /* 0x042fe40007ffe0ff */
[----:B------:R-:W-:Y:S01]  /*161e0*/  IADD3 R9, R0, 0x38, RZ ;  /* 0x0000003800097810 */ /* 0x000fe20007ffe0ff */
[----:B------:R-:W-:Y:S01]  /*161f0*/  @!P0 IMAD.WIDE R4, R4, 0x4, R2 ;  /* 0x0000000404048825 */ /* 0x000fe200078e0202 */
[----:B------:R-:W-:-:S02]  /*16200*/  ISETP.GE.AND P3, PT, R8, c[0x0][0x3c8], PT ;  /* 0x0000f20008007a0c */ /* 0x000fc40003f66270 */
[----:B------:R-:W-:Y:S02]  /*16210*/  ISETP.GE.AND P2, PT, R9, c[0x0][0x3c8], PT ;  /* 0x0000f20009007a0c */ /* 0x000fe40003f46270 */
[----:B------:R-:W-:Y:S01]  /*16220*/  @!P5 LOP3.LUT R6, R6, 0xfffffffe, RZ, 0xc0, !PT ;  /* 0xfffffffe0606d812 */ /* 0x000fe200078ec0ff */
[----:B------:R1:W-:Y:S01]  /*16230*/  @!P0 ST.E.64 [R4.64], R140 ;  /* 0x0000008c04008985 */ /* 0x0003e2000c101b14 */
[----:B------:R-:W-:Y:S02]  /*16240*/  ISETP.GE.AND P1, PT, R10, c[0x0][0x3c8], PT ;  /* 0x0000f2000a007a0c */ /* 0x000fe40003f26270 */
[----:B------:R-:W-:-:S13]  /*16250*/  ISETP.GE.AND P0, PT, R12, c[0x0][0x3c8], PT ;  /* 0x0000f2000c007a0c */ /* 0x000fda0003f06270 */
[----:B------:R-:W-:-:S04]  /*16260*/  @!P0 LEA.HI R12, R12, R12, RZ, 0x1 ;  /* 0x0000000c0c0c8211 */ /* 0x000fc800078f08ff */
[----:B------:R-:W-:Y:S01]  /*16270*/  @!P0 LOP3.LUT R12, R12, 0xfffffffe, RZ, 0xc0, !PT ;  /* 0xfffffffe0c0c8812 */ /* 0x000fe200078ec0ff */
[----:B-1----:R-:W-:Y:S01]  /*16280*/  @!P5 IMAD.WIDE R4, R6, 0x4, R2 ;  /* 0x000000040604d825 */ /* 0x002fe200078e0202 */
[----:B------:R-:W-:Y:S02]  /*16290*/  @!P4 LEA.HI R6, R7, R7, RZ, 0x1 ;  /* 0x000000070706c211 */ /* 0x000fe400078f08ff */
[----:B------:R-:W-:Y:S02]  /*162a0*/  @!P1 LEA.HI R7, R10, R10, RZ, 0x1 ;  /* 0x0000000a0a079211 */ /* 0x000fe400078f08ff */
[----:B------:R1:W-:Y:S01]  /*162b0*/  @!P5 ST.E.64 [R4.64], R152 ;  /* 0x000000980400d985 */ /* 0x0003e2000c101b14 */
[----:B------:R-:W-:Y:S02]  /*162c0*/  @!P4 LOP3.LUT R6, R6, 0xfffffffe, RZ, 0xc0, !PT ;  /* 0xfffffffe0606c812 */ /* 0x000fe400078ec0ff */
[----:B------:R-:W-:Y:S02]  /*162d0*/  @!P1 LOP3.LUT R7, R7, 0xfffffffe, RZ, 0xc0, !PT ;  /* 0xfffffffe07079812 */ /* 0x000fe400078ec0ff */
[----:B-1----:R-:W-:-:S02]  /*162e0*/  @!P3 LEA.HI R5, R8, R8, RZ, 0x1 ;  /* 0x000000080805b211 */ /* 0x002fc400078f08ff */
[----:B------:R-:W-:Y:S02]  /*162f0*/  @!P2 LEA.HI R4, R9, R9, RZ, 0x1 ;  /* 0x000000090904a211 */ /* 0x000fe400078f08ff */
[----:B------:R-:W-:Y:S02]  /*16300*/  @!P3 LOP3.LUT R8, R5, 0xfffffffe, RZ, 0xc0, !PT ;  /* 0xfffffffe0508b812 */ /* 0x000fe400078ec0ff */
[----:B------:R-:W-:Y:S01]  /*16310*/  @!P2 LOP3.LUT R10, R4, 0xfffffffe, RZ, 0xc0, !PT ;  /* 0xfffffffe040aa812 */ /* 0x000fe200078ec0ff */
[----:B------:R-:W-:-:S04]  /*16320*/  @!P4 IMAD.WIDE R4, R6, 0x4, R2 ;  /* 0x000000040604c825 */ /* 0x000fc800078e0202 */
[--C-:B------:R-:W-:Y:S01]  /*16330*/  @!P3 IMAD.WIDE R8, R8, 0x4, R2.reuse ;  /* 0x000000040808b825 */ /* 0x100fe200078e0202 */
[----:B------:R1:W-:Y:S03]  /*16340*/  @!P4 ST.E.64 [R4.64], R156 ;  /* 0x0000009c0400c985 */ /* 0x0003e6000c101b14 */
[--C-:B------:R-:W-:Y:S01]  /*16350*/  @!P2 IMAD.WIDE R10, R10, 0x4, R2.reuse ;  /* 0x000000040a0aa825 */ /* 0x100fe200078e0202 */
[----:B------:R3:W-:Y:S03]  /*16360*/  @!P3 ST.E.64 [R8.64], R56 ;  /* 0x000000380800b985 */ /* 0x0007e6000c101b14 */
[--C-:B------:R-:W-:Y:S01]  /*16370*/  @!P1 IMAD.WIDE R6, R7, 0x4, R2.reuse ;  /* 0x0000000407069825 */ /* 0x100fe200078e0202 */
[----:B------:R-:W-:Y:S04]  /*16380*/  @!P2 ST.E.64 [R10.64], R60 ;  /* 0x0000003c0a00a985 */ /* 0x000fe8000c101b14 */
[----:B------:R4:W-:Y:S01]  /*16390*/  @!P1 ST.E.64 [R6.64], R72 ;  /* 0x0000004806009985 */ /* 0x0009e2000c101b14 */
[----:B-1----:R-:W-:Y:S01]  /*163a0*/  @!P0 IMAD.WIDE R4, R12, 0x4, R2 ;  /* 0x000000040c048825 */ /* 0x002fe200078e0202 */
[----:B---3--:R-:W-:-:S04]  /*163b0*/  IADD3 R9, R0, 0x50, RZ ;  /* 0x0000005000097810 */ /* 0x008fc80007ffe0ff */
[----:B------:R1:W-:Y:S01]  /*163c0*/  @!P0 ST.E.64 [R4.64], R76 ;  /* 0x0000004c04008985 */ /* 0x0003e2000c101b14 */
[----:B------:R-:W-:Y:S02]  /*163d0*/  IADD3 R8, R0, 0x58, RZ ;  /* 0x0000005800087810 */ /* 0x000fe40007ffe0ff */
[----:B------:R-:W-:Y:S02]  /*163e0*/  ISETP.GE.AND P5, PT, R9, c[0x0][0x3c8], PT ;  /* 0x0000f20009007a0c */ /* 0x000fe40003fa6270 */
[----:B------:R-:W-:Y:S02]  /*163f0*/  ISETP.GE.AND P4, PT, R8, c[0x0][0x3c8], PT ;  /* 0x0000f20008007a0c */ /* 0x000fe40003f86270 */
[C---:B----4-:R-:W-:Y:S02]  /*16400*/  IADD3 R7, R0.reuse, 0x60, RZ ;  /* 0x0000006000077810 */ /* 0x050fe40007ffe0ff */
[----:B------:R-:W-:Y:S02]  /*16410*/  IADD3 R6, R0, 0x68, RZ ;  /* 0x0000006800067810 */ /* 0x000fe40007ffe0ff */
[----:B------:R-:W-:-:S02]  /*16420*/  ISETP.GE.AND P3, PT, R7, c[0x0][0x3c8], PT ;  /* 0x0000f20007007a0c */ /* 0x000fc40003f66270 */
[----:B------:R-:W-:-:S03]  /*16430*/  ISETP.GE.AND P2, PT, R6, c[0x0][0x3c8], PT ;  /* 0x0000f20006007a0c */ /* 0x000fc60003f46270 */
[----:B------:R-:W-:Y:S02]  /*16440*/  @!P5 LEA.HI R9, R9, R9, RZ, 0x1 ;  /* 0x000000090909d211 */ /* 0x000fe400078f08ff */
[----:B------:R-:W-:-:S04]  /*16450*/  @!P4 LEA.HI R10, R8, R8, RZ, 0x1 ;  /* 0x00000008080ac211 */ /* 0x000fc800078f08ff */
[----:B------:R-:W-:Y:S02]  /*16460*/  @!P4 LOP3.LUT R10, R10, 0xfffffffe, RZ, 0xc0, !PT ;  /* 0xfffffffe0a0ac812 */ /* 0x000fe400078ec0ff */
[----:B------:R-:W-:Y:S02]  /*16470*/  @!P3 LEA.HI R8, R7, R7, RZ, 0x1 ;  /* 0x000000070708b211 */ /* 0x000fe400078f08ff */
[----:B------:R-:W-:Y:S01]  /*16480*/  @!P2 LEA.HI R7, R6, R6, RZ, 0x1 ;  /* 0x000000060607a211 */ /* 0x000fe200078f08ff */
[----:B------:R-:W-:Y:S01]  /*16490*/  @!P4 IMAD.WIDE R10, R10, 0x4, R2 ;  /* 0x000000040a0ac825 */ /* 0x000fe200078e0202 */
[----:B------:R-:W-:Y:S02]  /*164a0*/  @!P3 LOP3.LUT R8, R8, 0xfffffffe, RZ, 0xc0, !PT ;  /* 0xfffffffe0808b812 */ /* 0x000fe400078ec0ff */
[C---:B-1----:R-:W-:Y:S02]  /*164b0*/  IADD3 R5, R0.reuse, 0x70, RZ ;  /* 0x0000007000057810 */ /* 0x042fe40007ffe0ff */
[----:B------:R-:W-:-:S02]  /*164c0*/  IADD3 R4, R0, 0x78, RZ ;  /* 0x0000007800047810 */ /* 0x000fc40007ffe0ff */
[----:B------:R-:W-:Y:S02]  /*164d0*/  ISETP.GE.AND P1, PT, R5, c[0x0][0x3c8], PT ;  /* 0x0000f20005007a0c */ /* 0x000fe40003f26270 */
[----:B------:R-:W-:Y:S02]  /*164e0*/  ISETP.GE.AND P0, PT, R4, c[0x0][0x3c8], PT ;  /* 0x0000f20004007a0c */ /* 0x000fe40003f06270 */
[----:B------:R-:W-:-:S09]  /*164f0*/  @!P2 LOP3.LUT R7, R7, 0xfffffffe, RZ, 0xc0, !PT ;  /* 0xfffffffe0707a812 */ /* 0x000fd200078ec0ff */
[----:B------:R-:W-:Y:S02]  /*16500*/  @!P1 LEA.HI R6, R5, R5, RZ, 0x1 ;  /* 0x0000000505069211 */ /* 0x000fe400078f08ff */
[----:B------:R-:W-:Y:S01]  /*16510*/  @!P5 LOP3.LUT R5, R9, 0xfffffffe, RZ, 0xc0, !PT ;  /* 0xfffffffe0905d812 */ /* 0x000fe200078ec0ff */
[--C-:B------:R-:W-:Y:S01]  /*16520*/  @!P3 IMAD.WIDE R8, R8, 0x4, R2.reuse ;  /* 0x000000040808b825 */ /* 0x100fe200078e0202 */
[----:B------:R-:W-:Y:S02]  /*16530*/  @!P0 LEA.HI R4, R4, R4, RZ, 0x1 ;  /* 0x0000000404048211 */ /* 0x000fe400078f08ff */
        /* <DEDUP_REMOVED lines=12> */
.L_x_662:
[----:B------:R-:W-:Y:S05]  /*16600*/  BSYNC B0 ;  /* 0x0000000000007941 */ /* 0x000fea0003800000 */
.L_x_661:
[----:B-1-3--:R1:W3:Y:S04]  /*16610*/  SHFL.IDX PT, R3, R22, 0x3, 0x1c1f ;  /* 0x007c1f0016037f89 */ /* 0x00a2e800000e0000 */
[----:B----4-:R1:W4:Y:S01]  /*16620*/  SHFL.IDX PT, R2, R23, 0x3, 0x1c1f ;  /* 0x007c1f0017027f89 */ /* 0x01032200000e0000 */
[----:B------:R-:W-:Y:S05]  /*16630*/  @P6 EXIT ;  /* 0x000000000000694d */ /* 0x000fea0003800000 */
[C---:B------:R-:W-:Y:S02]  /*16640*/  ISETP.GE.AND P0, PT, R0.reuse, c[0x0][0x3c8], PT ;  /* 0x0000f20000007a0c */ /* 0x040fe40003f06270 */
[----:B------:R-:W-:-:S02]  /*16650*/  IADD3 R5, R0, 0x8, RZ ;  /* 0x0000000800057810 */ /* 0x000fc40007ffe0ff */
[----:B------:R-:W-:Y:S02]  /*16660*/  IADD3 R4, R0, 0x10, RZ ;  /* 0x0000001000047810 */ /* 0x000fe40007ffe0ff */
[----:B------:R-:W-:Y:S02]  /*16670*/  ISETP.GE.AND P6, PT, R5, c[0x0][0x3c8], PT ;  /* 0x0000f20005007a0c */ /* 0x000fe40003fc6270 */
[----:B------:R-:W-:Y:S02]  /*16680*/  ISETP.GE.AND P5, PT, R4, c[0x0][0x3c8], PT ;  /* 0x0000f20004007a0c */ /* 0x000fe40003fa6270 */
[C---:B------:R-:W-:Y:S02]  /*16690*/  IADD3 R8, R0.reuse, 0x18, RZ ;  /* 0x0000001800087810 */ /* 0x040fe40007ffe0ff */
[C---:B------:R-:W-:Y:S01]  /*166a0*/  IADD3 R9, R0.reuse, 0x20, RZ ;  /* 0x0000002000097810 */ /* 0x040fe20007ffe0ff */
[C---:B---34-:R-:W-:Y:S01]  /*166b0*/  @!P0 IMAD.WIDE R6, R0.reuse, 0x4, R2 ;  /* 0x0000000400068825 */ /* 0x058fe200078e0202 */
[----:B------:R-:W-:-:S02]  /*166c0*/  IADD3 R10, R0, 0x28, RZ ;  /* 0x00000028000a7810 */ /* 0x000fc40007ffe0ff */
[C---:B------:R-:W-:Y:S02]  /*166d0*/  IADD3 R11, R0.reuse, 0x30, RZ ;  /* 0x00000030000b7810 */ /* 0x040fe40007ffe0ff */
[----:B------:R3:W-:Y:S01]  /*166e0*/  @!P0 ST.E.64 [R6.64], R182 ;  /* 0x000000b606008985 */ /* 0x0007e2000c101b14 */
[----:B------:R-:W-:Y:S02]  /*166f0*/  IADD3 R12, R0, 0x38, RZ ;  /* 0x00000038000c7810 */ /* 0x000fe40007ffe0ff */
[----:B------:R-:W-:Y:S02]  /*16700*/  @!P5 LEA.HI R4, R4, R4, RZ, 0x1 ;  /* 0x000000040404d211 */ /* 0x000fe400078f08ff */
[----:B------:R-:W-:Y:S02]  /*16710*/  ISETP.GE.AND P4, PT, R8, c[0x0][0x3c8], PT ;  /* 0x0000f20008007a0c */ /* 0x000fe40003f86270 */
[----:B------:R-:W-:Y:S02]  /*16720*/  ISETP.GE.AND P3, PT, R9, c[0x0][0x3c8], PT ;  /* 0x0000f20009007a0c */ /* 0x000fe40003f66270 */
[----:B------:R-:W-:-:S02]  /*16730*/  @!P5 LOP3.LUT R4, R4, 0xfffffffe, RZ, 0xc0, !PT ;  /* 0xfffffffe0404d812 */ /* 0x000fc400078ec0ff */
[----:B------:R-:W-:Y:S02]  /*16740*/  ISETP.GE.AND P2, PT, R10, c[0x0][0x3c8], PT ;  /* 0x0000f2000a007a0c */ /* 0x000fe40003f46270 */
[----:B------:R-:W-:Y:S02]  /*16750*/  ISETP.GE.AND P1, PT, R11, c[0x0][0x3c8], PT ;  /* 0x0000f2000b007a0c */ /* 0x000fe40003f26270 */
[----:B------:R-:W-:Y:S02]  /*16760*/  ISETP.GE.AND P0, PT, R12, c[0x0][0x3c8], PT ;  /* 0x0000f2000c007a0c */ /* 0x000fe40003f06270 */
[C---:B------:R-:W-:Y:S02]  /*16770*/  IADD3 R14, R0.reuse, 0x40, RZ ;  /* 0x00000040000e7810 */ /* 0x040fe40007ffe0ff */
[----:B------:R-:W-:Y:S02]  /*16780*/  IADD3 R15, R0, 0x48, RZ ;  /* 0x00000048000f7810 */ /* 0x000fe40007ffe0ff */
[----:B---3--:R-:W-:Y:S01]  /*16790*/  @!P6 LEA.HI R6, R5, R5, RZ, 0x1 ;  /* 0x000000050506e211 */ /* 0x008fe200078f08ff */
[----:B------:R-:W-:-:S03]  /*167a0*/  @!P5 IMAD.WIDE R4, R4, 0x4, R2 ;  /* 0x000000040404d825 */ /* 0x000fc600078e0202 */
[----:B------:R-:W-:-:S05]  /*167b0*/  @!P6 LOP3.LUT R6, R6, 0xfffffffe, RZ, 0xc0, !PT ;  /* 0xfffffffe0606e812 */ /* 0x000fca00078ec0ff */
[----:B------:R-:W-:-:S05]  /*167c0*/  @!P6 IMAD.WIDE R6, R6, 0x4, R2 ;  /* 0x000000040606e825 */ /* 0x000fca00078e0202 */
[----:B------:R3:W-:Y:S01]  /*167d0*/  @!P6 ST.E.64 [R6.64], R186 ;  /* 0x000000ba0600e985 */ /* 0x0007e2000c101b14 */
[----:B------:R-:W-:-:S03]  /*167e0*/  ISETP.GE.AND P6, PT, R14, c[0x0][0x3c8], PT ;  /* 0x0000f2000e007a0c */ /* 0x000fc60003fc6270 */
[----:B------:R4:W-:Y:S01]  /*167f0*/  @!P5 ST.E.64 [R4.64], R138 ;  /* 0x0000008a0400d985 */ /* 0x0009e2000c101b14 */
[----:B------:R-:W-:Y:S02]  /*16800*/  ISETP.GE.AND P5, PT, R15, c[0x0][0x3c8], PT ;  /* 0x0000f2000f007a0c */ /* 0x000fe40003fa6270 */
[----:B---3--:R-:W-:Y:S02]  /*16810*/  @!P2 LEA.HI R7, R10, R10, RZ, 0x1 ;  /* 0x0000000a0a07a211 */ /* 0x008fe400078f08ff */
[----:B------:R-:W-:Y:S02]  /*16820*/  @!P1 LEA.HI R6, R11, R11, RZ, 0x1 ;  /* 0x0000000b0b069211 */ /* 0x000fe400078f08ff */
[----:B----4-:R-:W-:Y:S02]  /*16830*/  @!P4 LEA.HI R4, R8, R8, RZ, 0x1 ;  /* 0x000000080804c211 */ /* 0x010fe400078f08ff */
[----:B------:R-:W-:Y:S02]  /*16840*/  @!P3 LEA.HI R8, R9, R9, RZ, 0x1 ;  /* 0x000000090908b211 */ /* 0x000fe400078f08ff */
[----:B------:R-:W-:-:S02]  /*16850*/  @!P0 LEA.HI R5, R12, R12, RZ, 0x1 ;  /* 0x0000000c0c058211 */ /* 0x000fc400078f08ff */
[----:B------:R-:W-:Y:S02]  /*16860*/  @!P4 LOP3.LUT R4, R4, 0xfffffffe, RZ, 0xc0, !PT ;  /* 0xfffffffe0404c812 */ /* 0x000fe400078ec0ff */
[----:B------:R-:W-:Y:S02]  /*16870*/  @!P3 LOP3.LUT R8, R8, 0xfffffffe, RZ, 0xc0, !PT ;  /* 0xfffffffe0808b812 */ /* 0x000fe400078ec0ff */
[----:B------:R-:W-:Y:S01]  /*16880*/  @!P2 LOP3.LUT R7, R7, 0xfffffffe, RZ, 0xc0, !PT ;  /* 0xfffffffe0707a812 */ /* 0x000fe200078ec0ff */
[--C-:B------:R-:W-:Y:S01]  /*16890*/  @!P4 IMAD.WIDE R12, R4, 0x4, R2.reuse ;  /* 0x00000004040cc825 */ /* 0x100fe200078e0202 */
[----:B------:R-:W-:Y:S02]  /*168a0*/  @!P1 LOP3.LUT R6, R6, 0xfffffffe, RZ, 0xc0, !PT ;  /* 0xfffffffe06069812 */ /* 0x000fe400078ec0ff */
[----:B------:R-:W-:Y:S01]  /*168b0*/  @!P0 LOP3.LUT R5, R5, 0xfffffffe, RZ, 0xc0, !PT ;  /* 0xfffffffe05058812 */ /* 0x000fe200078ec0ff */
[--C-:B------:R-:W-:Y:S01]  /*168c0*/  @!P3 IMAD.WIDE R10, R8, 0x4, R2.reuse ;  /* 0x00000004080ab825 */ /* 0x100fe200078e0202 */
[----:B------:R3:W-:Y:S03]  /*168d0*/  @!P4 ST.E.64 [R12.64], R142 ;  /* 0x0000008e0c00c985 */ /* 0x0007e6000c101b14 */
[--C-:B------:R-:W-:Y:S01]  /*168e0*/  @!P2 IMAD.WIDE R8, R7, 0x4, R2.reuse ;  /* 0x000000040708a825 */ /* 0x100fe200078e0202 */
[----:B------:R4:W-:Y:S03]  /*168f0*/  @!P3 ST.E.64 [R10.64], R154 ;  /* 0x0000009a0a00b985 */ /* 0x0009e6000c101b14 */
[--C-:B------:R-:W-:Y:S01]  /*16900*/  @!P1 IMAD.WIDE R6, R6, 0x4, R2.reuse ;  /* 0x0000000406069825 */ /* 0x100fe200078e0202 */
[----:B------:R1:W-:Y:S03]  /*16910*/  @!P2 ST.E.64 [R8.64], R158 ;  /* 0x0000009e0800a985 */ /* 0x0003e6000c101b14 */
[----:B------:R-:W-:Y:S01]  /*16920*/  @!P0 IMAD.WIDE R4, R5, 0x4, R2 ;  /* 0x0000000405048825 */ /* 0x000fe200078e0202 */
[----:B------:R-:W-:Y:S04]  /*16930*/  @!P1 ST.E.64 [R6.64], R58 ;  /* 0x0000003a06009985 */ /* 0x000fe8000c101b14 */
[----:B------:R2:W-:Y:S01]  /*16940*/  @!P0 ST.E.64 [R4.64], R62 ;  /* 0x0000003e04008985 */ /* 0x0005e2000c101b14 */
[----:B---3--:R-:W-:-:S02]  /*16950*/  IADD3 R12, R0, 0x70, RZ ;  /* 0x00000070000c7810 */ /* 0x008fc40007ffe0ff */
[C---:B----4-:R-:W-:Y:S02]  /*16960*/  IADD3 R10, R0.reuse, 0x60, RZ ;  /* 0x00000060000a7810 */ /* 0x050fe40007ffe0ff */
[C---:B------:R-:W-:Y:S02]  /*16970*/  IADD3 R11, R0.reuse, 0x68, RZ ;  /* 0x00000068000b7810 */ /* 0x040fe40007ffe0ff */
[C---:B-1----:R-:W-:Y:S02]  /*16980*/  IADD3 R8, R0.reuse, 0x50, RZ ;  /* 0x0000005000087810 */ /* 0x042fe40007ffe0ff */
[----:B------:R-:W-:Y:S02]  /*16990*/  IADD3 R9, R0, 0x58, RZ ;  /* 0x0000005800097810 */ /* 0x000fe40007ffe0ff */
[----:B------:R-:W-:Y:S02]  /*169a0*/  ISETP.GE.AND P4, PT, R8, c[0x0][0x3c8], PT ;  /* 0x0000f20008007a0c */ /* 0x000fe40003f86270 */
[----:B------:R-:W-:-:S02]  /*169b0*/  ISETP.GE.AND P3, PT, R9, c[0x0][0x3c8], PT ;  /* 0x0000f20009007a0c */ /* 0x000fc40003f66270 */
[----:B--2---:R-:W-:Y:S02]  /*169c0*/  @!P6 LEA.HI R4, R14, R14, RZ, 0x1 ;  /* 0x0000000e0e04e211 */ /* 0x004fe400078f08ff */
[----:B------:R-:W-:Y:S02]  /*169d0*/  @!P5 LEA.HI R5, R15, R15, RZ, 0x1 ;  /* 0x0000000f0f05d211 */ /* 0x000fe400078f08ff */
[----:B------:R-:W-:Y:S02]  /*169e0*/  @!P6 LOP3.LUT R4, R4, 0xfffffffe, RZ, 0xc0, !PT ;  /* 0xfffffffe0404e812 */ /* 0x000fe400078ec0ff */
[----:B------:R-:W-:Y:S02]  /*169f0*/  ISETP.GE.AND P2, PT, R10, c[0x0][0x3c8], PT ;  /* 0x0000f2000a007a0c */ /* 0x000fe40003f46270 */
[----:B------:R-:W-:Y:S01]  /*16a00*/  @!P5 LOP3.LUT R5, R5, 0xfffffffe, RZ, 0xc0, !PT ;  /* 0xfffffffe0505d812 */ /* 0x000fe200078ec0ff */
[----:B------:R-:W-:Y:S01]  /*16a10*/  @!P6 IMAD.WIDE R6, R4, 0x4, R2 ;  /* 0x000000040406e825 */ /* 0x000fe200078e0202 */
[----:B------:R-:W-:-:S02]  /*16a20*/  ISETP.GE.AND P1, PT, R11, c[0x0][0x3c8], PT ;  /* 0x0000f2000b007a0c */ /* 0x000fc40003f26270 */
[----:B------:R-:W-:Y:S01]  /*16a30*/  ISETP.GE.AND P0, PT, R12, c[0x0][0x3c8], PT ;  /* 0x0000f2000c007a0c */ /* 0x000fe20003f06270 */
[----:B------:R-:W-:Y:S01]  /*16a40*/  @!P5 IMAD.WIDE R4, R5, 0x4, R2 ;  /* 0x000000040504d825 */ /* 0x000fe200078e0202 */
[----:B------:R1:W-:Y:S01]  /*16a50*/  @!P6 ST.E.64 [R6.64], R74 ;  /* 0x0000004a0600e985 */ /* 0x0003e2000c101b14 */
[----:B------:R-:W-:-:S03]  /*16a60*/  IADD3 R0, R0, 0x78, RZ ;  /* 0x0000007800007810 */ /* 0x000fc60007ffe0ff */
[----:B------:R2:W-:Y:S01]  /*16a70*/  @!P5 ST.E.64 [R4.64], R78 ;  /* 0x0000004e0400d985 */ /* 0x0005e2000c101b14 */
[----:B-1----:R-:W-:-:S04]  /*16a80*/  @!P2 LEA.HI R7, R10, R10, RZ, 0x1 ;  /* 0x0000000a0a07a211 */ /* 0x002fc800078f08ff */
[----:B------:R-:W-:Y:S02]  /*16a90*/  @!P1 LEA.HI R6, R11, R11, RZ, 0x1 ;  /* 0x0000000b0b069211 */ /* 0x000fe400078f08ff */
[----:B--2---:R-:W-:Y:S02]  /*16aa0*/  @!P4 LEA.HI R4, R8, R8, RZ, 0x1 ;  /* 0x000000080804c211 */ /* 0x004fe400078f08ff */
[----:B------:R-:W-:Y:S02]  /*16ab0*/  @!P3 LEA.HI R8, R9, R9, RZ, 0x1 ;  /* 0x000000090908b211 */ /* 0x000fe400078f08ff */
[----:B------:R-:W-:Y:S02]  /*16ac0*/  @!P0 LEA.HI R5, R12, R12, RZ, 0x1 ;  /* 0x0000000c0c058211 */ /* 0x000fe400078f08ff */
[----:B------:R-:W-:Y:S02]  /*16ad0*/  @!P4 LOP3.LUT R4, R4, 0xfffffffe, RZ, 0xc0, !PT ;  /* 0xfffffffe0404c812 */ /* 0x000fe400078ec0ff */
[----:B------:R-:W-:-:S02]  /*16ae0*/  @!P3 LOP3.LUT R8, R8, 0xfffffffe, RZ, 0xc0, !PT ;  /* 0xfffffffe0808b812 */ /* 0x000fc400078ec0ff */
        /* <DEDUP_REMOVED lines=20> */
.L_x_656:
[----:B------:R-:W3:Y:S02]  /*16c30*/  S2R R0, SR_TID.X ;  /* 0x0000000000007919 */ /* 0x000ee40000002100 */
[----:B---3--:R-:W-:-:S13]  /*16c40*/  ISETP.GT.AND P0, PT, R0, 0x7f, PT ;  /* 0x0000007f0000780c */ /* 0x008fda0003f04270 */
[----:B------:R-:W-:Y:S05]  /*16c50*/  @P0 EXIT ;  /* 0x000000000000094d */ /* 0x000fea0003800000 */
[----:B------:R-:W3:Y:S01]  /*16c60*/  S2R R8, SR_CTAID.X ;  /* 0x0000000000087919 */ /* 0x000ee20000002500 */
[----:B------:R-:W-:-:S05]  /*16c70*/  MOV R3, c[0x0][0x4e8] ;  /* 0x00013a0000037a02 */ /* 0x000fca0000000f00 */
[----:B-1----:R-:W-:Y:S01]  /*16c80*/  IMAD R2, R3, c[0x0][0x388], RZ ;  /* 0x0000e20003027a24 */ /* 0x002fe200078e02ff */
[----:B---3--:R-:W-:-:S04]  /*16c90*/  LEA R8, R8, R0, 0x7 ;  /* 0x0000000008087211 */ /* 0x008fc800078e38ff */
        /* <DEDUP_REMOVED lines=25> */
[----:B------:R-:W-:Y:S02]  /*16e30*/  IMAD.IADD R3, R5, 0x1, R3 ;  /* 0x0000000105037824 */ /* 0x000fe400078e0203 */
[----:B------:R-:W-:Y:S01]  /*16e40*/  IMAD R5, R7, c[0x0][0x4e8], R8 ;  /* 0x00013a0007057a24 */ /* 0x000fe200078e0208 */
[----:B------:R-:W-:Y:S01]  /*16e50*/  SHF.R.S32.HI R7, RZ, 0x1f, R0 ;  /* 0x0000001fff077819 */ /* 0x000fe20000011400 */
[----:B------:R-:W-:-:S02]  /*16e60*/  IMAD R6, R6, c[0x0][0x4e0], RZ ;  /* 0x0001380006067a24 */ /* 0x000fc400078e02ff */
        /* <DEDUP_REMOVED lines=14> */
.L_x_663:
        /* <DEDUP_REMOVED lines=11> */
.L_x_1800:


//--------------------- .text._ZN7cutlass13device_kernelIN5flash19enable_sm80_to_sm89INS1_16FlashAttnFwdSm80INS1_25CollectiveMainloopFwdSm80ILi8ELi1ELb1EN4cute5tupleIJNS5_1CILi128EEENS7_ILi96EEES8_EEELi128ENS_6half_tEfNS_4arch4Sm80ELb0ELb1ELb0ELb1ELb1ELb0ELb1ELb1EEENS1_21CollectiveEpilogueFwdINS6_IJS8_S8_S9_EEENS6_IJNS7_ILi1EEESH_SH_EEESB_SD_Li256ELb1ELb1ELb1ELb0EEENS1_36VarlenDynamicPersistentTileSchedulerILi128ELi96ELi256ELi256ELb1ELb1ELb0ELb1ELb0ELb1EEEEEEEEEvNT_6ParamsE --------------------------
	.section	.text._ZN7cutlass13device_kernelIN5flash19enable_sm80_to_sm89INS1_16FlashAttnFwdSm80INS1_25CollectiveMainloopFwdSm80ILi8ELi1ELb1EN4cute5tupleIJNS5_1CILi128EEENS7_ILi96EEES8_EEELi128ENS_6half_tEfNS_4arch4Sm80ELb0ELb1ELb0ELb1ELb1ELb0ELb1ELb1EEENS1_21CollectiveEpilogueFwdINS6_IJS8_S8_S9_EEENS6_IJNS7_ILi1EEESH_SH_EEESB_SD_Li256ELb1ELb1ELb1ELb0EEENS1_36VarlenDynamicPersistentTileSchedulerILi128ELi96ELi256ELi256ELb1ELb1ELb0ELb1ELb0ELb1EEEEEEEEEvNT_6ParamsE,"ax",@progbits
	.sectioninfo	@"SHI_REGISTERS=255"
	.align	128
.text._ZN7cutlass13device_kernelIN5flash19enable_sm80_to_sm89INS1_16FlashAttnFwdSm80INS1_25CollectiveMainloopFwdSm80ILi8ELi1ELb1EN4cute5tupleIJNS5_1CILi128EEENS7_ILi96EEES8_EEELi128ENS_6half_tEfNS_4arch4Sm80ELb0ELb1ELb0ELb1ELb1ELb0ELb1ELb1EEENS1_21CollectiveEpilogueFwdINS6_IJS8_S8_S9_EEENS6_IJNS7_ILi1EEESH_SH_EEESB_SD_Li256ELb1ELb1ELb1ELb0EEENS1_36VarlenDynamicPersistentTileSchedulerILi128ELi96ELi256ELi256ELb1ELb1ELb0ELb1ELb0ELb1EEEEEEEEEvNT_6ParamsE:
        .type           _ZN7cutlass13device_kernelIN5flash19enable_sm80_to_sm89INS1_16FlashAttnFwdSm80INS1_25CollectiveMainloopFwdSm80ILi8ELi1ELb1EN4cute5tupleIJNS5_1CILi128EEENS7_ILi96EEES8_EEELi128ENS_6half_tEfNS_4arch4Sm80ELb0ELb1ELb0ELb1ELb1ELb0ELb1ELb1EEENS1_21CollectiveEpilogueFwdINS6_IJS8_S8_S9_EEENS6_IJNS7_ILi1EEESH_SH_EEESB_SD_Li256ELb1ELb1ELb1ELb0EEENS1_36VarlenDynamicPersistentTileSchedulerILi128ELi96ELi256ELi256ELb1ELb1ELb0ELb1ELb0ELb1EEEEEEEEEvNT_6ParamsE,@function
        .size           _ZN7cutlass13device_kernelIN5flash19enable_sm80_to_sm89INS1_16FlashAttnFwdSm80INS1_25CollectiveMainloopFwdSm80ILi8ELi1ELb1EN4cute5tupleIJNS5_1CILi128EEENS7_ILi96EEES8_EEELi128ENS_6half_tEfNS_4arch4Sm80ELb0ELb1ELb0ELb1ELb1ELb0ELb1ELb1EEENS1_21CollectiveEpilogueFwdINS6_IJS8_S8_S9_EEENS6_IJNS7_ILi1EEESH_SH_EEESB_SD_Li256ELb1ELb1ELb1ELb0EEENS1_36VarlenDynamicPersistentTileSchedulerILi128ELi96ELi256ELi256ELb1ELb1ELb0ELb1ELb0ELb1EEEEEEEEEvNT_6ParamsE,(.L_x_1801 - _ZN7cutlass13device_kernelIN5flash19enable_sm80_to_sm89INS1_16FlashAttnFwdSm80INS1_25CollectiveMainloopFwdSm80ILi8ELi1ELb1EN4cute5tupleIJNS5_1CILi128EEENS7_ILi96EEES8_EEELi128ENS_6half_tEfNS_4arch4Sm80ELb0ELb1ELb0ELb1ELb1ELb0ELb1ELb1EEENS1_21CollectiveEpilogueFwdINS6_IJS8_S8_S9_EEENS6_IJNS7_ILi1EEESH_SH_EEESB_SD_Li256ELb1ELb1ELb1ELb0EEENS1_36VarlenDynamicPersistentTileSchedulerILi128ELi96ELi256ELi256ELb1ELb1ELb0ELb1ELb0ELb1EEEEEEEEEvNT_6ParamsE)
        .other          _ZN7cutlass13device_kernelIN5flash19enable_sm80_to_sm89INS1_16FlashAttnFwdSm80INS1_25CollectiveMainloopFwdSm80ILi8ELi1ELb1EN4cute5tupleIJNS5_1CILi128EEENS7_ILi96EEES8_EEELi128ENS_6half_tEfNS_4arch4Sm80ELb0ELb1ELb0ELb1ELb1ELb0ELb1ELb1EEENS1_21CollectiveEpilogueFwdINS6_IJS8_S8_S9_EEENS6_IJNS7_ILi1EEESH_SH_EEESB_SD_Li256ELb1ELb1ELb1ELb0EEENS1_36VarlenDynamicPersistentTileSchedulerILi128ELi96ELi256ELi256ELb1ELb1ELb0ELb1ELb0ELb1EEEEEEEEEvNT_6ParamsE,@"STO_CUDA_ENTRY STV_DEFAULT"
_ZN7cutlass13device_kernelIN5flash19enable_sm80_to_sm89INS1_16FlashAttnFwdSm80INS1_25CollectiveMainloopFwdSm80ILi8ELi1ELb1EN4cute5tupleIJNS5_1CILi128EEENS7_ILi96EEES8_EEELi128ENS_6half_tEfNS_4arch4Sm80ELb0ELb1ELb0ELb1ELb1ELb0ELb1ELb1EEENS1_21CollectiveEpilogueFwdINS6_IJS8_S8_S9_EEENS6_IJNS7_ILi1EEESH_SH_EEESB_SD_Li256ELb1ELb1ELb1ELb0EEENS1_36VarlenDynamicPersistentTileSchedulerILi128ELi96ELi256ELi256ELb1ELb1ELb0ELb1ELb0ELb1EEEEEEEEEvNT_6ParamsE:
[----:B------:R-:W-:-:S03]  /*0000*/  MOV R1, c[0x0][0x28] ;  /* 0x00000a0000017a02 */ /* 0x000fc60000000f00 */
[----:B------:R-:W1:Y:S01]  /*0010*/  S2R R2, SR_TID.X ;  /* 0x0000000000027919 */ /* 0x000e620000002100 */
[----:B------:R-:W-:Y:S01]  /*0020*/  IADD3 R1, R1, -0x28, RZ ;  /* 0xffffffd801017810 */ /* 0x000fe20007ffe0ff */
[----:B------:R-:W-:Y:S01]  /*0030*/  ULDC.64 UR6, c[0x0][0x118] ;  /* 0x0000460000067ab9 */ /* 0x000fe20000000a00 */
[----:B-1----:R-:W-:-:S05]  /*0040*/  SHF.R.U32.HI R0, RZ, 0x5, R2 ;  /* 0x00000005ff007819 */ /* 0x002fca0000011602 */
[----:B------:R-:W1:Y:S02]  /*0050*/  SHFL.IDX PT, R3, R0, RZ, 0x1f ;  /* 0x00001fff00037589 */ /* 0x000e6400000e0000 */
[----:B-1----:R-:W-:Y:S02]  /*0060*/  ISETP.NE.AND P0, PT, R3, RZ, PT ;  /* 0x000000ff0300720c */ /* 0x002fe40003f05270 */
[----:B------:R1:W-:Y:S11]  /*0070*/  STL [R1+0x20], R3 ;  /* 0x0000200301007387 */ /* 0x0003f60000100800 */
[----:B------:R-:W-:Y:S06]  /*0080*/  @P0 BAR.SYNC.DEFER_BLOCKING 0x5, 0x100 ;  /* 0x0144000000000b1d */ /* 0x000fec0000010000 */
[----:B------:R-:W2:Y:S04]  /*0090*/  @P0 LDS.128 R248, [0xe100] ;  /* 0x00e10000fff80984 */ /* 0x000ea80000000c00 */
[----:B------:R-:W-:Y:S06]  /*00a0*/  @P0 BAR.ARV 0x4, 0x100 ;  /* 0x0104000000000b1d */ /* 0x000fec0000002000 */
[----:B------:R-:W-:Y:S05]  /*00b0*/  @P0 BRA `(.L_x_664) ;  /* 0x00000f1000000947 */ /* 0x000fea0003800000 */
[----:B-1----:R-:W-:Y:S01]  /*00c0*/  LOP3.LUT R13, R2, 0x1f, RZ, 0xc0, !PT ;  /* 0x0000001f020d7812 */ /* 0x002fe200078ec0ff */
[----:B------:R-:W-:-:S03]  /*00d0*/  CS2R R8, SRZ ;  /* 0x0000000000087805 */ /* 0x000fc6000001ff00 */
[----:B------:R-:W-:-:S04]  /*00e0*/  ISETP.NE.AND P6, PT, R13, 0x1f, PT ;  /* 0x0000001f0d00780c */ /* 0x000fc80003fc5270 */
[----:B------:R-:W-:-:S13]  /*00f0*/  ISETP.GE.OR P0, PT, R13, c[0x0][0x53c], !P6 ;  /* 0x00014f000d007a0c */ /* 0x000fda0007706670 */
[----:B------:R-:W-:Y:S02]  /*0100*/  @!P0 IMAD.MOV.U32 R4, RZ, RZ, 0x4 ;  /* 0x00000004ff048424 */ /* 0x000fe400078e00ff */
[----:B------:R-:W-:Y:S02]  /*0110*/  @!P0 IMAD.MOV.U32 R2, RZ, RZ, 0x4 ;  /* 0x00000004ff028424 */ /* 0x000fe400078e00ff */
[----:B------:R-:W-:-:S04]  /*0120*/  @!P0 IMAD.WIDE.U32 R4, R13, R4, c[0x0][0x580] ;  /* 0x000160000d048625 */ /* 0x000fc800078e0004 */
[C---:B------:R-:W-:Y:S01]  /*0130*/  @!P0 IMAD.WIDE.U32 R2, R13.reuse, R2, c[0x0][0x578] ;  /* 0x00015e000d028625 */ /* 0x040fe200078e0002 */
[----:B------:R-:W3:Y:S04]  /*0140*/  @!P0 LDG.E R9, [R4.64] ;  /* 0x0000000604098981 */ /* 0x000ee8000c1e1900 */
[----:B------:R-:W3:Y:S01]  /*0150*/  @!P0 LDG.E R8, [R2.64] ;  /* 0x0000000602088981 */ /* 0x000ee2000c1e1900 */
[C---:B------:R-:W-:Y:S01]  /*0160*/  ISETP.NE.AND P5, PT, R13.reuse, RZ, PT ;  /* 0x000000ff0d00720c */ /* 0x040fe20003fa5270 */
[----:B------:R-:W1:Y:S01]  /*0170*/  S2UR UR4, SR_CTAID.X ;  /* 0x00000000000479c3 */ /* 0x000e620000002500 */
[C---:B------:R-:W-:Y:S01]  /*0180*/  ISETP.GE.U32.AND P4, PT, R13.reuse, 0x2, PT ;  /* 0x000000020d00780c */ /* 0x040fe20003f86070 */
[----:B------:R-:W-:Y:S01]  /*0190*/  IMAD.MOV.U32 R7, RZ, RZ, RZ ;  /* 0x000000ffff077224 */ /* 0x000fe200078e00ff */
[----:B------:R-:W-:-:S02]  /*01a0*/  ISETP.GE.U32.AND P3, PT, R13, 0x4, PT ;  /* 0x000000040d00780c */ /* 0x000fc40003f66070 */
[C---:B------:R-:W-:Y:S02]  /*01b0*/  ISETP.GE.U32.AND P2, PT, R13.reuse, 0x8, PT ;  /* 0x000000080d00780c */ /* 0x040fe40003f46070 */
[----:B------:R-:W-:Y:S01]  /*01c0*/  ISETP.GE.U32.AND P1, PT, R13, 0x10, PT ;  /* 0x000000100d00780c */ /* 0x000fe20003f26070 */
[----:B---3--:R-:W-:-:S05]  /*01d0*/  IMAD R4, R9, R8, RZ ;  /* 0x0000000809047224 */ /* 0x008fca00078e02ff */
[----:B------:R-:W3:Y:S02]  /*01e0*/  SHFL.UP PT, R0, R4, 0x1, RZ ;  /* 0x0420000004007989 */ /* 0x000ee400000e00ff */
[----:B---3--:R-:W-:-:S05]  /*01f0*/  SEL R0, R0, RZ, P5 ;  /* 0x000000ff00007207 */ /* 0x008fca0002800000 */
[----:B------:R-:W-:-:S05]  /*0200*/  IMAD.IADD R4, R4, 0x1, R0 ;  /* 0x0000000104047824 */ /* 0x000fca00078e0200 */
        /* <DEDUP_REMOVED lines=12> */
[----:B------:R-:W3:Y:S02]  /*02d0*/  SHFL.IDX PT, R6, R4, 0x1f, 0x1f ;  /* 0x03e01f0004067f89 */ /* 0x000ee400000e0000 */
[----:B---3--:R-:W-:-:S04]  /*02e0*/  IMAD R6, R6, c[0x0][0x538], RZ ;  /* 0x00014e0006067a24 */ /* 0x008fc800078e02ff */
[----:B------:R-:W-:Y:S01]  /*02f0*/  IMAD.MOV.U32 R0, RZ, RZ, R6 ;  /* 0x000000ffff007224 */ /* 0x000fe200078e0006 */
[----:B-1----:R-:W-:-:S13]  /*0300*/  ISETP.GT.AND P0, PT, R6, UR4, PT ;  /* 0x0000000406007c0c */ /* 0x002fda000bf04270 */
[----:B------:R-:W-:Y:S05]  /*0310*/  @P0 BRA `(.L_x_665) ;  /* 0x0000026000000947 */ /* 0x000fea0003800000 */
[----:B------:R-:W-:Y:S02]  /*0320*/  MOV R6, R0 ;  /* 0x0000000000067202 */ /* 0x000fe40000000f00 */
[----:B------:R-:W-:-:S04]  /*0330*/  MOV R7, RZ ;  /* 0x000000ff00077202 */ /* 0x000fc80000000f00 */
.L_x_669:
        /* <DEDUP_REMOVED lines=9> */
[----:B------:R-:W-:-:S04]  /*03d0*/  @!P0 IMAD.WIDE R4, R0, R2, c[0x0][0x580] ;  /* 0x0001600000048625 */ /* 0x000fc800078e0202 */
[----:B------:R-:W-:Y:S01]  /*03e0*/  @!P0 IMAD.WIDE R2, R0, R3, c[0x0][0x578] ;  /* 0x00015e0000028625 */ /* 0x000fe200078e0203 */
[----:B------:R-:W3:Y:S04]  /*03f0*/  @!P0 LDG.E R9, [R4.64] ;  /* 0x0000000604098981 */ /* 0x000ee8000c1e1900 */
[----:B------:R-:W3:Y:S02]  /*0400*/  @!P0 LDG.E R8, [R2.64] ;  /* 0x0000000602088981 */ /* 0x000ee4000c1e1900 */
[----:B---3--:R-:W-:Y:S01]  /*0410*/  IMAD R5, R9, R8, RZ ;  /* 0x0000000809057224 */ /* 0x008fe200078e02ff */
[----:B------:R-:W-:Y:S05]  /*0420*/  BRA.DIV ~URZ, `(.L_x_667) ;  /* 0x000162227f007947 */ /* 0x000fea000b800000 */
[----:B------:R1:W3:Y:S02]  /*0430*/  SHFL.UP PT, R0, R5, 0x1, RZ ;  /* 0x0420000005007989 */ /* 0x0002e400000e00ff */
.L_x_833:
        /* <DEDUP_REMOVED lines=16> */
.L_x_834:
[----:B---3--:R-:W-:-:S05]  /*0540*/  IMAD R0, R0, c[0x0][0x538], RZ ;  /* 0x00014e0000007a24 */ /* 0x008fca00078e02ff */
[----:B------:R-:W-:-:S04]  /*0550*/  IADD3 R6, R0, R6, RZ ;  /* 0x0000000600067210 */ /* 0x000fc80007ffe0ff */
[----:B------:R-:W-:-:S13]  /*0560*/  ISETP.GT.AND P0, PT, R6, UR4, PT ;  /* 0x0000000406007c0c */ /* 0x000fda000bf04270 */
[----:B-12---:R-:W-:Y:S05]  /*0570*/  @!P0 BRA `(.L_x_669) ;  /* 0xfffffdc000008947 */ /* 0x006fea000383ffff */
.L_x_665:
[----:B------:R-:W-:-:S05]  /*0580*/  IADD3 R10, -R0, R6, RZ ;  /* 0x00000006000a7210 */ /* 0x000fca0007ffe1ff */
[----:B------:R-:W-:-:S05]  /*0590*/  IMAD R0, R4, c[0x0][0x538], R10 ;  /* 0x00014e0004007a24 */ /* 0x000fca00078e020a */
[----:B------:R-:W-:Y:S01]  /*05a0*/  ISETP.GT.AND P0, PT, R0, UR4, PT ;  /* 0x0000000400007c0c */ /* 0x000fe2000bf04270 */
[----:B------:R-:W-:-:S12]  /*05b0*/  BRA.DIV ~URZ, `(.L_x_670) ;  /* 0x000162b27f007947 */ /* 0x000fd8000b800000 */
[----:B------:R-:W-:-:S04]  /*05c0*/  VOTE.ANY R6, PT, !P0 ;  /* 0x0000000000067806 */ /* 0x000fc800040e0100 */
.L_x_835:
[----:B------:R-:W1:Y:S02]  /*05d0*/  POPC R0, R6 ;  /* 0x0000000600007309 */ /* 0x000e640000000000 */
[----:B-12---:R-:W-:Y:S01]  /*05e0*/  IADD3 R251, R0, R7, RZ ;  /* 0x0000000700fb7210 */ /* 0x006fe20007ffe0ff */
[----:B------:R-:W-:Y:S05]  /*05f0*/  BRA.DIV ~URZ, `(.L_x_671) ;  /* 0x000162c27f007947 */ /* 0x000fea000b800000 */
[----:B------:R1:W2:Y:S01]  /*0600*/  SHFL.IDX PT, R12, R9, R0, 0x1f ;  /* 0x00001f00090c7589 */ /* 0x0002a200000e0000 */
[----:B------:R-:W-:-:S03]  /*0610*/  MOV R5, RZ ;  /* 0x000000ff00057202 */ /* 0x000fc60000000f00 */
[----:B------:R1:W3:Y:S04]  /*0620*/  SHFL.IDX PT, R9, R8, R0, 0x1f ;  /* 0x00001f0008097589 */ /* 0x0002e800000e0000 */
.L_x_836:
[----:B------:R-:W-:Y:S01]  /*0630*/  ISETP.NE.AND P0, PT, R6, RZ, PT ;  /* 0x000000ff0600720c */ /* 0x000fe20003f05270 */
[----:B------:R-:W-:-:S12]  /*0640*/  BSSY B0, `(.L_x_672) ;  /* 0x0000005000007945 */ /* 0x000fd80003800000 */
[----:B------:R-:W-:Y:S05]  /*0650*/  @!P0 BRA `(.L_x_673) ;  /* 0x0000003000008947 */ /* 0x000fea0003800000 */
[----:B-1----:R-:W-:Y:S01]  /*0660*/  IADD3 R0, R0, -0x1, RZ ;  /* 0xffffffff00007810 */ /* 0x002fe20007ffe0ff */
[----:B------:R-:W-:Y:S05]  /*0670*/  BRA.DIV ~URZ, `(.L_x_674) ;  /* 0x000163227f007947 */ /* 0x000fea000b800000 */
[----:B------:R1:W4:Y:S02]  /*0680*/  SHFL.IDX PT, R5, R4, R0, 0x1f ;  /* 0x00001f0004057589 */ /* 0x00032400000e0000 */
.L_x_673:
[----:B------:R-:W-:Y:S05]  /*0690*/  BSYNC B0 ;  /* 0x0000000000007941 */ /* 0x000fea0003800000 */
.L_x_672:
[----:B---3--:R-:W-:Y:S01]  /*06a0*/  ISETP.NE.AND P0, PT, R9, 0x1, PT ;  /* 0x000000010900780c */ /* 0x008fe20003f05270 */
[----:B----4-:R-:W-:Y:S01]  /*06b0*/  IMAD R248, R5, c[0x0][0x538], R10 ;  /* 0x00014e0005f87a24 */ /* 0x010fe200078e020a */
[----:B------:R-:W-:Y:S04]  /*06c0*/  BSSY B0, `(.L_x_675) ;  /* 0x0000085000007945 */ /* 0x000fe80003800000 */
[----:B------:R-:W-:-:S07]  /*06d0*/  IADD3 R11, -R248, UR4, RZ ;  /* 0x00000004f80b7c10 */ /* 0x000fce000fffe1ff */
[----:B------:R-:W-:Y:S05]  /*06e0*/  @!P0 BRA `(.L_x_676) ;  /* 0x000003e000008947 */ /* 0x000fea0003800000 */
[-C--:B-12---:R-:W-:Y:S02]  /*06f0*/  IABS R0, R12.reuse ;  /* 0x0000000c00007213 */ /* 0x086fe40000000000 */
[----:B------:R-:W-:-:S03]  /*0700*/  IABS R6, R12 ;  /* 0x0000000c00067213 */ /* 0x000fc60000000000 */
[----:B------:R-:W-:Y:S01]  /*0710*/  IMAD.MOV.U32 R5, RZ, RZ, R0 ;  /* 0x000000ffff057224 */ /* 0x000fe200078e0000 */
[----:B------:R-:W-:-:S03]  /*0720*/  IABS R0, R9 ;  /* 0x0000000900007213 */ /* 0x000fc60000000000 */
[----:B------:R-:W1:Y:S02]  /*0730*/  I2F.RP R2, R5 ;  /* 0x0000000500027306 */ /* 0x000e640000209400 */
[----:B------:R-:W-:Y:S01]  /*0740*/  IMAD.MOV.U32 R8, RZ, RZ, R0 ;  /* 0x000000ffff087224 */ /* 0x000fe200078e0000 */
[----:B------:R-:W-:-:S05]  /*0750*/  IABS R0, R11 ;  /* 0x0000000b00007213 */ /* 0x000fca0000000000 */
[----:B------:R-:W-:Y:S08]  /*0760*/  I2F.RP R7, R8 ;  /* 0x0000000800077306 */ /* 0x000ff00000209400 */
[----:B-1----:R-:W1:Y:S02]  /*0770*/  MUFU.RCP R2, R2 ;  /* 0x0000000200027308 */ /* 0x002e640000001000 */
[----:B-1----:R-:W-:-:S06]  /*0780*/  IADD3 R2, R2, 0xffffffe, RZ ;  /* 0x0ffffffe02027810 */ /* 0x002fcc0007ffe0ff */
[----:B------:R-:W1:Y:S02]  /*0790*/  F2I.FTZ.U32.TRUNC.NTZ R3, R2 ;  /* 0x0000000200037305 */ /* 0x000e64000021f000 */
[----:B-1----:R-:W-:-:S04]  /*07a0*/  IMAD.MOV R2, RZ, RZ, -R3 ;  /* 0x000000ffff027224 */ /* 0x002fc800078e0a03 */
[----:B------:R-:W-:Y:S02]  /*07b0*/  IMAD R4, R2, R5, RZ ;  /* 0x0000000502047224 */ /* 0x000fe400078e02ff */
[----:B------:R-:W-:-:S04]  /*07c0*/  IMAD.MOV.U32 R2, RZ, RZ, RZ ;  /* 0x000000ffff027224 */ /* 0x000fc800078e00ff */
[----:B------:R-:W-:Y:S01]  /*07d0*/  IMAD.HI.U32 R2, R3, R4, R2 ;  /* 0x0000000403027227 */ /* 0x000fe200078e0002 */
[----:B------:R-:W-:-:S03]  /*07e0*/  MOV R3, R0 ;  /* 0x0000000000037202 */ /* 0x000fc60000000f00 */
[----:B------:R-:W-:Y:S02]  /*07f0*/  IMAD.MOV R0, RZ, RZ, -R6 ;  /* 0x000000ffff007224 */ /* 0x000fe400078e0a06 */
        /* <DEDUP_REMOVED lines=28> */
[----:B------:R-:W-:-:S03]  /*09c0*/  IMAD.MOV R5, RZ, RZ, -R4 ;  /* 0x000000ffff057224 */ /* 0x000fc600078e0a04 */
        /* <DEDUP_REMOVED lines=10> */
[----:B------:R-:W-:-:S04]  /*0a70*/  IMAD.MOV R2, RZ, RZ, -R0 ;  /* 0x000000ffff027224 */ /* 0x000fc800078e0a00 */
[C---:B------:R-:W-:Y:S01]  /*0a80*/  IMAD R3, R9.reuse, R2, R4 ;  /* 0x0000000209037224 */ /* 0x040fe200078e0204 */
[----:B------:R-:W-:Y:S01]  /*0a90*/  LEA R2, R9, R0, 0x18 ;  /* 0x0000000009027211 */ /* 0x000fe200078ec0ff */
[----:B------:R-:W-:-:S04]  /*0aa0*/  IMAD R0, R12, R5, R11 ;  /* 0x000000050c007224 */ /* 0x000fc800078e020b */
[----:B------:R-:W-:Y:S01]  /*0ab0*/  IMAD R250, R3, 0x10000, R2 ;  /* 0x0001000003fa7824 */ /* 0x000fe200078e0202 */
[----:B------:R-:W-:Y:S05]  /*0ac0*/  BRA `(.L_x_677) ;  /* 0x0000044000007947 */ /* 0x000fea0003800000 */
.L_x_676:
[----:B------:R-:W-:-:S04]  /*0ad0*/  IMAD.MOV.U32 R2, RZ, RZ, 0x4 ;  /* 0x00000004ff027424 */ /* 0x000fc800078e00ff */
[----:B------:R-:W-:-:S05]  /*0ae0*/  IMAD.WIDE R2, R251, R2, c[0x0][0x590] ;  /* 0x00016400fb027625 */ /* 0x000fca00078e0202 */
[----:B------:R-:W3:Y:S02]  /*0af0*/  LDG.E R7, [R2.64] ;  /* 0x0000000602077981 */ /* 0x000ee4000c1e1900 */
[----:B-123--:R-:W-:-:S05]  /*0b00*/  IMAD R9, R7, R12, RZ ;  /* 0x0000000c07097224 */ /* 0x00efca00078e02ff */
[-C--:B------:R-:W-:Y:S02]  /*0b10*/  IABS R0, R9.reuse ;  /* 0x0000000900007213 */ /* 0x080fe40000000000 */
[----:B------:R-:W-:-:S03]  /*0b20*/  IABS R8, R9 ;  /* 0x0000000900087213 */ /* 0x000fc60000000000 */
[----:B------:R-:W-:-:S04]  /*0b30*/  IMAD.MOV.U32 R6, RZ, RZ, R0 ;  /* 0x000000ffff067224 */ /* 0x000fc800078e0000 */
[----:B------:R-:W1:Y:S08]  /*0b40*/  I2F.RP R2, R6 ;  /* 0x0000000600027306 */ /* 0x000e700000209400 */
[----:B-1----:R-:W1:Y:S02]  /*0b50*/  MUFU.RCP R2, R2 ;  /* 0x0000000200027308 */ /* 0x002e640000001000 */
[----:B-1----:R-:W-:-:S06]  /*0b60*/  IADD3 R2, R2, 0xffffffe, RZ ;  /* 0x0ffffffe02027810 */ /* 0x002fcc0007ffe0ff */
[----:B------:R-:W1:Y:S02]  /*0b70*/  F2I.FTZ.U32.TRUNC.NTZ R3, R2 ;  /* 0x0000000200037305 */ /* 0x000e64000021f000 */
[----:B-1----:R-:W-:-:S04]  /*0b80*/  IMAD.MOV R0, RZ, RZ, -R3 ;  /* 0x000000ffff007224 */ /* 0x002fc800078e0a03 */
[----:B------:R-:W-:Y:S01]  /*0b90*/  IMAD.MOV.U32 R2, RZ, RZ, R0 ;  /* 0x000000ffff027224 */ /* 0x000fe200078e0000 */
[----:B------:R-:W-:-:S03]  /*0ba0*/  IABS R0, R11 ;  /* 0x0000000b00007213 */ /* 0x000fc60000000000 */
[----:B------:R-:W-:Y:S01]  /*0bb0*/  IMAD R4, R2, R6, RZ ;  /* 0x0000000602047224 */ /* 0x000fe200078e02ff */
[----:B------:R-:W-:Y:S01]  /*0bc0*/  MOV R5, R0 ;  /* 0x0000000000057202 */ /* 0x000fe20000000f00 */
[----:B------:R-:W-:-:S04]  /*0bd0*/  IMAD.MOV.U32 R2, RZ, RZ, RZ ;  /* 0x000000ffff027224 */ /* 0x000fc800078e00ff */
[----:B------:R-:W-:-:S04]  /*0be0*/  IMAD.HI.U32 R0, R3, R4, R2 ;  /* 0x0000000403007227 */ /* 0x000fc800078e0002 */
[----:B------:R-:W-:Y:S02]  /*0bf0*/  IMAD.MOV R2, RZ, RZ, -R8 ;  /* 0x000000ffff027224 */ /* 0x000fe400078e0a08 */
        /* <DEDUP_REMOVED lines=9> */
[----:B------:R-:W-:-:S04]  /*0c90*/  @P2 IADD3 R0, R0, 0x1, RZ ;  /* 0x0000000100002810 */ /* 0x000fc80007ffe0ff */
[----:B------:R-:W-:-:S05]  /*0ca0*/  MOV R4, R0 ;  /* 0x0000000000047202 */ /* 0x000fca0000000f00 */
[----:B------:R-:W-:Y:S01]  /*0cb0*/  @!P1 IMAD.MOV R4, RZ, RZ, -R4 ;  /* 0x000000ffff049224 */ /* 0x000fe200078e0a04 */
[----:B------:R-:W-:-:S05]  /*0cc0*/  @!P0 LOP3.LUT R4, RZ, R9, RZ, 0x33, !PT ;  /* 0x00000009ff048212 */ /* 0x000fca00078e33ff */
[----:B------:R-:W-:-:S05]  /*0cd0*/  IMAD R10, R7, R4, RZ ;  /* 0x00000004070a7224 */ /* 0x000fca00078e02ff */
[----:B------:R-:W-:-:S04]  /*0ce0*/  IADD3 R0, -R10, c[0x0][0x538], RZ ;  /* 0x00014e000a007a10 */ /* 0x000fc80007ffe1ff */
[----:B------:R-:W-:-:S04]  /*0cf0*/  IMNMX R6, R7, R0, PT ;  /* 0x0000000007067217 */ /* 0x000fc80003800200 */
[----:B------:R-:W-:-:S05]  /*0d00*/  IABS R0, R6 ;  /* 0x0000000600007213 */ /* 0x000fca0000000000 */
[----:B------:R-:W-:-:S04]  /*0d10*/  IMAD.MOV.U32 R5, RZ, RZ, R0 ;  /* 0x000000ffff057224 */ /* 0x000fc800078e0000 */
[----:B------:R-:W1:Y:S08]  /*0d20*/  I2F.RP R2, R5 ;  /* 0x0000000500027306 */ /* 0x000e700000209400 */
[----:B-1----:R-:W1:Y:S02]  /*0d30*/  MUFU.RCP R2, R2 ;  /* 0x0000000200027308 */ /* 0x002e640000001000 */
[----:B-1----:R-:W-:-:S06]  /*0d40*/  IADD3 R2, R2, 0xffffffe, RZ ;  /* 0x0ffffffe02027810 */ /* 0x002fcc0007ffe0ff */
[----:B------:R1:W2:Y:S02]  /*0d50*/  F2I.FTZ.U32.TRUNC.NTZ R3, R2 ;  /* 0x0000000200037305 */ /* 0x0002a4000021f000 */
[----:B-1----:R-:W-:Y:S01]  /*0d60*/  IMAD.MOV R2, RZ, RZ, -R4 ;  /* 0x000000ffff027224 */ /* 0x002fe200078e0a04 */
[----:B--2---:R-:W-:-:S03]  /*0d70*/  IADD3 R0, RZ, -R3, RZ ;  /* 0x80000003ff007210 */ /* 0x004fc60007ffe0ff */
[----:B------:R-:W-:Y:S01]  /*0d80*/  IMAD R8, R9, R2, R11 ;  /* 0x0000000209087224 */ /* 0x000fe200078e020b */
[----:B------:R-:W-:Y:S01]  /*0d90*/  IABS R9, R6 ;  /* 0x0000000600097213 */ /* 0x000fe20000000000 */
[----:B------:R-:W-:-:S03]  /*0da0*/  IMAD.MOV.U32 R2, RZ, RZ, R0 ;  /* 0x000000ffff027224 */ /* 0x000fc600078e0000 */
[----:B------:R-:W-:Y:S01]  /*0db0*/  IABS R0, R8 ;  /* 0x0000000800007213 */ /* 0x000fe20000000000 */
[----:B------:R-:W-:Y:S02]  /*0dc0*/  IMAD R7, R2, R5, RZ ;  /* 0x0000000502077224 */ /* 0x000fe400078e02ff */
[----:B------:R-:W-:Y:S02]  /*0dd0*/  IMAD.MOV.U32 R2, RZ, RZ, RZ ;  /* 0x000000ffff027224 */ /* 0x000fe400078e00ff */
[----:B------:R-:W-:Y:S01]  /*0de0*/  IMAD.MOV.U32 R4, RZ, RZ, R0 ;  /* 0x000000ffff047224 */ /* 0x000fe200078e0000 */
[----:B------:R-:W-:Y:S01]  /*0df0*/  IADD3 R0, RZ, -R9, RZ ;  /* 0x80000009ff007210 */ /* 0x000fe20007ffe0ff */
[----:B------:R-:W-:-:S04]  /*0e00*/  IMAD.HI.U32 R3, R3, R7, R2 ;  /* 0x0000000703037227 */ /* 0x000fc800078e0002 */
[----:B------:R-:W-:Y:S02]  /*0e10*/  IMAD.MOV.U32 R2, RZ, RZ, R0 ;  /* 0x000000ffff027224 */ /* 0x000fe400078e0000 */
[----:B------:R-:W-:Y:S01]  /*0e20*/  IMAD.HI.U32 R0, R3, R4, RZ ;  /* 0x0000000403007227 */ /* 0x000fe200078e00ff */
[----:B------:R-:W-:-:S03]  /*0e30*/  IADD3 R3, R10, 0x1000000, R8 ;  /* 0x010000000a037810 */ /* 0x000fc60007ffe008 */
[----:B------:R-:W-:-:S05]  /*0e40*/  IMAD R2, R0, R2, R4 ;  /* 0x0000000200027224 */ /* 0x000fca00078e0204 */
[----:B------:R-:W-:-:S13]  /*0e50*/  ISETP.GT.U32.AND P0, PT, R5, R2, PT ;  /* 0x000000020500720c */ /* 0x000fda0003f04070 */
[----:B------:R-:W-:Y:S01]  /*0e60*/  @!P0 IMAD.IADD R2, R2, 0x1, -R5 ;  /* 0x0000000102028824 */ /* 0x000fe200078e0a05 */
[----:B------:R-:W-:Y:S02]  /*0e70*/  @!P0 IADD3 R0, R0, 0x1, RZ ;  /* 0x0000000100008810 */ /* 0x000fe40007ffe0ff */
[----:B------:R-:W-:Y:S02]  /*0e80*/  ISETP.NE.AND P0, PT, R6, RZ, PT ;  /* 0x000000ff0600720c */ /* 0x000fe40003f05270 */
[----:B------:R-:W-:Y:S02]  /*0e90*/  ISETP.GE.U32.AND P2, PT, R2, R5, PT ;  /* 0x000000050200720c */ /* 0x000fe40003f46070 */
[----:B------:R-:W-:-:S04]  /*0ea0*/  LOP3.LUT R2, R8, R6, RZ, 0x3c, !PT ;  /* 0x0000000608027212 */ /* 0x000fc800078e3cff */
[----:B------:R-:W-:Y:S01]  /*0eb0*/  ISETP.GE.AND P1, PT, R2, RZ, PT ;  /* 0x000000ff0200720c */ /* 0x000fe20003f26270 */
[----:B------:R-:W-:-:S06]  /*0ec0*/  IMAD.MOV R2, RZ, RZ, -R6 ;  /* 0x000000ffff027224 */ /* 0x000fcc00078e0a06 */
[----:B------:R-:W-:-:S06]  /*0ed0*/  @P2 IADD3 R0, R0, 0x1, RZ ;  /* 0x0000000100002810 */ /* 0x000fcc0007ffe0ff */
[----:B------:R-:W-:Y:S02]  /*0ee0*/  @!P1 IADD3 R0, -R0, RZ, RZ ;  /* 0x000000ff00009210 */ /* 0x000fe40007ffe1ff */
[----:B------:R-:W-:-:S05]  /*0ef0*/  @!P0 LOP3.LUT R0, RZ, R6, RZ, 0x33, !PT ;  /* 0x00000006ff008212 */ /* 0x000fca00078e33ff */
[----:B------:R-:W-:Y:S02]  /*0f00*/  IMAD R250, R0, R2, R3 ;  /* 0x0000000200fa7224 */ /* 0x000fe400078e0203 */
.L_x_677:
[----:B------:R-:W-:Y:S05]  /*0f10*/  BSYNC B0 ;  /* 0x0000000000007941 */ /* 0x000fea0003800000 */
.L_x_675:
[----:B------:R-:W-:-:S04]  /*0f20*/  LOP3.LUT R0, RZ, R0, RZ, 0x33, !PT ;  /* 0x00000000ff007212 */ /* 0x000fc800078e33ff */
[----:B------:R-:W-:Y:S01]  /*0f30*/  IADD3 R249, R0, R12, RZ ;  /* 0x0000000c00f97210 */ /* 0x000fe20007ffe0ff */
[----:B------:R-:W-:Y:S05]  /*0f40*/  BRA `(.L_x_678) ;  /* 0x0000004000007947 */ /* 0x000fea0003800000 */
.L_x_666:
[----:B--2---:R-:W-:Y:S01]  /*0f50*/  IMAD.MOV.U32 R249, RZ, RZ, RZ ;  /* 0x000000fffff97224 */ /* 0x004fe200078e00ff */
[----:B------:R-:W-:Y:S01]  /*0f60*/  MOV R250, RZ ;  /* 0x000000ff00fa7202 */ /* 0x000fe20000000f00 */
[----:B------:R-:W-:Y:S01]  /*0f70*/  IMAD.U32 R248, RZ, RZ, UR4 ;  /* 0x00000004fff87e24 */ /* 0x000fe2000f8e00ff */
[----:B------:R-:W-:Y:S02]  /*0f80*/  MOV R251, c[0x0][0x53c] ;  /* 0x00014f0000fb7a02 */ /* 0x000fe40000000f00 */
.L_x_678:
[----:B------:R-:W-:Y:S01]  /*0f90*/  ISETP.NE.AND P0, PT, R13, RZ, PT ;  /* 0x000000ff0d00720c */ /* 0x000fe20003f05270 */
[----:B------:R-:W-:-:S12]  /*0fa0*/  WARPSYNC 0xffffffff ;  /* 0xffffffff00007948 */ /* 0x000fd80003800000 */
[----:B------:R1:W-:Y:S04]  /*0fb0*/  @!P0 STS.128 [0xe100], R248 ;  /* 0x00e100f8ff008388 */ /* 0x0003e80000000c00 */
[----:B------:R-:W-:Y:S06]  /*0fc0*/  BAR.ARV 0x5, 0x100 ;  /* 0x0144000000007b1d */ /* 0x000fec0000002000 */
.L_x_664:
[----:B-12---:R-:W-:-:S13]  /*0fd0*/  ISETP.GE.AND P0, PT, R251, c[0x0][0x53c], PT ;  /* 0x00014f00fb007a0c */ /* 0x006fda0003f06270 */
        /* <DEDUP_REMOVED lines=18> */
[----:B------:R-:W-:Y:S01]  /*1100*/  SHF.R.S32.HI R244, RZ, 0x3, R9 ;  /* 0x00000003fff47819 */ /* 0x000fe20000011409 */
[----:B------:R-:W-:Y:S01]  /*1110*/  IMAD.IADD R2, R16, 0x1, -R0 ;  /* 0x0000000110027824 */ /* 0x000fe200078e0a00 */
[----:B------:R-:W-:-:S02]  /*1120*/  LOP3.LUT R4, R9, 0xfffffff8, RZ, 0xc0, !PT ;  /* 0xfffffff809047812 */ /* 0x000fc400078ec0ff */
[----:B------:R-:W-:Y:S01]  /*1130*/  LOP3.LUT R0, R3, 0xfffffff8, RZ, 0xc0, !PT ;  /* 0xfffffff803007812 */ /* 0x000fe200078ec0ff */
[----:B------:R-:W-:Y:S01]  /*1140*/  IMAD.SHL.U32 R3, R244, 0x40, RZ ;  /* 0x00000040f4037824 */ /* 0x000fe200078e00ff */
[----:B------:R-:W-:Y:S01]  /*1150*/  LEA.HI R7, R7, R16, RZ, 0x6 ;  /* 0x0000001007077211 */ /* 0x000fe200078f30ff */
[----:B------:R-:W-:Y:S01]  /*1160*/  IMAD.IADD R227, R16, 0x1, -R4 ;  /* 0x0000000110e37824 */ /* 0x000fe200078e0a04 */
[----:B------:R-:W-:Y:S01]  /*1170*/  SHF.R.S32.HI R4, RZ, 0x1f, R2 ;  /* 0x0000001fff047819 */ /* 0x000fe20000011402 */
[----:B------:R-:W-:Y:S01]  /*1180*/  IMAD.IADD R8, R8, 0x1, -R0 ;  /* 0x0000000108087824 */ /* 0x000fe200078e0a00 */
[----:B------:R-:W-:Y:S01]  /*1190*/  LOP3.LUT R0, R3, 0x1c0, RZ, 0xc0, !PT ;  /* 0x000001c003007812 */ /* 0x000fe200078ec0ff */
[C---:B------:R-:W-:Y:S01]  /*11a0*/  IMAD.SHL.U32 R208, R227.reuse, 0x8, RZ ;  /* 0x00000008e3d07824 */ /* 0x040fe200078e00ff */
[----:B------:R-:W-:Y:S01]  /*11b0*/  LEA.HI R14, R4, R2, RZ, 0x3 ;  /* 0x00000002040e7211 */ /* 0x000fe200078f18ff */
[----:B------:R-:W-:Y:S01]  /*11c0*/  IMAD.SHL.U32 R6, R227, 0x40, RZ ;  /* 0x00000040e3067824 */ /* 0x000fe200078e00ff */
[----:B------:R-:W-:Y:S01]  /*11d0*/  SHF.R.U32.HI R5, RZ, 0x3, R0 ;  /* 0x00000003ff057819 */ /* 0x000fe20000011600 */
[----:B------:R-:W-:Y:S01]  /*11e0*/  IMAD.SHL.U32 R7, R7, 0x8, RZ ;  /* 0x0000000807077824 */ /* 0x000fe200078e00ff */
[----:B------:R-:W-:-:S02]  /*11f0*/  LOP3.LUT R3, R0, 0x38, R208, 0xf8, !PT ;  /* 0x0000003800037812 */ /* 0x000fc400078ef8d0 */
[----:B------:R-:W-:Y:S02]  /*1200*/  LOP3.LUT R4, R14, 0xfffffff8, RZ, 0xc0, !PT ;  /* 0xfffffff80e047812 */ /* 0x000fe400078ec0ff */
[----:B------:R-:W-:Y:S02]  /*1210*/  LOP3.LUT R12, R3, R5, RZ, 0x3c, !PT ;  /* 0x00000005030c7212 */ /* 0x000fe400078e3cff */
[----:B------:R-:W-:Y:S01]  /*1220*/  LOP3.LUT R3, R10, 0xffffffe0, RZ, 0xc0, !PT ;  /* 0xffffffe00a037812 */ /* 0x000fe200078ec0ff */
[----:B------:R-:W-:Y:S01]  /*1230*/  IMAD.IADD R5, R2, 0x1, -R4 ;  /* 0x0000000102057824 */ /* 0x000fe200078e0a04 */
[----:B------:R-:W-:Y:S02]  /*1240*/  LOP3.LUT R0, R6, 0x1c0, RZ, 0xc0, !PT ;  /* 0x000001c006007812 */ /* 0x000fe400078ec0ff */
[----:B------:R-:W-:Y:S01]  /*1250*/  LOP3.LUT R6, R8, 0x1, RZ, 0xc0, !PT ;  /* 0x0000000108067812 */ /* 0x000fe200078ec0ff */
[----:B------:R-:W-:Y:S01]  /*1260*/  IMAD.IADD R18, R16, 0x1, -R3 ;  /* 0x0000000110127824 */ /* 0x000fe200078e0a03 */
[----:B------:R-:W-:-:S02]  /*1270*/  LOP3.LUT R4, R0, 0x8, R9, 0xf8, !PT ;  /* 0x0000000800047812 */ /* 0x000fc400078ef809 */
[----:B------:R-:W-:Y:S02]  /*1280*/  SHF.R.U32.HI R2, RZ, 0x3, R0 ;  /* 0x00000003ff027819 */ /* 0x000fe40000011600 */
[--C-:B------:R-:W-:Y:S02]  /*1290*/  SHF.R.S32.HI R9, RZ, 0x5, R10.reuse ;  /* 0x00000005ff097819 */ /* 0x100fe4000001140a */
[----:B------:R-:W-:Y:S02]  /*12a0*/  SHF.R.S32.HI R0, RZ, 0x1f, R10 ;  /* 0x0000001fff007819 */ /* 0x000fe4000001140a */
[----:B------:R-:W-:Y:S02]  /*12b0*/  SHF.R.S32.HI R11, RZ, 0x1f, R18 ;  /* 0x0000001fff0b7819 */ /* 0x000fe40000011412 */
[----:B------:R-:W-:Y:S02]  /*12c0*/  LEA.HI R0, R0, R9, RZ, 0x3 ;  /* 0x0000000900007211 */ /* 0x000fe400078f18ff */
[----:B------:R-:W-:Y:S01]  /*12d0*/  LOP3.LUT R3, R15, 0xfffffffc, RZ, 0xc0, !PT ;  /* 0xfffffffc0f037812 */ /* 0x000fe200078ec0ff */
[----:B------:R-:W-:Y:S01]  /*12e0*/  IMAD.MOV.U32 R15, RZ, RZ, 0x20 ;  /* 0x00000020ff0f7424 */ /* 0x000fe200078e00ff */
[----:B------:R-:W-:-:S02]  /*12f0*/  LOP3.LUT R0, R0, 0xffffff8, RZ, 0xc0, !PT ;  /* 0x0ffffff800007812 */ /* 0x000fc400078ec0ff */
[----:B------:R-:W-:Y:S01]  /*1300*/  LEA.HI R11, R11, R18, RZ, 0x2 ;  /* 0x000000120b0b7211 */ /* 0x000fe200078f10ff */
[----:B------:R-:W-:Y:S01]  /*1310*/  IMAD.IADD R3, R16, 0x1, -R3 ;  /* 0x0000000110037824 */ /* 0x000fe200078e0a03 */
[----:B------:R-:W-:Y:S01]  /*1320*/  LOP3.LUT R10, R4, R2, RZ, 0x3c, !PT ;  /* 0x00000002040a7212 */ /* 0x000fe200078e3cff */
[----:B------:R-:W-:Y:S01]  /*1330*/  IMAD.IADD R4, R9, 0x1, -R0 ;  /* 0x0000000109047824 */ /* 0x000fe200078e0a00 */
[----:B------:R-:W-:Y:S01]  /*1340*/  SHF.R.S32.HI R2, RZ, 0x2, R11 ;  /* 0x00000002ff027819 */ /* 0x000fe2000001140b */
[----:B------:R-:W-:Y:S01]  /*1350*/  IMAD.MOV.U32 R16, RZ, RZ, 0x10 ;  /* 0x00000010ff107424 */ /* 0x000fe200078e00ff */
[----:B------:R-:W-:Y:S02]  /*1360*/  ISETP.NE.U32.AND P4, PT, R6, 0x1, PT ;  /* 0x000000010600780c */ /* 0x000fe40003f85070 */
[----:B------:R-:W-:Y:S01]  /*1370*/  LEA.HI R0, R3, R3, RZ, 0x1 ;  /* 0x0000000303007211 */ /* 0x000fe200078f08ff */
[----:B------:R-:W-:Y:S01]  /*1380*/  IMAD R17, R4, 0x10, R2 ;  /* 0x0000001004117824 */ /* 0x000fe200078e0202 */
[----:B------:R-:W-:Y:S01]  /*1390*/  R2P PR, R8, 0x6 ;  /* 0x0000000608007804 */ /* 0x000fe20000000000 */
[C---:B------:R-:W-:Y:S01]  /*13a0*/  IMAD.SHL.U32 R2, R5.reuse, 0x40, RZ ;  /* 0x0000004005027824 */ /* 0x040fe200078e00ff */
[----:B------:R-:W-:Y:S01]  /*13b0*/  LOP3.LUT R6, R0, 0x1ffffffe, RZ, 0xc0, !PT ;  /* 0x1ffffffe00067812 */ /* 0x000fe200078ec0ff */
[----:B------:R-:W-:Y:S01]  /*13c0*/  IMAD.SHL.U32 R4, R8, 0x40, RZ ;  /* 0x0000004008047824 */ /* 0x000fe200078e00ff */
[----:B------:R-:W-:Y:S01]  /*13d0*/  LOP3.LUT P3, RZ, R5, 0x2, RZ, 0xc0, !PT ;  /* 0x0000000205ff7812 */ /* 0x000fe2000786c0ff */
[----:B------:R-:W-:Y:S01]  /*13e0*/  IMAD R0, R13, 0x200, R10 ;  /* 0x000002000d007824 */ /* 0x000fe200078e020a */
[----:B------:R-:W-:Y:S01]  /*13f0*/  LOP3.LUT P0, RZ, R5, 0x4, RZ, 0xc0, !PT ;  /* 0x0000000405ff7812 */ /* 0x000fe2000780c0ff */
[----:B------:R-:W-:Y:S01]  /*1400*/  IMAD.SHL.U32 R5, R13, 0x8, RZ ;  /* 0x000000080d057824 */ /* 0x000fe200078e00ff */
[----:B------:R-:W-:Y:S01]  /*1410*/  LOP3.LUT R2, R2, 0x1c0, RZ, 0xc0, !PT ;  /* 0x000001c002027812 */ /* 0x000fe200078ec0ff */
[----:B------:R-:W-:Y:S01]  /*1420*/  IMAD.IADD R245, R3, 0x1, -R6 ;  /* 0x0000000103f57824 */ /* 0x000fe200078e0a06 */
[----:B------:R-:W-:Y:S01]  /*1430*/  LOP3.LUT R4, R4, 0x1c0, RZ, 0xc0, !PT ;  /* 0x000001c004047812 */ /* 0x000fe200078ec0ff */
[----:B------:R-:W-:Y:S01]  /*1440*/  IMAD.MOV.U32 R8, RZ, RZ, 0x40 ;  /* 0x00000040ff087424 */ /* 0x000fe200078e00ff */
[----:B------:R-:W-:Y:S01]  /*1450*/  LOP3.LUT R12, R12, 0x7ffffe00, R7, 0xf8, !PT ;  /* 0x7ffffe000c0c7812 */ /* 0x000fe200078ef807 */
[----:B------:R-:W-:Y:S01]  /*1460*/  IMAD R7, R9, 0x200, R3 ;  /* 0x0000020009077824 */ /* 0x000fe200078e0203 */
[----:B------:R-:W-:Y:S01]  /*1470*/  LOP3.LUT R6, R2, 0x8, R5, 0xf8, !PT ;  /* 0x0000000802067812 */ /* 0x000fe200078ef805 */
[----:B------:R-:W-:Y:S01]  /*1480*/  IMAD R10, R227, 0x20, R244 ;  /* 0x00000020e30a7824 */ /* 0x000fe200078e02f4 */
[----:B------:R-:W-:Y:S01]  /*1490*/  SHF.R.U32.HI R3, RZ, 0x3, R2 ;  /* 0x00000003ff037819 */ /* 0x000fe20000011602 */
[----:B------:R-:W-:Y:S01]  /*14a0*/  IMAD.SHL.U32 R197, R12, 0x2, RZ ;  /* 0x000000020cc57824 */ /* 0x000fe200078e00ff */
[----:B------:R-:W-:Y:S01]  /*14b0*/  LEA.HI R2, R4, R4, RZ, 0x1d ;  /* 0x0000000404027211 */ /* 0x000fe200078fe8ff */
[----:B------:R-:W-:Y:S01]  /*14c0*/  STL [R1+0x24], R17 ;  /* 0x0000241101007387 */ /* 0x000fe20000100800 */
[----:B------:R-:W-:Y:S01]  /*14d0*/  LOP3.LUT R3, R6, R3, RZ, 0x3c, !PT ;  /* 0x0000000306037212 */ /* 0x000fe200078e3cff */
[----:B------:R-:W-:Y:S01]  /*14e0*/  IMAD.SHL.U32 R6, R14, 0x40, RZ ;  /* 0x000000400e067824 */ /* 0x000fe200078e00ff */
[----:B------:R-:W-:Y:S01]  /*14f0*/  SEL R5, R16, 0xfffffff0, !P3 ;  /* 0xfffffff010057807 */ /* 0x000fe20005800000 */
[----:B------:R-:W-:Y:S01]  /*1500*/  IMAD.U32 R7, R7, 0x2, R2 ;  /* 0x0000000207077824 */ /* 0x000fe200078e0002 */
[----:B------:R-:W-:Y:S01]  /*1510*/  LOP3.LUT R2, R11, 0x7ffffffc, RZ, 0xc0, !PT ;  /* 0x7ffffffc0b027812 */ /* 0x000fe200078ec0ff */
[----:B------:R-:W-:Y:S01]  /*1520*/  IMAD R245, R245, 0x8, R17 ;  /* 0x00000008f5f57824 */ /* 0x000fe200078e0211 */
[----:B------:R-:W-:-:S02]  /*1530*/  SEL R4, R15, 0xffffffe0, !P0 ;  /* 0xffffffe00f047807 */ /* 0x000fc40004000000 */
[----:B------:R-:W-:Y:S01]  /*1540*/  IADD3 R216, R208, 0x40, RZ ;  /* 0x00000040d0d87810 */ /* 0x000fe20007ffe0ff */
[----:B------:R-:W-:Y:S01]  /*1550*/  IMAD.IADD R2, R18, 0x1, -R2 ;  /* 0x0000000112027824 */ /* 0x000fe200078e0a02 */
[----:B------:R-:W-:Y:S01]  /*1560*/  LOP3.LUT R3, R3, 0x7ffffe00, R6, 0xf8, !PT ;  /* 0x7ffffe0003037812 */ /* 0x000fe200078ef806 */
[----:B------:R-:W-:Y:S01]  /*1570*/  IMAD.IADD R4, R5, 0x1, R4 ;  /* 0x0000000105047824 */ /* 0x000fe200078e0204 */
[----:B------:R-:W-:Y:S01]  /*1580*/  SHF.R.S32.HI R6, RZ, 0x1f, R216 ;  /* 0x0000001fff067819 */ /* 0x000fe200000114d8 */
[----:B------:R-:W-:Y:S01]  /*1590*/  IMAD.SHL.U32 R231, R2, 0x2, RZ ;  /* 0x0000000202e77824 */ /* 0x000fe200078e00ff */
[----:B------:R-:W-:Y:S02]  /*15a0*/  LEA R181, R0, 0x8100, 0x1 ;  /* 0x0000810000b57811 */ /* 0x000fe400078e08ff */
[----:B------:R-:W-:Y:S02]  /*15b0*/  SHF.R.S32.HI R5, RZ, 0x1f, R208 ;  /* 0x0000001fff057819 */ /* 0x000fe400000114d0 */
[----:B------:R-:W-:-:S02]  /*15c0*/  IADD3 R24, R231, 0x10, RZ ;  /* 0x00000010e7187810 */ /* 0x000fc40007ffe0ff */
[C---:B------:R-:W-:Y:S02]  /*15d0*/  IADD3 R23, R231.reuse, 0x18, RZ ;  /* 0x00000018e7177810 */ /* 0x040fe40007ffe0ff */
[C---:B------:R-:W-:Y:S02]  /*15e0*/  IADD3 R22, R231.reuse, 0x20, RZ ;  /* 0x00000020e7167810 */ /* 0x040fe40007ffe0ff */
[C---:B------:R-:W-:Y:S02]  /*15f0*/  IADD3 R21, R231.reuse, 0x28, RZ ;  /* 0x00000028e7157810 */ /* 0x040fe40007ffe0ff */
[C---:B------:R-:W-:Y:S02]  /*1600*/  IADD3 R19, R231.reuse, 0x38, RZ ;  /* 0x00000038e7137810 */ /* 0x040fe40007ffe0ff */
[----:B------:R-:W-:Y:S02]  /*1610*/  IADD3 R18, R231, 0x40, RZ ;  /* 0x00000040e7127810 */ /* 0x000fe40007ffe0ff */
[----:B------:R-:W-:-:S02]  /*1620*/  SEL R6, R8, 0xffffffc0, !P2 ;  /* 0xffffffc008067807 */ /* 0x000fc40005000000 */
[----:B------:R-:W-:Y:S02]  /*1630*/  SEL R0, R8, 0xffffffc0, !P0 ;  /* 0xffffffc008007807 */ /* 0x000fe40004000000 */
[C---:B------:R-:W-:Y:S02]  /*1640*/  IADD3 R16, R231.reuse, 0x50, RZ ;  /* 0x00000050e7107810 */ /* 0x040fe40007ffe0ff */
[----:B------:R-:W-:Y:S02]  /*1650*/  IADD3 R14, R231, 0x58, RZ ;  /* 0x00000058e70e7810 */ /* 0x000fe40007ffe0ff */
[----:B------:R-:W-:Y:S02]  /*1660*/  LEA R10, R7, 0x80, 0x1 ;  /* 0x00000080070a7811 */ /* 0x000fe400078e08ff */
[----:B------:R-:W-:Y:S02]  /*1670*/  SEL R5, R15, 0xffffffe0, !P1 ;  /* 0xffffffe00f057807 */ /* 0x000fe40004800000 */
[----:B------:R-:W-:Y:S01]  /*1680*/  IADD3 R12, R231, 0x68, RZ ;  /* 0x00000068e70c7810 */ /* 0x000fe20007ffe0ff */
[----:B------:R1:W-:Y:S01]  /*1690*/  STL [R1], R10 ;  /* 0x0000000a01007387 */ /* 0x0003e20000100800 */
[----:B------:R-:W-:-:S02]  /*16a0*/  SHF.R.S32.HI R8, RZ, 0x1f, R24 ;  /* 0x0000001fff087819 */ /* 0x000fc40000011418 */
[----:B------:R-:W-:Y:S02]  /*16b0*/  SHF.R.S32.HI R7, RZ, 0x1f, R23 ;  /* 0x0000001fff077819 */ /* 0x000fe40000011417 */
[----:B------:R-:W-:Y:S02]  /*16c0*/  SHF.R.S32.HI R8, RZ, 0x1f, R22 ;  /* 0x0000001fff087819 */ /* 0x000fe40000011416 */
[----:B------:R-:W-:Y:S02]  /*16d0*/  SHF.R.S32.HI R7, RZ, 0x1f, R21 ;  /* 0x0000001fff077819 */ /* 0x000fe40000011415 */
[----:B------:R-:W-:Y:S02]  /*16e0*/  SHF.R.S32.HI R8, RZ, 0x1f, R19 ;  /* 0x0000001fff087819 */ /* 0x000fe40000011413 */
[----:B------:R-:W-:Y:S02]  /*16f0*/  SHF.R.S32.HI R7, RZ, 0x1f, R18 ;  /* 0x0000001fff077819 */ /* 0x000fe40000011412 */
[----:B------:R-:W-:-:S02]  /*1700*/  SHF.R.S32.HI R8, RZ, 0x1f, R16 ;  /* 0x0000001fff087819 */ /* 0x000fc40000011410 */
[----:B------:R-:W-:Y:S02]  /*1710*/  SHF.R.S32.HI R7, RZ, 0x1f, R14 ;  /* 0x0000001fff077819 */ /* 0x000fe4000001140e */
[----:B------:R-:W-:Y:S01]  /*1720*/  SHF.R.S32.HI R8, RZ, 0x1f, R12 ;  /* 0x0000001fff087819 */ /* 0x000fe2000001140c */
[C---:B------:R-:W-:Y:S01]  /*1730*/  IMAD.IADD R8, R10.reuse, 0x1, R5 ;  /* 0x000000010a087824 */ /* 0x040fe200078e0205 */
[C---:B------:R-:W-:Y:S02]  /*1740*/  IADD3 R7, R10.reuse, -0x10, RZ ;  /* 0xfffffff00a077810 */ /* 0x040fe40007ffe0ff */
[----:B------:R-:W-:Y:S02]  /*1750*/  LEA R184, R3, 0x100, 0x1 ;  /* 0x0000010003b87811 */ /* 0x000fe400078e08ff */
[C---:B------:R-:W-:Y:S01]  /*1760*/  @P4 IADD3 R7, R10.reuse, 0x10, RZ ;  /* 0x000000100a074810 */ /* 0x040fe20007ffe0ff */
[----:B------:R2:W-:Y:S01]  /*1770*/  STL [R1+0xc], R8 ;  /* 0x00000c0801007387 */ /* 0x0005e20000100800 */
[----:B------:R-:W-:Y:S01]  /*1780*/  SEL R2, R15, 0xffffffe0, !P3 ;  /* 0xffffffe00f027807 */ /* 0x000fe20005800000 */
[----:B-1----:R-:W-:Y:S01]  /*1790*/  IMAD.IADD R10, R10, 0x1, R6 ;  /* 0x000000010a0a7824 */ /* 0x002fe200078e0206 */
[----:B------:R-:W-:Y:S01]  /*17a0*/  IADD3 R25, R231, 0x8, RZ ;  /* 0x00000008e7197810 */ /* 0x000fe20007ffe0ff */
[----:B------:R-:W-:Y:S01]  /*17b0*/  IMAD R190, R9, 0x800, R184 ;  /* 0x0000080009be7824 */ /* 0x000fe200078e02b8 */
[--C-:B------:R-:W-:Y:S01]  /*17c0*/  IADD3 R187, R0, R184, R2.reuse ;  /* 0x000000b800bb7210 */ /* 0x100fe20007ffe002 */
[--C-:B------:R-:W-:Y:S01]  /*17d0*/  IMAD.IADD R3, R5, 0x1, R7.reuse ;  /* 0x0000000105037824 */ /* 0x100fe200078e0207 */
[----:B------:R1:W-:Y:S01]  /*17e0*/  STL [R1+0x1c], R10 ;  /* 0x00001c0a01007387 */ /* 0x0003e20000100800 */
[----:B------:R-:W-:Y:S01]  /*17f0*/  IMAD.IADD R5, R6, 0x1, R7 ;  /* 0x0000000106057824 */ /* 0x000fe200078e0207 */
[C---:B------:R-:W-:Y:S01]  /*1800*/  IADD3 R20, R231.reuse, 0x30, RZ ;  /* 0x00000030e7147810 */ /* 0x040fe20007ffe0ff */
[----:B------:R-:W-:Y:S01]  /*1810*/  IMAD.IADD R186, R184, 0x1, R2 ;  /* 0x00000001b8ba7824 */ /* 0x000fe200078e0202 */
[----:B------:R1:W-:Y:S01]  /*1820*/  STL [R1+0x4], R7 ;  /* 0x0000040701007387 */ /* 0x0003e20000100800 */
[----:B------:R-:W-:Y:S01]  /*1830*/  IMAD.IADD R191, R2, 0x1, R190 ;  /* 0x0000000102bf7824 */ /* 0x000fe200078e02be */
[----:B------:R-:W-:Y:S01]  /*1840*/  IADD3 R11, R231, 0x70, RZ ;  /* 0x00000070e70b7810 */ /* 0x000fe20007ffe0ff */
[----:B------:R-:W-:Y:S01]  /*1850*/  IMAD.IADD R2, R3, 0x1, R6 ;  /* 0x0000000103027824 */ /* 0x000fe200078e0206 */
[C---:B------:R-:W-:Y:S01]  /*1860*/  IADD3 R17, R231.reuse, 0x48, RZ ;  /* 0x00000048e7117810 */ /* 0x040fe20007ffe0ff */
[----:B------:R-:W-:Y:S01]  /*1870*/  IMAD R189, R4, 0x2, R184 ;  /* 0x0000000204bd7824 */ /* 0x000fe200078e02b8 */
[C---:B------:R-:W-:Y:S01]  /*1880*/  IADD3 R13, R231.reuse, 0x60, RZ ;  /* 0x00000060e70d7810 */ /* 0x040fe20007ffe0ff */
[----:B------:R-:W-:Y:S01]  /*1890*/  IMAD.IADD R185, R184, 0x1, R0 ;  /* 0x00000001b8b97824 */ /* 0x000fe200078e0200 */
[----:B------:R-:W-:Y:S01]  /*18a0*/  IADD3 R252, R231, 0x78, RZ ;  /* 0x00000078e7fc7810 */ /* 0x000fe20007ffe0ff */
[C---:B------:R-:W-:Y:S01]  /*18b0*/  IMAD.IADD R193, R0.reuse, 0x1, R190 ;  /* 0x0000000100c17824 */ /* 0x040fe200078e02be */
[----:B------:R-:W-:Y:S01]  /*18c0*/  SHF.R.S32.HI R15, RZ, 0x1f, R25 ;  /* 0x0000001fff0f7819 */ /* 0x000fe20000011419 */
[----:B------:R-:W-:Y:S01]  /*18d0*/  IMAD.IADD R192, R0, 0x1, R191 ;  /* 0x0000000100c07824 */ /* 0x000fe200078e02bf */
[----:B------:R-:W-:Y:S01]  /*18e0*/  SHF.R.S32.HI R15, RZ, 0x1f, R20 ;  /* 0x0000001fff0f7819 */ /* 0x000fe20000011414 */
[----:B--2---:R-:W-:Y:S01]  /*18f0*/  IMAD.IADD R8, R8, 0x1, R6 ;  /* 0x0000000108087824 */ /* 0x004fe200078e0206 */
[----:B------:R-:W-:-:S02]  /*1900*/  SHF.R.S32.HI R12, RZ, 0x1f, R11 ;  /* 0x0000001fff0c7819 */ /* 0x000fc4000001140b */
[----:B------:R-:W-:Y:S02]  /*1910*/  SHF.R.S32.HI R15, RZ, 0x1f, R17 ;  /* 0x0000001fff0f7819 */ /* 0x000fe40000011411 */
[----:B------:R1:W-:Y:S01]  /*1920*/  STL [R1+0x18], R8 ;  /* 0x0000180801007387 */ /* 0x0003e20000100800 */
[----:B------:R-:W-:Y:S02]  /*1930*/  SHF.R.S32.HI R13, RZ, 0x1f, R13 ;  /* 0x0000001fff0d7819 */ /* 0x000fe4000001140d */
[----:B------:R-:W-:Y:S01]  /*1940*/  SHF.R.S32.HI R11, RZ, 0x1f, R252 ;  /* 0x0000001fff0b7819 */ /* 0x000fe200000114fc */
[----:B------:R1:W-:Y:S04]  /*1950*/  STL [R1+0x14], R5 ;  /* 0x0000140501007387 */ /* 0x0003e80000100800 */
[----:B------:R1:W-:Y:S04]  /*1960*/  STL [R1+0x8], R3 ;  /* 0x0000080301007387 */ /* 0x0003e80000100800 */
[----:B------:R1:W-:Y:S02]  /*1970*/  STL [R1+0x10], R2 ;  /* 0x0000100201007387 */ /* 0x0003e40000100800 */
.L_x_832:
[----:B------:R-:W-:Y:S01]  /*1980*/  ISETP.NE.U32.AND P0, PT, RZ, c[0x0][0x370], PT ;  /* 0x0000dc00ff007a0c */ /* 0x000fe20003f05070 */
[----:B------:R-:W-:Y:S01]  /*1990*/  IMAD.MOV.U32 R13, RZ, RZ, 0x4 ;  /* 0x00000004ff0d7424 */ /* 0x000fe200078e00ff */
[----:B------:R-:W-:Y:S01]  /*19a0*/  ISETP.NE.U32.AND P2, PT, RZ, c[0x0][0x360], PT ;  /* 0x0000d800ff007a0c */ /* 0x000fe20003f45070 */
[----:B------:R-:W-:Y:S01]  /*19b0*/  IMAD.MOV.U32 R233, RZ, RZ, RZ ;  /* 0x000000ffffe97224 */ /* 0x000fe200078e00ff */
[----:B------:R-:W-:Y:S01]  /*19c0*/  ISETP.NE.AND.EX P1, PT, RZ, c[0x0][0x374], PT, P0 ;  /* 0x0000dd00ff007a0c */ /* 0x000fe20003f25300 */
[----:B------:R-:W-:Y:S01]  /*19d0*/  IMAD.MOV.U32 R12, RZ, RZ, RZ ;  /* 0x000000ffff0c7224 */ /* 0x000fe200078e00ff */
[----:B------:R-:W-:Y:S01]  /*19e0*/  ISETP.NE.AND.EX P0, PT, RZ, c[0x0][0x364], PT, P2 ;  /* 0x0000d900ff007a0c */ /* 0x000fe20003f05320 */
[----:B-1----:R-:W-:Y:S01]  /*19f0*/  IMAD.WIDE R2, R251, R13, c[0x0][0x348] ;  /* 0x0000d200fb027625 */ /* 0x002fe200078e020d */
[----:B------:R-:W-:-:S04]  /*1a00*/  ISETP.NE.U32.AND P3, PT, RZ, c[0x0][0x348], PT ;  /* 0x0000d200ff007a0c */ /* 0x000fc80003f65070 */
[----:B------:R-:W-:-:S05]  /*1a10*/  ISETP.NE.AND.EX P3, PT, RZ, c[0x0][0x34c], PT, P3 ;  /* 0x0000d300ff007a0c */ /* 0x000fca0003f65330 */
[----:B------:R-:W-:-:S04]  /*1a20*/  @P1 IMAD.WIDE R6, R251, R13, c[0x0][0x370] ;  /* 0x0000dc00fb061625 */ /* 0x000fc800078e020d */
[----:B------:R-:W-:Y:S01]  /*1a30*/  @P0 IMAD.WIDE R4, R251, R13, c[0x0][0x360] ;  /* 0x0000d800fb040625 */ /* 0x000fe200078e020d */
[----:B------:R1:W5:Y:S04]  /*1a40*/  @P1 LDG.E R233, [R6.64] ;  /* 0x0000000606e91981 */ /* 0x000368000c1e1900 */
[----:B------:R1:W5:Y:S04]  /*1a50*/  @P3 LDG.E R12, [R2.64] ;  /* 0x00000006020c3981 */ /* 0x000368000c1e1900 */
[----:B------:R1:W5:Y:S01]  /*1a60*/  @P0 LDG.E R229, [R4.64] ;  /* 0x0000000604e50981 */ /* 0x000362000c1e1900 */
[----:B------:R-:W-:Y:S01]  /*1a70*/  YIELD ;  /* 0x0000000000007946 */ /* 0x000fe20003800000 */
[----:B------:R-:W-:Y:S05]  /*1a80*/  @P0 BRA `(.L_x_679) ;  /* 0x0000005000000947 */ /* 0x000fea0003800000 */
[----:B-----5:R-:W-:Y:S01]  /*1a90*/  MOV R229, c[0x0][0x168] ;  /* 0x00005a0000e57a02 */ /* 0x020fe20000000f00 */
[----:B------:R-:W-:Y:S05]  /*1aa0*/  @!P3 BRA `(.L_x_679) ;  /* 0x000000300000b947 */ /* 0x000fea0003800000 */
[----:B------:R2:W3:Y:S04]  /*1ab0*/  LDG.E R0, [R2.64] ;  /* 0x0000000602007981 */ /* 0x0004e8000c1e1900 */
[----:B-12---:R-:W3:Y:S02]  /*1ac0*/  LDG.E R2, [R2.64+0x4] ;  /* 0x0000040602027981 */ /* 0x006ee4000c1e1900 */
[----:B---3--:R-:W-:-:S02]  /*1ad0*/  IADD3 R229, -R0, R2, RZ ;  /* 0x0000000200e57210 */ /* 0x008fc40007ffe1ff */
.L_x_679:
[----:B------:R-:W-:-:S04]  /*1ae0*/  ISETP.NE.U32.AND P0, PT, RZ, c[0x0][0x368], PT ;  /* 0x0000da00ff007a0c */ /* 0x000fc80003f05070 */
[----:B------:R-:W-:-:S13]  /*1af0*/  ISETP.NE.AND.EX P0, PT, RZ, c[0x0][0x36c], PT, P0 ;  /* 0x0000db00ff007a0c */ /* 0x000fda0003f05300 */
[----:B------:R-:W-:Y:S05]  /*1b00*/  @!P0 BRA `(.L_x_680) ;  /* 0x0000003000008947 */ /* 0x000fea0003800000 */
[----:B-1----:R-:W-:-:S05]  /*1b10*/  IMAD.WIDE R2, R251, R13, c[0x0][0x368] ;  /* 0x0000da00fb027625 */ /* 0x002fca00078e020d */
[----:B------:R1:W5:Y:S01]  /*1b20*/  LDG.E R0, [R2.64] ;  /* 0x0000000602007981 */ /* 0x000362000c1e1900 */
[----:B------:R-:W-:Y:S05]  /*1b30*/  BRA `(.L_x_681) ;  /* 0x0000008000007947 */ /* 0x000fea0003800000 */
.L_x_680:
[----:B------:R-:W-:Y:S01]  /*1b40*/  ISETP.NE.U32.AND P0, PT, RZ, c[0x0][0x350], PT ;  /* 0x0000d400ff007a0c */ /* 0x000fe20003f05070 */
[----:B------:R-:W-:-:S03]  /*1b50*/  IMAD.U32 R0, RZ, RZ, UR5 ;  /* 0x00000005ff007e24 */ /* 0x000fc6000f8e00ff */
[----:B------:R-:W-:-:S13]  /*1b60*/  ISETP.NE.AND.EX P0, PT, RZ, c[0x0][0x354], PT, P0 ;  /* 0x0000d500ff007a0c */ /* 0x000fda0003f05300 */
[----:B------:R-:W-:Y:S05]  /*1b70*/  @!P0 BRA `(.L_x_681) ;  /* 0x0000004000008947 */ /* 0x000fea0003800000 */
[----:B-1----:R-:W-:-:S05]  /*1b80*/  IMAD.WIDE R2, R251, R13, c[0x0][0x350] ;  /* 0x0000d400fb027625 */ /* 0x002fca00078e020d */
[----:B------:R-:W2:Y:S04]  /*1b90*/  LDG.E R4, [R2.64] ;  /* 0x0000000602047981 */ /* 0x000ea8000c1e1900 */
[----:B------:R-:W2:Y:S02]  /*1ba0*/  LDG.E R0, [R2.64+0x4] ;  /* 0x0000040602007981 */ /* 0x000ea4000c1e1900 */
[----:B--2---:R-:W-:Y:S02]  /*1bb0*/  IADD3 R0, -R4, R0, RZ ;  /* 0x0000000004007210 */ /* 0x004fe40007ffe1ff */
.L_x_681:
[----:B-1----:R-:W-:Y:S01]  /*1bc0*/  IMAD.MOV.U32 R2, RZ, RZ, c[0x0][0x2c4] ;  /* 0x0000b100ff027624 */ /* 0x002fe200078e00ff */
[----:B------:R-:W-:Y:S01]  /*1bd0*/  LOP3.LUT R194, R194, 0xffefffff, RZ, 0xc0, !PT ;  /* 0xffefffffc2c27812 */ /* 0x000fe200078ec0ff */
[----:B------:R-:W-:Y:S02]  /*1be0*/  IMAD.SHL.U32 R243, R249, 0x80, RZ ;  /* 0x00000080f9f37824 */ /* 0x000fe400078e00ff */
[----:B------:R-:W-:Y:S01]  /*1bf0*/  IMAD.MOV.U32 R249, RZ, RZ, c[0x0][0x32c] ;  /* 0x0000cb00fff97624 */ /* 0x000fe200078e00ff */
[----:B------:R-:W-:Y:S01]  /*1c00*/  ISETP.NE.AND P4, PT, R2, 0x1, PT ;  /* 0x000000010200780c */ /* 0x000fe20003f85270 */
[----:B-----5:R-:W-:Y:S01]  /*1c10*/  IMAD.IADD R230, R0, 0x1, -R233 ;  /* 0x0000000100e67824 */ /* 0x020fe200078e0ae9 */
[----:B------:R-:W-:-:S02]  /*1c20*/  IADD3 R2, R243, 0x7f, RZ ;  /* 0x0000007ff3027810 */ /* 0x000fc40007ffe0ff */
[----:B------:R-:W-:-:S03]  /*1c30*/  ISETP.GE.AND P1, PT, R249, 0x1, PT ;  /* 0x00000001f900780c */ /* 0x000fc60003f26270 */
[----:B------:R-:W-:-:S06]  /*1c40*/  IMAD.MOV.U32 R0, RZ, RZ, R2 ;  /* 0x000000ffff007224 */ /* 0x000fcc00078e0002 */
[----:B------:R-:W-:Y:S01]  /*1c50*/  @P4 IMAD.HI.U32 R3, R2, c[0x0][0x2c8], RZ ;  /* 0x0000b20002034a27 */ /* 0x000fe200078e00ff */
[----:B------:R-:W-:Y:S02]  /*1c60*/  IADD3 R2, R230, 0x1, -R229 ;  /* 0x00000001e6027810 */ /* 0x000fe40007ffe8e5 */
[----:B------:R-:W-:Y:S02]  /*1c70*/  @P4 LOP3.LUT R194, R194, 0x100000, RZ, 0xfc, !PT ;  /* 0x00100000c2c24812 */ /* 0x000fe400078efcff */
[----:B------:R-:W-:Y:S02]  /*1c80*/  @P4 SHF.R.U32.HI R0, RZ, c[0x0][0x2cc], R3 ;  /* 0x0000b300ff004a19 */ /* 0x000fe40000011603 */
[----:B------:R-:W-:-:S03]  /*1c90*/  LOP3.LUT R194, R194, 0xffdfffff, RZ, 0xc0, !PT ;  /* 0xffdfffffc2c27812 */ /* 0x000fc600078ec0ff */
[----:B------:R-:W-:Y:S01]  /*1ca0*/  IMAD.IADD R0, R2, 0x1, R0 ;  /* 0x0000000102007824 */ /* 0x000fe200078e0200 */
[----:B------:R-:W-:-:S04]  /*1cb0*/  @P1 LOP3.LUT R194, R194, 0x200000, RZ, 0xfc, !PT ;  /* 0x00200000c2c21812 */ /* 0x000fc800078efcff */
[----:B------:R-:W-:Y:S01]  /*1cc0*/  IADD3 R3, R0, c[0x0][0x328], RZ ;  /* 0x0000ca0000037a10 */ /* 0x000fe20007ffe0ff */
[----:B------:R-:W-:Y:S05]  /*1cd0*/  @!P1 BRA `(.L_x_682) ;  /* 0x0000010000009947 */ /* 0x000fea0003800000 */
[C---:B------:R-:W-:Y:S01]  /*1ce0*/  ISETP.GT.AND P0, PT, R0.reuse, RZ, PT ;  /* 0x000000ff0000720c */ /* 0x040fe20003f04270 */
[----:B------:R-:W-:Y:S01]  /*1cf0*/  BSSY B0, `(.L_x_683) ;  /* 0x000000c000007945 */ /* 0x000fe20003800000 */
[----:B------:R-:W-:-:S11]  /*1d00*/  IADD3 R2, R0, -0x1, RZ ;  /* 0xffffffff00027810 */ /* 0x000fd60007ffe0ff */
[----:B------:R-:W-:Y:S05]  /*1d10*/  @P0 BRA `(.L_x_684) ;  /* 0x0000006000000947 */ /* 0x000fea0003800000 */
[----:B------:R-:W-:Y:S01]  /*1d20*/  ISETP.NE.AND P0, PT, R249, 0x1, PT ;  /* 0x00000001f900780c */ /* 0x000fe20003f05270 */
[----:B------:R-:W-:-:S12]  /*1d30*/  IMAD.MOV R0, RZ, RZ, -R0 ;  /* 0x000000ffff007224 */ /* 0x000fd800078e0a00 */
[----:B------:R-:W-:-:S05]  /*1d40*/  @P0 IMAD.HI.U32 R2, R0, c[0x0][0x330], RZ ;  /* 0x0000cc0000020a27 */ /* 0x000fca00078e00ff */
[----:B------:R-:W-:-:S04]  /*1d50*/  @P0 SHF.R.U32.HI R0, RZ, c[0x0][0x334], R2 ;  /* 0x0000cd00ff000a19 */ /* 0x000fc80000011602 */
[----:B------:R-:W-:Y:S01]  /*1d60*/  LOP3.LUT R2, RZ, R0, RZ, 0x33, !PT ;  /* 0x00000000ff027212 */ /* 0x000fe200078e33ff */
[----:B------:R-:W-:Y:S05]  /*1d70*/  BRA `(.L_x_685) ;  /* 0x0000003000007947 */ /* 0x000fea0003800000 */
.L_x_684:
[----:B------:R-:W-:-:S13]  /*1d80*/  ISETP.NE.AND P0, PT, R249, 0x1, PT ;  /* 0x00000001f900780c */ /* 0x000fda0003f05270 */
[----:B------:R-:W-:-:S05]  /*1d90*/  @P0 IMAD.HI.U32 R0, R2, c[0x0][0x330], RZ ;  /* 0x0000cc0002000a27 */ /* 0x000fca00078e00ff */
[----:B------:R-:W-:Y:S02]  /*1da0*/  @P0 SHF.R.U32.HI R2, RZ, c[0x0][0x334], R0 ;  /* 0x0000cd00ff020a19 */ /* 0x000fe40000011600 */
.L_x_685:
[----:B------:R-:W-:Y:S05]  /*1db0*/  BSYNC B0 ;  /* 0x0000000000007941 */ /* 0x000fea0003800000 */
.L_x_683:
[----:B------:R-:W-:-:S05]  /*1dc0*/  IMAD R2, R2, R249, c[0x0][0x32c] ;  /* 0x0000cb0002027624 */ /* 0x000fca00078e02f9 */
[----:B------:R-:W-:-:S04]  /*1dd0*/  IMNMX R3, R3, R2, PT ;  /* 0x0000000203037217 */ /* 0x000fc80003800200 */
.L_x_682:
[----:B------:R-:W-:Y:S01]  /*1de0*/  IADD3 R3, R3, 0x5f, RZ ;  /* 0x0000005f03037810 */ /* 0x000fe20007ffe0ff */
[----:B------:R-:W-:Y:S01]  /*1df0*/  @P4 IMAD.HI.U32 R4, R243, c[0x0][0x2c8], RZ ;  /* 0x0000b200f3044a27 */ /* 0x000fe200078e00ff */
[----:B------:R-:W-:-:S03]  /*1e00*/  IADD3 R2, R230, 0x5f, RZ ;  /* 0x0000005fe6027810 */ /* 0x000fc60007ffe0ff */
[----:B------:R-:W-:-:S04]  /*1e10*/  IMAD.HI R5, R3, 0x2aaaaaab, RZ ;  /* 0x2aaaaaab03057827 */ /* 0x000fc800078e02ff */
[----:B------:R-:W-:-:S04]  /*1e20*/  IMAD.HI R2, R2, 0x2aaaaaab, RZ ;  /* 0x2aaaaaab02027827 */ /* 0x000fc800078e02ff */
[----:B------:R-:W-:Y:S01]  /*1e30*/  IMAD.MOV.U32 R0, RZ, RZ, R243 ;  /* 0x000000ffff007224 */ /* 0x000fe200078e00f3 */
[----:B------:R-:W-:Y:S01]  /*1e40*/  @P4 SHF.R.U32.HI R0, RZ, c[0x0][0x2cc], R4 ;  /* 0x0000b300ff004a19 */ /* 0x000fe20000011604 */
[----:B------:R-:W-:Y:S01]  /*1e50*/  IMAD.IADD R224, R230, 0x1, -R229 ;  /* 0x00000001e6e07824 */ /* 0x000fe200078e0ae5 */
[----:B------:R-:W-:Y:S02]  /*1e60*/  SHF.R.U32.HI R4, RZ, 0x1f, R5 ;  /* 0x0000001fff047819 */ /* 0x000fe40000011605 */
[----:B------:R-:W-:Y:S01]  /*1e70*/  SHF.R.U32.HI R3, RZ, 0x1f, R2 ;  /* 0x0000001fff037819 */ /* 0x000fe20000011602 */
[----:B------:R-:W-:Y:S01]  /*1e80*/  IMAD.IADD R0, R224, 0x1, R0 ;  /* 0x00000001e0007824 */ /* 0x000fe200078e0200 */
[----:B------:R-:W-:Y:S02]  /*1e90*/  LEA.HI.SX32 R4, R5, R4, 0x1c ;  /* 0x0000000405047211 */ /* 0x000fe400078fe2ff */
[----:B------:R-:W-:Y:S02]  /*1ea0*/  LEA.HI.SX32 R3, R2, R3, 0x1c ;  /* 0x0000000302037211 */ /* 0x000fe400078fe2ff */
[----:B------:R-:W-:-:S02]  /*1eb0*/  IADD3 R2, R0, -c[0x0][0x324], RZ ;  /* 0x8000c90000027a10 */ /* 0x000fc40007ffe0ff */
[----:B------:R-:W-:Y:S01]  /*1ec0*/  IMNMX R11, R3, R4, PT ;  /* 0x00000004030b7217 */ /* 0x000fe20003800200 */
[----:B------:R-:W-:Y:S05]  /*1ed0*/  @!P1 BRA `(.L_x_686) ;  /* 0x000000f000009947 */ /* 0x000fea0003800000 */
[----:B------:R-:W-:Y:S01]  /*1ee0*/  ISETP.GT.AND P0, PT, R0, -0x1, PT ;  /* 0xffffffff0000780c */ /* 0x000fe20003f04270 */
[----:B------:R-:W-:-:S12]  /*1ef0*/  BSSY B0, `(.L_x_687) ;  /* 0x000000b000007945 */ /* 0x000fd80003800000 */
[----:B------:R-:W-:Y:S05]  /*1f00*/  @P0 BRA `(.L_x_688) ;  /* 0x0000006000000947 */ /* 0x000fea0003800000 */
[----:B------:R-:W-:Y:S02]  /*1f10*/  ISETP.NE.AND P0, PT, R249, 0x1, PT ;  /* 0x00000001f900780c */ /* 0x000fe40003f05270 */
[----:B------:R-:W-:-:S11]  /*1f20*/  LOP3.LUT R0, RZ, R0, RZ, 0x33, !PT ;  /* 0x00000000ff007212 */ /* 0x000fd600078e33ff */
[----:B------:R-:W-:-:S05]  /*1f30*/  @P0 IMAD.HI.U32 R3, R0, c[0x0][0x330], RZ ;  /* 0x0000cc0000030a27 */ /* 0x000fca00078e00ff */
[----:B------:R-:W-:-:S04]  /*1f40*/  @P0 SHF.R.U32.HI R0, RZ, c[0x0][0x334], R3 ;  /* 0x0000cd00ff000a19 */ /* 0x000fc80000011603 */
[----:B------:R-:W-:Y:S01]  /*1f50*/  LOP3.LUT R0, RZ, R0, RZ, 0x33, !PT ;  /* 0x00000000ff007212 */ /* 0x000fe200078e33ff */
[----:B------:R-:W-:Y:S05]  /*1f60*/  BRA `(.L_x_689) ;  /* 0x0000003000007947 */ /* 0x000fea0003800000 */
.L_x_688:
[----:B------:R-:W-:-:S13]  /*1f70*/  ISETP.NE.AND P0, PT, R249, 0x1, PT ;  /* 0x00000001f900780c */ /* 0x000fda0003f05270 */
[----:B------:R-:W-:-:S05]  /*1f80*/  @P0 IMAD.HI.U32 R3, R0, c[0x0][0x330], RZ ;  /* 0x0000cc0000030a27 */ /* 0x000fca00078e00ff */
[----:B------:R-:W-:Y:S02]  /*1f90*/  @P0 SHF.R.U32.HI R0, RZ, c[0x0][0x334], R3 ;  /* 0x0000cd00ff000a19 */ /* 0x000fe40000011603 */
.L_x_689:
[----:B------:R-:W-:Y:S05]  /*1fa0*/  BSYNC B0 ;  /* 0x0000000000007941 */ /* 0x000fea0003800000 */
.L_x_687:
[----:B------:R-:W-:-:S05]  /*1fb0*/  IMAD R0, R0, c[0x0][0x32c], RZ ;  /* 0x0000cb0000007a24 */ /* 0x000fca00078e02ff */
[----:B------:R-:W-:-:S05]  /*1fc0*/  IMNMX R2, R2, R0, !PT ;  /* 0x0000000002027217 */ /* 0x000fca0007800200 */
.L_x_686:
[----:B------:R-:W-:Y:S01]  /*1fd0*/  IMAD.HI R2, R2, 0x2aaaaaab, RZ ;  /* 0x2aaaaaab02027827 */ /* 0x000fe200078e02ff */
[----:B------:R-:W-:Y:S01]  /*1fe0*/  LOP3.LUT R3, R250, 0xff0000, RZ, 0xc0, !PT ;  /* 0x00ff0000fa037812 */ /* 0x000fe200078ec0ff */
[----:B------:R-:W-:Y:S03]  /*1ff0*/  BSSY B0, `(.L_x_690) ;  /* 0x000002b000007945 */ /* 0x000fe60003800000 */
[----:B------:R-:W-:-:S04]  /*2000*/  SHF.R.U32.HI R0, RZ, 0x1f, R2 ;  /* 0x0000001fff007819 */ /* 0x000fc80000011602 */
[----:B------:R-:W-:Y:S02]  /*2010*/  LEA.HI.SX32 R2, R2, R0, 0x1c ;  /* 0x0000000002027211 */ /* 0x000fe400078fe2ff */
[----:B------:R-:W-:Y:S02]  /*2020*/  LOP3.LUT R0, R250, 0xff000000, RZ, 0xc0, !PT ;  /* 0xff000000fa007812 */ /* 0x000fe400078ec0ff */
[----:B------:R-:W-:Y:S01]  /*2030*/  IMNMX R6, RZ, R2, !PT ;  /* 0x00000002ff067217 */ /* 0x000fe20007800200 */
[----:B------:R-:W-:Y:S01]  /*2040*/  IMAD.MOV.U32 R2, RZ, RZ, RZ ;  /* 0x000000ffff027224 */ /* 0x000fe200078e00ff */
[----:B------:R-:W-:Y:S02]  /*2050*/  SHF.R.U32.HI R0, RZ, 0x8, R0 ;  /* 0x00000008ff007819 */ /* 0x000fe40000011600 */
[----:B------:R-:W-:Y:S02]  /*2060*/  ISETP.GT.AND P0, PT, R11, R6, PT ;  /* 0x000000060b00720c */ /* 0x000fe40003f04270 */
[----:B------:R-:W-:-:S04]  /*2070*/  LEA.HI R0, R3, R0, RZ, 0x10 ;  /* 0x0000000003007211 */ /* 0x000fc800078f80ff */
[----:B------:R-:W-:Y:S02]  /*2080*/  LOP3.LUT R247, R0, 0xff, RZ, 0xc0, !PT ;  /* 0x000000ff00f77812 */ /* 0x000fe400078ec0ff */
[----:B------:R-:W-:-:S05]  /*2090*/  SHF.R.U32.HI R246, RZ, 0x10, R0 ;  /* 0x00000010fff67819 */ /* 0x000fca0000011600 */
[----:B------:R-:W-:Y:S05]  /*20a0*/  @!P0 BRA `(.L_x_691) ;  /* 0x000001f000008947 */ /* 0x000fea0003800000 */
[----:B------:R-:W-:-:S04]  /*20b0*/  ISETP.NE.AND P0, PT, R246, RZ, PT ;  /* 0x000000fff600720c */ /* 0x000fc80003f05270 */
[----:B------:R-:W-:-:S04]  /*20c0*/  SEL R0, R246, c[0x0][0x338], P0 ;  /* 0x0000ce00f6007a07 */ /* 0x000fc80000000000 */
[----:B------:R-:W-:Y:S02]  /*20d0*/  IABS R3, R0 ;  /* 0x0000000000037213 */ /* 0x000fe40000000000 */
[----:B------:R-:W-:Y:S02]  /*20e0*/  IADD3 R7, R0, -0x1, R11 ;  /* 0xffffffff00077810 */ /* 0x000fe40007ffe00b */
[----:B------:R-:W1:Y:S03]  /*20f0*/  I2F.RP R2, R3 ;  /* 0x0000000300027306 */ /* 0x000e660000209400 */
[----:B------:R-:W-:-:S05]  /*2100*/  IMAD.IADD R7, R7, 0x1, -R6 ;  /* 0x0000000107077824 */ /* 0x000fca00078e0a06 */
[----:B------:R-:W-:Y:S01]  /*2110*/  IABS R10, R7 ;  /* 0x00000007000a7213 */ /* 0x000fe20000000000 */
[----:B-1----:R-:W1:Y:S02]  /*2120*/  MUFU.RCP R2, R2 ;  /* 0x0000000200027308 */ /* 0x002e640000001000 */
        /* <DEDUP_REMOVED lines=23> */
.L_x_691:
[----:B------:R-:W-:Y:S05]  /*22a0*/  BSYNC B0 ;  /* 0x0000000000007941 */ /* 0x000fea0003800000 */
.L_x_690:
[----:B------:R-:W-:Y:S01]  /*22b0*/  IMAD R228, R247, R2, R6 ;  /* 0x00000002f7e47224 */ /* 0x000fe200078e0206 */
        /* <DEDUP_REMOVED lines=40> */
[----:B------:R-:W-:-:S05]  /*2540*/  @P0 IMAD.WIDE R2, R251, R13, c[0x0][0x340] ;  /* 0x0000d000fb020625 */ /* 0x000fca00078e020d */
[----:B------:R1:W5:Y:S01]  /*2550*/  @P0 LDG.E R9, [R2.64] ;  /* 0x0000000602090981 */ /* 0x000362000c1e1900 */
[----:B------:R-:W-:Y:S01]  /*2560*/  SHF.R.S32.HI R0, RZ, 0x1f, R12 ;  /* 0x0000001fff007819 */ /* 0x000fe2000001140c */
[----:B------:R-:W-:Y:S01]  /*2570*/  WARPSYNC 0xffffffff ;  /* 0xffffffff00007948 */ /* 0x000fe20003800000 */
[----:B------:R-:W-:Y:S02]  /*2580*/  SHF.R.S32.HI R4, RZ, 0x1f, R251 ;  /* 0x0000001fff047819 */ /* 0x000fe400000114fb */
[----:B------:R-:W-:Y:S01]  /*2590*/  LOP3.LUT R21, R250, 0xffff, RZ, 0xc0, !PT ;  /* 0x0000fffffa157812 */ /* 0x000fe200078ec0ff */
[----:B------:R-:W-:Y:S01]  /*25a0*/  IMAD R0, R0, c[0x0][0x178], RZ ;  /* 0x00005e0000007a24 */ /* 0x000fe200078e02ff */
[----:B------:R-:W-:Y:S02]  /*25b0*/  SEL R5, R251, RZ, !P3 ;  /* 0x000000fffb057207 */ /* 0x000fe40005800000 */
[----:B------:R-:W-:Y:S01]  /*25c0*/  IADD3 R196, R201, -0x1, RZ ;  /* 0xffffffffc9c47810 */ /* 0x000fe20007ffe0ff */
[----:B------:R-:W-:Y:S01]  /*25d0*/  IMAD R0, R12, c[0x0][0x17c], R0 ;  /* 0x00005f000c007a24 */ /* 0x000fe200078e0200 */
[----:B------:R-:W-:Y:S01]  /*25e0*/  SEL R6, R4, RZ, !P3 ;  /* 0x000000ff04067207 */ /* 0x000fe20005800000 */
[----:B-1----:R-:W-:-:S04]  /*25f0*/  IMAD.WIDE.U32 R2, R12, c[0x0][0x178], RZ ;  /* 0x00005e000c027a25 */ /* 0x002fc800078e00ff */
[----:B------:R-:W-:Y:S02]  /*2600*/  IMAD.IADD R0, R3, 0x1, R0 ;  /* 0x0000000103007824 */ /* 0x000fe400078e0200 */
[----:B------:R-:W-:Y:S02]  /*2610*/  @!P0 IMAD.MOV.U32 R9, RZ, RZ, R251 ;  /* 0x000000ffff098224 */ /* 0x000fe400078e00fb */
[----:B------:R-:W-:Y:S01]  /*2620*/  IMAD R203, R227, 0x20, R244 ;  /* 0x00000020e3cb7824 */ /* 0x000fe200078e02f4 */
[----:B------:R-:W-:Y:S01]  /*2630*/  SHF.R.S32.HI R90, RZ, 0x1f, R216 ;  /* 0x0000001fff5a7819 */ /* 0x000fe200000114d8 */
[----:B------:R-:W-:Y:S01]  /*2640*/  IMAD.MOV.U32 R3, RZ, RZ, R0 ;  /* 0x000000ffff037224 */ /* 0x000fe200078e0000 */
[----:B------:R-:W-:Y:S01]  /*2650*/  BAR.SYNC.DEFER_BLOCKING 0x0 ;  /* 0x0000000000007b1d */ /* 0x000fe20000010000 */
[----:B------:R-:W-:Y:S01]  /*2660*/  IMAD.IADD R4, R203, 0x1, R243 ;  /* 0x00000001cb047824 */ /* 0x000fe200078e02f3 */
[----:B------:R-:W-:Y:S01]  /*2670*/  SHF.R.S32.HI R91, RZ, 0x1f, R208 ;  /* 0x0000001fff5b7819 */ /* 0x000fe200000114d0 */
[----:B------:R-:W-:Y:S01]  /*2680*/  IMAD.WIDE.U32 R2, R21, c[0x0][0x1b8], R2 ;  /* 0x00006e0015027a25 */ /* 0x000fe200078e0002 */
[----:B------:R-:W-:-:S03]  /*2690*/  LOP3.LUT R194, R194, 0xfff7ffff, RZ, 0xc0, !PT ;  /* 0xfff7ffffc2c27812 */ /* 0x000fc600078ec0ff */
[----:B------:R-:W-:-:S04]  /*26a0*/  @P4 IMAD.HI.U32 R7, R4, c[0x0][0x2c8], RZ ;  /* 0x0000b20004074a27 */ /* 0x000fc800078e00ff */
[----:B------:R-:W-:Y:S01]  /*26b0*/  IMAD.MOV.U32 R0, RZ, RZ, R4 ;  /* 0x000000ffff007224 */ /* 0x000fe200078e0004 */
[----:B------:R-:W-:Y:S01]  /*26c0*/  @P4 SHF.R.U32.HI R0, RZ, c[0x0][0x2cc], R7 ;  /* 0x0000b300ff004a19 */ /* 0x000fe20000011607 */
[----:B------:R-:W-:Y:S02]  /*26d0*/  IMAD R6, R6, c[0x0][0x1c0], RZ ;  /* 0x0000700006067a24 */ /* 0x000fe400078e02ff */
[----:B------:R-:W-:Y:S01]  /*26e0*/  IMAD R3, R21, c[0x0][0x1bc], R3 ;  /* 0x00006f0015037a24 */ /* 0x000fe200078e0203 */
[----:B------:R-:W-:Y:S01]  /*26f0*/  SHF.R.S32.HI R7, RZ, 0x1f, R0 ;  /* 0x0000001fff077819 */ /* 0x000fe20000011400 */
[C---:B------:R-:W-:Y:S02]  /*2700*/  IMAD R8, R5.reuse, c[0x0][0x1c4], R6 ;  /* 0x0000710005087a24 */ /* 0x040fe400078e0206 */
[----:B------:R-:W-:Y:S02]  /*2710*/  IMAD.MOV R6, RZ, RZ, -R0 ;  /* 0x000000ffff067224 */ /* 0x000fe400078e0a00 */
[----:B------:R-:W-:-:S04]  /*2720*/  IMAD.WIDE.U32 R2, R5, c[0x0][0x1c0], R2 ;  /* 0x0000700005027a25 */ /* 0x000fc800078e0002 */
[----:B------:R-:W-:Y:S02]  /*2730*/  IMAD R4, R6, c[0x0][0x2c4], R4 ;  /* 0x0000b10006047a24 */ /* 0x000fe400078e0204 */
[----:B------:R-:W-:Y:S02]  /*2740*/  IMAD R5, R7, c[0x0][0x1b0], RZ ;  /* 0x00006c0007057a24 */ /* 0x000fe400078e02ff */
[----:B------:R-:W-:Y:S02]  /*2750*/  IMAD.IADD R3, R3, 0x1, R8 ;  /* 0x0000000103037824 */ /* 0x000fe400078e0208 */
[C---:B------:R-:W-:Y:S01]  /*2760*/  IMAD R6, R0.reuse, c[0x0][0x1b4], R5 ;  /* 0x00006d0000067a24 */ /* 0x040fe200078e0205 */
[----:B------:R-:W-:Y:S01]  /*2770*/  SHF.R.S32.HI R5, RZ, 0x1f, R4 ;  /* 0x0000001fff057819 */ /* 0x000fe20000011404 */
[----:B------:R-:W-:-:S04]  /*2780*/  IMAD.WIDE.U32 R2, R0, c[0x0][0x1b0], R2 ;  /* 0x00006c0000027a25 */ /* 0x000fc800078e0002 */
[----:B------:R-:W-:Y:S02]  /*2790*/  IMAD R0, R5, c[0x0][0x1a8], RZ ;  /* 0x00006a0005007a24 */ /* 0x000fe400078e02ff */
[----:B------:R-:W-:Y:S02]  /*27a0*/  IMAD.IADD R3, R3, 0x1, R6 ;  /* 0x0000000103037824 */ /* 0x000fe400078e0206 */
[C---:B------:R-:W-:Y:S02]  /*27b0*/  IMAD R0, R4.reuse, c[0x0][0x1ac], R0 ;  /* 0x00006b0004007a24 */ /* 0x040fe400078e0200 */
[----:B------:R-:W-:Y:S01]  /*27c0*/  IMAD.WIDE.U32 R2, R4, c[0x0][0x1a8], R2 ;  /* 0x00006a0004027a25 */ /* 0x000fe200078e0002 */
[----:B-----5:R-:W-:-:S03]  /*27d0*/  SHF.R.S32.HI R4, RZ, 0x1f, R9 ;  /* 0x0000001fff047819 */ /* 0x020fc60000011409 */
[----:B------:R-:W-:Y:S01]  /*27e0*/  IMAD.IADD R0, R3, 0x1, R0 ;  /* 0x0000000103007824 */ /* 0x000fe200078e0200 */
[C---:B------:R-:W-:Y:S01]  /*27f0*/  LEA R7, P0, R2.reuse, c[0x0][0x160], 0x1 ;  /* 0x0000580002077a11 */ /* 0x040fe200078008ff */
[----:B------:R-:W-:Y:S02]  /*2800*/  IMAD.MOV.U32 R19, RZ, RZ, 0x60 ;  /* 0x00000060ff137424 */ /* 0x000fe400078e00ff */
[----:B------:R-:W-:Y:S01]  /*2810*/  IMAD R17, R229, c[0x0][0x2c4], RZ ;  /* 0x0000b100e5117a24 */ /* 0x000fe200078e02ff */
[----:B------:R-:W-:Y:S01]  /*2820*/  LEA.HI.X R6, R2, c[0x0][0x164], R0, 0x1, P0 ;  /* 0x0000590002067a11 */ /* 0x000fe200000f0c00 */
[----:B------:R-:W-:Y:S01]  /*2830*/  SHFL.IDX PT, R14, R7, 0x1, 0x181f ;  /* 0x00381f00070e7f89 */ /* 0x000fe200000e0000 */
[----:B------:R-:W-:Y:S02]  /*2840*/  IMAD.IADD R16, R244, 0x1, R243 ;  /* 0x00000001f4107824 */ /* 0x000fe400078e02f3 */
[----:B------:R-:W-:Y:S01]  /*2850*/  IMAD.MOV.U32 R204, RZ, RZ, c[0x0][0x2b8] ;  /* 0x0000ae00ffcc7624 */ /* 0x000fe200078e00ff */
[----:B------:R-:W1:Y:S01]  /*2860*/  SHFL.IDX PT, R0, R7, RZ, 0x181f ;  /* 0x00181fff07007589 */ /* 0x000e6200000e0000 */
[----:B------:R-:W-:Y:S01]  /*2870*/  IMAD R195, R201, R19, -0x60 ;  /* 0xffffffa0c9c37424 */ /* 0x000fe200078e0213 */
[----:B------:R-:W-:Y:S01]  /*2880*/  ISETP.GE.AND P1, PT, R16, R17, PT ;  /* 0x000000111000720c */ /* 0x000fe20003f26270 */
[----:B------:R-:W-:Y:S01]  /*2890*/  IMAD R4, R4, c[0x0][0x2b0], RZ ;  /* 0x0000ac0004047a24 */ /* 0x000fe200078e02ff */
[----:B------:R-:W2:Y:S01]  /*28a0*/  SHFL.IDX PT, R3, R6, RZ, 0x181f ;  /* 0x00181fff06037589 */ /* 0x000ea200000e0000 */
[----:B------:R-:W-:Y:S01]  /*28b0*/  ISETP.NE.AND P5, PT, R204, 0x1, PT ;  /* 0x00000001cc00780c */ /* 0x000fe20003fa5270 */
[----:B------:R-:W-:Y:S01]  /*28c0*/  IMAD.IADD R2, R203, 0x1, R195 ;  /* 0x00000001cb027824 */ /* 0x000fe200078e02c3 */
[----:B------:R-:W-:Y:S01]  /*28d0*/  IADD3 R5, R16, 0x20, RZ ;  /* 0x0000002010057810 */ /* 0x000fe20007ffe0ff */
[----:B------:R-:W3:Y:S01]  /*28e0*/  SHFL.IDX PT, R15, R6, 0x1, 0x181f ;  /* 0x00381f00060f7f89 */ /* 0x000ee200000e0000 */
[----:B------:R-:W-:-:S02]  /*28f0*/  IMAD R11, R9, c[0x0][0x2b4], R4 ;  /* 0x0000ad00090b7a24 */ /* 0x000fc400078e0204 */
[----:B------:R-:W-:Y:S01]  /*2900*/  ISETP.GE.AND P2, PT, R5, R17, PT ;  /* 0x000000110500720c */ /* 0x000fe20003f46270 */
[----:B------:R-:W-:Y:S01]  /*2910*/  IMAD.WIDE.U32 R236, R9, c[0x0][0x2b0], RZ ;  /* 0x0000ac0009ec7a25 */ /* 0x000fe200078e00ff */
[----:B------:R-:W-:-:S03]  /*2920*/  ISETP.GE.AND P0, PT, R2, R230, PT ;  /* 0x000000e60200720c */ /* 0x000fc60003f06270 */
[----:B------:R-:W-:Y:S01]  /*2930*/  IMAD.IADD R2, R2, 0x1, R233 ;  /* 0x0000000102027824 */ /* 0x000fe200078e02e9 */
[----:B------:R-:W-:Y:S01]  /*2940*/  ISETP.GT.OR P3, PT, R203, 0x5f, P0 ;  /* 0x0000005fcb00780c */ /* 0x000fe20000764670 */
[----:B------:R-:W-:Y:S01]  /*2950*/  IMAD.IADD R241, R237, 0x1, R11 ;  /* 0x00000001edf17824 */ /* 0x000fe200078e020b */
[----:B------:R-:W-:Y:S01]  /*2960*/  @P5 LOP3.LUT R194, R194, 0x80000, RZ, 0xfc, !PT ;  /* 0x00080000c2c25812 */ /* 0x000fe200078efcff */
[----:B------:R-:W-:Y:S01]  /*2970*/  @P5 IMAD.HI.U32 R8, R2, c[0x0][0x2bc], RZ ;  /* 0x0000af0002085a27 */ /* 0x000fe200078e00ff */
[----:B-1----:R-:W-:-:S03]  /*2980*/  @!P1 LEA R4, P0, R216, R0, 0x1 ;  /* 0x00000000d8049211 */ /* 0x002fc600078008ff */
[----:B------:R-:W-:Y:S01]  /*2990*/  IMAD.MOV.U32 R198, RZ, RZ, RZ ;  /* 0x000000ffffc67224 */ /* 0x000fe200078e00ff */
[----:B------:R-:W-:Y:S01]  /*29a0*/  @!P1 LEA R12, P4, R208, R0, 0x1 ;  /* 0x00000000d00c9211 */ /* 0x000fe200078808ff */
[----:B------:R-:W-:Y:S01]  /*29b0*/  IMAD.MOV.U32 R0, RZ, RZ, R2 ;  /* 0x000000ffff007224 */ /* 0x000fe200078e0002 */
[-C--:B--2---:R-:W-:Y:S02]  /*29c0*/  @!P1 LEA.HI.X R5, R216, R3.reuse, R90, 0x1, P0 ;  /* 0x00000003d8059211 */ /* 0x084fe400000f0c5a */
[C---:B------:R-:W-:Y:S02]  /*29d0*/  @!P2 LEA R10, P0, R208.reuse, R14, 0x1 ;  /* 0x0000000ed00aa211 */ /* 0x040fe400078008ff */
[----:B------:R-:W-:Y:S02]  /*29e0*/  @P5 SHF.R.U32.HI R0, RZ, c[0x0][0x2c0], R8 ;  /* 0x0000b000ff005a19 */ /* 0x000fe40000011608 */
[C-C-:B------:R-:W-:Y:S02]  /*29f0*/  @!P1 LEA.HI.X R13, R208.reuse, R3, R91.reuse, 0x1, P4 ;  /* 0x00000003d00d9211 */ /* 0x140fe400020f0c5b */
[----:B---3--:R-:W-:-:S02]  /*2a00*/  @!P2 LEA.HI.X R11, R208, R15, R91, 0x1, P0 ;  /* 0x0000000fd00ba211 */ /* 0x008fc400000f0c5b */
[----:B------:R-:W-:Y:S02]  /*2a10*/  @!P3 IADD3 R3, P0, R0, R236, RZ ;  /* 0x000000ec0003b210 */ /* 0x000fe40007f1e0ff */
[----:B------:R-:W-:Y:S02]  /*2a20*/  ISETP.GE.AND P4, PT, R208, c[0x0][0x198], PT ;  /* 0x00006600d0007a0c */ /* 0x000fe40003f86270 */
[----:B------:R-:W-:Y:S02]  /*2a30*/  @!P3 LEA.HI.X.SX32 R9, R0, R241, 0x1, P0 ;  /* 0x000000f10009b211 */ /* 0x000fe400000f0eff */
[C---:B------:R-:W-:Y:S02]  /*2a40*/  @!P3 LEA R8, P0, R3.reuse, c[0x0][0x2a0], 0x2 ;  /* 0x0000a8000308ba11 */ /* 0x040fe400078010ff */
[----:B------:R-:W-:Y:S02]  /*2a50*/  ISETP.GE.AND P5, PT, R216, c[0x0][0x198], PT ;  /* 0x00006600d8007a0c */ /* 0x000fe40003fa6270 */
[----:B------:R-:W-:-:S02]  /*2a60*/  @!P3 LEA.HI.X R9, R3, c[0x0][0x2a4], R9, 0x2, P0 ;  /* 0x0000a9000309ba11 */ /* 0x000fc400000f1409 */
[----:B------:R-:W-:-:S03]  /*2a70*/  IADD3 R3, R16, 0x40, RZ ;  /* 0x0000004010037810 */ /* 0x000fc60007ffe0ff */
[----:B------:R1:W2:Y:S04]  /*2a80*/  @!P3 LDG.E R198, [R8.64] ;  /* 0x0000000608c6b981 */ /* 0x0002a8000c1e1900 */
[----:B------:R3:W-:Y:S04]  /*2a90*/  @!P1 LDGSTS.E.BYPASS.LTC128B.128 [R197+0x100], [R12.64], !P4 ;  /* 0x001000000cc59fae */ /* 0x0007e8000e101d46 */
[----:B------:R4:W-:Y:S01]  /*2aa0*/  @!P1 LDGSTS.E.BYPASS.LTC128B.128 [R197+0x4100], [R4.64], !P5 ;  /* 0x0410000004c59fae */ /* 0x0009e2000e901d46 */
[----:B------:R-:W-:-:S03]  /*2ab0*/  IMAD.MOV R0, RZ, RZ, -R0 ;  /* 0x000000ffff007224 */ /* 0x000fc600078e0a00 */
[----:B------:R1:W-:Y:S01]  /*2ac0*/  @!P2 LDGSTS.E.BYPASS.LTC128B.128 [R197+0x1100], [R10.64], !P4 ;  /* 0x011000000ac5afae */ /* 0x0003e2000e101d46 */
[----:B------:R-:W-:Y:S01]  /*2ad0*/  IMAD R199, R0, c[0x0][0x2b8], R2 ;  /* 0x0000ae0000c77a24 */ /* 0x000fe200078e0202 */
[C---:B----4-:R-:W-:Y:S02]  /*2ae0*/  @!P2 LEA R4, P0, R216.reuse, R14, 0x1 ;  /* 0x0000000ed804a211 */ /* 0x050fe400078008ff */
[----:B------:R-:W3:Y:S02]  /*2af0*/  SHFL.IDX PT, R14, R7, 0x2, 0x181f ;  /* 0x00581f00070e7f89 */ /* 0x000ee400000e0000 */
[----:B------:R-:W-:Y:S02]  /*2b00*/  @!P2 LEA.HI.X R5, R216, R15, R90, 0x1, P0 ;  /* 0x0000000fd805a211 */ /* 0x000fe400000f0c5a */
[----:B------:R-:W4:Y:S01]  /*2b10*/  SHFL.IDX PT, R15, R6, 0x2, 0x181f ;  /* 0x00581f00060f7f89 */ /* 0x000f2200000e0000 */
[----:B------:R-:W-:Y:S02]  /*2b20*/  ISETP.GE.AND P0, PT, R3, R17, PT ;  /* 0x000000110300720c */ /* 0x000fe40003f06270 */
[----:B------:R-:W-:Y:S01]  /*2b30*/  SHF.R.S32.HI R18, RZ, 0x1f, R199 ;  /* 0x0000001fff127819 */ /* 0x000fe200000114c7 */
[----:B------:R4:W-:Y:S04]  /*2b40*/  @!P2 LDGSTS.E.BYPASS.LTC128B.128 [R197+0x5100], [R4.64], !P5 ;  /* 0x0510000004c5afae */ /* 0x0009e8000e901d46 */
[----:B------:R-:W-:Y:S01]  /*2b50*/  IMAD R0, R18, c[0x0][0x1e0], RZ ;  /* 0x0000780012007a24 */ /* 0x000fe200078e02ff */
[----:B-1----:R-:W1:Y:S01]  /*2b60*/  SHFL.IDX PT, R8, R7, 0x3, 0x181f ;  /* 0x00781f0007087f89 */ /* 0x002e6200000e0000 */
[----:B------:R-:W-:-:S04]  /*2b70*/  IMAD.WIDE.U32 R2, R199, c[0x0][0x1e0], RZ ;  /* 0x00007800c7027a25 */ /* 0x000fc800078e00ff */
[----:B---3--:R-:W-:Y:S01]  /*2b80*/  @!P0 LEA R12, P1, R208, R14, 0x1 ;  /* 0x0000000ed00c8211 */ /* 0x008fe200078208ff */
[----:B------:R-:W-:-:S03]  /*2b90*/  IMAD R0, R199, c[0x0][0x1e4], R0 ;  /* 0x00007900c7007a24 */ /* 0x000fc600078e0200 */
[----:B----4-:R-:W-:Y:S01]  /*2ba0*/  @!P0 LEA.HI.X R13, R208, R15, R91, 0x1, P1 ;  /* 0x0000000fd00d8211 */ /* 0x010fe200008f0c5b */
[----:B------:R-:W-:Y:S01]  /*2bb0*/  IMAD.IADD R3, R3, 0x1, R0 ;  /* 0x0000000103037824 */ /* 0x000fe200078e0200 */
[----:B------:R-:W3:Y:S01]  /*2bc0*/  SHFL.IDX PT, R6, R6, 0x3, 0x181f ;  /* 0x00781f0006067f89 */ /* 0x000ee200000e0000 */
[----:B------:R-:W-:-:S03]  /*2bd0*/  IMAD.WIDE.U32 R234, R21, c[0x0][0x1e8], RZ ;  /* 0x00007a0015ea7a25 */ /* 0x000fc600078e00ff */
[----:B------:R4:W-:Y:S01]  /*2be0*/  @!P0 LDGSTS.E.BYPASS.LTC128B.128 [R197+0x2100], [R12.64], !P4 ;  /* 0x021000000cc58fae */ /* 0x0009e2000e101d46 */
[----:B------:R-:W-:-:S04]  /*2bf0*/  @!P0 LEA R4, P1, R216, R14, 0x1 ;  /* 0x0000000ed8048211 */ /* 0x000fc800078208ff */
[----:B------:R-:W-:-:S05]  /*2c00*/  @!P0 LEA.HI.X R5, R216, R15, R90, 0x1, P1 ;  /* 0x0000000fd8058211 */ /* 0x000fca00008f0c5a */
[----:B------:R1:W-:Y:S01]  /*2c10*/  @!P0 LDGSTS.E.BYPASS.LTC128B.128 [R197+0x6100], [R4.64], !P5 ;  /* 0x0610000004c58fae */ /* 0x0003e2000e901d46 */
[----:B------:R-:W-:Y:S01]  /*2c20*/  IMAD R240, R21, c[0x0][0x1ec], R235 ;  /* 0x00007b0015f07a24 */ /* 0x000fe200078e02eb */
[----:B-1----:R-:W-:-:S04]  /*2c30*/  IADD3 R5, R16, 0x60, RZ ;  /* 0x0000006010057810 */ /* 0x002fc80007ffe0ff */
[----:B------:R-:W-:Y:S02]  /*2c40*/  ISETP.GE.AND P1, PT, R5, R17, PT ;  /* 0x000000110500720c */ /* 0x000fe40003f26270 */
[----:B--2---:R-:W-:Y:S01]  /*2c50*/  SHF.R.S32.HI R20, RZ, 0x1f, R198 ;  /* 0x0000001fff147819 */ /* 0x004fe200000114c6 */
[----:B------:R-:W-:-:S04]  /*2c60*/  IMAD.WIDE.U32 R2, R198, c[0x0][0x1f0], R2 ;  /* 0x00007c00c6027a25 */ /* 0x000fc800078e0002 */
[----:B------:R-:W-:-:S04]  /*2c70*/  IMAD R0, R20, c[0x0][0x1f0], RZ ;  /* 0x00007c0014007a24 */ /* 0x000fc800078e02ff */
[----:B------:R-:W-:Y:S01]  /*2c80*/  IMAD R4, R198, c[0x0][0x1f4], R0 ;  /* 0x00007d00c6047a24 */ /* 0x000fe200078e0200 */
[----:B------:R-:W-:-:S04]  /*2c90*/  IADD3 R0, P0, R2, R234, RZ ;  /* 0x000000ea02007210 */ /* 0x000fc80007f1e0ff */
[----:B------:R-:W-:Y:S01]  /*2ca0*/  IADD3.X R2, R240, R3, R4, P0, !PT ;  /* 0x00000003f0027210 */ /* 0x000fe200007fe404 */
[----:B------:R-:W-:Y:S01]  /*2cb0*/  IMAD R4, R201, -0x60, R19 ;  /* 0xffffffa0c9047824 */ /* 0x000fe200078e0213 */
[----:B------:R-:W-:-:S03]  /*2cc0*/  LEA R5, P0, R0, c[0x0][0x1c8], 0x1 ;  /* 0x0000720000057a11 */ /* 0x000fc600078008ff */
[----:B------:R-:W-:Y:S01]  /*2cd0*/  IMAD.IADD R188, R230, 0x1, R4 ;  /* 0x00000001e6bc7824 */ /* 0x000fe200078e0204 */
[----:B------:R-:W-:Y:S02]  /*2ce0*/  LEA.HI.X R11, R0, c[0x0][0x1cc], R2, 0x1, P0 ;  /* 0x00007300000b7a11 */ /* 0x000fe400000f0c02 */
[----:B------:R-:W1:Y:S01]  /*2cf0*/  SHFL.IDX PT, R0, R5, RZ, 0x181f ;  /* 0x00181fff05007589 */ /* 0x000e6200000e0000 */
[----:B------:R-:W-:Y:S01]  /*2d00*/  @!P1 LEA R2, P0, R208, R8, 0x1 ;  /* 0x00000008d0029211 */ /* 0x000fe200078008ff */
[----:B------:R-:W-:Y:S02]  /*2d10*/  IMAD.IADD R10, R188, 0x1, -R244 ;  /* 0x00000001bc0a7824 */ /* 0x000fe400078e0af4 */
[----:B------:R-:W2:Y:S01]  /*2d20*/  SHFL.IDX PT, R7, R11, RZ, 0x181f ;  /* 0x00181fff0b077589 */ /* 0x000ea200000e0000 */
[----:B---3--:R-:W-:Y:S02]  /*2d30*/  @!P1 LEA.HI.X R3, R208, R6, R91, 0x1, P0 ;  /* 0x00000006d0039211 */ /* 0x008fe400000f0c5b */
[----:B------:R-:W-:-:S03]  /*2d40*/  ISETP.GE.AND P0, PT, R10, 0x1, PT ;  /* 0x000000010a00780c */ /* 0x000fc60003f06270 */
[----:B------:R3:W-:Y:S04]  /*2d50*/  @!P1 LDGSTS.E.BYPASS.LTC128B.128 [R197+0x3100], [R2.64], !P4 ;  /* 0x0310000002c59fae */ /* 0x0007e8000e101d46 */
[----:B------:R-:W-:Y:S06]  /*2d60*/  SHFL.IDX PT, R9, R11, 0x1, 0x181f ;  /* 0x00381f000b097f89 */ /* 0x000fec00000e0000 */
[----:B------:R-:W-:-:S02]  /*2d70*/  @P0 ISETP.GE.AND P3, PT, R208, c[0x0][0x1d4], PT ;  /* 0x00007500d0000a0c */ /* 0x000fc40003f66270 */
[C---:B---3--:R-:W-:Y:S02]  /*2d80*/  @!P1 LEA R2, P2, R216.reuse, R8, 0x1 ;  /* 0x00000008d8029211 */ /* 0x048fe400078408ff */
[----:B------:R-:W3:Y:S02]  /*2d90*/  SHFL.IDX PT, R8, R5, 0x1, 0x181f ;  /* 0x00381f0005087f89 */ /* 0x000ee400000e0000 */
[----:B------:R-:W-:-:S05]  /*2da0*/  @!P1 LEA.HI.X R3, R216, R6, R90, 0x1, P2 ;  /* 0x00000006d8039211 */ /* 0x000fca00010f0c5a */
[----:B------:R1:W-:Y:S01]  /*2db0*/  @!P1 LDGSTS.E.BYPASS.LTC128B.128 [R197+0x7100], [R2.64], !P5 ;  /* 0x0710000002c59fae */ /* 0x0003e2000e901d46 */
[----:B------:R-:W-:Y:S02]  /*2dc0*/  ISETP.GE.AND P1, PT, R10, 0x21, PT ;  /* 0x000000210a00780c */ /* 0x000fe40003f26270 */
[----:B------:R-:W-:Y:S01]  /*2dd0*/  @P0 ISETP.GE.AND P4, PT, R216, c[0x0][0x1d4], PT ;  /* 0x00007500d8000a0c */ /* 0x000fe20003f86270 */
[----:B------:R-:W0:Y:S01]  /*2de0*/  LDGDEPBAR ;  /* 0x00000000000079af */ /* 0x000e220000000000 */
[----:B-1----:R-:W-:-:S04]  /*2df0*/  @P0 LEA R2, P2, R208, R0, 0x1 ;  /* 0x00000000d0020211 */ /* 0x002fc800078408ff */
[-C--:B--2---:R-:W-:Y:S02]  /*2e00*/  @P0 LEA.HI.X R3, R208, R7.reuse, R91, 0x1, P2 ;  /* 0x00000007d0030211 */ /* 0x084fe400010f0c5b */
[----:B------:R-:W-:Y:S02]  /*2e10*/  @P0 LEA R6, P2, R216, R0, 0x1 ;  /* 0x00000000d8060211 */ /* 0x000fe400078408ff */
[----:B------:R-:W1:Y:S04]  /*2e20*/  SHFL.IDX PT, R0, R5, 0x2, 0x181f ;  /* 0x00581f0005007f89 */ /* 0x000e6800000e0000 */
[----:B------:R3:W-:Y:S01]  /*2e30*/  @P0 LDGSTS.E.BYPASS.LTC128B.128 [R197+0x8100], [R2.64], !P3 ;  /* 0x0810000002c50fae */ /* 0x0007e2000d901d46 */
[----:B------:R-:W-:Y:S02]  /*2e40*/  @P1 ISETP.GE.AND P3, PT, R208, c[0x0][0x1d4], PT ;  /* 0x00007500d0001a0c */ /* 0x000fe40003f66270 */
[----:B------:R-:W-:Y:S01]  /*2e50*/  @P0 LEA.HI.X R7, R216, R7, R90, 0x1, P2 ;  /* 0x00000007d8070211 */ /* 0x000fe200010f0c5a */
[----:B------:R-:W2:Y:S04]  /*2e60*/  SHFL.IDX PT, R5, R11, 0x2, 0x181f ;  /* 0x00581f000b057f89 */ /* 0x000ea800000e0000 */
[----:B------:R1:W-:Y:S01]  /*2e70*/  @P0 LDGSTS.E.BYPASS.LTC128B.128 [R197+0xb100], [R6.64], !P4 ;  /* 0x0b10000006c50fae */ /* 0x0003e2000e101d46 */
[----:B------:R-:W-:-:S02]  /*2e80*/  ISETP.GE.AND P0, PT, R10, 0x41, PT ;  /* 0x000000410a00780c */ /* 0x000fc40003f06270 */
[----:B---3--:R-:W-:-:S04]  /*2e90*/  @P1 LEA R2, P2, R208, R8, 0x1 ;  /* 0x00000008d0021211 */ /* 0x008fc800078408ff */
[----:B------:R-:W-:Y:S02]  /*2ea0*/  @P1 LEA.HI.X R3, R208, R9, R91, 0x1, P2 ;  /* 0x00000009d0031211 */ /* 0x000fe400010f0c5b */
[----:B------:R-:W-:-:S03]  /*2eb0*/  @P1 ISETP.GE.AND P2, PT, R216, c[0x0][0x1d4], PT ;  /* 0x00007500d8001a0c */ /* 0x000fc60003f46270 */
[----:B------:R3:W-:Y:S02]  /*2ec0*/  @P1 LDGSTS.E.BYPASS.LTC128B.128 [R197+0x9100], [R2.64], !P3 ;  /* 0x0910000002c51fae */ /* 0x0007e4000d901d46 */
[----:B---3--:R-:W-:-:S04]  /*2ed0*/  @P1 LEA R2, P3, R216, R8, 0x1 ;  /* 0x00000008d8021211 */ /* 0x008fc800078608ff */
[----:B------:R-:W-:Y:S02]  /*2ee0*/  @P1 LEA.HI.X R3, R216, R9, R90, 0x1, P3 ;  /* 0x00000009d8031211 */ /* 0x000fe400018f0c5a */
[----:B-1----:R-:W-:-:S03]  /*2ef0*/  @P0 LEA R6, P3, R208, R0, 0x1 ;  /* 0x00000000d0060211 */ /* 0x002fc600078608ff */
[----:B------:R1:W-:Y:S01]  /*2f00*/  @P1 LDGSTS.E.BYPASS.LTC128B.128 [R197+0xc100], [R2.64], !P2 ;  /* 0x0c10000002c51fae */ /* 0x0003e2000d101d46 */
[----:B------:R-:W-:Y:S02]  /*2f10*/  @P0 ISETP.GE.AND P2, PT, R208, c[0x0][0x1d4], PT ;  /* 0x00007500d0000a0c */ /* 0x000fe40003f46270 */
[----:B------:R-:W-:Y:S02]  /*2f20*/  @P0 ISETP.GE.AND P1, PT, R216, c[0x0][0x1d4], PT ;  /* 0x00007500d8000a0c */ /* 0x000fe40003f26270 */
[----:B--2---:R-:W-:-:S09]  /*2f30*/  @P0 LEA.HI.X R7, R208, R5, R91, 0x1, P3 ;  /* 0x00000005d0070211 */ /* 0x004fd200018f0c5b */
[----:B------:R2:W-:Y:S01]  /*2f40*/  @P0 LDGSTS.E.BYPASS.LTC128B.128 [R197+0xa100], [R6.64], !P2 ;  /* 0x0a10000006c50fae */ /* 0x0005e2000d101d46 */
[----:B-1----:R-:W-:-:S04]  /*2f50*/  @P0 LEA R2, P3, R216, R0, 0x1 ;  /* 0x00000000d8020211 */ /* 0x002fc800078608ff */
[----:B------:R-:W-:-:S05]  /*2f60*/  @P0 LEA.HI.X R3, R216, R5, R90, 0x1, P3 ;  /* 0x00000005d8030211 */ /* 0x000fca00018f0c5a */
[----:B------:R1:W-:Y:S04]  /*2f70*/  @P0 LDGSTS.E.BYPASS.LTC128B.128 [R197+0xd100], [R2.64], !P1 ;  /* 0x0d10000002c50fae */ /* 0x0003e8000c901d46 */
[----:B------:R-:W0:Y:S01]  /*2f80*/  LDGDEPBAR ;  /* 0x00000000000079af */ /* 0x000e220000000000 */
[----:B------:R-:W-:-:S04]  /*2f90*/  DEPBAR.LE SB0, 0x1 ;  /* 0x000080400000791a */ /* 0x000fc80000000000 */
[----:B------:R-:W-:Y:S06]  /*2fa0*/  BAR.SYNC.DEFER_BLOCKING 0x0 ;  /* 0x0000000000007b1d */ /* 0x000fec0000010000 */
        /* <DEDUP_REMOVED lines=10> */
[----:B------:R-:W-:Y:S01]  /*3050*/  BAR.SYNC.DEFER_BLOCKING 0x0 ;  /* 0x0000000000007b1d */ /* 0x000fe20000010000 */
[----:B------:R-:W-:Y:S02]  /*3060*/  R2P PR, R227, 0x6 ;  /* 0x00000006e3007804 */ /* 0x000fe40000000000 */
[----:B------:R-:W-:-:S03]  /*3070*/  IADD3 R180, R181, 0x20, RZ ;  /* 0x00000020b5b47810 */ /* 0x000fc60007ffe0ff */
[----:B----4-:R-:W3:Y:S08]  /*3080*/  LDSM.16.M88.4 R12, [R181] ;  /* 0x00000000b50c783b */ /* 0x010ef00000000200 */
[----:B------:R-:W-:Y:S01]  /*3090*/  @P1 IADD3 R180, R181, -0x20, RZ ;  /* 0xffffffe0b5b41810 */ /* 0x000fe20007ffe0ff */
[----:B------:R-:W-:Y:S02]  /*30a0*/  IMAD R0, R18, c[0x0][0x208], RZ ;  /* 0x0000820012007a24 */ /* 0x000fe400078e02ff */
[C---:B-1----:R-:W-:Y:S01]  /*30b0*/  IMAD.WIDE.U32 R2, R199.reuse, c[0x0][0x208], RZ ;  /* 0x00008200c7027a25 */ /* 0x042fe200078e00ff */
[----:B------:R-:W-:Y:S03]  /*30c0*/  LDSM.16.M88.4 R28, [R181+0x1000] ;  /* 0x00100000b51c783b */ /* 0x000fe60000000200 */
[----:B------:R-:W-:Y:S01]  /*30d0*/  IMAD R0, R199, c[0x0][0x20c], R0 ;  /* 0x00008300c7007a24 */ /* 0x000fe200078e0200 */
[----:B------:R-:W1:Y:S03]  /*30e0*/  LDSM.16.M88.4 R56, [R180] ;  /* 0x00000000b438783b */ /* 0x000e660000000200 */
[----:B------:R-:W-:-:S02]  /*30f0*/  IMAD.IADD R3, R3, 0x1, R0 ;  /* 0x0000000103037824 */ /* 0x000fc400078e0200 */
[----:B------:R-:W-:-:S04]  /*3100*/  IMAD.WIDE.U32 R238, R21, c[0x0][0x210], RZ ;  /* 0x0000840015ee7a25 */ /* 0x000fc800078e00ff */
[C---:B------:R-:W-:Y:S01]  /*3110*/  IMAD.SHL.U32 R200, R208.reuse, 0x2, RZ ;  /* 0x00000002d0c87824 */ /* 0x040fe200078e00ff */
[----:B------:R-:W-:Y:S01]  /*3120*/  SHF.L.U64.HI R5, R208, 0x1, R91 ;  /* 0x00000001d0057819 */ /* 0x000fe2000001025b */
[----:B------:R-:W-:Y:S02]  /*3130*/  IMAD R0, R20, c[0x0][0x218], RZ ;  /* 0x0000860014007a24 */ /* 0x000fe400078e02ff */
[----:B------:R-:W-:Y:S01]  /*3140*/  IMAD.SHL.U32 R202, R216, 0x2, RZ ;  /* 0x00000002d8ca7824 */ /* 0x000fe200078e00ff */
[----:B------:R-:W-:Y:S01]  /*3150*/  ISETP.GE.AND P4, PT, R208, c[0x0][0x1d4], PT ;  /* 0x00007500d0007a0c */ /* 0x000fe20003f86270 */
[----:B------:R-:W-:Y:S01]  /*3160*/  IMAD.WIDE.U32 R2, R198, c[0x0][0x218], R2 ;  /* 0x00008600c6027a25 */ /* 0x000fe200078e0002 */
[----:B------:R-:W-:Y:S03]  /*3170*/  LDSM.16.M88.4 R24, [R181+0x800] ;  /* 0x00080000b518783b */ /* 0x000fe60000000200 */
[----:B------:R-:W-:Y:S01]  /*3180*/  IMAD R242, R21, c[0x0][0x214], R239 ;  /* 0x0000850015f27a24 */ /* 0x000fe200078e02ef */
[----:B------:R-:W-:Y:S01]  /*3190*/  IADD3 R2, P0, R2, R238, RZ ;  /* 0x000000ee02027210 */ /* 0x000fe20007f1e0ff */
[----:B------:R-:W-:Y:S01]  /*31a0*/  IMAD R0, R198, c[0x0][0x21c], R0 ;  /* 0x00008700c6007a24 */ /* 0x000fe200078e0200 */
[----:B------:R-:W-:Y:S04]  /*31b0*/  LDSM.16.M88.4 R20, [R181+0x1800] ;  /* 0x00180000b514783b */ /* 0x000fe80000000200 */
[----:B------:R-:W-:Y:S01]  /*31c0*/  IADD3.X R3, R242, R3, R0, P0, !PT ;  /* 0x00000003f2037210 */ /* 0x000fe200007fe400 */
[----:B------:R-:W-:Y:S01]  /*31d0*/  LDSM.16.M88.4 R52, [R180+0x800] ;  /* 0x00080000b434783b */ /* 0x000fe20000000200 */
[C---:B------:R-:W-:Y:S01]  /*31e0*/  LEA R0, P0, R2.reuse, c[0x0][0x1f8], 0x1 ;  /* 0x00007e0002007a11 */ /* 0x040fe200078008ff */
[----:B---3--:R-:W-:Y:S03]  /*31f0*/  HMMA.16816.F32 R16, R120, R12, RZ ;  /* 0x0000000c7810723c */ /* 0x008fe600000018ff */
[----:B--2---:R-:W-:Y:S01]  /*3200*/  LEA.HI.X R6, R2, c[0x0][0x1fc], R3, 0x1, P0 ;  /* 0x00007f0002067a11 */ /* 0x004fe200000f0c03 */
[----:B------:R-:W-:Y:S04]  /*3210*/  LDSM.16.M88.4 R40, [R180+0x1000] ;  /* 0x00100000b428783b */ /* 0x000fe80000000200 */
[----:B------:R-:W-:Y:S04]  /*3220*/  SHFL.IDX PT, R2, R0, RZ, 0x181f ;  /* 0x00181fff00027589 */ /* 0x000fe800000e0000 */
[----:B------:R-:W2:Y:S04]  /*3230*/  SHFL.IDX PT, R3, R0, 0x1, 0x181f ;  /* 0x00381f0000037f89 */ /* 0x000ea800000e0000 */
[----:B------:R-:W-:Y:S04]  /*3240*/  SHFL.IDX PT, R7, R6, RZ, 0x181f ;  /* 0x00181fff06077589 */ /* 0x000fe800000e0000 */
[----:B------:R-:W3:Y:S04]  /*3250*/  SHFL.IDX PT, R11, R6, 0x1, 0x181f ;  /* 0x00381f00060b7f89 */ /* 0x000ee800000e0000 */
[----:B------:R-:W4:Y:S01]  /*3260*/  SHFL.IDX PT, R0, R0, 0x2, 0x181f ;  /* 0x00581f0000007f89 */ /* 0x000f2200000e0000 */
[----:B-1----:R-:W-:Y:S03]  /*3270*/  HMMA.16816.F32 R92, R124, R56, R16 ;  /* 0x000000387c5c723c */ /* 0x002fe60000001810 */
[----:B------:R1:W4:Y:S04]  /*3280*/  SHFL.IDX PT, R18, R6, 0x2, 0x181f ;  /* 0x00581f0006127f89 */ /* 0x00032800000e0000 */
[----:B------:R-:W-:Y:S01]  /*3290*/  LDSM.16.M88.4 R36, [R181+0x2000] ;  /* 0x00200000b524783b */ /* 0x000fe20000000200 */
[----:B------:R-:W-:Y:S01]  /*32a0*/  HMMA.16816.F32 R64, R120, R14, RZ ;  /* 0x0000000e7840723c */ /* 0x000fe200000018ff */
[----:B--2---:R-:W-:-:S02]  /*32b0*/  IADD3 R8, P1, R3, R200, RZ ;  /* 0x000000c803087210 */ /* 0x004fc40007f3e0ff */
[----:B------:R-:W2:Y:S04]  /*32c0*/  LDSM.16.M88.4 R32, [R180+0x1800] ;  /* 0x00180000b420783b */ /* 0x000ea80000000200 */
[C---:B------:R-:W-:Y:S01]  /*32d0*/  IADD3 R14, P0, R2.reuse, R200, RZ ;  /* 0x000000c8020e7210 */ /* 0x040fe20007f1e0ff */
[----:B------:R-:W2:Y:S01]  /*32e0*/  LDSM.16.M88.4 R68, [R181+0x2800] ;  /* 0x00280000b544783b */ /* 0x000ea20000000200 */
[-C--:B------:R-:W-:Y:S01]  /*32f0*/  IADD3 R12, P3, R2, R202.reuse, RZ ;  /* 0x000000ca020c7210 */ /* 0x080fe20007f7e0ff */
[--C-:B---3--:R-:W-:Y:S02]  /*3300*/  IMAD.X R9, R11, 0x1, R5.reuse, P1 ;  /* 0x000000010b097824 */ /* 0x108fe400008e0605 */
[----:B------:R-:W-:Y:S01]  /*3310*/  IMAD.X R15, R7, 0x1, R5, P0 ;  /* 0x00000001070f7824 */ /* 0x000fe200000e0605 */
[----:B------:R-:W-:Y:S01]  /*3320*/  IADD3 R2, P0, R3, R202, RZ ;  /* 0x000000ca03027210 */ /* 0x000fe20007f1e0ff */
[----:B------:R-:W3:Y:S01]  /*3330*/  LDSM.16.M88.4 R72, [R180+0x2000] ;  /* 0x00200000b448783b */ /* 0x000ee20000000200 */
[----:B------:R-:W-:-:S02]  /*3340*/  ISETP.LT.OR P1, PT, R10, 0x1, P4 ;  /* 0x000000010a00780c */ /* 0x000fc40002721670 */
[----:B-1----:R-:W-:Y:S01]  /*3350*/  SHF.L.U64.HI R6, R216, 0x1, R90 ;  /* 0x00000001d8067819 */ /* 0x002fe2000001025a */
[----:B------:R-:W1:Y:S04]  /*3360*/  LDSM.16.M88.4 R76, [R180+0x2800] ;  /* 0x00280000b44c783b */ /* 0x000e680000000200 */
[----:B------:R-:W-:Y:S01]  /*3370*/  IMAD.X R3, R11, 0x1, R6, P0 ;  /* 0x000000010b037824 */ /* 0x000fe200000e0606 */
[----:B----4-:R-:W-:-:S05]  /*3380*/  IADD3 R16, P0, R0, R200, RZ ;  /* 0x000000c800107210 */ /* 0x010fca0007f1e0ff */
[----:B------:R-:W-:Y:S01]  /*3390*/  IMAD.X R17, R18, 0x1, R5, P0 ;  /* 0x0000000112117824 */ /* 0x000fe200000e0605 */
[----:B------:R-:W-:Y:S01]  /*33a0*/  ISETP.GE.AND P0, PT, R216, c[0x0][0x1d4], PT ;  /* 0x00007500d8007a0c */ /* 0x000fe20003f06270 */
[----:B------:R-:W-:Y:S01]  /*33b0*/  @!PT LDS RZ, [RZ] ;  /* 0x00000000fffff984 */ /* 0x000fe20000000800 */
[----:B------:R-:W-:Y:S01]  /*33c0*/  @!PT LDS RZ, [RZ] ;  /* 0x00000000fffff984 */ /* 0x000fe20000000800 */
[----:B------:R-:W-:Y:S01]  /*33d0*/  @!PT LDS RZ, [RZ] ;  /* 0x00000000fffff984 */ /* 0x000fe20000000800 */
[----:B------:R4:W-:Y:S03]  /*33e0*/  LDGSTS.E.BYPASS.LTC128B.128 [R197+0x100], [R14.64], !P1 ;  /* 0x001000000ec57fae */ /* 0x0009e6000c901d46 */
[C---:B------:R-:W-:Y:S01]  /*33f0*/  ISETP.LT.OR P1, PT, R10.reuse, 0x1, P0 ;  /* 0x000000010a00780c */ /* 0x040fe20000721670 */
[----:B------:R-:W-:Y:S01]  /*3400*/  IMAD.X R13, R7, 0x1, R6, P3 ;  /* 0x00000001070d7824 */ /* 0x000fe200018e0606 */
[----:B------:R-:W-:Y:S01]  /*3410*/  HMMA.16816.F32 R44, R120, R28, RZ ;  /* 0x0000001c782c723c */ /* 0x000fe200000018ff */
[----:B------:R-:W-:-:S10]  /*3420*/  ISETP.LT.OR P3, PT, R10, 0x21, P0 ;  /* 0x000000210a00780c */ /* 0x000fd40000761670 */
[----:B------:R4:W-:Y:S01]  /*3430*/  LDGSTS.E.BYPASS.LTC128B.128 [R197+0x3100], [R12.64], !P1 ;  /* 0x031000000cc57fae */ /* 0x0009e2000c901d46 */
[C---:B------:R-:W-:Y:S01]  /*3440*/  ISETP.LT.OR P1, PT, R10.reuse, 0x21, P4 ;  /* 0x000000210a00780c */ /* 0x040fe20002721670 */
[----:B------:R-:W-:Y:S01]  /*3450*/  HMMA.16816.F32 R60, R120, R24, RZ ;  /* 0x00000018783c723c */ /* 0x000fe200000018ff */
[----:B------:R-:W-:Y:S01]  /*3460*/  ISETP.LT.OR P4, PT, R10, 0x41, P4 ;  /* 0x000000410a00780c */ /* 0x000fe20002781670 */
[----:B------:R-:W-:-:S06]  /*3470*/  IMAD.MOV.U32 R7, RZ, RZ, 0x40 ;  /* 0x00000040ff077424 */ /* 0x000fcc00078e00ff */
[----:B------:R-:W-:Y:S04]  /*3480*/  HMMA.16816.F32 R48, R120, R26, RZ ;  /* 0x0000001a7830723c */ /* 0x000fe800000018ff */
[----:B------:R1:W-:Y:S01]  /*3490*/  LDGSTS.E.BYPASS.LTC128B.128 [R197+0x1100], [R8.64], !P1 ;  /* 0x0110000008c57fae */ /* 0x0003e2000c901d46 */
[----:B------:R-:W-:-:S03]  /*34a0*/  ISETP.LT.OR P1, PT, R10, 0x41, P0 ;  /* 0x000000410a00780c */ /* 0x000fc60000721670 */
[C---:B------:R-:W-:Y:S01]  /*34b0*/  HMMA.16816.F32 R24, R120.reuse, R20, RZ ;  /* 0x000000147818723c */ /* 0x040fe200000018ff */
[----:B------:R1:W-:Y:S04]  /*34c0*/  LDGSTS.E.BYPASS.LTC128B.128 [R197+0x4100], [R2.64], !P3 ;  /* 0x0410000002c57fae */ /* 0x0003e8000d901d46 */
[----:B------:R2:W-:Y:S03]  /*34d0*/  LDGSTS.E.BYPASS.LTC128B.128 [R197+0x2100], [R16.64], !P4 ;  /* 0x0210000010c57fae */ /* 0x0005e6000e101d46 */
[----:B------:R-:W-:Y:S08]  /*34e0*/  HMMA.16816.F32 R20, R120, R22, RZ ;  /* 0x000000167814723c */ /* 0x000ff000000018ff */
[----:B------:R-:W-:Y:S01]  /*34f0*/  HMMA.16816.F32 R96, R124, R40, R44 ;  /* 0x000000287c60723c */ /* 0x000fe2000000182c */
[----:B-1----:R-:W-:-:S02]  /*3500*/  IADD3 R2, P0, R0, R202, RZ ;  /* 0x000000ca00027210 */ /* 0x002fc40007f1e0ff */
[----:B------:R-:W-:-:S03]  /*3510*/  SEL R0, R7, 0xffffffc0, !P2 ;  /* 0xffffffc007007807 */ /* 0x000fc60005000000 */
[----:B------:R-:W-:Y:S02]  /*3520*/  IMAD.X R3, R18, 0x1, R6, P0 ;  /* 0x0000000112037824 */ /* 0x000fe400000e0606 */
[----:B------:R-:W-:-:S03]  /*3530*/  IMAD.IADD R183, R181, 0x1, R0 ;  /* 0x00000001b5b77824 */ /* 0x000fc600078e0200 */
[----:B------:R1:W-:Y:S01]  /*3540*/  LDGSTS.E.BYPASS.LTC128B.128 [R197+0x5100], [R2.64], !P1 ;  /* 0x0510000002c57fae */ /* 0x0003e2000c901d46 */
[----:B------:R-:W-:Y:S03]  /*3550*/  HMMA.16816.F32 R28, R120, R30, RZ ;  /* 0x0000001e781c723c */ /* 0x000fe600000018ff */
[----:B------:R-:W3:Y:S04]  /*3560*/  LDSM.16.M88.4 R44, [R183] ;  /* 0x00000000b72c783b */ /* 0x000ee80000000200 */
[----:B------:R-:W-:Y:S01]  /*3570*/  LDSM.16.M88.4 R108, [R181+0x4000] ;  /* 0x00400000b56c783b */ /* 0x000fe20000000200 */
[----:B--2---:R-:W-:Y:S03]  /*3580*/  HMMA.16816.F32 R88, R124, R34, R20 ;  /* 0x000000227c58723c */ /* 0x004fe60000001814 */
[----:B------:R-:W-:Y:S04]  /*3590*/  LDSM.16.M88.4 R112, [R181+0x4800] ;  /* 0x00480000b570783b */ /* 0x000fe80000000200 */
[----:B------:R-:W-:Y:S01]  /*35a0*/  LDSM.16.M88.4 R148, [R180+0x4000] ;  /* 0x00400000b494783b */ /* 0x000fe20000000200 */
[----:B------:R-:W-:Y:S03]  /*35b0*/  HMMA.16816.F32 R20, R120, R36, RZ ;  /* 0x000000247814723c */ /* 0x000fe600000018ff */
[----:B------:R-:W-:Y:S04]  /*35c0*/  LDSM.16.M88.4 R128, [R180+0x3800] ;  /* 0x00380000b480783b */ /* 0x000fe80000000200 */
[----:B------:R-:W-:Y:S01]  /*35d0*/  LDSM.16.M88.4 R136, [R183+0x4000] ;  /* 0x00400000b788783b */ /* 0x000fe20000000200 */
[----:B------:R-:W-:Y:S03]  /*35e0*/  HMMA.16816.F32 R84, R124, R32, R24 ;  /* 0x000000207c54723c */ /* 0x000fe60000001818 */
[----:B------:R-:W2:Y:S05]  /*35f0*/  LDSM.16.M88.4 R32, [R183+0x1800] ;  /* 0x00180000b720783b */ /* 0x000eaa0000000200 */
[C---:B------:R-:W-:Y:S08]  /*3600*/  HMMA.16816.F32 R8, R120.reuse, R68, RZ ;  /* 0x000000447808723c */ /* 0x040ff000000018ff */
[----:B----4-:R-:W-:Y:S01]  /*3610*/  HMMA.16816.F32 R12, R120, R38, RZ ;  /* 0x00000026780c723c */ /* 0x010fe200000018ff */
[----:B------:R-:W4:Y:S01]  /*3620*/  LDSM.16.M88.4 R36, [R183+0x1000] ;  /* 0x00100000b724783b */ /* 0x000f220000000200 */
[----:B-1----:R-:W-:-:S03]  /*3630*/  IADD3 R2, R180, 0x3000, RZ ;  /* 0x00003000b4027810 */ /* 0x002fc60007ffe0ff */
[----:B------:R-:W-:Y:S03]  /*3640*/  LDSM.16.M88.4 R24, [R183+0x2000] ;  /* 0x00200000b718783b */ /* 0x000fe60000000200 */
[----:B------:R-:W-:Y:S01]  /*3650*/  HMMA.16816.F32 R80, R124, R42, R28 ;  /* 0x0000002a7c50723c */ /* 0x000fe2000000181c */
[----:B------:R-:W-:Y:S01]  /*3660*/  IMAD.IADD R182, R2, 0x1, R0 ;  /* 0x0000000102b67824 */ /* 0x000fe200078e0200 */
[----:B------:R-:W-:Y:S04]  /*3670*/  LDSM.16.M88.4 R140, [R183+0x4800] ;  /* 0x00480000b78c783b */ /* 0x000fe80000000200 */
[----:B------:R-:W-:Y:S02]  /*3680*/  LDSM.16.M88.4 R104, [R182+-0x1800] ;  /* 0xffe80000b668783b */ /* 0x000fe40000000200 */
[----:B------:R-:W-:Y:S02]  /*3690*/  HMMA.16816.F32 R40, R120, R70, RZ ;  /* 0x000000467828723c */ /* 0x000fe400000018ff */
[----:B------:R-:W-:Y:S04]  /*36a0*/  LDSM.16.M88.4 R116, [R182+-0x1000] ;  /* 0xfff00000b674783b */ /* 0x000fe80000000200 */
[----:B------:R-:W-:Y:S02]  /*36b0*/  LDSM.16.M88.4 R176, [R183+0x3000] ;  /* 0x00300000b7b0783b */ /* 0x000fe40000000200 */
[C---:B------:R-:W-:Y:S02]  /*36c0*/  HMMA.16816.F32 R64, R124.reuse, R58, R64 ;  /* 0x0000003a7c40723c */ /* 0x040fe40000001840 */
[----:B------:R-:W-:Y:S04]  /*36d0*/  LDSM.16.M88.4 R144, [R183+0x5000] ;  /* 0x00500000b790783b */ /* 0x000fe80000000200 */
[----:B------:R-:W0:Y:S02]  /*36e0*/  LDGDEPBAR ;  /* 0x00000000000079af */ /* 0x000e240000000000 */
[C---:B------:R-:W-:Y:S02]  /*36f0*/  HMMA.16816.F32 R56, R124.reuse, R52, R60 ;  /* 0x000000347c38723c */ /* 0x040fe4000000183c */
[----:B------:R-:W-:Y:S06]  /*3700*/  LDSM.16.M88.4 R60, [R182+-0x3000] ;  /* 0xffd00000b63c783b */ /* 0x000fec0000000200 */
[C---:B------:R-:W-:Y:S01]  /*3710*/  HMMA.16816.F32 R100, R124.reuse, R54, R48 ;  /* 0x000000367c64723c */ /* 0x040fe20000001830 */
[----:B------:R-:W1:Y:S07]  /*3720*/  LDSM.16.M88.4 R52, [R183+0x800] ;  /* 0x00080000b734783b */ /* 0x000e6e0000000200 */
[C---:B---3--:R-:W-:Y:S01]  /*3730*/  HMMA.16816.F32 R48, R124.reuse, R72, R20 ;  /* 0x000000487c30723c */ /* 0x048fe20000001814 */
[----:B------:R-:W3:Y:S07]  /*3740*/  LDSM.16.M88.4 R20, [R183+0x2800] ;  /* 0x00280000b714783b */ /* 0x000eee0000000200 */
[----:B------:R-:W-:Y:S08]  /*3750*/  HMMA.16816.F32 R16, R124, R76, R8 ;  /* 0x0000004c7c10723c */ /* 0x000ff00000001808 */
[----:B------:R-:W-:Y:S01]  /*3760*/  HMMA.16816.F32 R8, R152, R44, R92 ;  /* 0x0000002c9808723c */ /* 0x000fe2000000185c */
[----:B------:R-:W1:Y:S07]  /*3770*/  LDSM.16.M88.4 R92, [R182+-0x2000] ;  /* 0xffe00000b65c783b */ /* 0x000e6e0000000200 */
[C---:B------:R-:W-:Y:S08]  /*3780*/  HMMA.16816.F32 R28, R124.reuse, R74, R12 ;  /* 0x0000004a7c1c723c */ /* 0x040ff0000000180c */
[----:B------:R-:W-:Y:S01]  /*3790*/  HMMA.16816.F32 R12, R124, R78, R40 ;  /* 0x0000004e7c0c723c */ /* 0x000fe20000001828 */
[----:B------:R-:W1:Y:S04]  /*37a0*/  LDSM.16.M88.4 R76, [R182+-0x2800] ;  /* 0xffd80000b64c783b */ /* 0x000e680000000200 */
[----:B------:R-:W1:Y:S03]  /*37b0*/  LDSM.16.M88.4 R40, [R182+-0x800] ;  /* 0xfff80000b628783b */ /* 0x000e660000000200 */
[C---:B--2---:R-:W-:Y:S08]  /*37c0*/  HMMA.16816.F32 R84, R152.reuse, R32, R84 ;  /* 0x000000209854723c */ /* 0x044ff00000001854 */
[C---:B------:R-:W-:Y:S08]  /*37d0*/  HMMA.16816.F32 R44, R152.reuse, R46, R64 ;  /* 0x0000002e982c723c */ /* 0x040ff00000001840 */
[C---:B----4-:R-:W-:Y:S01]  /*37e0*/  HMMA.16816.F32 R72, R152.reuse, R36, R96 ;  /* 0x000000249848723c */ /* 0x050fe20000001860 */
[----:B------:R-:W2:Y:S07]  /*37f0*/  LDSM.16.M88.4 R96, [R181+0x3000] ;  /* 0x00300000b560783b */ /* 0x000eae0000000200 */
[C---:B------:R-:W-:Y:S08]  /*3800*/  HMMA.16816.F32 R80, R152.reuse, R38, R80 ;  /* 0x000000269850723c */ /* 0x040ff00000001850 */
[C---:B------:R-:W-:Y:S08]  /*3810*/  HMMA.16816.F32 R88, R152.reuse, R34, R88 ;  /* 0x000000229858723c */ /* 0x040ff00000001858 */
[C---:B-1----:R-:W-:Y:S08]  /*3820*/  HMMA.16816.F32 R56, R152.reuse, R52, R56 ;  /* 0x000000349838723c */ /* 0x042ff00000001838 */
[C---:B------:R-:W-:Y:S08]  /*3830*/  HMMA.16816.F32 R68, R152.reuse, R24, R48 ;  /* 0x000000189844723c */ /* 0x040ff00000001830 */
[C---:B------:R-:W-:Y:S01]  /*3840*/  HMMA.16816.F32 R64, R152.reuse, R54, R100 ;  /* 0x000000369840723c */ /* 0x040fe20000001864 */
[----:B------:R-:W1:Y:S07]  /*3850*/  LDSM.16.M88.4 R100, [R181+0x3800] ;  /* 0x00380000b564783b */ /* 0x000e6e0000000200 */
[C---:B---3--:R-:W-:Y:S08]  /*3860*/  HMMA.16816.F32 R48, R152.reuse, R20, R16 ;  /* 0x000000149830723c */ /* 0x048ff00000001810 */
[C---:B------:R-:W-:Y:S08]  /*3870*/  HMMA.16816.F32 R52, R152.reuse, R26, R28 ;  /* 0x0000001a9834723c */ /* 0x040ff0000000181c */
[----:B------:R-:W-:Y:S08]  /*3880*/  HMMA.16816.F32 R36, R152, R22, R12 ;  /* 0x000000169824723c */ /* 0x000ff0000000180c */
[C---:B------:R-:W-:Y:S08]  /*3890*/  HMMA.16816.F32 R32, R156.reuse, R60, R8 ;  /* 0x0000003c9c20723c */ /* 0x040ff00000001808 */
[C---:B------:R-:W-:Y:S08]  /*38a0*/  HMMA.16816.F32 R8, R156.reuse, R104, R84 ;  /* 0x000000689c08723c */ /* 0x040ff00000001854 */
[C---:B------:R-:W-:Y:S08]  /*38b0*/  HMMA.16816.F32 R28, R156.reuse, R62, R44 ;  /* 0x0000003e9c1c723c */ /* 0x040ff0000000182c */
[C---:B------:R-:W-:Y:S08]  /*38c0*/  HMMA.16816.F32 R16, R156.reuse, R92, R72 ;  /* 0x0000005c9c10723c */ /* 0x040ff00000001848 */
[C---:B------:R-:W-:Y:S01]  /*38d0*/  HMMA.16816.F32 R12, R156.reuse, R94, R80 ;  /* 0x0000005e9c0c723c */ /* 0x040fe20000001850 */
[----:B------:R-:W-:Y:S07]  /*38e0*/  LDSM.16.M88.4 R92, [R181+0x5800] ;  /* 0x00580000b55c783b */ /* 0x000fee0000000200 */
[C---:B------:R-:W-:Y:S01]  /*38f0*/  HMMA.16816.F32 R84, R156.reuse, R106, R88 ;  /* 0x0000006a9c54723c */ /* 0x040fe20000001858 */
[----:B------:R-:W3:Y:S04]  /*3900*/  LDSM.16.M88.4 R88, [R181+0x5000] ;  /* 0x00500000b558783b */ /* 0x000ee80000000200 */
[----:B------:R-:W-:Y:S03]  /*3910*/  LDSM.16.M88.4 R104, [R180+0x3000] ;  /* 0x00300000b468783b */ /* 0x000fe60000000200 */
[C---:B------:R-:W-:Y:S08]  /*3920*/  HMMA.16816.F32 R24, R156.reuse, R76, R56 ;  /* 0x0000004c9c18723c */ /* 0x040ff00000001838 */
[C---:B------:R-:W-:Y:S08]  /*3930*/  HMMA.16816.F32 R20, R156.reuse, R78, R64 ;  /* 0x0000004e9c14723c */ /* 0x040ff00000001840 */
[C---:B------:R-:W-:Y:S08]  /*3940*/  HMMA.16816.F32 R80, R156.reuse, R116, R68 ;  /* 0x000000749c50723c */ /* 0x040ff00000001844 */
[C---:B------:R-:W-:Y:S08]  /*3950*/  HMMA.16816.F32 R72, R156.reuse, R40, R48 ;  /* 0x000000289c48723c */ /* 0x040ff00000001830 */
[C---:B------:R-:W-:Y:S08]  /*3960*/  HMMA.16816.F32 R76, R156.reuse, R118, R52 ;  /* 0x000000769c4c723c */ /* 0x040ff00000001834 */
[----:B------:R-:W-:Y:S01]  /*3970*/  HMMA.16816.F32 R68, R156, R42, R36 ;  /* 0x0000002a9c44723c */ /* 0x000fe20000001824 */
[----:B------:R-:W4:Y:S04]  /*3980*/  LDSM.16.M88.4 R40, [R180+0x4800] ;  /* 0x00480000b428783b */ /* 0x000f280000000200 */
[----:B------:R-:W1:Y:S03]  /*3990*/  LDSM.16.M88.4 R36, [R180+0x5000] ;  /* 0x00500000b424783b */ /* 0x000e660000000200 */
[C---:B--2---:R-:W-:Y:S08]  /*39a0*/  HMMA.16816.F32 R64, R160.reuse, R96, R32 ;  /* 0x00000060a040723c */ /* 0x044ff00000001820 */
[C---:B------:R-:W-:Y:S01]  /*39b0*/  HMMA.16816.F32 R60, R160.reuse, R98, R28 ;  /* 0x00000062a03c723c */ /* 0x040fe2000000181c */
[----:B------:R-:W2:Y:S07]  /*39c0*/  LDSM.16.M88.4 R96, [R180+0x5800] ;  /* 0x00580000b460783b */ /* 0x000eae0000000200 */
[C---:B------:R-:W-:Y:S08]  /*39d0*/  HMMA.16816.F32 R48, R160.reuse, R108, R16 ;  /* 0x0000006ca030723c */ /* 0x040ff00000001810 */
[C---:B------:R-:W-:Y:S08]  /*39e0*/  HMMA.16816.F32 R44, R160.reuse, R110, R12 ;  /* 0x0000006ea02c723c */ /* 0x040ff0000000180c */
[C---:B------:R-:W-:Y:S08]  /*39f0*/  HMMA.16816.F32 R32, R160.reuse, R112, R8 ;  /* 0x00000070a020723c */ /* 0x040ff00000001808 */
[C---:B-1----:R-:W-:Y:S08]  /*3a00*/  HMMA.16816.F32 R56, R160.reuse, R100, R24 ;  /* 0x00000064a038723c */ /* 0x042ff00000001818 */
[C---:B------:R-:W-:Y:S08]  /*3a10*/  HMMA.16816.F32 R28, R160.reuse, R114, R84 ;  /* 0x00000072a01c723c */ /* 0x040ff00000001854 */
[C---:B------:R-:W-:Y:S08]  /*3a20*/  HMMA.16816.F32 R52, R160.reuse, R102, R20 ;  /* 0x00000066a034723c */ /* 0x040ff00000001814 */
[C---:B---3--:R-:W-:Y:S08]  /*3a30*/  HMMA.16816.F32 R24, R160.reuse, R88, R80 ;  /* 0x00000058a018723c */ /* 0x048ff00000001850 */
[C---:B------:R-:W-:Y:S01]  /*3a40*/  HMMA.16816.F32 R16, R160.reuse, R92, R72 ;  /* 0x0000005ca010723c */ /* 0x040fe20000001848 */
[----:B------:R-:W-:Y:S07]  /*3a50*/  LDSM.16.M88.4 R72, [R182+0x800] ;  /* 0x00080000b648783b */ /* 0x000fee0000000200 */
[C---:B------:R-:W-:Y:S08]  /*3a60*/  HMMA.16816.F32 R20, R160.reuse, R90, R76 ;  /* 0x0000005aa014723c */ /* 0x040ff0000000184c */
[----:B------:R-:W-:Y:S01]  /*3a70*/  HMMA.16816.F32 R12, R160, R94, R68 ;  /* 0x0000005ea00c723c */ /* 0x000fe20000001844 */
[----:B------:R-:W-:Y:S04]  /*3a80*/  LDSM.16.M88.4 R92, [R183+0x3800] ;  /* 0x00380000b75c783b */ /* 0x000fe80000000200 */
[----:B------:R-:W-:Y:S03]  /*3a90*/  LDSM.16.M88.4 R68, [R182+0x1000] ;  /* 0x00100000b644783b */ /* 0x000fe60000000200 */
[C---:B------:R-:W-:Y:S08]  /*3aa0*/  HMMA.16816.F32 R116, R164.reuse, R148, R48 ;  /* 0x00000094a474723c */ /* 0x040ff00000001830 */
[C---:B------:R-:W-:Y:S01]  /*3ab0*/  HMMA.16816.F32 R112, R164.reuse, R150, R44 ;  /* 0x00000096a470723c */ /* 0x040fe2000000182c */
[----:B------:R-:W1:Y:S07]  /*3ac0*/  LDSM.16.M88.4 R148, [R183+0x5800] ;  /* 0x00580000b794783b */ /* 0x000e6e0000000200 */
[C---:B----4-:R-:W-:Y:S08]  /*3ad0*/  HMMA.16816.F32 R108, R164.reuse, R40, R32 ;  /* 0x00000028a46c723c */ /* 0x050ff00000001820 */
[C---:B------:R-:W-:Y:S08]  /*3ae0*/  HMMA.16816.F32 R100, R164.reuse, R42, R28 ;  /* 0x0000002aa464723c */ /* 0x040ff0000000181c */
[C---:B------:R-:W-:Y:S01]  /*3af0*/  HMMA.16816.F32 R8, R164.reuse, R104, R64 ;  /* 0x00000068a408723c */ /* 0x040fe20000001840 */
[----:B------:R-:W3:Y:S07]  /*3b00*/  LDSM.16.M88.4 R64, [R182+0x1800] ;  /* 0x00180000b640783b */ /* 0x000eee0000000200 */
[C---:B------:R-:W-:Y:S01]  /*3b10*/  HMMA.16816.F32 R132, R164.reuse, R128, R56 ;  /* 0x00000080a484723c */ /* 0x040fe20000001838 */
[----:B------:R-:W-:Y:S07]  /*3b20*/  LDSM.16.M88.4 R56, [R182+0x2800] ;  /* 0x00280000b638783b */ /* 0x000fee0000000200 */
[C---:B------:R-:W-:Y:S08]  /*3b30*/  HMMA.16816.F32 R88, R164.reuse, R36, R24 ;  /* 0x00000024a458723c */ /* 0x040ff00000001818 */
[C---:B--2---:R-:W-:Y:S08]  /*3b40*/  HMMA.16816.F32 R80, R164.reuse, R96, R16 ;  /* 0x00000060a450723c */ /* 0x044ff00000001810 */
[C---:B------:R-:W-:Y:S01]  /*3b50*/  HMMA.16816.F32 R104, R164.reuse, R106, R60 ;  /* 0x0000006aa468723c */ /* 0x040fe2000000183c */
[----:B------:R-:W2:Y:S07]  /*3b60*/  LDSM.16.M88.4 R60, [R182+0x2000] ;  /* 0x00200000b63c783b */ /* 0x000eae0000000200 */
[C---:B------:R-:W-:Y:S08]  /*3b70*/  HMMA.16816.F32 R128, R164.reuse, R130, R52 ;  /* 0x00000082a480723c */ /* 0x040ff00000001834 */
[C---:B------:R-:W-:Y:S08]  /*3b80*/  HMMA.16816.F32 R84, R164.reuse, R38, R20 ;  /* 0x00000026a454723c */ /* 0x040ff00000001814 */
[----:B------:R-:W-:Y:S01]  /*3b90*/  HMMA.16816.F32 R76, R164, R98, R12 ;  /* 0x00000062a44c723c */ /* 0x000fe2000000180c */
[----:B------:R-:W4:Y:S01]  /*3ba0*/  LDSM.16.M88.4 R96, [R182] ;  /* 0x00000000b660783b */ /* 0x000f220000000200 */
[----:B------:R-:W-:Y:S01]  /*3bb0*/  ISETP.GT.AND P0, PT, R196, R228, PT ;  /* 0x000000e4c400720c */ /* 0x000fe20003f04270 */
[----:B------:R-:W-:-:S05]  /*3bc0*/  DEPBAR.LE SB0, 0x0 ;  /* 0x000080000000791a */ /* 0x000fca0000000000 */
        /* <DEDUP_REMOVED lines=8> */
[C---:B------:R-:W-:Y:S08]  /*3c50*/  HMMA.16816.F32 R44, R168.reuse, R92, R132 ;  /* 0x0000005ca82c723c */ /* 0x040ff00000001884 */
[C---:B------:R-:W-:Y:S08]  /*3c60*/  HMMA.16816.F32 R40, R168.reuse, R94, R128 ;  /* 0x0000005ea828723c */ /* 0x040ff00000001880 */
[C---:B------:R-:W-:Y:S08]  /*3c70*/  HMMA.16816.F32 R16, R168.reuse, R146, R84 ;  /* 0x00000092a810723c */ /* 0x040ff00000001854 */
[----:B------:R-:W-:Y:S01]  /*3c80*/  HMMA.16816.F32 R8, R168, R150, R76 ;  /* 0x00000096a808723c */ /* 0x000fe2000000184c */
[----:B------:R-:W-:Y:S01]  /*3c90*/  ISETP.GT.AND P6, PT, R203, 0x5f, PT ;  /* 0x0000005fcb00780c */ /* 0x000fe20003fc4270 */
[----:B------:R-:W-:Y:S01]  /*3ca0*/  BSSY B0, `(.L_x_693) ;  /* 0x0000054000007945 */ /* 0x000fe20003800000 */
[----:B------:R-:W-:-:S05]  /*3cb0*/  LOP3.LUT R194, R194, 0xfffbffff, RZ, 0xc0, !PT ;  /* 0xfffbffffc2c27812 */ /* 0x000fca00078ec0ff */
[C---:B------:R-:W-:Y:S08]  /*3cc0*/  HMMA.16816.F32 R36, R172.reuse, R68, R36 ;  /* 0x00000044ac24723c */ /* 0x040ff00000001824 */
[----:B------:R-:W-:Y:S01]  /*3cd0*/  HMMA.16816.F32 R68, R172, R70, R32 ;  /* 0x00000046ac44723c */ /* 0x000fe20000001820 */
[----:B------:R-:W-:-:S07]  /*3ce0*/  @P6 LOP3.LUT R194, R194, 0x40000, RZ, 0xfc, !PT ;  /* 0x00040000c2c26812 */ /* 0x000fce00078efcff */
[C---:B---3--:R-:W-:Y:S08]  /*3cf0*/  HMMA.16816.F32 R32, R172.reuse, R64, R28 ;  /* 0x00000040ac20723c */ /* 0x048ff0000000181c */
[C---:B------:R-:W-:Y:S08]  /*3d00*/  HMMA.16816.F32 R64, R172.reuse, R66, R24 ;  /* 0x00000042ac40723c */ /* 0x040ff00000001818 */
[C---:B--2---:R-:W-:Y:S08]  /*3d10*/  HMMA.16816.F32 R28, R172.reuse, R60, R20 ;  /* 0x0000003cac1c723c */ /* 0x044ff00000001814 */
[C---:B------:R-:W-:Y:S08]  /*3d20*/  HMMA.16816.F32 R24, R172.reuse, R56, R12 ;  /* 0x00000038ac18723c */ /* 0x040ff0000000180c */
[C---:B----4-:R-:W-:Y:S08]  /*3d30*/  HMMA.16816.F32 R52, R172.reuse, R96, R52 ;  /* 0x00000060ac34723c */ /* 0x050ff00000001834 */
        /* <DEDUP_REMOVED lines=8> */
[----:B------:R-:W-:Y:S01]  /*3dc0*/  ISETP.NE.AND P5, PT, R204, 0x1, PT ;  /* 0x00000001cc00780c */ /* 0x000fe20003fa5270 */
[----:B------:R-:W-:Y:S01]  /*3dd0*/  IMAD.MOV.U32 R198, RZ, RZ, RZ ;  /* 0x000000ffffc67224 */ /* 0x000fe200078e00ff */
        /* <DEDUP_REMOVED lines=27> */
.L_x_837:
[----:B------:R-:W-:Y:S05]  /*3f90*/  BRA.DIV ~URZ, `(.L_x_696) ;  /* 0x00012ae27f007947 */ /* 0x000fea000b800000 */
[----:B------:R-:W3:Y:S01]  /*3fa0*/  SHFL.IDX PT, R2, R7, RZ, 0x181f ;  /* 0x00181fff07027589 */ /* 0x000ee200000e0000 */
[----:B------:R-:W-:-:S03]  /*3fb0*/  ISETP.GE.AND P1, PT, R208, c[0x0][0x1d4], PT ;  /* 0x00007500d0007a0c */ /* 0x000fc60003f26270 */
[----:B------:R-:W4:Y:S04]  /*3fc0*/  SHFL.IDX PT, R10, R7, 0x1, 0x181f ;  /* 0x00381f00070a7f89 */ /* 0x000f2800000e0000 */
[----:B------:R-:W5:Y:S04]  /*3fd0*/  SHFL.IDX PT, R11, R0, 0x1, 0x181f ;  /* 0x00381f00000b7f89 */ /* 0x000f6800000e0000 */
[----:B-1----:R-:W1:Y:S01]  /*3fe0*/  SHFL.IDX PT, R0, R0, 0x2, 0x181f ;  /* 0x00581f0000007f89 */ /* 0x002e6200000e0000 */
[C---:B---3--:R-:W-:Y:S02]  /*3ff0*/  IADD3 R12, P0, R2.reuse, R200, RZ ;  /* 0x000000c8020c7210 */ /* 0x048fe40007f1e0ff */
[----:B------:R-:W-:-:S03]  /*4000*/  IADD3 R8, P2, R2, R202, RZ ;  /* 0x000000ca02087210 */ /* 0x000fc60007f5e0ff */
[C-C-:B--2---:R-:W-:Y:S01]  /*4010*/  IMAD.X R13, R9.reuse, 0x1, R5.reuse, P0 ;  /* 0x00000001090d7824 */ /* 0x144fe200000e0605 */
[----:B------:R-:W-:Y:S01]  /*4020*/  ISETP.GE.AND P0, PT, R216, c[0x0][0x1d4], PT ;  /* 0x00007500d8007a0c */ /* 0x000fe20003f06270 */
[----:B------:R-:W-:Y:S01]  /*4030*/  IMAD.X R9, R9, 0x1, R6, P2 ;  /* 0x0000000109097824 */ /* 0x000fe200010e0606 */
[C---:B----4-:R-:W-:Y:S02]  /*4040*/  IADD3 R2, P2, R10.reuse, R200, RZ ;  /* 0x000000c80a027210 */ /* 0x050fe40007f5e0ff */
[----:B------:R2:W-:Y:S03]  /*4050*/  LDGSTS.E.BYPASS.LTC128B.128 [R197+0x8100], [R12.64], !P1 ;  /* 0x081000000cc57fae */ /* 0x0005e6000c901d46 */
[----:B-----5:R-:W-:Y:S01]  /*4060*/  IMAD.X R3, R11, 0x1, R5, P2 ;  /* 0x000000010b037824 */ /* 0x020fe200010e0605 */
[----:B------:R-:W-:-:S05]  /*4070*/  IADD3 R10, P2, R10, R202, RZ ;  /* 0x000000ca0a0a7210 */ /* 0x000fca0007f5e0ff */
[----:B------:R2:W-:Y:S01]  /*4080*/  LDGSTS.E.BYPASS.LTC128B.128 [R197+0xb100], [R8.64], !P0 ;  /* 0x0b10000008c57fae */ /* 0x0005e2000c101d46 */
[----:B------:R-:W-:-:S03]  /*4090*/  IMAD.X R11, R11, 0x1, R6, P2 ;  /* 0x000000010b0b7824 */ /* 0x000fc600010e0606 */
[----:B------:R3:W-:Y:S04]  /*40a0*/  LDGSTS.E.BYPASS.LTC128B.128 [R197+0x9100], [R2.64], !P1 ;  /* 0x0910000002c57fae */ /* 0x0007e8000c901d46 */
[----:B------:R4:W-:Y:S04]  /*40b0*/  LDGSTS.E.BYPASS.LTC128B.128 [R197+0xc100], [R10.64], !P0 ;  /* 0x0c1000000ac57fae */ /* 0x0009e8000c101d46 */
[----:B---3--:R2:W3:Y:S01]  /*40c0*/  SHFL.IDX PT, R2, R7, 0x2, 0x181f ;  /* 0x00581f0007027f89 */ /* 0x0084e200000e0000 */
[----:B----4-:R-:W-:Y:S02]  /*40d0*/  SEL R11, RZ, 0x10, P1 ;  /* 0x00000010ff0b7807 */ /* 0x010fe40000800000 */
[----:B------:R-:W-:-:S02]  /*40e0*/  SEL R10, RZ, 0x10, P0 ;  /* 0x00000010ff0a7807 */ /* 0x000fc40000000000 */
.L_x_838:
[----:B-1----:R-:W-:Y:S02]  /*40f0*/  IADD3 R3, -R11, 0x10, RZ ;  /* 0x000000100b037810 */ /* 0x002fe40007ffe1ff */
[----:B--2---:R-:W-:-:S02]  /*4100*/  IADD3 R7, -R10, 0x10, RZ ;  /* 0x000000100a077810 */ /* 0x004fc40007ffe1ff */
[----:B------:R-:W-:Y:S02]  /*4110*/  LOP3.LUT R3, R3, 0xf, RZ, 0xc0, !PT ;  /* 0x0000000f03037812 */ /* 0x000fe400078ec0ff */
[----:B------:R-:W-:Y:S02]  /*4120*/  ISETP.NE.U32.AND P2, PT, R11, RZ, PT ;  /* 0x000000ff0b00720c */ /* 0x000fe40003f45070 */
[----:B---3--:R-:W-:Y:S02]  /*4130*/  IADD3 R8, P1, P0, R3, R2, R200 ;  /* 0x0000000203087210 */ /* 0x008fe4000783e0c8 */
[----:B------:R-:W-:Y:S02]  /*4140*/  LOP3.LUT R3, R7, 0xf, RZ, 0xc0, !PT ;  /* 0x0000000f07037812 */ /* 0x000fe400078ec0ff */
[----:B------:R-:W-:Y:S02]  /*4150*/  IADD3.X R9, RZ, R0, R5, P1, P0 ;  /* 0x00000000ff097210 */ /* 0x000fe40000fe0405 */
[----:B------:R-:W-:-:S04]  /*4160*/  IADD3 R2, P1, P0, R3, R2, R202 ;  /* 0x0000000203027210 */ /* 0x000fc8000783e0ca */
[----:B------:R-:W-:Y:S01]  /*4170*/  IADD3.X R3, RZ, R0, R6, P1, P0 ;  /* 0x00000000ff037210 */ /* 0x000fe20000fe0406 */
[----:B------:R-:W-:Y:S01]  /*4180*/  @!PT LDS RZ, [RZ] ;  /* 0x00000000fffff984 */ /* 0x000fe20000000800 */
[----:B------:R-:W-:Y:S01]  /*4190*/  @!PT LDS RZ, [RZ] ;  /* 0x00000000fffff984 */ /* 0x000fe20000000800 */
[----:B------:R-:W-:Y:S01]  /*41a0*/  @!PT LDS RZ, [RZ] ;  /* 0x00000000fffff984 */ /* 0x000fe20000000800 */
[----:B------:R1:W-:Y:S01]  /*41b0*/  LDGSTS.E.BYPASS.LTC128B.128.ZFILL [R197+0xa100], [R8.64], P2 ;  /* 0x0a10000008c57fae */ /* 0x0003e20009141d46 */
[----:B------:R-:W-:-:S13]  /*41c0*/  ISETP.NE.U32.AND P0, PT, R10, RZ, PT ;  /* 0x000000ff0a00720c */ /* 0x000fda0003f05070 */
[----:B------:R1:W-:Y:S02]  /*41d0*/  LDGSTS.E.BYPASS.LTC128B.128.ZFILL [R197+0xd100], [R2.64], P0 ;  /* 0x0d10000002c57fae */ /* 0x0003e40008141d46 */
.L_x_694:
[----:B------:R-:W-:Y:S05]  /*41e0*/  BSYNC B0 ;  /* 0x0000000000007941 */ /* 0x000fea0003800000 */
.L_x_693:
[----:B------:R-:W-:Y:S01]  /*41f0*/  IMAD.MOV.U32 R0, RZ, RZ, c[0x0][0x2c4] ;  /* 0x0000b100ff007624 */ /* 0x000fe200078e00ff */
[----:B------:R-:W-:Y:S01]  /*4200*/  ULDC UR4, c[0x0][0x324] ;  /* 0x0000c90000047ab9 */ /* 0x000fe20000000800 */
[----:B-1----:R-:W-:Y:S01]  /*4210*/  IADD3 R2, -R231, 0x1, R188 ;  /* 0x00000001e7027810 */ /* 0x002fe20007ffe1bc */
[----:B------:R-:W-:Y:S01]  /*4220*/  ULOP3.LUT UR4, URZ, UR4, URZ, 0x33, !UPT ;  /* 0x000000043f047292 */ /* 0x000fe2000f8e333f */
[----:B------:R-:W0:Y:S01]  /*4230*/  LDGDEPBAR ;  /* 0x00000000000079af */ /* 0x000e220000000000 */
[----:B------:R-:W-:Y:S01]  /*4240*/  ISETP.NE.AND P0, PT, R0, 0x1, PT ;  /* 0x000000010000780c */ /* 0x000fe20003f05270 */
[----:B------:R-:W-:Y:S01]  /*4250*/  IMAD.IADD R0, R245, 0x1, R243 ;  /* 0x00000001f5007824 */ /* 0x000fe200078e02f3 */
[----:B------:R-:W-:Y:S01]  /*4260*/  IADD3 R9, -R231, R4, RZ ;  /* 0x00000004e7097210 */ /* 0x000fe20007ffe1ff */
[----:B------:R-:W-:Y:S02]  /*4270*/  IMAD.IADD R8, R188, 0x1, -R231 ;  /* 0x00000001bc087824 */ /* 0x000fe400078e0ae7 */
[----:B------:R-:W-:-:S08]  /*4280*/  IMAD.MOV.U32 R5, RZ, RZ, R0 ;  /* 0x000000ffff057224 */ /* 0x000fd000078e0000 */
[----:B------:R-:W-:Y:S01]  /*4290*/  @P0 IMAD.HI.U32 R3, R0, c[0x0][0x2c8], RZ ;  /* 0x0000b20000030a27 */ /* 0x000fe200078e00ff */
[----:B------:R-:W-:-:S04]  /*42a0*/  IADD3 R0, R2, -R229, RZ ;  /* 0x800000e502007210 */ /* 0x000fc80007ffe0ff */
[C---:B------:R-:W-:Y:S02]  /*42b0*/  IADD3 R7, R0.reuse, UR4, RZ ;  /* 0x0000000400077c10 */ /* 0x040fe4000fffe0ff */
[----:B------:R-:W-:Y:S02]  /*42c0*/  @P0 SHF.R.U32.HI R5, RZ, c[0x0][0x2cc], R3 ;  /* 0x0000b300ff050a19 */ /* 0x000fe40000011603 */
[----:B------:R-:W-:Y:S01]  /*42d0*/  IADD3 R6, R0, c[0x0][0x328], RZ ;  /* 0x0000ca0000067a10 */ /* 0x000fe20007ffe0ff */
[----:B------:R-:W-:Y:S05]  /*42e0*/  BRA.DIV ~URZ, `(.L_x_697) ;  /* 0x00012b227f007947 */ /* 0x000fea000b800000 */
[----:B------:R1:W2:Y:S02]  /*42f0*/  SHFL.IDX PT, R3, R5, RZ, 0x1c1f ;  /* 0x001c1fff05037589 */ /* 0x0002a400000e0000 */
.L_x_839:
[----:B------:R-:W-:Y:S01]  /*4300*/  ISETP.GE.AND P0, PT, R249, 0x1, PT ;  /* 0x00000001f900780c */ /* 0x000fe20003f06270 */
[--C-:B--2---:R-:W-:Y:S02]  /*4310*/  IMAD.IADD R2, R6, 0x1, R3.reuse ;  /* 0x0000000106027824 */ /* 0x104fe400078e0203 */
[----:B------:R-:W-:-:S03]  /*4320*/  IMAD.IADD R0, R7, 0x1, R3 ;  /* 0x0000000107007824 */ /* 0x000fc600078e0203 */
[----:B------:R-:W-:-:S07]  /*4330*/  IMNMX R2, R8, R2, PT ;  /* 0x0000000208027217 */ /* 0x000fce0003800200 */
[----:B------:R-:W-:Y:S05]  /*4340*/  @!P0 BRA `(.L_x_698) ;  /* 0x0000014000008947 */ /* 0x000fea0003800000 */
[----:B------:R-:W-:Y:S01]  /*4350*/  IADD3 R3, -R229, R230, R3 ;  /* 0x000000e6e5037210 */ /* 0x000fe20007ffe103 */
[----:B------:R-:W-:Y:S03]  /*4360*/  BSSY B0, `(.L_x_699) ;  /* 0x000000e000007945 */ /* 0x000fe60003800000 */
        /* <DEDUP_REMOVED lines=9> */
.L_x_700:
[----:B------:R-:W-:-:S04]  /*4400*/  MOV R10, c[0x0][0x32c] ;  /* 0x0000cb00000a7a02 */ /* 0x000fc80000000f00 */
[----:B------:R-:W-:-:S13]  /*4410*/  ISETP.NE.AND P0, PT, R10, 0x1, PT ;  /* 0x000000010a00780c */ /* 0x000fda0003f05270 */
[----:B------:R-:W-:-:S05]  /*4420*/  @P0 IMAD.HI.U32 R10, R3, c[0x0][0x330], RZ ;  /* 0x0000cc00030a0a27 */ /* 0x000fca00078e00ff */
[----:B------:R-:W-:Y:S02]  /*4430*/  @P0 SHF.R.U32.HI R3, RZ, c[0x0][0x334], R10 ;  /* 0x0000cd00ff030a19 */ /* 0x000fe4000001160a */
.L_x_701:
[----:B------:R-:W-:Y:S05]  /*4440*/  BSYNC B0 ;  /* 0x0000000000007941 */ /* 0x000fea0003800000 */
.L_x_699:
[----:B------:R-:W-:-:S05]  /*4450*/  IMAD R3, R3, c[0x0][0x32c], R9 ;  /* 0x0000cb0003037a24 */ /* 0x000fca00078e0209 */
[----:B------:R-:W-:Y:S02]  /*4460*/  IADD3 R10, R3, c[0x0][0x32c], RZ ;  /* 0x0000cb00030a7a10 */ /* 0x000fe40007ffe0ff */
[----:B------:R-:W-:Y:S02]  /*4470*/  IMNMX R0, R0, R3, !PT ;  /* 0x0000000300007217 */ /* 0x000fe40007800200 */
[----:B------:R-:W-:Y:S02]  /*4480*/  IMNMX R2, R2, R10, PT ;  /* 0x0000000a02027217 */ /* 0x000fe40003800200 */
.L_x_698:
[----:B------:R-:W-:Y:S02]  /*4490*/  ISETP.GE.AND P0, PT, R4, 0x2, PT ;  /* 0x000000020400780c */ /* 0x000fe40003f06270 */
[----:B------:R-:W-:Y:S02]  /*44a0*/  LOP3.LUT R194, R194, 0xfffdffff, RZ, 0xc0, !PT ;  /* 0xfffdffffc2c27812 */ /* 0x000fe400078ec0ff */
[C---:B------:R-:W-:Y:S02]  /*44b0*/  ISETP.GE.AND P1, PT, R4.reuse, 0x9, PT ;  /* 0x000000090400780c */ /* 0x040fe40003f26270 */
[----:B------:R-:W-:-:S02]  /*44c0*/  ISETP.GE.AND P6, PT, R4, 0x3a, PT ;  /* 0x0000003a0400780c */ /* 0x000fc40003fc6270 */
[C---:B------:R-:W-:Y:S02]  /*44d0*/  ISETP.GE.AND P5, PT, R4.reuse, 0x41, PT ;  /* 0x000000410400780c */ /* 0x040fe40003fa6270 */
[C---:B------:R-:W-:Y:S02]  /*44e0*/  ISETP.GE.AND P4, PT, R4.reuse, 0x42, PT ;  /* 0x000000420400780c */ /* 0x040fe40003f86270 */
[----:B------:R-:W-:Y:S02]  /*44f0*/  ISETP.GE.AND P3, PT, R4, 0x49, PT ;  /* 0x000000490400780c */ /* 0x000fe40003f66270 */
[----:B------:R-:W-:Y:S02]  /*4500*/  @P0 LOP3.LUT R194, R194, 0x20000, RZ, 0xfc, !PT ;  /* 0x00020000c2c20812 */ /* 0x000fe400078efcff */
[----:B------:R-:W-:Y:S02]  /*4510*/  ISETP.GT.AND P0, PT, R0, 0x1, !P0 ;  /* 0x000000010000780c */ /* 0x000fe40004704270 */
[----:B------:R-:W-:-:S02]  /*4520*/  LOP3.LUT R194, R194, 0xffffefff, RZ, 0xc0, !PT ;  /* 0xffffefffc2c27812 */ /* 0x000fc400078ec0ff */
[----:B------:R-:W-:Y:S02]  /*4530*/  ISETP.LT.OR P0, PT, R2, 0x2, P0 ;  /* 0x000000020200780c */ /* 0x000fe40000701670 */
[----:B------:R-:W-:Y:S02]  /*4540*/  @P1 LOP3.LUT R194, R194, 0x1000, RZ, 0xfc, !PT ;  /* 0x00001000c2c21812 */ /* 0x000fe400078efcff */
[----:B------:R-:W-:Y:S02]  /*4550*/  FSEL R11, R53, -INF , !P0 ;  /* 0xff800000350b7808 */ /* 0x000fe40004000000 */
[----:B------:R-:W-:Y:S02]  /*4560*/  ISETP.GT.AND P0, PT, R0, 0x8, !P1 ;  /* 0x000000080000780c */ /* 0x000fe40004f04270 */
[----:B------:R-:W-:Y:S02]  /*4570*/  ISETP.GE.AND P1, PT, R4, 0xa, PT ;  /* 0x0000000a0400780c */ /* 0x000fe40003f26270 */
[----:B------:R-:W-:-:S02]  /*4580*/  ISETP.LT.OR P0, PT, R2, 0x9, P0 ;  /* 0x000000090200780c */ /* 0x000fc40000701670 */
[----:B------:R-:W-:Y:S02]  /*4590*/  LOP3.LUT R194, R194, 0xfffff7ff, RZ, 0xc0, !PT ;  /* 0xfffff7ffc2c27812 */ /* 0x000fe400078ec0ff */
[----:B------:R-:W-:Y:S02]  /*45a0*/  FSEL R16, R48, -INF , !P0 ;  /* 0xff80000030107808 */ /* 0x000fe40004000000 */
[----:B------:R-:W-:Y:S02]  /*45b0*/  ISETP.GT.AND P0, PT, R0, 0x9, !P1 ;  /* 0x000000090000780c */ /* 0x000fe40004f04270 */
[----:B------:R-:W-:Y:S02]  /*45c0*/  ISETP.GE.AND P2, PT, R4, 0x4a, PT ;  /* 0x0000004a0400780c */ /* 0x000fe40003f46270 */
[----:B------:R-:W-:Y:S02]  /*45d0*/  ISETP.LT.OR P0, PT, R2, 0xa, P0 ;  /* 0x0000000a0200780c */ /* 0x000fe40000701670 */
[----:B------:R-:W-:-:S02]  /*45e0*/  @P1 LOP3.LUT R194, R194, 0x800, RZ, 0xfc, !PT ;  /* 0x00000800c2c21812 */ /* 0x000fc400078efcff */
[----:B------:R-:W-:Y:S02]  /*45f0*/  ISETP.GE.AND P1, PT, R4, 0x11, PT ;  /* 0x000000110400780c */ /* 0x000fe40003f26270 */
[----:B------:R-:W-:Y:S02]  /*4600*/  LOP3.LUT R194, R194, 0xfffffbff, RZ, 0xc0, !PT ;  /* 0xfffffbffc2c27812 */ /* 0x000fe400078ec0ff */
[----:B------:R-:W-:Y:S02]  /*4610*/  FSEL R17, R49, -INF , !P0 ;  /* 0xff80000031117808 */ /* 0x000fe40004000000 */
[----:B------:R-:W-:-:S04]  /*4620*/  ISETP.GT.AND P0, PT, R0, 0x10, !P1 ;  /* 0x000000100000780c */ /* 0x000fc80004f04270 */
[----:B------:R-:W-:-:S03]  /*4630*/  ISETP.LT.OR P0, PT, R2, 0x11, P0 ;  /* 0x000000110200780c */ /* 0x000fc60000701670 */
[----:B------:R-:W-:Y:S02]  /*4640*/  @P1 LOP3.LUT R194, R194, 0x400, RZ, 0xfc, !PT ;  /* 0x00000400c2c21812 */ /* 0x000fe400078efcff */
        /* <DEDUP_REMOVED lines=49> */
[----:B------:R-:W-:Y:S02]  /*4960*/  FSEL R141, R32, -INF , !P0 ;  /* 0xff800000208d7808 */ /* 0x000fe40004000000 */
[----:B------:R-:W-:Y:S02]  /*4970*/  LOP3.LUT R194, R194, 0xfffffffd, RZ, 0xc0, !PT ;  /* 0xfffffffdc2c27812 */ /* 0x000fe400078ec0ff */
[----:B------:R-:W-:-:S04]  /*4980*/  ISETP.GT.AND P0, PT, R0, 0x31, !P1 ;  /* 0x000000310000780c */ /* 0x000fc80004f04270 */
[----:B------:R-:W-:-:S03]  /*4990*/  ISETP.LT.OR P0, PT, R2, 0x32, P0 ;  /* 0x000000320200780c */ /* 0x000fc60000701670 */
[----:B------:R-:W-:Y:S02]  /*49a0*/  @P1 LOP3.LUT R194, R194, 0x2, RZ, 0xfc, !PT ;  /* 0x00000002c2c21812 */ /* 0x000fe400078efcff */
[----:B------:R-:W-:Y:S02]  /*49b0*/  ISETP.GE.AND P1, PT, R4, 0x39, PT ;  /* 0x000000390400780c */ /* 0x000fe40003f26270 */
[----:B------:R-:W-:Y:S02]  /*49c0*/  FSEL R140, R33, -INF , !P0 ;  /* 0xff800000218c7808 */ /* 0x000fe40004000000 */
[----:B------:R-:W-:Y:S02]  /*49d0*/  ISETP.GT.AND P0, PT, R0, 0x38, !P1 ;  /* 0x000000380000780c */ /* 0x000fe40004f04270 */
[----:B------:R-:W-:Y:S02]  /*49e0*/  LOP3.LUT R194, R194, 0xfffffffe, RZ, 0xc0, !PT ;  /* 0xfffffffec2c27812 */ /* 0x000fe400078ec0ff */
[----:B------:R-:W-:-:S04]  /*49f0*/  ISETP.LT.OR P0, PT, R2, 0x39, P0 ;  /* 0x000000390200780c */ /* 0x000fc80000701670 */
[----:B------:R-:W-:Y:S02]  /*4a00*/  FSEL R139, R64, -INF , !P0 ;  /* 0xff800000408b7808 */ /* 0x000fe40004000000 */
[----:B------:R-:W-:Y:S02]  /*4a10*/  ISETP.GT.AND P0, PT, R0, 0x39, !P6 ;  /* 0x000000390000780c */ /* 0x000fe40007704270 */
[----:B------:R-:W-:Y:S02]  /*4a20*/  @P1 LOP3.LUT R194, R194, 0x1, RZ, 0xfc, !PT ;  /* 0x00000001c2c21812 */ /* 0x000fe400078efcff */
[----:B------:R-:W-:Y:S02]  /*4a30*/  ISETP.LT.OR P0, PT, R2, 0x3a, P0 ;  /* 0x0000003a0200780c */ /* 0x000fe40000701670 */
[----:B------:R-:W-:Y:S02]  /*4a40*/  ISETP.GE.AND P1, PT, R4, 0x51, PT ;  /* 0x000000510400780c */ /* 0x000fe40003f26270 */
[----:B------:R-:W-:-:S02]  /*4a50*/  FSEL R138, R65, -INF , !P0 ;  /* 0xff800000418a7808 */ /* 0x000fc40004000000 */
[----:B------:R-:W-:Y:S02]  /*4a60*/  ISETP.GT.AND P0, PT, R0, 0x40, !P5 ;  /* 0x000000400000780c */ /* 0x000fe40006f04270 */
[----:B------:R-:W-:Y:S02]  /*4a70*/  LOP3.LUT R194, R194, 0xffff7fff, RZ, 0xc0, !PT ;  /* 0xffff7fffc2c27812 */ /* 0x000fe400078ec0ff */
[----:B------:R-:W-:-:S04]  /*4a80*/  ISETP.LT.OR P0, PT, R2, 0x41, P0 ;  /* 0x000000410200780c */ /* 0x000fc80000701670 */
[----:B------:R-:W-:Y:S02]  /*4a90*/  FSEL R177, R28, -INF , !P0 ;  /* 0xff8000001cb17808 */ /* 0x000fe40004000000 */
[----:B------:R-:W-:Y:S02]  /*4aa0*/  ISETP.GT.AND P0, PT, R0, 0x41, !P4 ;  /* 0x000000410000780c */ /* 0x000fe40006704270 */
[----:B------:R-:W-:Y:S02]  /*4ab0*/  @P1 LOP3.LUT R194, R194, 0x8000, RZ, 0xfc, !PT ;  /* 0x00008000c2c21812 */ /* 0x000fe400078efcff */
[----:B------:R-:W-:Y:S02]  /*4ac0*/  ISETP.LT.OR P0, PT, R2, 0x42, P0 ;  /* 0x000000420200780c */ /* 0x000fe40000701670 */
[----:B------:R-:W-:Y:S02]  /*4ad0*/  LOP3.LUT R194, R194, 0xffffbfff, RZ, 0xc0, !PT ;  /* 0xffffbfffc2c27812 */ /* 0x000fe400078ec0ff */
[----:B------:R-:W-:-:S02]  /*4ae0*/  FSEL R176, R29, -INF , !P0 ;  /* 0xff8000001db07808 */ /* 0x000fc40004000000 */
[----:B------:R-:W-:-:S04]  /*4af0*/  ISETP.GT.AND P0, PT, R0, 0x48, !P3 ;  /* 0x000000480000780c */ /* 0x000fc80005f04270 */
[----:B------:R-:W-:-:S04]  /*4b00*/  ISETP.LT.OR P0, PT, R2, 0x49, P0 ;  /* 0x000000490200780c */ /* 0x000fc80000701670 */
[----:B------:R-:W-:Y:S02]  /*4b10*/  FSEL R151, R60, -INF , !P0 ;  /* 0xff8000003c977808 */ /* 0x000fe40004000000 */
[----:B------:R-:W-:-:S04]  /*4b20*/  ISETP.GT.AND P0, PT, R0, 0x49, !P2 ;  /* 0x000000490000780c */ /* 0x000fc80005704270 */
[----:B------:R-:W-:-:S04]  /*4b30*/  ISETP.LT.OR P0, PT, R2, 0x4a, P0 ;  /* 0x0000004a0200780c */ /* 0x000fc80000701670 */
[----:B------:R-:W-:Y:S02]  /*4b40*/  FSEL R150, R61, -INF , !P0 ;  /* 0xff8000003d967808 */ /* 0x000fe40004000000 */
[----:B------:R-:W-:Y:S02]  /*4b50*/  ISETP.GT.AND P0, PT, R0, 0x50, !P1 ;  /* 0x000000500000780c */ /* 0x000fe40004f04270 */
[----:B------:R-:W-:Y:S02]  /*4b60*/  ISETP.GE.AND P1, PT, R4, 0x52, PT ;  /* 0x000000520400780c */ /* 0x000fe40003f26270 */
[----:B------:R-:W-:-:S04]  /*4b70*/  ISETP.LT.OR P0, PT, R2, 0x51, P0 ;  /* 0x000000510200780c */ /* 0x000fc80000701670 */
[----:B------:R-:W-:Y:S02]  /*4b80*/  FSEL R200, R24, -INF , !P0 ;  /* 0xff80000018c87808 */ /* 0x000fe40004000000 */
[----:B------:R-:W-:-:S04]  /*4b90*/  ISETP.GT.AND P0, PT, R0, 0x51, !P1 ;  /* 0x000000510000780c */ /* 0x000fc80004f04270 */
[----:B------:R-:W-:Y:S02]  /*4ba0*/  ISETP.LT.OR P0, PT, R2, 0x52, P0 ;  /* 0x000000520200780c */ /* 0x000fe40000701670 */
        /* <DEDUP_REMOVED lines=9> */
[----:B------:R-:W-:Y:S02]  /*4c40*/  ISETP.GT.AND P0, PT, R0, RZ, !P1 ;  /* 0x000000ff0000720c */ /* 0x000fe40004f04270 */
[----:B------:R-:W-:Y:S02]  /*4c50*/  LOP3.LUT R194, R194, 0xfffeffff, RZ, 0xc0, !PT ;  /* 0xfffeffffc2c27812 */ /* 0x000fe400078ec0ff */
[----:B------:R-:W-:-:S04]  /*4c60*/  ISETP.LT.OR P0, PT, R2, 0x1, P0 ;  /* 0x000000010200780c */ /* 0x000fc80000701670 */
[----:B------:R-:W-:Y:S02]  /*4c70*/  FSEL R10, R52, -INF , !P0 ;  /* 0xff800000340a7808 */ /* 0x000fe40004000000 */
[----:B------:R-:W-:-:S13]  /*4c80*/  ISETP.GE.AND P0, PT, R4, 0x5a, PT ;  /* 0x0000005a0400780c */ /* 0x000fda0003f06270 */
[----:B------:R-:W-:Y:S02]  /*4c90*/  @P0 LOP3.LUT R194, R194, 0x10000, RZ, 0xfc, !PT ;  /* 0x00010000c2c20812 */ /* 0x000fe400078efcff */
[----:B------:R-:W-:-:S04]  /*4ca0*/  ISETP.GT.AND P0, PT, R0, 0x59, !P0 ;  /* 0x000000590000780c */ /* 0x000fc80004704270 */
[----:B------:R-:W-:-:S04]  /*4cb0*/  ISETP.LT.OR P0, PT, R2, 0x5a, P0 ;  /* 0x0000005a0200780c */ /* 0x000fc80000701670 */
[----:B------:R-:W-:Y:S01]  /*4cc0*/  FSEL R188, R57, -INF , !P0 ;  /* 0xff80000039bc7808 */ /* 0x000fe20004000000 */
[----:B------:R-:W-:Y:S06]  /*4cd0*/  BRA.DIV ~URZ, `(.L_x_702) ;  /* 0x000121a27f007947 */ /* 0x000fec000b800000 */
[----:B------:R2:W3:Y:S02]  /*4ce0*/  SHFL.IDX PT, R3, R5, 0x1, 0x1c1f ;  /* 0x003c1f0005037f89 */ /* 0x0004e400000e0000 */
.L_x_840:
[----:B------:R-:W-:Y:S01]  /*4cf0*/  ISETP.GE.AND P0, PT, R249, 0x1, PT ;  /* 0x00000001f900780c */ /* 0x000fe20003f06270 */
[--C-:B---3--:R-:W-:Y:S02]  /*4d00*/  IMAD.IADD R2, R6, 0x1, R3.reuse ;  /* 0x0000000106027824 */ /* 0x108fe400078e0203 */
        /* <DEDUP_REMOVED lines=14> */
.L_x_705:
[----:B------:R-:W-:-:S04]  /*4df0*/  MOV R4, c[0x0][0x32c] ;  /* 0x0000cb0000047a02 */ /* 0x000fc80000000f00 */
[----:B------:R-:W-:-:S13]  /*4e00*/  ISETP.NE.AND P0, PT, R4, 0x1, PT ;  /* 0x000000010400780c */ /* 0x000fda0003f05270 */
[----:B------:R-:W-:-:S05]  /*4e10*/  @P0 IMAD.HI.U32 R4, R3, c[0x0][0x330], RZ ;  /* 0x0000cc0003040a27 */ /* 0x000fca00078e00ff */
[----:B------:R-:W-:Y:S02]  /*4e20*/  @P0 SHF.R.U32.HI R3, RZ, c[0x0][0x334], R4 ;  /* 0x0000cd00ff030a19 */ /* 0x000fe40000011604 */
.L_x_706:
[----:B------:R-:W-:Y:S05]  /*4e30*/  BSYNC B0 ;  /* 0x0000000000007941 */ /* 0x000fea0003800000 */
.L_x_704:
[----:B------:R-:W-:-:S05]  /*4e40*/  IMAD R3, R3, c[0x0][0x32c], R9 ;  /* 0x0000cb0003037a24 */ /* 0x000fca00078e0209 */
[----:B------:R-:W-:Y:S02]  /*4e50*/  IADD3 R4, R3, c[0x0][0x32c], RZ ;  /* 0x0000cb0003047a10 */ /* 0x000fe40007ffe0ff */
[----:B------:R-:W-:Y:S02]  /*4e60*/  IMNMX R0, R0, R3, !PT ;  /* 0x0000000300007217 */ /* 0x000fe40007800200 */
[----:B------:R-:W-:Y:S02]  /*4e70*/  IMNMX R2, R2, R4, PT ;  /* 0x0000000402027217 */ /* 0x000fe40003800200 */
.L_x_703:
[----:B------:R-:W-:Y:S02]  /*4e80*/  LOP3.LUT P0, RZ, R194, 0x1000, RZ, 0xc0, !PT ;  /* 0x00001000c2ff7812 */ /* 0x000fe4000780c0ff */
[----:B------:R-:W-:Y:S02]  /*4e90*/  FMNMX.FTZ R3, R10, R11, !PT ;  /* 0x0000000b0a037209 */ /* 0x000fe40007810000 */
[----:B------:R-:W-:Y:S02]  /*4ea0*/  ISETP.GT.AND P0, PT, R0, 0x8, !P0 ;  /* 0x000000080000780c */ /* 0x000fe40004704270 */
[----:B------:R-:W-:-:S02]  /*4eb0*/  FMNMX.FTZ R3, R16, R3, !PT ;  /* 0x0000000310037209 */ /* 0x000fc40007810000 */
[----:B------:R-:W-:Y:S02]  /*4ec0*/  ISETP.LT.OR P0, PT, R2, 0x9, P0 ;  /* 0x000000090200780c */ /* 0x000fe40000701670 */
[----:B------:R-:W-:Y:S02]  /*4ed0*/  FMNMX.FTZ R3, R17, R3, !PT ;  /* 0x0000000311037209 */ /* 0x000fe40007810000 */
[----:B------:R-:W-:Y:S02]  /*4ee0*/  FSEL R12, R50, -INF , !P0 ;  /* 0xff800000320c7808 */ /* 0x000fe40004000000 */
[----:B------:R-:W-:Y:S02]  /*4ef0*/  LOP3.LUT P0, RZ, R194, 0x800, RZ, 0xc0, !PT ;  /* 0x00000800c2ff7812 */ /* 0x000fe4000780c0ff */
[----:B------:R-:W-:Y:S02]  /*4f00*/  FMNMX.FTZ R3, R19, R3, !PT ;  /* 0x0000000313037209 */ /* 0x000fe40007810000 */
[----:B------:R-:W-:-:S02]  /*4f10*/  ISETP.GT.AND P0, PT, R0, 0x9, !P0 ;  /* 0x000000090000780c */ /* 0x000fc40004704270 */
[----:B------:R-:W-:Y:S02]  /*4f20*/  FMNMX.FTZ R3, R20, R3, !PT ;  /* 0x0000000314037209 */ /* 0x000fe40007810000 */
[----:B------:R-:W-:Y:S02]  /*4f30*/  ISETP.LT.OR P0, PT, R2, 0xa, P0 ;  /* 0x0000000a0200780c */ /* 0x000fe40000701670 */
[----:B------:R-:W-:Y:S02]  /*4f40*/  FMNMX.FTZ R3, R21, R3, !PT ;  /* 0x0000000315037209 */ /* 0x000fe40007810000 */
[----:B------:R-:W-:Y:S02]  /*4f50*/  FSEL R13, R51, -INF , !P0 ;  /* 0xff800000330d7808 */ /* 0x000fe40004000000 */
[----:B------:R-:W-:Y:S02]  /*4f60*/  LOP3.LUT P0, RZ, R194, 0x400, RZ, 0xc0, !PT ;  /* 0x00000400c2ff7812 */ /* 0x000fe4000780c0ff */
[----:B------:R-:W-:-:S02]  /*4f70*/  FMNMX.FTZ R3, R22, R3, !PT ;  /* 0x0000000316037209 */ /* 0x000fc40007810000 */
[----:B------:R-:W-:Y:S02]  /*4f80*/  ISETP.GT.AND P0, PT, R0, 0x10, !P0 ;  /* 0x000000100000780c */ /* 0x000fe40004704270 */
[----:B------:R-:W-:Y:S02]  /*4f90*/  FMNMX.FTZ R3, R133, R3, !PT ;  /* 0x0000000385037209 */ /* 0x000fe40007810000 */
[----:B------:R-:W-:Y:S02]  /*4fa0*/  ISETP.LT.OR P0, PT, R2, 0x11, P0 ;  /* 0x000000110200780c */ /* 0x000fe40000701670 */
[----:B------:R-:W-:Y:S02]  /*4fb0*/  FMNMX.FTZ R3, R132, R3, !PT ;  /* 0x0000000384037209 */ /* 0x000fe40007810000 */
[----:B------:R-:W-:Y:S02]  /*4fc0*/  FSEL R14, R46, -INF , !P0 ;  /* 0xff8000002e0e7808 */ /* 0x000fe40004000000 */
[----:B------:R-:W-:-:S02]  /*4fd0*/  LOP3.LUT P0, RZ, R194, 0x200, RZ, 0xc0, !PT ;  /* 0x00000200c2ff7812 */ /* 0x000fc4000780c0ff */
[----:B------:R-:W-:Y:S02]  /*4fe0*/  FMNMX.FTZ R3, R111, R3, !PT ;  /* 0x000000036f037209 */ /* 0x000fe40007810000 */
[----:B------:R-:W-:Y:S02]  /*4ff0*/  ISETP.GT.AND P0, PT, R0, 0x11, !P0 ;  /* 0x000000110000780c */ /* 0x000fe40004704270 */
[----:B------:R-:W-:Y:S02]  /*5000*/  FMNMX.FTZ R3, R110, R3, !PT ;  /* 0x000000036e037209 */ /* 0x000fe40007810000 */
[----:B------:R-:W-:Y:S02]  /*5010*/  ISETP.LT.OR P0, PT, R2, 0x12, P0 ;  /* 0x000000120200780c */ /* 0x000fe40000701670 */
[----:B------:R-:W-:Y:S02]  /*5020*/  FMNMX.FTZ R3, R141, R3, !PT ;  /* 0x000000038d037209 */ /* 0x000fe40007810000 */
[----:B------:R-:W-:-:S02]  /*5030*/  FSEL R15, R47, -INF , !P0 ;  /* 0xff8000002f0f7808 */ /* 0x000fc40004000000 */
[----:B------:R-:W-:Y:S02]  /*5040*/  LOP3.LUT P0, RZ, R194, 0x100, RZ, 0xc0, !PT ;  /* 0x00000100c2ff7812 */ /* 0x000fe4000780c0ff */
[----:B------:R-:W-:Y:S02]  /*5050*/  FMNMX.FTZ R3, R140, R3, !PT ;  /* 0x000000038c037209 */ /* 0x000fe40007810000 */
[----:B------:R-:W-:Y:S02]  /*5060*/  ISETP.GT.AND P0, PT, R0, 0x18, !P0 ;  /* 0x000000180000780c */ /* 0x000fe40004704270 */
[----:B------:R-:W-:Y:S02]  /*5070*/  FMNMX.FTZ R3, R139, R3, !PT ;  /* 0x000000038b037209 */ /* 0x000fe40007810000 */
[----:B------:R-:W-:Y:S02]  /*5080*/  ISETP.LT.OR P0, PT, R2, 0x19, P0 ;  /* 0x000000190200780c */ /* 0x000fe40000701670 */
[----:B------:R-:W-:-:S02]  /*5090*/  FMNMX.FTZ R3, R138, R3, !PT ;  /* 0x000000038a037209 */ /* 0x000fc40007810000 */
[----:B------:R-:W-:Y:S02]  /*50a0*/  FSEL R18, R42, -INF , !P0 ;  /* 0xff8000002a127808 */ /* 0x000fe40004000000 */
[----:B------:R-:W-:Y:S02]  /*50b0*/  LOP3.LUT P0, RZ, R194, 0x80, RZ, 0xc0, !PT ;  /* 0x00000080c2ff7812 */ /* 0x000fe4000780c0ff */
[----:B------:R-:W-:Y:S02]  /*50c0*/  FMNMX.FTZ R3, R177, R3, !PT ;  /* 0x00000003b1037209 */ /* 0x000fe40007810000 */
[----:B------:R-:W-:Y:S02]  /*50d0*/  ISETP.GT.AND P0, PT, R0, 0x19, !P0 ;  /* 0x000000190000780c */ /* 0x000fe40004704270 */
[----:B------:R-:W-:Y:S02]  /*50e0*/  FMNMX.FTZ R3, R176, R3, !PT ;  /* 0x00000003b0037209 */ /* 0x000fe40007810000 */
[----:B------:R-:W-:-:S02]  /*50f0*/  ISETP.LT.OR P0, PT, R2, 0x1a, P0 ;  /* 0x0000001a0200780c */ /* 0x000fc40000701670 */
[----:B------:R-:W-:Y:S02]  /*5100*/  FMNMX.FTZ R3, R151, R3, !PT ;  /* 0x0000000397037209 */ /* 0x000fe40007810000 */
[----:B------:R-:W-:Y:S02]  /*5110*/  FSEL R24, R43, -INF , !P0 ;  /* 0xff8000002b187808 */ /* 0x000fe40004000000 */
[----:B------:R-:W-:-:S04]  /*5120*/  LOP3.LUT P0, RZ, R194, 0x40, RZ, 0xc0, !PT ;  /* 0x00000040c2ff7812 */ /* 0x000fc8000780c0ff */
[----:B------:R-:W-:-:S04]  /*5130*/  ISETP.GT.AND P0, PT, R0, 0x20, !P0 ;  /* 0x000000200000780c */ /* 0x000fc80004704270 */
[----:B------:R-:W-:-:S04]  /*5140*/  ISETP.LT.OR P0, PT, R2, 0x21, P0 ;  /* 0x000000210200780c */ /* 0x000fc80000701670 */
        /* <DEDUP_REMOVED lines=25> */
[----:B------:R-:W-:Y:S02]  /*52e0*/  ISETP.GT.AND P0, PT, R0, 0x39, !P6 ;  /* 0x000000390000780c */ /* 0x000fe40007704270 */
[----:B------:R-:W-:Y:S02]  /*52f0*/  LOP3.LUT P6, RZ, R194, 0x8000, RZ, 0xc0, !PT ;  /* 0x00008000c2ff7812 */ /* 0x000fe400078cc0ff */
[----:B------:R-:W-:-:S04]  /*5300*/  ISETP.LT.OR P0, PT, R2, 0x3a, P0 ;  /* 0x0000003a0200780c */ /* 0x000fc80000701670 */
[----:B------:R-:W-:Y:S02]  /*5310*/  FSEL R136, R67, -INF , !P0 ;  /* 0xff80000043887808 */ /* 0x000fe40004000000 */
[----:B------:R-:W-:Y:S02]  /*5320*/  ISETP.GT.AND P0, PT, R0, 0x40, !P5 ;  /* 0x000000400000780c */ /* 0x000fe40006f04270 */
[----:B------:R-:W-:Y:S02]  /*5330*/  LOP3.LUT P5, RZ, R194, 0x20000, RZ, 0xc0, !PT ;  /* 0x00020000c2ff7812 */ /* 0x000fe400078ac0ff */
[----:B------:R-:W-:-:S04]  /*5340*/  ISETP.LT.OR P0, PT, R2, 0x41, P0 ;  /* 0x000000410200780c */ /* 0x000fc80000701670 */
[----:B------:R-:W-:Y:S02]  /*5350*/  FSEL R147, R30, -INF , !P0 ;  /* 0xff8000001e937808 */ /* 0x000fe40004000000 */
        /* <DEDUP_REMOVED lines=14> */
[----:B------:R-:W-:Y:S02]  /*5440*/  ISETP.GT.AND P0, PT, R0, RZ, !P1 ;  /* 0x000000ff0000720c */ /* 0x000fe40004f04270 */
[----:B------:R-:W-:Y:S02]  /*5450*/  LOP3.LUT P1, RZ, R194, 0x2000, RZ, 0xc0, !PT ;  /* 0x00002000c2ff7812 */ /* 0x000fe4000782c0ff */
[----:B------:R-:W-:-:S04]  /*5460*/  ISETP.LT.OR P0, PT, R2, 0x1, P0 ;  /* 0x000000010200780c */ /* 0x000fc80000701670 */
[----:B------:R-:W-:Y:S02]  /*5470*/  FSEL R6, R54, -INF , !P0 ;  /* 0xff80000036067808 */ /* 0x000fe40004000000 */
[----:B------:R-:W-:Y:S02]  /*5480*/  ISETP.GT.AND P0, PT, R0, 0x50, !P6 ;  /* 0x000000500000780c */ /* 0x000fe40007704270 */
[----:B------:R-:W-:Y:S02]  /*5490*/  FMNMX.FTZ R4, R6, R7, !PT ;  /* 0x0000000706047209 */ /* 0x000fe40007810000 */
[----:B------:R-:W-:Y:S02]  /*54a0*/  ISETP.LT.OR P0, PT, R2, 0x51, P0 ;  /* 0x000000510200780c */ /* 0x000fe40000701670 */
[----:B------:R-:W-:Y:S02]  /*54b0*/  FMNMX.FTZ R4, R12, R4, !PT ;  /* 0x000000040c047209 */ /* 0x000fe40007810000 */
[----:B------:R-:W-:-:S02]  /*54c0*/  FSEL R149, R26, -INF , !P0 ;  /* 0xff8000001a957808 */ /* 0x000fc40004000000 */
[----:B------:R-:W-:Y:S02]  /*54d0*/  FMNMX.FTZ R4, R13, R4, !PT ;  /* 0x000000040d047209 */ /* 0x000fe40007810000 */
[----:B------:R-:W-:Y:S02]  /*54e0*/  ISETP.GT.AND P0, PT, R0, 0x51, !P2 ;  /* 0x000000510000780c */ /* 0x000fe40005704270 */
[----:B------:R-:W-:Y:S02]  /*54f0*/  FMNMX.FTZ R4, R14, R4, !PT ;  /* 0x000000040e047209 */ /* 0x000fe40007810000 */
[----:B------:R-:W-:Y:S02]  /*5500*/  ISETP.GT.AND P2, PT, R0, 0x58, !P1 ;  /* 0x000000580000780c */ /* 0x000fe40004f44270 */
[----:B------:R-:W-:Y:S02]  /*5510*/  FMNMX.FTZ R4, R15, R4, !PT ;  /* 0x000000040f047209 */ /* 0x000fe40007810000 */
[----:B------:R-:W-:-:S02]  /*5520*/  ISETP.LT.OR P1, PT, R2, 0x52, P0 ;  /* 0x000000520200780c */ /* 0x000fc40000721670 */
[----:B------:R-:W-:Y:S02]  /*5530*/  FMNMX.FTZ R4, R18, R4, !PT ;  /* 0x0000000412047209 */ /* 0x000fe40007810000 */
[----:B------:R-:W-:Y:S02]  /*5540*/  ISETP.GT.AND P0, PT, R0, 0x59, !P3 ;  /* 0x000000590000780c */ /* 0x000fe40005f04270 */
[----:B------:R-:W-:Y:S02]  /*5550*/  FMNMX.FTZ R4, R24, R4, !PT ;  /* 0x0000000418047209 */ /* 0x000fe40007810000 */
[----:B------:R-:W-:Y:S02]  /*5560*/  FMNMX.FTZ R0, R150, R3, !PT ;  /* 0x0000000396007209 */ /* 0x000fe40007810000 */
[----:B------:R-:W-:Y:S02]  /*5570*/  FMNMX.FTZ R4, R93, R4, !PT ;  /* 0x000000045d047209 */ /* 0x000fe40007810000 */
[----:B------:R-:W-:-:S02]  /*5580*/  FSEL R144, R27, -INF , !P1 ;  /* 0xff8000001b907808 */ /* 0x000fc40004800000 */
[----:B------:R-:W-:Y:S02]  /*5590*/  FMNMX.FTZ R4, R92, R4, !PT ;  /* 0x000000045c047209 */ /* 0x000fe40007810000 */
[----:B------:R-:W-:Y:S02]  /*55a0*/  ISETP.LT.OR P1, PT, R2, 0x59, P2 ;  /* 0x000000590200780c */ /* 0x000fe40001721670 */
[----:B------:R-:W-:Y:S02]  /*55b0*/  FMNMX.FTZ R4, R95, R4, !PT ;  /* 0x000000045f047209 */ /* 0x000fe40007810000 */
[----:B------:R-:W-:Y:S02]  /*55c0*/  FMNMX.FTZ R0, R200, R0, !PT ;  /* 0x00000000c8007209 */ /* 0x000fe40007810000 */
[----:B------:R-:W-:Y:S02]  /*55d0*/  FMNMX.FTZ R4, R94, R4, !PT ;  /* 0x000000045e047209 */ /* 0x000fe40007810000 */
[----:B------:R-:W-:-:S02]  /*55e0*/  ISETP.LT.OR P0, PT, R2, 0x5a, P0 ;  /* 0x0000005a0200780c */ /* 0x000fc40000701670 */
[----:B------:R-:W-:Y:S02]  /*55f0*/  FMNMX.FTZ R4, R135, R4, !PT ;  /* 0x0000000487047209 */ /* 0x000fe40007810000 */
[----:B------:R-:W-:Y:S02]  /*5600*/  FSEL R143, R58, -INF , !P1 ;  /* 0xff8000003a8f7808 */ /* 0x000fe40004800000 */
[----:B------:R-:W-:Y:S02]  /*5610*/  FMNMX.FTZ R4, R134, R4, !PT ;  /* 0x0000000486047209 */ /* 0x000fe40007810000 */
[----:B------:R-:W-:Y:S02]  /*5620*/  FMNMX.FTZ R0, R196, R0, !PT ;  /* 0x00000000c4007209 */ /* 0x000fe40007810000 */
[----:B------:R-:W-:Y:S02]  /*5630*/  FMNMX.FTZ R4, R137, R4, !PT ;  /* 0x0000000489047209 */ /* 0x000fe40007810000 */
[----:B------:R-:W-:-:S02]  /*5640*/  FSEL R142, R59, -INF , !P0 ;  /* 0xff8000003b8e7808 */ /* 0x000fc40004000000 */
[----:B------:R-:W-:Y:S02]  /*5650*/  FMNMX.FTZ R4, R136, R4, !PT ;  /* 0x0000000488047209 */ /* 0x000fe40007810000 */
[----:B------:R-:W-:Y:S02]  /*5660*/  FMNMX.FTZ R0, R195, R0, !PT ;  /* 0x00000000c3007209 */ /* 0x000fe40007810000 */
[----:B------:R-:W-:-:S04]  /*5670*/  FMNMX.FTZ R4, R147, R4, !PT ;  /* 0x0000000493047209 */ /* 0x000fc80007810000 */
[----:B------:R-:W-:-:S04]  /*5680*/  FMNMX.FTZ R4, R146, R4, !PT ;  /* 0x0000000492047209 */ /* 0x000fc80007810000 */
[----:B------:R-:W-:-:S04]  /*5690*/  FMNMX.FTZ R4, R145, R4, !PT ;  /* 0x0000000491047209 */ /* 0x000fc80007810000 */
[----:B------:R-:W-:Y:S02]  /*56a0*/  FMNMX.FTZ R3, R148, R4, !PT ;  /* 0x0000000494037209 */ /* 0x000fe40007810000 */
[----:B------:R-:W-:Y:S02]  /*56b0*/  FMNMX.FTZ R4, R188, R0, !PT ;  /* 0x00000000bc047209 */ /* 0x000fe40007810000 */
[----:B------:R-:W-:-:S04]  /*56c0*/  FMNMX.FTZ R3, R149, R3, !PT ;  /* 0x0000000395037209 */ /* 0x000fc80007810000 */
[----:B------:R-:W-:-:S04]  /*56d0*/  FMNMX.FTZ R2, R144, R3, !PT ;  /* 0x0000000390027209 */ /* 0x000fc80007810000 */
[----:B------:R-:W-:-:S04]  /*56e0*/  FMNMX.FTZ R2, R143, R2, !PT ;  /* 0x000000028f027209 */ /* 0x000fc80007810000 */
[----:B-12---:R-:W-:Y:S01]  /*56f0*/  FMNMX.FTZ R5, R142, R2, !PT ;  /* 0x000000028e057209 */ /* 0x006fe20007810000 */
[----:B------:R-:W-:Y:S05]  /*5700*/  BRA.DIV ~URZ, `(.L_x_707) ;  /* 0x000117e27f007947 */ /* 0x000fea000b800000 */
[----:B------:R1:W2:Y:S02]  /*5710*/  SHFL.BFLY PT, R0, R4, 0x2, 0x1f ;  /* 0x0c401f0004007f89 */ /* 0x0002a400000e0000 */
.L_x_841:
[----:B-12---:R-:W-:Y:S01]  /*5720*/  FMNMX.FTZ R4, R4, R0, !PT ;  /* 0x0000000004047209 */ /* 0x006fe20007810000 */
[----:B------:R-:W-:Y:S05]  /*5730*/  BRA.DIV ~URZ, `(.L_x_708) ;  /* 0x000118027f007947 */ /* 0x000fea000b800000 */
[----:B------:R-:W1:Y:S04]  /*5740*/  SHFL.BFLY PT, R0, R5, 0x2, 0x1f ;  /* 0x0c401f0005007f89 */ /* 0x000e6800000e0000 */
[----:B------:R-:W2:Y:S01]  /*5750*/  SHFL.BFLY PT, R2, R4, 0x1, 0x1f ;  /* 0x0c201f0004027f89 */ /* 0x000ea200000e0000 */
[----:B-1----:R-:W-:Y:S02]  /*5760*/  FMNMX.FTZ R5, R5, R0, !PT ;  /* 0x0000000005057209 */ /* 0x002fe40007810000 */
[----:B--2---:R-:W-:-:S03]  /*5770*/  FMNMX.FTZ R109, R4, R2, !PT ;  /* 0x00000002046d7209 */ /* 0x004fc60007810000 */
[----:B------:R1:W2:Y:S04]  /*5780*/  SHFL.BFLY PT, R3, R5, 0x1, 0x1f ;  /* 0x0c201f0005037f89 */ /* 0x0002a800000e0000 */
.L_x_842:
        /* <DEDUP_REMOVED lines=8> */
[----:B------:R-:W-:Y:S01]  /*5810*/  MOV R226, c[0x0][0x2c4] ;  /* 0x0000b10000e27a02 */ /* 0x000fe20000000f00 */
[----:B------:R-:W-:-:S02]  /*5820*/  FFMA.FTZ R0, R10, c[0x0][0x2d0], -R2 ;  /* 0x0000b4000a007a23 */ /* 0x000fc40000010802 */
[--C-:B------:R-:W-:Y:S01]  /*5830*/  FFMA.FTZ R3, R21, c[0x0][0x2d0], -R2.reuse ;  /* 0x0000b40015037a23 */ /* 0x100fe20000010802 */
[----:B------:R-:W-:Y:S01]  /*5840*/  LDSM.16.MT88.4 R52, [R189] ;  /* 0x00000000bd34783b */ /* 0x000fe20000004200 */
[----:B------:R2:W-:Y:S01]  /*5850*/  MUFU.EX2 R178, R0 ;  /* 0x0000000000b27308 */ /* 0x0005e20000000800 */
[----:B------:R-:W-:Y:S02]  /*5860*/  ISETP.NE.AND P1, PT, R226, 0x1, PT ;  /* 0x00000001e200780c */ /* 0x000fe40003f25270 */
[----:B------:R-:W-:Y:S04]  /*5870*/  LDSM.16.MT88.4 R56, [R186+0x800] ;  /* 0x00080000ba38783b */ /* 0x000fe80000004200 */
[----:B------:R-:W-:Y:S01]  /*5880*/  LDSM.16.MT88.4 R48, [R185+0x800] ;  /* 0x00080000b930783b */ /* 0x000fe20000004200 */
[----:B------:R3:W-:Y:S03]  /*5890*/  MUFU.EX2 R223, R3 ;  /* 0x0000000300df7308 */ /* 0x0007e60000000800 */
[----:B------:R-:W-:Y:S04]  /*58a0*/  LDSM.16.MT88.4 R64, [R187+0x800] ;  /* 0x00080000bb40783b */ /* 0x000fe80000004200 */
[----:B------:R-:W-:Y:S01]  /*58b0*/  LDSM.16.MT88.4 R60, [R184+0x3000] ;  /* 0x00300000b83c783b */ /* 0x000fe20000004200 */
[----:B--2---:R-:W-:-:S03]  /*58c0*/  FFMA.FTZ R0, R11, c[0x0][0x2d0], -R2 ;  /* 0x0000b4000b007a23 */ /* 0x004fc60000010802 */
[----:B------:R-:W-:Y:S01]  /*58d0*/  LDSM.16.MT88.4 R8, [R184] ;  /* 0x00000000b808783b */ /* 0x000fe20000004200 */
[----:B------:R2:W4:Y:S01]  /*58e0*/  MUFU.EX2 R108, R0 ;  /* 0x00000000006c7308 */ /* 0x0005220000000800 */
[----:B---3--:R-:W-:-:S07]  /*58f0*/  FFMA.FTZ R3, R22, c[0x0][0x2d0], -R2 ;  /* 0x0000b40016037a23 */ /* 0x008fce0000010802 */
[----:B------:R-:W-:Y:S01]  /*5900*/  MUFU.EX2 R221, R3 ;  /* 0x0000000300dd7308 */ /* 0x000fe20000000800 */
[----:B--2---:R-:W-:Y:S02]  /*5910*/  FFMA.FTZ R0, R16, c[0x0][0x2d0], -R2 ;  /* 0x0000b40010007a23 */ /* 0x004fe40000010802 */
[----:B-1--4-:R-:W-:-:S05]  /*5920*/  FADD.FTZ R5, R178, R108 ;  /* 0x0000006cb2057221 */ /* 0x012fca0000010000 */
[----:B------:R1:W2:Y:S02]  /*5930*/  MUFU.EX2 R204, R0 ;  /* 0x0000000000cc7308 */ /* 0x0002a40000000800 */
[----:B-1----:R-:W-:Y:S02]  /*5940*/  FFMA.FTZ R0, R17, c[0x0][0x2d0], -R2 ;  /* 0x0000b40011007a23 */ /* 0x002fe40000010802 */
[----:B--2---:R-:W-:-:S04]  /*5950*/  FADD.FTZ R5, R204, R5 ;  /* 0x00000005cc057221 */ /* 0x004fc80000010000 */
[----:B------:R1:W-:Y:S02]  /*5960*/  MUFU.EX2 R206, R0 ;  /* 0x0000000000ce7308 */ /* 0x0003e40000000800 */
[----:B-1----:R-:W-:-:S06]  /*5970*/  FFMA.FTZ R0, R19, c[0x0][0x2d0], -R2 ;  /* 0x0000b40013007a23 */ /* 0x002fcc0000010802 */
[----:B------:R1:W-:Y:S02]  /*5980*/  MUFU.EX2 R207, R0 ;  /* 0x0000000000cf7308 */ /* 0x0003e40000000800 */
[----:B-1----:R-:W-:Y:S02]  /*5990*/  FFMA.FTZ R0, R20, c[0x0][0x2d0], -R2 ;  /* 0x0000b40014007a23 */ /* 0x002fe40000010802 */
[----:B------:R-:W1:Y:S04]  /*59a0*/  LDSM.16.MT88.4 R20, [R186] ;  /* 0x00000000ba14783b */ /* 0x000e680000004200 */
[----:B------:R2:W-:Y:S02]  /*59b0*/  MUFU.EX2 R222, R0 ;  /* 0x0000000000de7308 */ /* 0x0005e40000000800 */
[----:B--2---:R-:W-:-:S05]  /*59c0*/  FMUL.FTZ R0, R4, c[0x0][0x2d0] ;  /* 0x0000b40004007a20 */ /* 0x004fca0000410000 */
[----:B------:R-:W-:-:S05]  /*59d0*/  FSEL R0, R0, RZ, P0 ;  /* 0x000000ff00007208 */ /* 0x000fca0000000000 */
[----:B------:R-:W-:-:S04]  /*59e0*/  FFMA.FTZ R3, R6, c[0x0][0x2d0], -R0 ;  /* 0x0000b40006037a23 */ /* 0x000fc80000010800 */
[----:B------:R2:W-:Y:S02]  /*59f0*/  MUFU.EX2 R202, R3 ;  /* 0x0000000300ca7308 */ /* 0x0005e40000000800 */
[----:B--2---:R-:W-:Y:S02]  /*5a00*/  FFMA.FTZ R3, R7, c[0x0][0x2d0], -R0 ;  /* 0x0000b40007037a23 */ /* 0x004fe40000010800 */
[----:B------:R-:W-:-:S04]  /*5a10*/  FFMA.FTZ R7, R188, c[0x0][0x2d0], -R2 ;  /* 0x0000b400bc077a23 */ /* 0x000fc80000010802 */
[----:B------:R2:W3:Y:S08]  /*5a20*/  MUFU.EX2 R6, R3 ;  /* 0x0000000300067308 */ /* 0x0004f00000000800 */
[----:B------:R-:W-:Y:S01]  /*5a30*/  MUFU.EX2 R225, R7 ;  /* 0x0000000700e17308 */ /* 0x000fe20000000800 */
[----:B--2---:R-:W-:Y:S01]  /*5a40*/  FFMA.FTZ R3, R12, c[0x0][0x2d0], -R0 ;  /* 0x0000b4000c037a23 */ /* 0x004fe20000010800 */
[----:B------:R-:W-:-:S06]  /*5a50*/  F2FP.PACK_AB R12, R108, R178 ;  /* 0x000000b26c0c723e */ /* 0x000fcc00000000ff */
[----:B------:R2:W-:Y:S02]  /*5a60*/  MUFU.EX2 R203, R3 ;  /* 0x0000000300cb7308 */ /* 0x0005e40000000800 */
[----:B--2---:R-:W-:Y:S01]  /*5a70*/  FFMA.FTZ R3, R13, c[0x0][0x2d0], -R0 ;  /* 0x0000b4000d037a23 */ /* 0x004fe20000010800 */
[----:B---3--:R-:W-:Y:S01]  /*5a80*/  F2FP.PACK_AB R13, R6, R202 ;  /* 0x000000ca060d723e */ /* 0x008fe200000000ff */
[----:B------:R-:W-:-:S04]  /*5a90*/  FADD.FTZ R6, R202, R6 ;  /* 0x00000006ca067221 */ /* 0x000fc80000010000 */
[----:B------:R2:W3:Y:S02]  /*5aa0*/  MUFU.EX2 R205, R3 ;  /* 0x0000000300cd7308 */ /* 0x0004e40000000800 */
[----:B--2---:R-:W-:Y:S01]  /*5ab0*/  FFMA.FTZ R3, R14, c[0x0][0x2d0], -R0 ;  /* 0x0000b4000e037a23 */ /* 0x004fe20000010800 */
[----:B------:R-:W-:-:S05]  /*5ac0*/  F2FP.PACK_AB R14, R206, R204 ;  /* 0x000000ccce0e723e */ /* 0x000fca00000000ff */
[----:B------:R2:W-:Y:S02]  /*5ad0*/  MUFU.EX2 R218, R3 ;  /* 0x0000000300da7308 */ /* 0x0005e40000000800 */
[----:B--2---:R-:W-:Y:S01]  /*5ae0*/  FFMA.FTZ R3, R15, c[0x0][0x2d0], -R0 ;  /* 0x0000b4000f037a23 */ /* 0x004fe20000010800 */
[----:B---3--:R-:W-:-:S05]  /*5af0*/  F2FP.PACK_AB R15, R205, R203 ;  /* 0x000000cbcd0f723e */ /* 0x008fca00000000ff */
[----:B------:R2:W3:Y:S02]  /*5b00*/  MUFU.EX2 R220, R3 ;  /* 0x0000000300dc7308 */ /* 0x0004e40000000800 */
[C---:B-1----:R-:W-:Y:S08]  /*5b10*/  HMMA.16816.F32 R36, R12.reuse, R20, RZ ;  /* 0x000000140c24723c */ /* 0x042ff000000018ff */
[----:B------:R-:W-:Y:S01]  /*5b20*/  HMMA.16816.F32 R44, R12, R10, RZ ;  /* 0x0000000a0c2c723c */ /* 0x000fe200000018ff */
[----:B--2---:R-:W-:-:S06]  /*5b30*/  FFMA.FTZ R3, R18, c[0x0][0x2d0], -R0 ;  /* 0x0000b40012037a23 */ /* 0x004fcc0000010800 */
[----:B------:R-:W-:Y:S01]  /*5b40*/  F2FP.PACK_AB R10, R221, R223 ;  /* 0x000000dfdd0a723e */ /* 0x000fe200000000ff */
[----:B------:R1:W-:Y:S01]  /*5b50*/  MUFU.EX2 R219, R3 ;  /* 0x0000000300db7308 */ /* 0x0003e20000000800 */
[C---:B------:R-:W-:Y:S07]  /*5b60*/  HMMA.16816.F32 R16, R12.reuse, R8, RZ ;  /* 0x000000080c10723c */ /* 0x040fee00000018ff */
[----:B------:R-:W-:Y:S01]  /*5b70*/  F2FP.PACK_AB R8, R222, R207 ;  /* 0x000000cfde08723e */ /* 0x000fe200000000ff */
[----:B------:R-:W-:Y:S01]  /*5b80*/  HMMA.16816.F32 R28, R12, R22, RZ ;  /* 0x000000160c1c723c */ /* 0x000fe200000018ff */
[----:B---3--:R-:W-:Y:S01]  /*5b90*/  F2FP.PACK_AB R9, R220, R218 ;  /* 0x000000dadc09723e */ /* 0x008fe200000000ff */
[----:B-1----:R-:W-:-:S06]  /*5ba0*/  FFMA.FTZ R3, R24, c[0x0][0x2d0], -R0 ;  /* 0x0000b40018037a23 */ /* 0x002fcc0000010800 */
[C---:B------:R-:W-:Y:S01]  /*5bb0*/  HMMA.16816.F32 R20, R12.reuse, R34, RZ ;  /* 0x000000220c14723c */ /* 0x040fe200000018ff */
[----:B------:R-:W1:Y:S07]  /*5bc0*/  MUFU.EX2 R217, R3 ;  /* 0x0000000300d97308 */ /* 0x000e6e0000000800 */
[----:B------:R-:W-:Y:S01]  /*5bd0*/  HMMA.16816.F32 R24, R12, R32, RZ ;  /* 0x000000200c18723c */ /* 0x000fe200000018ff */
[----:B------:R-:W-:Y:S01]  /*5be0*/  LDSM.16.MT88.4 R32, [R186+0x3000] ;  /* 0x00300000ba20783b */ /* 0x000fe20000004200 */
[----:B-1----:R-:W-:Y:S01]  /*5bf0*/  F2FP.PACK_AB R11, R217, R219 ;  /* 0x000000dbd90b723e */ /* 0x002fe200000000ff */
[----:B------:R-:W-:-:S04]  /*5c00*/  FFMA.FTZ R3, R133, c[0x0][0x2d0], -R2 ;  /* 0x0000b40085037a23 */ /* 0x000fc80000010802 */
[----:B------:R1:W-:Y:S02]  /*5c10*/  MUFU.EX2 R179, R3 ;  /* 0x0000000300b37308 */ /* 0x0003e40000000800 */
[----:B------:R-:W-:Y:S08]  /*5c20*/  HMMA.16816.F32 R128, R8, R40, R16 ;  /* 0x000000280880723c */ /* 0x000ff00000001810 */
[----:B------:R-:W-:Y:S01]  /*5c30*/  HMMA.16816.F32 R16, R12, R52, RZ ;  /* 0x000000340c10723c */ /* 0x000fe200000018ff */
[----:B-1----:R-:W-:-:S07]  /*5c40*/  FFMA.FTZ R3, R132, c[0x0][0x2d0], -R2 ;  /* 0x0000b40084037a23 */ /* 0x002fce0000010802 */
[C---:B------:R-:W-:Y:S01]  /*5c50*/  HMMA.16816.F32 R116, R8.reuse, R56, R36 ;  /* 0x000000380874723c */ /* 0x040fe20000001824 */
[----:B------:R-:W1:Y:S01]  /*5c60*/  LDSM.16.MT88.4 R36, [R184+0x3800] ;  /* 0x00380000b824783b */ /* 0x000e620000004200 */
[----:B------:R2:W3:Y:S06]  /*5c70*/  MUFU.EX2 R213, R3 ;  /* 0x0000000300d57308 */ /* 0x0004ec0000000800 */
[C---:B------:R-:W-:Y:S01]  /*5c80*/  HMMA.16816.F32 R100, R8.reuse, R42, R44 ;  /* 0x0000002a0864723c */ /* 0x040fe2000000182c */
[----:B------:R-:W4:Y:S07]  /*5c90*/  LDSM.16.MT88.4 R40, [R185+0x3000] ;  /* 0x00300000b928783b */ /* 0x000f2e0000004200 */
[----:B------:R-:W-:Y:S01]  /*5ca0*/  HMMA.16816.F32 R44, R8, R50, R20 ;  /* 0x00000032082c723c */ /* 0x000fe20000001814 */
[----:B--2---:R-:W-:-:S04]  /*5cb0*/  FFMA.FTZ R3, R111, c[0x0][0x2d0], -R2 ;  /* 0x0000b4006f037a23 */ /* 0x004fc80000010802 */
[----:B------:R2:W-:Y:S03]  /*5cc0*/  MUFU.EX2 R215, R3 ;  /* 0x0000000300d77308 */ /* 0x0005e60000000800 */
[----:B------:R-:W-:Y:S08]  /*5cd0*/  HMMA.16816.F32 R104, R8, R64, R16 ;  /* 0x000000400868723c */ /* 0x000ff00000001810 */
[----:B------:R-:W-:Y:S01]  /*5ce0*/  HMMA.16816.F32 R20, R12, R60, RZ ;  /* 0x0000003c0c14723c */ /* 0x000fe200000018ff */
[----:B--2---:R-:W-:-:S07]  /*5cf0*/  FFMA.FTZ R3, R110, c[0x0][0x2d0], -R2 ;  /* 0x0000b4006e037a23 */ /* 0x004fce0000010802 */
[----:B------:R-:W-:Y:S01]  /*5d00*/  HMMA.16816.F32 R16, R12, R62, RZ ;  /* 0x0000003e0c10723c */ /* 0x000fe200000018ff */
[----:B------:R2:W5:Y:S07]  /*5d10*/  MUFU.EX2 R214, R3 ;  /* 0x0000000300d67308 */ /* 0x00056e0000000800 */
[C---:B------:R-:W-:Y:S08]  /*5d20*/  HMMA.16816.F32 R112, R8.reuse, R48, R24 ;  /* 0x000000300870723c */ /* 0x040ff00000001818 */
[----:B-1----:R-:W-:Y:S01]  /*5d30*/  HMMA.16816.F32 R88, R8, R36, R20 ;  /* 0x000000240858723c */ /* 0x002fe20000001814 */
[----:B--2---:R-:W-:-:S04]  /*5d40*/  FFMA.FTZ R3, R93, c[0x0][0x2d0], -R0 ;  /* 0x0000b4005d037a23 */ /* 0x004fc80000010800 */
[----:B------:R1:W-:Y:S03]  /*5d50*/  MUFU.EX2 R209, R3 ;  /* 0x0000000300d17308 */ /* 0x0003e60000000800 */
[----:B------:R-:W-:Y:S01]  /*5d60*/  HMMA.16816.F32 R80, R8, R38, R16 ;  /* 0x000000260850723c */ /* 0x000fe20000001810 */
[----:B------:R-:W2:Y:S07]  /*5d70*/  LDSM.16.MT88.4 R36, [R185+0x3800] ;  /* 0x00380000b924783b */ /* 0x000eae0000004200 */
[----:B----4-:R-:W-:Y:S01]  /*5d80*/  HMMA.16816.F32 R16, R12, R40, RZ ;  /* 0x000000280c10723c */ /* 0x010fe200000018ff */
[----:B-1----:R-:W-:-:S07]  /*5d90*/  FFMA.FTZ R3, R92, c[0x0][0x2d0], -R0 ;  /* 0x0000b4005c037a23 */ /* 0x002fce0000010800 */
[----:B------:R-:W-:Y:S01]  /*5da0*/  HMMA.16816.F32 R24, R12, R54, RZ ;  /* 0x000000360c18723c */ /* 0x000fe200000018ff */
[----:B------:R1:W4:Y:S07]  /*5db0*/  MUFU.EX2 R210, R3 ;  /* 0x0000000300d27308 */ /* 0x00032e0000000800 */
[----:B------:R-:W-:Y:S01]  /*5dc0*/  HMMA.16816.F32 R96, R8, R58, R28 ;  /* 0x0000003a0860723c */ /* 0x000fe2000000181c */
[----:B------:R-:W3:Y:S07]  /*5dd0*/  LDSM.16.MT88.4 R28, [R186+0x3800] ;  /* 0x00380000ba1c783b */ /* 0x000eee0000004200 */
[----:B------:R-:W-:Y:S01]  /*5de0*/  HMMA.16816.F32 R20, R12, R34, RZ ;  /* 0x000000220c14723c */ /* 0x000fe200000018ff */
[----:B-1----:R-:W-:-:S04]  /*5df0*/  FFMA.FTZ R3, R95, c[0x0][0x2d0], -R0 ;  /* 0x0000b4005f037a23 */ /* 0x002fc80000010800 */
[----:B------:R1:W-:Y:S03]  /*5e00*/  MUFU.EX2 R212, R3 ;  /* 0x0000000300d47308 */ /* 0x0003e60000000800 */
[C---:B------:R-:W-:Y:S08]  /*5e10*/  HMMA.16816.F32 R84, R8.reuse, R66, R24 ;  /* 0x000000420854723c */ /* 0x040ff00000001818 */
[----:B--2---:R-:W-:Y:S01]  /*5e20*/  HMMA.16816.F32 R72, R8, R36, R16 ;  /* 0x000000240848723c */ /* 0x004fe20000001810 */
[----:B------:R-:W2:Y:S01]  /*5e30*/  LDSM.16.MT88.4 R16, [R187+0x3000] ;  /* 0x00300000bb10783b */ /* 0x000ea20000004200 */
[----:B-1----:R-:W-:-:S06]  /*5e40*/  FFMA.FTZ R3, R94, c[0x0][0x2d0], -R0 ;  /* 0x0000b4005e037a23 */ /* 0x002fcc0000010800 */
[----:B------:R-:W-:Y:S01]  /*5e50*/  HMMA.16816.F32 R24, R12, R32, RZ ;  /* 0x000000200c18723c */ /* 0x000fe200000018ff */
[----:B------:R1:W1:Y:S07]  /*5e60*/  MUFU.EX2 R211, R3 ;  /* 0x0000000300d37308 */ /* 0x00026e0000000800 */
[----:B---3--:R-:W-:Y:S08]  /*5e70*/  HMMA.16816.F32 R68, R8, R30, R20 ;  /* 0x0000001e0844723c */ /* 0x008ff00000001814 */
[----:B------:R-:W-:Y:S01]  /*5e80*/  HMMA.16816.F32 R20, R12, R42, RZ ;  /* 0x0000002a0c14723c */ /* 0x000fe200000018ff */
[----:B-1----:R-:W-:-:S04]  /*5e90*/  FFMA.FTZ R3, R141, c[0x0][0x2d0], -R2 ;  /* 0x0000b4008d037a23 */ /* 0x002fc80000010802 */
[----:B------:R1:W-:Y:S03]  /*5ea0*/  MUFU.EX2 R141, R3 ;  /* 0x00000003008d7308 */ /* 0x0003e60000000800 */
[----:B------:R-:W-:Y:S08]  /*5eb0*/  HMMA.16816.F32 R76, R8, R28, R24 ;  /* 0x0000001c084c723c */ /* 0x000ff00000001818 */
[----:B--2---:R-:W-:Y:S01]  /*5ec0*/  HMMA.16816.F32 R24, R12, R16, RZ ;  /* 0x000000100c18723c */ /* 0x004fe200000018ff */
[----:B-1----:R-:W-:-:S07]  /*5ed0*/  FFMA.FTZ R3, R140, c[0x0][0x2d0], -R2 ;  /* 0x0000b4008c037a23 */ /* 0x002fce0000010802 */
[----:B------:R-:W-:Y:S01]  /*5ee0*/  HMMA.16816.F32 R12, R12, R18, RZ ;  /* 0x000000120c0c723c */ /* 0x000fe200000018ff */
[----:B------:R-:W1:Y:S01]  /*5ef0*/  LDSM.16.MT88.4 R16, [R187+0x3800] ;  /* 0x00380000bb10783b */ /* 0x000e620000004200 */
[----:B------:R2:W3:Y:S06]  /*5f00*/  MUFU.EX2 R140, R3 ;  /* 0x00000003008c7308 */ /* 0x0004ec0000000800 */
[----:B------:R-:W-:Y:S01]  /*5f10*/  HMMA.16816.F32 R64, R8, R38, R20 ;  /* 0x000000260840723c */ /* 0x000fe20000001814 */
[----:B--2---:R-:W-:-:S04]  /*5f20*/  FFMA.FTZ R3, R139, c[0x0][0x2d0], -R2 ;  /* 0x0000b4008b037a23 */ /* 0x004fc80000010802 */
[----:B------:R2:W-:Y:S02]  /*5f30*/  MUFU.EX2 R139, R3 ;  /* 0x00000003008b7308 */ /* 0x0005e40000000800 */
[----:B--2---:R-:W-:Y:S01]  /*5f40*/  FFMA.FTZ R3, R138, c[0x0][0x2d0], -R2 ;  /* 0x0000b4008a037a23 */ /* 0x004fe20000010802 */
[C---:B-1----:R-:W-:Y:S05]  /*5f50*/  HMMA.16816.F32 R60, R8.reuse, R16, R24 ;  /* 0x00000010083c723c */ /* 0x042fea0000001818 */
[----:B------:R1:W2:Y:S03]  /*5f60*/  MUFU.EX2 R138, R3 ;  /* 0x00000003008a7308 */ /* 0x0002a60000000800 */
[----:B------:R-:W-:Y:S01]  /*5f70*/  HMMA.16816.F32 R16, R8, R18, R12 ;  /* 0x000000120810723c */ /* 0x000fe2000000180c */
[----:B------:R-:W2:Y:S06]  /*5f80*/  LDSM.16.MT88.4 R12, [R184+0x1000] ;  /* 0x00100000b80c783b */ /* 0x000eac0000004200 */
[----:B------:R-:W-:-:S02]  /*5f90*/  F2FP.PACK_AB R8, R213, R179 ;  /* 0x000000b3d508723e */ /* 0x000fc400000000ff */
[----:B-----5:R-:W-:Y:S01]  /*5fa0*/  F2FP.PACK_AB R10, R214, R215 ;  /* 0x000000d7d60a723e */ /* 0x020fe200000000ff */
[--C-:B-1----:R-:W-:Y:S01]  /*5fb0*/  FFMA.FTZ R3, R135, c[0x0][0x2d0], -R0.reuse ;  /* 0x0000b40087037a23 */ /* 0x102fe20000010800 */
[----:B----4-:R-:W-:Y:S02]  /*5fc0*/  F2FP.PACK_AB R9, R210, R209 ;  /* 0x000000d1d209723e */ /* 0x010fe400000000ff */
[----:B------:R-:W-:Y:S01]  /*5fd0*/  F2FP.PACK_AB R11, R211, R212 ;  /* 0x000000d4d30b723e */ /* 0x000fe200000000ff */
[----:B------:R1:W-:Y:S02]  /*5fe0*/  MUFU.EX2 R135, R3 ;  /* 0x0000000300877308 */ /* 0x0003e40000000800 */
[----:B-1----:R-:W-:-:S06]  /*5ff0*/  FFMA.FTZ R3, R134, c[0x0][0x2d0], -R0 ;  /* 0x0000b40086037a23 */ /* 0x002fcc0000010800 */
[----:B------:R1:W4:Y:S01]  /*6000*/  MUFU.EX2 R134, R3 ;  /* 0x0000000300867308 */ /* 0x0003220000000800 */
[C---:B--2---:R-:W-:Y:S08]  /*6010*/  HMMA.16816.F32 R56, R8.reuse, R12, R128 ;  /* 0x0000000c0838723c */ /* 0x044ff00000001880 */
[----:B------:R-:W-:Y:S01]  /*6020*/  HMMA.16816.F32 R36, R8, R14, R100 ;  /* 0x0000000e0824723c */ /* 0x000fe20000001864 */
[----:B------:R-:W2:Y:S01]  /*6030*/  LDSM.16.MT88.4 R12, [R186+0x1000] ;  /* 0x00100000ba0c783b */ /* 0x000ea20000004200 */
[----:B-1----:R-:W-:-:S04]  /*6040*/  FFMA.FTZ R3, R137, c[0x0][0x2d0], -R0 ;  /* 0x0000b40089037a23 */ /* 0x002fc80000010800 */
[----:B------:R1:W-:Y:S02]  /*6050*/  MUFU.EX2 R137, R3 ;  /* 0x0000000300897308 */ /* 0x0003e40000000800 */
[----:B-1----:R-:W-:-:S06]  /*6060*/  FFMA.FTZ R3, R136, c[0x0][0x2d0], -R0 ;  /* 0x0000b40088037a23 */ /* 0x002fcc0000010800 */
[----:B------:R1:W5:Y:S01]  /*6070*/  MUFU.EX2 R136, R3 ;  /* 0x0000000300887308 */ /* 0x0003620000000800 */
[----:B--2---:R-:W-:Y:S01]  /*6080*/  HMMA.16816.F32 R52, R8, R12, R116 ;  /* 0x0000000c0834723c */ /* 0x004fe20000001874 */
[----:B-1----:R-:W-:-:S06]  /*6090*/  FFMA.FTZ R3, R177, c[0x0][0x2d0], -R2 ;  /* 0x0000b400b1037a23 */ /* 0x002fcc0000010802 */
[----:B------:R1:W2:Y:S01]  /*60a0*/  MUFU.EX2 R111, R3 ;  /* 0x00000003006f7308 */ /* 0x0002a20000000800 */
[----:B------:R-:W-:Y:S01]  /*60b0*/  HMMA.16816.F32 R32, R8, R14, R96 ;  /* 0x0000000e0820723c */ /* 0x000fe20000001860 */
[----:B------:R-:W2:Y:S01]  /*60c0*/  LDSM.16.MT88.4 R12, [R185+0x1000] ;  /* 0x00100000b90c783b */ /* 0x000ea20000004200 */
[----:B-1----:R-:W-:-:S05]  /*60d0*/  FFMA.FTZ R3, R176, c[0x0][0x2d0], -R2 ;  /* 0x0000b400b0037a23 */ /* 0x002fca0000010802 */
[----:B------:R1:W1:Y:S02]  /*60e0*/  MUFU.EX2 R110, R3 ;  /* 0x00000003006e7308 */ /* 0x0002640000000800 */
[----:B-1----:R-:W-:-:S06]  /*60f0*/  FFMA.FTZ R3, R151, c[0x0][0x2d0], -R2 ;  /* 0x0000b40097037a23 */ /* 0x002fcc0000010802 */
[----:B------:R1:W-:Y:S01]  /*6100*/  MUFU.EX2 R133, R3 ;  /* 0x0000000300857308 */ /* 0x0003e20000000800 */
[C---:B--2---:R-:W-:Y:S08]  /*6110*/  HMMA.16816.F32 R48, R8.reuse, R12, R112 ;  /* 0x0000000c0830723c */ /* 0x044ff00000001870 */
[----:B------:R-:W-:Y:S01]  /*6120*/  HMMA.16816.F32 R28, R8, R14, R44 ;  /* 0x0000000e081c723c */ /* 0x000fe2000000182c */
[----:B------:R-:W2:Y:S01]  /*6130*/  LDSM.16.MT88.4 R12, [R187+0x1000] ;  /* 0x00100000bb0c783b */ /* 0x000ea20000004200 */
[----:B-1----:R-:W-:-:S04]  /*6140*/  FFMA.FTZ R3, R150, c[0x0][0x2d0], -R2 ;  /* 0x0000b40096037a23 */ /* 0x002fc80000010802 */
[----:B------:R1:W-:Y:S02]  /*6150*/  MUFU.EX2 R132, R3 ;  /* 0x0000000300847308 */ /* 0x0003e40000000800 */
[----:B-1----:R-:W-:Y:S01]  /*6160*/  FFMA.FTZ R3, R147, c[0x0][0x2d0], -R0 ;  /* 0x0000b40093037a23 */ /* 0x002fe20000010800 */
        /* <DEDUP_REMOVED lines=16> */
[----:B------:R-:W-:Y:S02]  /*6270*/  F2FP.PACK_AB R10, R138, R139 ;  /* 0x0000008b8a0a723e */ /* 0x000fe400000000ff */
[----:B----4-:R-:W-:Y:S02]  /*6280*/  F2FP.PACK_AB R9, R134, R135 ;  /* 0x000000878609723e */ /* 0x010fe400000000ff */
[----:B-----5:R-:W-:-:S07]  /*6290*/  F2FP.PACK_AB R11, R136, R137 ;  /* 0x00000089880b723e */ /* 0x020fce00000000ff */
        /* <DEDUP_REMOVED lines=8> */
[----:B------:R-:W1:Y:S01]  /*6320*/  LDSM.16.MT88.4 R12, [R187+0x1800] ;  /* 0x00180000bb0c783b */ /* 0x000e620000004200 */
[----:B------:R2:W3:Y:S05]  /*6330*/  MUFU.EX2 R30, R3 ;  /* 0x00000003001e7308 */ /* 0x0004ea0000000800 */
[----:B------:R-:W-:-:S06]  /*6340*/  FFMA.FTZ R28, R142, c[0x0][0x2d0], -R0 ;  /* 0x0000b4008e1c7a23 */ /* 0x000fcc0000010800 */
[----:B------:R-:W-:Y:S01]  /*6350*/  MUFU.EX2 R28, R28 ;  /* 0x0000001c001c7308 */ /* 0x000fe20000000800 */
[----:B--2---:R-:W-:-:S07]  /*6360*/  FFMA.FTZ R3, R146, c[0x0][0x2d0], -R0 ;  /* 0x0000b40092037a23 */ /* 0x004fce0000010800 */
[----:B------:R2:W4:Y:S02]  /*6370*/  MUFU.EX2 R29, R3 ;  /* 0x00000003001d7308 */ /* 0x0005240000000800 */
[----:B--2---:R-:W-:Y:S01]  /*6380*/  FFMA.FTZ R3, R145, c[0x0][0x2d0], -R0 ;  /* 0x0000b40091037a23 */ /* 0x004fe20000010800 */
[C---:B-1----:R-:W-:Y:S05]  /*6390*/  HMMA.16816.F32 R92, R8.reuse, R12, R44 ;  /* 0x0000000c085c723c */ /* 0x042fea000000182c */
[----:B------:R1:W2:Y:S03]  /*63a0*/  MUFU.EX2 R108, R3 ;  /* 0x00000003006c7308 */ /* 0x0002a60000000800 */
[----:B------:R-:W-:Y:S01]  /*63b0*/  HMMA.16816.F32 R100, R8, R14, R24 ;  /* 0x0000000e0864723c */ /* 0x000fe20000001818 */
[----:B------:R-:W5:Y:S06]  /*63c0*/  LDSM.16.MT88.4 R12, [R184+0x4800] ;  /* 0x00480000b80c783b */ /* 0x000f6c0000004200 */
[----:B------:R-:W-:-:S02]  /*63d0*/  FFMA.FTZ R26, R200, c[0x0][0x2d0], -R2 ;  /* 0x0000b400c81a7a23 */ /* 0x000fc40000010802 */
[----:B-1----:R-:W-:Y:S02]  /*63e0*/  FFMA.FTZ R3, R148, c[0x0][0x2d0], -R0 ;  /* 0x0000b40094037a23 */ /* 0x002fe40000010800 */
[--C-:B------:R-:W-:Y:S01]  /*63f0*/  FFMA.FTZ R25, R196, c[0x0][0x2d0], -R2.reuse ;  /* 0x0000b400c4197a23 */ /* 0x100fe20000010802 */
[----:B------:R-:W-:Y:S01]  /*6400*/  IADD3 R196, R201, -0x2, RZ ;  /* 0xfffffffec9c47810 */ /* 0x000fe20007ffe0ff */
[----:B------:R1:W-:Y:S01]  /*6410*/  MUFU.EX2 R31, R3 ;  /* 0x00000003001f7308 */ /* 0x0003e20000000800 */
[----:B------:R-:W-:Y:S02]  /*6420*/  FFMA.FTZ R24, R195, c[0x0][0x2d0], -R2 ;  /* 0x0000b400c3187a23 */ /* 0x000fe40000010802 */
[----:B------:R-:W-:Y:S02]  /*6430*/  FADD.FTZ R2, R206, R5 ;  /* 0x00000005ce027221 */ /* 0x000fe40000010000 */
[--C-:B------:R-:W-:Y:S02]  /*6440*/  FFMA.FTZ R5, R144, c[0x0][0x2d0], -R0.reuse ;  /* 0x0000b40090057a23 */ /* 0x100fe40000010800 */
[----:B------:R-:W-:Y:S01]  /*6450*/  FFMA.FTZ R27, R143, c[0x0][0x2d0], -R0 ;  /* 0x0000b4008f1b7a23 */ /* 0x000fe20000010800 */
[----:B------:R-:W2:Y:S01]  /*6460*/  MUFU.EX2 R26, R26 ;  /* 0x0000001a001a7308 */ /* 0x000ea20000000800 */
[----:B-1----:R-:W-:-:S07]  /*6470*/  FADD.FTZ R3, R203, R6 ;  /* 0x00000006cb037221 */ /* 0x002fce0000010000 */
[----:B------:R-:W1:Y:S01]  /*6480*/  MUFU.EX2 R25, R25 ;  /* 0x0000001900197308 */ /* 0x000e620000000800 */
[----:B------:R-:W-:Y:S02]  /*6490*/  FFMA.FTZ R6, R149, c[0x0][0x2d0], -R0 ;  /* 0x0000b40095067a23 */ /* 0x000fe40000010800 */
[----:B------:R-:W-:Y:S02]  /*64a0*/  FADD.FTZ R0, R207, R2 ;  /* 0x00000002cf007221 */ /* 0x000fe40000010000 */
[----:B------:R-:W-:Y:S02]  /*64b0*/  FADD.FTZ R2, R205, R3 ;  /* 0x00000003cd027221 */ /* 0x000fe40000010000 */
[----:B------:R-:W-:Y:S01]  /*64c0*/  FADD.FTZ R0, R222, R0 ;  /* 0x00000000de007221 */ /* 0x000fe20000010000 */
[----:B------:R-:W-:Y:S01]  /*64d0*/  MUFU.EX2 R24, R24 ;  /* 0x0000001800187308 */ /* 0x000fe20000000800 */
[----:B------:R-:W-:Y:S01]  /*64e0*/  FADD.FTZ R2, R218, R2 ;  /* 0x00000002da027221 */ /* 0x000fe20000010000 */
[----:B-----5:R-:W-:Y:S01]  /*64f0*/  HMMA.16816.F32 R80, R8, R12, R40 ;  /* 0x0000000c0850723c */ /* 0x020fe20000001828 */
[----:B------:R-:W-:-:S02]  /*6500*/  FADD.FTZ R0, R223, R0 ;  /* 0x00000000df007221 */ /* 0x000fc40000010000 */
[----:B------:R-:W-:Y:S02]  /*6510*/  FADD.FTZ R2, R220, R2 ;  /* 0x00000002dc027221 */ /* 0x000fe40000010000 */
[----:B------:R-:W-:Y:S01]  /*6520*/  FADD.FTZ R0, R221, R0 ;  /* 0x00000000dd007221 */ /* 0x000fe20000010000 */
[----:B------:R-:W5:Y:S01]  /*6530*/  MUFU.EX2 R6, R6 ;  /* 0x0000000600067308 */ /* 0x000f620000000800 */
[----:B------:R-:W-:Y:S01]  /*6540*/  FADD.FTZ R2, R219, R2 ;  /* 0x00000002db027221 */ /* 0x000fe20000010000 */
[----:B------:R-:W-:Y:S01]  /*6550*/  HMMA.16816.F32 R36, R8, R14, R20 ;  /* 0x0000000e0824723c */ /* 0x000fe20000001814 */
[----:B------:R-:W1:Y:S01]  /*6560*/  LDSM.16.MT88.4 R12, [R186+0x4800] ;  /* 0x00480000ba0c783b */ /* 0x000e620000004200 */
[----:B------:R-:W-:Y:S02]  /*6570*/  FADD.FTZ R3, R179, R0 ;  /* 0x00000000b3037221 */ /* 0x000fe40000010000 */
[----:B------:R-:W-:Y:S01]  /*6580*/  FADD.FTZ R0, R217, R2 ;  /* 0x00000002d9007221 */ /* 0x000fe20000010000 */
[----:B------:R-:W-:Y:S01]  /*6590*/  LDSM.16.MT88.4 R20, [R185+0x2000] ;  /* 0x00200000b914783b */ /* 0x000fe20000004200 */
[----:B------:R5:W1:Y:S01]  /*65a0*/  MUFU.EX2 R7, R5 ;  /* 0x0000000500077308 */ /* 0x000a620000000800 */
[----:B------:R-:W-:-:S02]  /*65b0*/  FADD.FTZ R2, R213, R3 ;  /* 0x00000003d5027221 */ /* 0x000fc40000010000 */
[----:B------:R-:W-:Y:S02]  /*65c0*/  FADD.FTZ R0, R209, R0 ;  /* 0x00000000d1007221 */ /* 0x000fe40000010000 */
[----:B------:R-:W-:Y:S02]  /*65d0*/  FADD.FTZ R2, R215, R2 ;  /* 0x00000002d7027221 */ /* 0x000fe40000010000 */
[----:B------:R-:W-:Y:S01]  /*65e0*/  FADD.FTZ R0, R210, R0 ;  /* 0x00000000d2007221 */ /* 0x000fe20000010000 */
[----:B------:R-:W1:Y:S01]  /*65f0*/  MUFU.EX2 R27, R27 ;  /* 0x0000001b001b7308 */ /* 0x000e620000000800 */
[----:B------:R-:W-:Y:S02]  /*6600*/  FADD.FTZ R2, R214, R2 ;  /* 0x00000002d6027221 */ /* 0x000fe40000010000 */
[----:B------:R-:W-:Y:S02]  /*6610*/  FADD.FTZ R0, R212, R0 ;  /* 0x00000000d4007221 */ /* 0x000fe40000010000 */
[----:B------:R-:W-:-:S02]  /*6620*/  FADD.FTZ R2, R141, R2 ;  /* 0x000000028d027221 */ /* 0x000fc40000010000 */
[----:B------:R-:W-:Y:S02]  /*6630*/  FADD.FTZ R0, R211, R0 ;  /* 0x00000000d3007221 */ /* 0x000fe40000010000 */
[----:B------:R-:W-:Y:S02]  /*6640*/  FADD.FTZ R2, R140, R2 ;  /* 0x000000028c027221 */ /* 0x000fe40000010000 */
[----:B------:R-:W-:Y:S02]  /*6650*/  FADD.FTZ R0, R135, R0 ;  /* 0x0000000087007221 */ /* 0x000fe40000010000 */
[----:B------:R-:W-:Y:S02]  /*6660*/  FADD.FTZ R2, R139, R2 ;  /* 0x000000028b027221 */ /* 0x000fe40000010000 */
[----:B------:R-:W-:Y:S02]  /*6670*/  FADD.FTZ R0, R134, R0 ;  /* 0x0000000086007221 */ /* 0x000fe40000010000 */
[----:B------:R-:W-:-:S02]  /*6680*/  FADD.FTZ R2, R138, R2 ;  /* 0x000000028a027221 */ /* 0x000fc40000010000 */
[----:B------:R-:W-:Y:S02]  /*6690*/  FADD.FTZ R0, R137, R0 ;  /* 0x0000000089007221 */ /* 0x000fe40000010000 */
[----:B------:R-:W-:Y:S02]  /*66a0*/  FADD.FTZ R2, R111, R2 ;  /* 0x000000026f027221 */ /* 0x000fe40000010000 */
[----:B------:R-:W-:Y:S02]  /*66b0*/  FADD.FTZ R0, R136, R0 ;  /* 0x0000000088007221 */ /* 0x000fe40000010000 */
[----:B------:R-:W-:Y:S01]  /*66c0*/  FADD.FTZ R2, R110, R2 ;  /* 0x000000026e027221 */ /* 0x000fe20000010000 */
[----:B-1----:R-:W-:Y:S01]  /*66d0*/  HMMA.16816.F32 R128, R8, R12, R76 ;  /* 0x0000000c0880723c */ /* 0x002fe2000000184c */
[----:B---3--:R-:W-:Y:S02]  /*66e0*/  FADD.FTZ R0, R30, R0 ;  /* 0x000000001e007221 */ /* 0x008fe40000010000 */
[----:B------:R-:W-:-:S02]  /*66f0*/  FADD.FTZ R2, R133, R2 ;  /* 0x0000000285027221 */ /* 0x000fc40000010000 */
[----:B----4-:R-:W-:Y:S02]  /*6700*/  FADD.FTZ R0, R29, R0 ;  /* 0x000000001d007221 */ /* 0x010fe40000010000 */
[----:B------:R-:W-:Y:S01]  /*6710*/  FADD.FTZ R2, R132, R2 ;  /* 0x0000000284027221 */ /* 0x000fe20000010000 */
[----:B------:R-:W-:Y:S01]  /*6720*/  HMMA.16816.F32 R96, R8, R14, R68 ;  /* 0x0000000e0860723c */ /* 0x000fe20000001844 */
[----:B------:R-:W1:Y:S01]  /*6730*/  LDSM.16.MT88.4 R12, [R185+0x4800] ;  /* 0x00480000b90c783b */ /* 0x000e620000004200 */
[----:B--2---:R-:W-:Y:S02]  /*6740*/  FADD.FTZ R0, R108, R0 ;  /* 0x000000006c007221 */ /* 0x004fe40000010000 */
[----:B------:R-:W-:Y:S02]  /*6750*/  FADD.FTZ R2, R26, R2 ;  /* 0x000000021a027221 */ /* 0x000fe40000010000 */
[----:B------:R-:W-:Y:S02]  /*6760*/  FADD.FTZ R0, R31, R0 ;  /* 0x000000001f007221 */ /* 0x000fe40000010000 */
[----:B------:R-:W-:-:S02]  /*6770*/  FADD.FTZ R3, R25, R2 ;  /* 0x0000000219037221 */ /* 0x000fc40000010000 */
[----:B-----5:R-:W-:Y:S01]  /*6780*/  FADD.FTZ R5, R6, R0 ;  /* 0x0000000006057221 */ /* 0x020fe20000010000 */
[----:B------:R-:W-:Y:S01]  /*6790*/  MOV R0, R243 ;  /* 0x000000f300007202 */ /* 0x000fe20000000f00 */
[----:B------:R-:W-:Y:S02]  /*67a0*/  FADD.FTZ R3, R24, R3 ;  /* 0x0000000318037221 */ /* 0x000fe40000010000 */
[----:B------:R-:W-:-:S04]  /*67b0*/  FADD.FTZ R2, R7, R5 ;  /* 0x0000000507027221 */ /* 0x000fc80000010000 */
[----:B------:R-:W-:-:S04]  /*67c0*/  FADD.FTZ R2, R27, R2 ;  /* 0x000000021b027221 */ /* 0x000fc80000010000 */
[----:B------:R-:W-:Y:S01]  /*67d0*/  FADD.FTZ R226, R28, R2 ;  /* 0x000000021ce27221 */ /* 0x000fe20000010000 */
[C---:B-1----:R-:W-:Y:S01]  /*67e0*/  HMMA.16816.F32 R48, R8.reuse, R12, R72 ;  /* 0x0000000c0830723c */ /* 0x042fe20000001848 */
[----:B------:R-:W-:Y:S07]  /*67f0*/  LDSM.16.MT88.4 R72, [R186+0x2800] ;  /* 0x00280000ba48783b */ /* 0x000fee0000004200 */
[----:B------:R-:W-:Y:S01]  /*6800*/  HMMA.16816.F32 R44, R8, R14, R64 ;  /* 0x0000000e082c723c */ /* 0x000fe20000001840 */
[----:B------:R-:W1:Y:S06]  /*6810*/  LDSM.16.MT88.4 R12, [R187+0x4800] ;  /* 0x00480000bb0c783b */ /* 0x000e6c0000004200 */
[----:B------:R-:W-:-:S02]  /*6820*/  F2FP.PACK_AB R64, R25, R26 ;  /* 0x0000001a1940723e */ /* 0x000fc400000000ff */
[C---:B------:R-:W-:Y:S01]  /*6830*/  F2FP.PACK_AB R66, R225.reuse, R24 ;  /* 0x00000018e142723e */ /* 0x040fe200000000ff */
[----:B------:R-:W-:Y:S01]  /*6840*/  FADD.FTZ R225, R225, R3 ;  /* 0x00000003e1e17221 */ /* 0x000fe20000010000 */
[----:B------:R-:W-:Y:S01]  /*6850*/  F2FP.PACK_AB R65, R7, R6 ;  /* 0x000000060741723e */ /* 0x000fe200000000ff */
[----:B------:R-:W-:Y:S01]  /*6860*/  @P1 IMAD.HI.U32 R6, R243, c[0x0][0x2c8], RZ ;  /* 0x0000b200f3061a27 */ /* 0x000fe200078e00ff */
[----:B------:R-:W-:-:S04]  /*6870*/  F2FP.PACK_AB R67, R28, R27 ;  /* 0x0000001b1c43723e */ /* 0x000fc800000000ff */
[----:B------:R-:W-:Y:S02]  /*6880*/  @P1 SHF.R.U32.HI R0, RZ, c[0x0][0x2cc], R6 ;  /* 0x0000b300ff001a19 */ /* 0x000fe40000011606 */
[----:B------:R-:W-:Y:S02]  /*6890*/  ISETP.GE.AND P1, PT, R249, 0x1, PT ;  /* 0x00000001f900780c */ /* 0x000fe40003f26270 */
[----:B------:R-:W-:-:S04]  /*68a0*/  IADD3 R0, R224, R0, RZ ;  /* 0x00000000e0007210 */ /* 0x000fc80007ffe0ff */
[----:B------:R-:W-:Y:S01]  /*68b0*/  IADD3 R3, R0, c[0x0][0x328], RZ ;  /* 0x0000ca0000037a10 */ /* 0x000fe20007ffe0ff */
[C---:B-1----:R-:W-:Y:S01]  /*68c0*/  HMMA.16816.F32 R32, R8.reuse, R14, R16 ;  /* 0x0000000e0820723c */ /* 0x042fe20000001810 */
[----:B------:R-:W1:Y:S07]  /*68d0*/  LDSM.16.MT88.4 R16, [R184+0x2000] ;  /* 0x00200000b810783b */ /* 0x000e6e0000004200 */
[----:B------:R-:W-:Y:S01]  /*68e0*/  HMMA.16816.F32 R40, R8, R12, R60 ;  /* 0x0000000c0828723c */ /* 0x000fe2000000183c */
[----:B------:R-:W2:Y:S06]  /*68f0*/  LDSM.16.MT88.4 R12, [R186+0x2000] ;  /* 0x00200000ba0c783b */ /* 0x000eac0000004200 */
[----:B------:R-:W-:-:S02]  /*6900*/  F2FP.PACK_AB R8, R110, R111 ;  /* 0x0000006f6e08723e */ /* 0x000fc400000000ff */
[----:B------:R-:W-:Y:S02]  /*6910*/  F2FP.PACK_AB R10, R132, R133 ;  /* 0x00000085840a723e */ /* 0x000fe400000000ff */
[----:B------:R-:W-:Y:S02]  /*6920*/  F2FP.PACK_AB R9, R29, R30 ;  /* 0x0000001e1d09723e */ /* 0x000fe400000000ff */
[----:B------:R-:W-:-:S07]  /*6930*/  F2FP.PACK_AB R11, R31, R108 ;  /* 0x0000006c1f0b723e */ /* 0x000fce00000000ff */
[C---:B------:R-:W-:Y:S01]  /*6940*/  HMMA.16816.F32 R76, R8.reuse, R20, R112 ;  /* 0x00000014084c723c */ /* 0x040fe20000001870 */
[----:B------:R-:W3:Y:S07]  /*6950*/  LDSM.16.MT88.4 R112, [R184+0x2800] ;  /* 0x00280000b870783b */ /* 0x000eee0000004200 */
[C---:B------:R-:W-:Y:S01]  /*6960*/  HMMA.16816.F32 R60, R8.reuse, R22, R104 ;  /* 0x00000016083c723c */ /* 0x040fe20000001868 */
[----:B------:R-:W4:Y:S04]  /*6970*/  LDSM.16.MT88.4 R20, [R186+0x5000] ;  /* 0x00500000ba14783b */ /* 0x000f280000004200 */
[----:B------:R-:W-:Y:S03]  /*6980*/  LDSM.16.MT88.4 R104, [R186+0x5800] ;  /* 0x00580000ba68783b */ /* 0x000fe60000004200 */
[C---:B-1----:R-:W-:Y:S08]  /*6990*/  HMMA.16816.F32 R116, R8.reuse, R16, R116 ;  /* 0x000000100874723c */ /* 0x042ff00000001874 */
[C---:B------:R-:W-:Y:S01]  /*69a0*/  HMMA.16816.F32 R52, R8.reuse, R18, R88 ;  /* 0x000000120834723c */ /* 0x040fe20000001858 */
[----:B------:R-:W1:Y:S04]  /*69b0*/  LDSM.16.MT88.4 R16, [R187+0x2000] ;  /* 0x00200000bb10783b */ /* 0x000e680000004200 */
[----:B------:R-:W-:Y:S03]  /*69c0*/  LDSM.16.MT88.4 R88, [R187+0x2800] ;  /* 0x00280000bb58783b */ /* 0x000fe60000004200 */
[C---:B--2---:R-:W-:Y:S08]  /*69d0*/  HMMA.16816.F32 R68, R8.reuse, R12, R84 ;  /* 0x0000000c0844723c */ /* 0x044ff00000001854 */
[----:B------:R-:W-:Y:S01]  /*69e0*/  HMMA.16816.F32 R56, R8, R14, R56 ;  /* 0x0000000e0838723c */ /* 0x000fe20000001838 */
[----:B------:R-:W2:Y:S07]  /*69f0*/  LDSM.16.MT88.4 R12, [R184+0x5000] ;  /* 0x00500000b80c783b */ /* 0x000eae0000004200 */
[----:B---3--:R-:W-:Y:S08]  /*6a00*/  HMMA.16816.F32 R116, R64, R112, R116 ;  /* 0x000000704074723c */ /* 0x008ff00000001874 */
[----:B----4-:R-:W-:Y:S08]  /*6a10*/  HMMA.16816.F32 R128, R8, R20, R128 ;  /* 0x000000140880723c */ /* 0x010ff00000001880 */
[----:B------:R-:W-:Y:S08]  /*6a20*/  HMMA.16816.F32 R68, R64, R72, R68 ;  /* 0x000000484044723c */ /* 0x000ff00000001844 */
[C---:B-1----:R-:W-:Y:S08]  /*6a30*/  HMMA.16816.F32 R84, R8.reuse, R16, R92 ;  /* 0x000000100854723c */ /* 0x042ff0000000185c */
[C---:B------:R-:W-:Y:S01]  /*6a40*/  HMMA.16816.F32 R100, R8.reuse, R18, R100 ;  /* 0x000000120864723c */ /* 0x040fe20000001864 */
[----:B------:R-:W1:Y:S07]  /*6a50*/  LDSM.16.MT88.4 R16, [R185+0x5000] ;  /* 0x00500000b910783b */ /* 0x000e6e0000004200 */
[C---:B--2---:R-:W-:Y:S01]  /*6a60*/  HMMA.16816.F32 R92, R8.reuse, R12, R80 ;  /* 0x0000000c085c723c */ /* 0x044fe20000001850 */
[----:B------:R-:W-:Y:S07]  /*6a70*/  LDSM.16.MT88.4 R80, [R185+0x2800] ;  /* 0x00280000b950783b */ /* 0x000fee0000004200 */
[C---:B------:R-:W-:Y:S01]  /*6a80*/  HMMA.16816.F32 R36, R8.reuse, R14, R36 ;  /* 0x0000000e0824723c */ /* 0x040fe20000001824 */
[----:B------:R-:W2:Y:S07]  /*6a90*/  LDSM.16.MT88.4 R12, [R187+0x5000] ;  /* 0x00500000bb0c783b */ /* 0x000eae0000004200 */
[----:B------:R-:W-:Y:S01]  /*6aa0*/  HMMA.16816.F32 R20, R8, R22, R96 ;  /* 0x000000160814723c */ /* 0x000fe20000001860 */
[----:B------:R-:W3:Y:S07]  /*6ab0*/  LDSM.16.MT88.4 R96, [R184+0x5800] ;  /* 0x00580000b860783b */ /* 0x000eee0000004200 */
[C---:B------:R-:W-:Y:S01]  /*6ac0*/  HMMA.16816.F32 R72, R64.reuse, R74, R56 ;  /* 0x0000004a4048723c */ /* 0x040fe20000001838 */
[----:B------:R-:W4:Y:S07]  /*6ad0*/  LDSM.16.MT88.4 R56, [R185+0x5800] ;  /* 0x00580000b938783b */ /* 0x000f2e0000004200 */
[----:B------:R-:W-:Y:S08]  /*6ae0*/  HMMA.16816.F32 R84, R64, R88, R84 ;  /* 0x000000584054723c */ /* 0x000ff00000001854 */
[C---:B-1----:R-:W-:Y:S08]  /*6af0*/  HMMA.16816.F32 R48, R8.reuse, R16, R48 ;  /* 0x000000100830723c */ /* 0x042ff00000001830 */
[C---:B------:R-:W-:Y:S08]  /*6b00*/  HMMA.16816.F32 R44, R8.reuse, R18, R44 ;  /* 0x00000012082c723c */ /* 0x040ff0000000182c */
[C---:B--2---:R-:W-:Y:S08]  /*6b10*/  HMMA.16816.F32 R40, R8.reuse, R12, R40 ;  /* 0x0000000c0828723c */ /* 0x044ff00000001828 */
[----:B------:R-:W-:Y:S01]  /*6b20*/  HMMA.16816.F32 R32, R8, R14, R32 ;  /* 0x0000000e0820723c */ /* 0x000fe20000001820 */
[----:B------:R-:W1:Y:S07]  /*6b30*/  LDSM.16.MT88.4 R8, [R187+0x5800] ;  /* 0x00580000bb08783b */ /* 0x000e6e0000004200 */
[C---:B------:R-:W-:Y:S08]  /*6b40*/  HMMA.16816.F32 R112, R64.reuse, R114, R52 ;  /* 0x000000724070723c */ /* 0x040ff00000001834 */
[C---:B------:R-:W-:Y:S08]  /*6b50*/  HMMA.16816.F32 R76, R64.reuse, R80, R76 ;  /* 0x00000050404c723c */ /* 0x040ff0000000184c */
[C---:B------:R-:W-:Y:S08]  /*6b60*/  HMMA.16816.F32 R88, R64.reuse, R90, R100 ;  /* 0x0000005a4058723c */ /* 0x040ff00000001864 */
[C---:B------:R-:W-:Y:S08]  /*6b70*/  HMMA.16816.F32 R80, R64.reuse, R82, R60 ;  /* 0x000000524050723c */ /* 0x040ff0000000183c */
[C---:B---3--:R-:W-:Y:S08]  /*6b80*/  HMMA.16816.F32 R92, R64.reuse, R96, R92 ;  /* 0x00000060405c723c */ /* 0x048ff0000000185c */
[C---:B------:R-:W-:Y:S08]  /*6b90*/  HMMA.16816.F32 R100, R64.reuse, R104, R128 ;  /* 0x000000684064723c */ /* 0x040ff00000001880 */
[C---:B----4-:R-:W-:Y:S08]  /*6ba0*/  HMMA.16816.F32 R52, R64.reuse, R56, R48 ;  /* 0x000000384034723c */ /* 0x050ff00000001830 */
[C---:B------:R-:W-:Y:S08]  /*6bb0*/  HMMA.16816.F32 R96, R64.reuse, R98, R36 ;  /* 0x000000624060723c */ /* 0x040ff00000001824 */
[C---:B------:R-:W-:Y:S08]  /*6bc0*/  HMMA.16816.F32 R104, R64.reuse, R106, R20 ;  /* 0x0000006a4068723c */ /* 0x040ff00000001814 */
[C---:B------:R-:W-:Y:S08]  /*6bd0*/  HMMA.16816.F32 R56, R64.reuse, R58, R44 ;  /* 0x0000003a4038723c */ /* 0x040ff0000000182c */
[C---:B-1----:R-:W-:Y:S08]  /*6be0*/  HMMA.16816.F32 R60, R64.reuse, R8, R40 ;  /* 0x00000008403c723c */ /* 0x042ff00000001828 */
[----:B------:R-:W-:Y:S01]  /*6bf0*/  HMMA.16816.F32 R64, R64, R10, R32 ;  /* 0x0000000a4040723c */ /* 0x000fe20000001820 */
[----:B------:R-:W-:Y:S07]  /*6c00*/  @!P1 BRA `(.L_x_709) ;  /* 0x0000013000009947 */ /* 0x000fee0003800000 */
[C---:B------:R-:W-:Y:S01]  /*6c10*/  ISETP.GT.AND P0, PT, R0.reuse, RZ, PT ;  /* 0x000000ff0000720c */ /* 0x040fe20003f04270 */
[----:B------:R-:W-:Y:S01]  /*6c20*/  BSSY B0, `(.L_x_710) ;  /* 0x000000e000007945 */ /* 0x000fe20003800000 */
[----:B------:R-:W-:-:S11]  /*6c30*/  IADD3 R2, R0, -0x1, RZ ;  /* 0xffffffff00027810 */ /* 0x000fd60007ffe0ff */
[----:B------:R-:W-:Y:S05]  /*6c40*/  @P0 BRA `(.L_x_711) ;  /* 0x0000007000000947 */ /* 0x000fea0003800000 */
[----:B------:R-:W-:Y:S02]  /*6c50*/  IMAD.MOV.U32 R2, RZ, RZ, 0x1 ;  /* 0x00000001ff027424 */ /* 0x000fe400078e00ff */
[----:B------:R-:W-:-:S03]  /*6c60*/  IMAD.MOV R0, RZ, RZ, -R0 ;  /* 0x000000ffff007224 */ /* 0x000fc600078e0a00 */
[----:B------:R-:W-:-:S13]  /*6c70*/  ISETP.NE.AND P0, PT, R2, c[0x0][0x32c], PT ;  /* 0x0000cb0002007a0c */ /* 0x000fda0003f05270 */
[----:B------:R-:W-:-:S05]  /*6c80*/  @P0 IMAD.HI.U32 R2, R0, c[0x0][0x330], RZ ;  /* 0x0000cc0000020a27 */ /* 0x000fca00078e00ff */
[----:B------:R-:W-:-:S04]  /*6c90*/  @P0 SHF.R.U32.HI R0, RZ, c[0x0][0x334], R2 ;  /* 0x0000cd00ff000a19 */ /* 0x000fc80000011602 */
[----:B------:R-:W-:Y:S01]  /*6ca0*/  LOP3.LUT R2, RZ, R0, RZ, 0x33, !PT ;  /* 0x00000000ff027212 */ /* 0x000fe200078e33ff */
[----:B------:R-:W-:Y:S05]  /*6cb0*/  BRA `(.L_x_712) ;  /* 0x0000004000007947 */ /* 0x000fea0003800000 */
.L_x_711:
[----:B------:R-:W-:-:S04]  /*6cc0*/  MOV R0, 0x1 ;  /* 0x0000000100007802 */ /* 0x000fc80000000f00 */
[----:B------:R-:W-:-:S13]  /*6cd0*/  ISETP.NE.AND P0, PT, R0, c[0x0][0x32c], PT ;  /* 0x0000cb0000007a0c */ /* 0x000fda0003f05270 */
[----:B------:R-:W-:-:S05]  /*6ce0*/  @P0 IMAD.HI.U32 R0, R2, c[0x0][0x330], RZ ;  /* 0x0000cc0002000a27 */ /* 0x000fca00078e00ff */
[----:B------:R-:W-:Y:S02]  /*6cf0*/  @P0 SHF.R.U32.HI R2, RZ, c[0x0][0x334], R0 ;  /* 0x0000cd00ff020a19 */ /* 0x000fe40000011600 */
.L_x_712:
[----:B------:R-:W-:Y:S05]  /*6d00*/  BSYNC B0 ;  /* 0x0000000000007941 */ /* 0x000fea0003800000 */
.L_x_710:
[----:B------:R-:W-:-:S05]  /*6d10*/  MOV R0, c[0x0][0x32c] ;  /* 0x0000cb0000007a02 */ /* 0x000fca0000000f00 */
[----:B------:R-:W-:-:S05]  /*6d20*/  IMAD R2, R2, R0, c[0x0][0x32c] ;  /* 0x0000cb0002027624 */ /* 0x000fca00078e0200 */
[----:B------:R-:W-:-:S05]  /*6d30*/  IMNMX R3, R3, R2, PT ;  /* 0x0000000203037217 */ /* 0x000fca0003800200 */
.L_x_709:
[----:B------:R-:W-:-:S05]  /*6d40*/  IMAD.HI R3, R3, 0x2aaaaaab, RZ ;  /* 0x2aaaaaab03037827 */ /* 0x000fca00078e02ff */
[----:B------:R-:W-:-:S04]  /*6d50*/  SHF.R.U32.HI R0, RZ, 0x1f, R3 ;  /* 0x0000001fff007819 */ /* 0x000fc80000011603 */
[----:B------:R-:W-:-:S04]  /*6d60*/  LEA.HI.SX32 R3, R3, R0, 0x1c ;  /* 0x0000000003037211 */ /* 0x000fc800078fe2ff */
[----:B------:R-:W-:-:S04]  /*6d70*/  IMNMX R232, R228, R3, !PT ;  /* 0x00000003e4e87217 */ /* 0x000fc80007800200 */
[----:B------:R-:W-:-:S13]  /*6d80*/  ISETP.GE.AND P0, PT, R196, R232, PT ;  /* 0x000000e8c400720c */ /* 0x000fda0003f06270 */
[----:B------:R-:W-:Y:S05]  /*6d90*/  @!P0 BRA `(.L_x_713) ;  /* 0x000041b000008947 */ /* 0x000fea0003800000 */
[----:B------:R-:W-:Y:S02]  /*6da0*/  MOV R111, R4 ;  /* 0x00000004006f7202 */ /* 0x000fe40000000f00 */
[----:B------:R-:W-:Y:S02]  /*6db0*/  MOV R110, R109 ;  /* 0x0000006d006e7202 */ /* 0x000fe40000000f00 */
.L_x_734:
[----:B------:R-:W-:Y:S04]  /*6dc0*/  DEPBAR.LE SB0, 0x0 ;  /* 0x000080000000791a */ /* 0x000fe80000000000 */
[----:B------:R-:W-:Y:S01]  /*6dd0*/  WARPSYNC 0xffffffff ;  /* 0xffffffff00007948 */ /* 0x000fe20003800000 */
[----:B------:R-:W-:Y:S01]  /*6de0*/  BAR.SYNC.DEFER_BLOCKING 0x0 ;  /* 0x0000000000007b1d */ /* 0x000fe20000010000 */
[----:B------:R-:W-:Y:S05]  /*6df0*/  ISETP.GT.AND P0, PT, R228, R196, PT ;  /* 0x000000c4e400720c */ /* 0x000fea0003f04270 */
[----:B------:R1:W2:Y:S01]  /*6e00*/  LDSM.16.M88.4 R8, [R181] ;  /* 0x00000000b508783b */ /* 0x0002a20000000200 */
[----:B------:R-:W-:Y:S03]  /*6e10*/  BSSY B0, `(.L_x_714) ;  /* 0x000004a000007945 */ /* 0x000fe60003800000 */
[----:B------:R1:W3:Y:S04]  /*6e20*/  LDSM.16.M88.4 R16, [R181+0x800] ;  /* 0x00080000b510783b */ /* 0x0002e80000000200 */
[----:B------:R1:W4:Y:S04]  /*6e30*/  LDSM.16.M88.4 R24, [R181+0x1000] ;  /* 0x00100000b518783b */ /* 0x0003280000000200 */
        /* <DEDUP_REMOVED lines=8> */
[----:B------:R1:W1:Y:S01]  /*6ec0*/  LDSM.16.M88.4 R148, [R180+0x2800] ;  /* 0x00280000b494783b */ /* 0x0002620000000200 */
[----:B------:R-:W-:-:S05]  /*6ed0*/  @P0 BRA `(.L_x_715) ;  /* 0x000003d000000947 */ /* 0x000fca0003800000 */
[C---:B--23--:R-:W-:Y:S01]  /*6ee0*/  IMAD.WIDE.U32 R2, R199.reuse, c[0x0][0x208], RZ ;  /* 0x00008200c7027a25 */ /* 0x04cfe200078e00ff */
[----:B------:R-:W-:Y:S02]  /*6ef0*/  SHF.R.S32.HI R0, RZ, 0x1f, R199 ;  /* 0x0000001fff007819 */ /* 0x000fe400000114c7 */
[----:B------:R-:W-:Y:S01]  /*6f00*/  SHF.R.S32.HI R4, RZ, 0x1f, R198 ;  /* 0x0000001fff047819 */ /* 0x000fe200000114c6 */
[----:B------:R-:W-:Y:S01]  /*6f10*/  IMAD.SHL.U32 R15, R216, 0x2, RZ ;  /* 0x00000002d80f7824 */ /* 0x000fe200078e00ff */
[----:B------:R-:W-:Y:S01]  /*6f20*/  SHF.R.S32.HI R6, RZ, 0x1f, R216 ;  /* 0x0000001fff067819 */ /* 0x000fe200000114d8 */
[----:B------:R-:W-:Y:S01]  /*6f30*/  IMAD R0, R0, c[0x0][0x208], RZ ;  /* 0x0000820000007a24 */ /* 0x000fe200078e02ff */
[----:B------:R-:W-:Y:S01]  /*6f40*/  SHF.R.S32.HI R5, RZ, 0x1f, R208 ;  /* 0x0000001fff057819 */ /* 0x000fe200000114d0 */
[----:B------:R-:W-:Y:S01]  /*6f50*/  IMAD R4, R4, c[0x0][0x218], RZ ;  /* 0x0000860004047a24 */ /* 0x000fe200078e02ff */
[----:B------:R-:W-:Y:S01]  /*6f60*/  SHF.L.U64.HI R6, R216, 0x1, R6 ;  /* 0x00000001d8067819 */ /* 0x000fe20000010206 */
[----:B------:R-:W-:Y:S01]  /*6f70*/  IMAD R0, R199, c[0x0][0x20c], R0 ;  /* 0x00008300c7007a24 */ /* 0x000fe200078e0200 */
[----:B------:R-:W-:Y:S01]  /*6f80*/  SHF.L.U64.HI R5, R208, 0x1, R5 ;  /* 0x00000001d0057819 */ /* 0x000fe20000010205 */
[----:B------:R-:W-:Y:S02]  /*6f90*/  IMAD R4, R198, c[0x0][0x21c], R4 ;  /* 0x00008700c6047a24 */ /* 0x000fe400078e0204 */
[----:B------:R-:W-:Y:S02]  /*6fa0*/  IMAD.IADD R3, R3, 0x1, R0 ;  /* 0x0000000103037824 */ /* 0x000fe400078e0200 */
[----:B------:R-:W-:Y:S02]  /*6fb0*/  IMAD.SHL.U32 R14, R208, 0x2, RZ ;  /* 0x00000002d00e7824 */ /* 0x000fe400078e00ff */
[----:B------:R-:W-:Y:S05]  /*6fc0*/  IMAD.WIDE.U32 R2, R198, c[0x0][0x218], R2 ;  /* 0x00008600c6027a25 */ /* 0x000fea00078e0002 */
[----:B------:R-:W-:Y:S04]  /*6fd0*/  IADD3 R0, P0, R238, R2, RZ ;  /* 0x00000002ee007210 */ /* 0x000fe80007f1e0ff */
[----:B------:R-:W-:Y:S02]  /*6fe0*/  IADD3.X R2, R242, R3, R4, P0, !PT ;  /* 0x00000003f2027210 */ /* 0x000fe400007fe404 */
[C---:B------:R-:W-:Y:S04]  /*6ff0*/  LEA R4, P0, R0.reuse, c[0x0][0x1f8], 0x1 ;  /* 0x00007e0000047a11 */ /* 0x040fe800078008ff */
[----:B------:R-:W-:Y:S01]  /*7000*/  LEA.HI.X R0, R0, c[0x0][0x1fc], R2, 0x1, P0 ;  /* 0x00007f0000007a11 */ /* 0x000fe200000f0c02 */
[----:B------:R-:W-:-:S06]  /*7010*/  BRA.DIV ~URZ, `(.L_x_716) ;  /* 0x000100227f007947 */ /* 0x000fcc000b800000 */
[----:B------:R2:W3:Y:S02]  /*7020*/  SHFL.IDX PT, R7, R0, RZ, 0x181f ;  /* 0x00181fff00077589 */ /* 0x0004e400000e0000 */
.L_x_843:
[----:B------:R-:W-:-:S05]  /*7030*/  BRA.DIV ~URZ, `(.L_x_717) ;  /* 0x000100727f007947 */ /* 0x000fca000b800000 */
[----:B------:R-:W5:Y:S01]  /*7040*/  SHFL.IDX PT, R2, R4, RZ, 0x181f ;  /* 0x00181fff04027589 */ /* 0x000f6200000e0000 */
[----:B------:R-:W-:Y:S02]  /*7050*/  ISETP.GE.AND P2, PT, R208, c[0x0][0x1d4], PT ;  /* 0x00007500d0007a0c */ /* 0x000fe40003f46270 */
[----:B------:R-:W-:Y:S02]  /*7060*/  ISETP.GE.AND P1, PT, R216, c[0x0][0x1d4], PT ;  /* 0x00007500d8007a0c */ /* 0x000fe40003f26270 */
[CC--:B-----5:R-:W-:Y:S05]  /*7070*/  IADD3 R12, P0, R2.reuse, R14.reuse, RZ ;  /* 0x0000000e020c7210 */ /* 0x0e0fea0007f1e0ff */
[C-C-:B---3--:R-:W-:Y:S01]  /*7080*/  IMAD.X R13, R7.reuse, 0x1, R5.reuse, P0 ;  /* 0x00000001070d7824 */ /* 0x148fe200000e0605 */
[-C--:B------:R-:W-:Y:S04]  /*7090*/  IADD3 R2, P0, R2, R15.reuse, RZ ;  /* 0x0000000f02027210 */ /* 0x080fe80007f1e0ff */
[----:B------:R-:W-:Y:S01]  /*70a0*/  @!PT LDS RZ, [RZ] ;  /* 0x00000000fffff984 */ /* 0x000fe20000000800 */
[----:B------:R-:W-:Y:S01]  /*70b0*/  @!PT LDS RZ, [RZ] ;  /* 0x00000000fffff984 */ /* 0x000fe20000000800 */
[----:B------:R3:W-:Y:S01]  /*70c0*/  LDGSTS.E.BYPASS.LTC128B.128 [R197+0x100], [R12.64], !P2 ;  /* 0x001000000cc57fae */ /* 0x0007e2000d101d46 */
[--C-:B------:R-:W-:Y:S01]  /*70d0*/  IMAD.X R3, R7, 0x1, R6.reuse, P0 ;  /* 0x0000000107037824 */ /* 0x100fe200000e0606 */
[----:B------:R-:W-:Y:S04]  /*70e0*/  SEL R7, RZ, 0x10, P2 ;  /* 0x00000010ff077807 */ /* 0x000fe80001000000 */
[----:B------:R5:W-:Y:S04]  /*70f0*/  LDGSTS.E.BYPASS.LTC128B.128 [R197+0x3100], [R2.64], !P1 ;  /* 0x0310000002c57fae */ /* 0x000be8000c901d46 */
[----:B-----5:R-:W3:Y:S04]  /*7100*/  SHFL.IDX PT, R2, R4, 0x1, 0x181f ;  /* 0x00381f0004027f89 */ /* 0x020ee800000e0000 */
[----:B------:R-:W5:Y:S01]  /*7110*/  SHFL.IDX PT, R3, R0, 0x1, 0x181f ;  /* 0x00381f0000037f89 */ /* 0x000f6200000e0000 */
[C---:B---3--:R-:W-:Y:S05]  /*7120*/  IADD3 R12, P0, R2.reuse, R14, RZ ;  /* 0x0000000e020c7210 */ /* 0x048fea0007f1e0ff */
[C---:B-----5:R-:W-:Y:S01]  /*7130*/  IMAD.X R13, R3.reuse, 0x1, R5, P0 ;  /* 0x00000001030d7824 */ /* 0x060fe200000e0605 */
[----:B------:R-:W-:Y:S04]  /*7140*/  IADD3 R2, P0, R2, R15, RZ ;  /* 0x0000000f02027210 */ /* 0x000fe80007f1e0ff */
[----:B------:R3:W-:Y:S01]  /*7150*/  LDGSTS.E.BYPASS.LTC128B.128 [R197+0x1100], [R12.64], !P2 ;  /* 0x011000000cc57fae */ /* 0x0007e2000d101d46 */
[----:B------:R-:W-:Y:S05]  /*7160*/  IMAD.X R3, R3, 0x1, R6, P0 ;  /* 0x0000000103037824 */ /* 0x000fea00000e0606 */
[----:B------:R2:W-:Y:S04]  /*7170*/  LDGSTS.E.BYPASS.LTC128B.128 [R197+0x4100], [R2.64], !P1 ;  /* 0x0410000002c57fae */ /* 0x0005e8000c901d46 */
[----:B---3--:R2:W3:Y:S01]  /*7180*/  SHFL.IDX PT, R13, R0, 0x2, 0x181f ;  /* 0x00581f00000d7f89 */ /* 0x0084e200000e0000 */
[----:B------:R-:W-:Y:S03]  /*7190*/  SEL R12, RZ, 0x10, P1 ;  /* 0x00000010ff0c7807 */ /* 0x000fe60000800000 */
[----:B--2---:R2:W4:Y:S04]  /*71a0*/  SHFL.IDX PT, R0, R4, 0x2, 0x181f ;  /* 0x00581f0004007f89 */ /* 0x00452800000e0000 */
.L_x_844:
[C---:B------:R-:W-:Y:S02]  /*71b0*/  IADD3 R2, -R7.reuse, 0x10, RZ ;  /* 0x0000001007027810 */ /* 0x040fe40007ffe1ff */
[----:B------:R-:W-:Y:S02]  /*71c0*/  ISETP.NE.U32.AND P2, PT, R7, RZ, PT ;  /* 0x000000ff0700720c */ /* 0x000fe40003f45070 */
[----:B------:R-:W-:Y:S04]  /*71d0*/  LOP3.LUT R2, R2, 0xf, RZ, 0xc0, !PT ;  /* 0x0000000f02027812 */ /* 0x000fe800078ec0ff */
[-C--:B--2-4-:R-:W-:Y:S02]  /*71e0*/  IADD3 R4, P1, P0, R2, R0.reuse, R14 ;  /* 0x0000000002047210 */ /* 0x094fe4000783e00e */
[----:B------:R-:W-:Y:S02]  /*71f0*/  IADD3 R2, -R12, 0x10, RZ ;  /* 0x000000100c027810 */ /* 0x000fe40007ffe1ff */
[-C--:B---3--:R-:W-:Y:S02]  /*7200*/  IADD3.X R5, RZ, R13.reuse, R5, P1, P0 ;  /* 0x0000000dff057210 */ /* 0x088fe40000fe0405 */
[----:B------:R-:W-:Y:S03]  /*7210*/  LOP3.LUT R2, R2, 0xf, RZ, 0xc0, !PT ;  /* 0x0000000f02027812 */ /* 0x000fe600078ec0ff */
[----:B------:R-:W-:Y:S01]  /*7220*/  @!PT LDS RZ, [RZ] ;  /* 0x00000000fffff984 */ /* 0x000fe20000000800 */
[----:B------:R-:W-:Y:S01]  /*7230*/  @!PT LDS RZ, [RZ] ;  /* 0x00000000fffff984 */ /* 0x000fe20000000800 */
[----:B------:R-:W-:Y:S01]  /*7240*/  @!PT LDS RZ, [RZ] ;  /* 0x00000000fffff984 */ /* 0x000fe20000000800 */
[----:B------:R2:W-:Y:S01]  /*7250*/  LDGSTS.E.BYPASS.LTC128B.128.ZFILL [R197+0x2100], [R4.64], P2 ;  /* 0x0210000004c57fae */ /* 0x0005e20009141d46 */
[----:B------:R-:W-:Y:S04]  /*7260*/  IADD3 R2, P1, P0, R2, R0, R15 ;  /* 0x0000000002027210 */ /* 0x000fe8000783e00f */
[----:B------:R-:W-:Y:S02]  /*7270*/  IADD3.X R3, RZ, R13, R6, P1, P0 ;  /* 0x0000000dff037210 */ /* 0x000fe40000fe0406 */
[----:B------:R-:W-:Y:S11]  /*7280*/  ISETP.NE.U32.AND P0, PT, R12, RZ, PT ;  /* 0x000000ff0c00720c */ /* 0x000ff60003f05070 */
[----:B------:R-:W-:Y:S02]  /*7290*/  @!UPT UIADD3 URZ, URZ, URZ, URZ ;  /* 0x0000003f3f3ff290 */ /* 0x000fe4000fffe03f */
[----:B------:R2:W-:Y:S02]  /*72a0*/  LDGSTS.E.BYPASS.LTC128B.128.ZFILL [R197+0x5100], [R2.64], P0 ;  /* 0x0510000002c57fae */ /* 0x0005e40008141d46 */
.L_x_715:
[----:B--23--:R-:W-:Y:S05]  /*72b0*/  BSYNC B0 ;  /* 0x0000000000007941 */ /* 0x00cfea0003800000 */
.L_x_714:
[----:B------:R-:W0:Y:S01]  /*72c0*/  LDGDEPBAR ;  /* 0x00000000000079af */ /* 0x000e220000000000 */
[----:B------:R-:W-:Y:S01]  /*72d0*/  WARPSYNC 0xffffffff ;  /* 0xffffffff00007948 */ /* 0x000fe20003800000 */
[C---:B------:R-:W-:Y:S01]  /*72e0*/  HMMA.16816.F32 R4, R120.reuse, R8, RZ ;  /* 0x000000087804723c */ /* 0x040fe200000018ff */
[----:B------:R-:W-:Y:S02]  /*72f0*/  BSSY B0, `(.L_x_718) ;  /* 0x00000d7000007945 */ /* 0x000fe40003800000 */
[----:B------:R-:W-:Y:S05]  /*7300*/  ISETP.GT.AND P0, PT, R196, R228, PT ;  /* 0x000000e4c400720c */ /* 0x000fea0003f04270 */
[C---:B------:R-:W-:Y:S08]  /*7310*/  HMMA.16816.F32 R8, R120.reuse, R10, RZ ;  /* 0x0000000a7808723c */ /* 0x040ff000000018ff */
[C---:B------:R-:W-:Y:S08]  /*7320*/  HMMA.16816.F32 R12, R120.reuse, R16, RZ ;  /* 0x00000010780c723c */ /* 0x040ff000000018ff */
[C---:B------:R-:W-:Y:S08]  /*7330*/  HMMA.16816.F32 R16, R120.reuse, R18, RZ ;  /* 0x000000127810723c */ /* 0x040ff000000018ff */
[C---:B----4-:R-:W-:Y:S08]  /*7340*/  HMMA.16816.F32 R20, R120.reuse, R24, RZ ;  /* 0x000000187814723c */ /* 0x050ff000000018ff */
[C---:B------:R-:W-:Y:S08]  /*7350*/  HMMA.16816.F32 R24, R120.reuse, R26, RZ ;  /* 0x0000001a7818723c */ /* 0x040ff000000018ff */
        /* <DEDUP_REMOVED lines=29> */
[C---:B---3--:R-:W-:Y:S08]  /*7530*/  HMMA.16816.F32 R20, R152.reuse, R136, R20 ;  /* 0x000000889814723c */ /* 0x048ff00000001814 */
[C---:B------:R-:W-:Y:S01]  /*7540*/  HMMA.16816.F32 R24, R152.reuse, R138, R24 ;  /* 0x0000008a9818723c */ /* 0x040fe20000001818 */
[----:B------:R-:W3:Y:S07]  /*7550*/  LDSM.16.M88.4 R136, [R182+-0x2800] ;  /* 0xffd80000b688783b */ /* 0x000eee0000000200 */
[C---:B----4-:R-:W-:Y:S08]  /*7560*/  HMMA.16816.F32 R28, R152.reuse, R140, R28 ;  /* 0x0000008c981c723c */ /* 0x050ff0000000181c */
[C---:B------:R-:W-:Y:S01]  /*7570*/  HMMA.16816.F32 R32, R152.reuse, R142, R32 ;  /* 0x0000008e9820723c */ /* 0x040fe20000001820 */
[----:B------:R-:W4:Y:S07]  /*7580*/  LDSM.16.M88.4 R140, [R182+-0x2000] ;  /* 0xffe00000b68c783b */ /* 0x000f2e0000000200 */
[C---:B-----5:R-:W-:Y:S08]  /*7590*/  HMMA.16816.F32 R36, R152.reuse, R144, R36 ;  /* 0x000000909824723c */ /* 0x060ff00000001824 */
[C---:B------:R-:W-:Y:S01]  /*75a0*/  HMMA.16816.F32 R40, R152.reuse, R146, R40 ;  /* 0x000000929828723c */ /* 0x040fe20000001828 */
[----:B------:R-:W5:Y:S07]  /*75b0*/  LDSM.16.M88.4 R144, [R182+-0x1800] ;  /* 0xffe80000b690783b */ /* 0x000f6e0000000200 */
[C---:B-1----:R-:W-:Y:S08]  /*75c0*/  HMMA.16816.F32 R44, R152.reuse, R128, R44 ;  /* 0x00000080982c723c */ /* 0x042ff0000000182c */
[----:B------:R-:W-:Y:S01]  /*75d0*/  HMMA.16816.F32 R48, R152, R130, R48 ;  /* 0x000000829830723c */ /* 0x000fe20000001830 */
[----:B------:R-:W1:Y:S07]  /*75e0*/  LDSM.16.M88.4 R128, [R182+-0x1000] ;  /* 0xfff00000b680783b */ /* 0x000e6e0000000200 */
[C---:B--2---:R-:W-:Y:S08]  /*75f0*/  HMMA.16816.F32 R4, R156.reuse, R132, R4 ;  /* 0x000000849c04723c */ /* 0x044ff00000001804 */
[C---:B------:R-:W-:Y:S01]  /*7600*/  HMMA.16816.F32 R8, R156.reuse, R134, R8 ;  /* 0x000000869c08723c */ /* 0x040fe20000001808 */
[----:B------:R-:W2:Y:S07]  /*7610*/  LDSM.16.M88.4 R132, [R182+-0x800] ;  /* 0xfff80000b684783b */ /* 0x000eae0000000200 */
        /* <DEDUP_REMOVED lines=54> */
[C---:B-1----:R-:W-:Y:S08]  /*7980*/  HMMA.16816.F32 R12, R168.reuse, R128, R12 ;  /* 0x00000080a80c723c */ /* 0x042ff0000000180c */
[C---:B------:R-:W-:Y:S01]  /*7990*/  HMMA.16816.F32 R16, R168.reuse, R130, R16 ;  /* 0x00000082a810723c */ /* 0x040fe20000001810 */
[----:B------:R-:W1:Y:S07]  /*79a0*/  LDSM.16.M88.4 R128, [R182] ;  /* 0x00000000b680783b */ /* 0x000e6e0000000200 */
        /* <DEDUP_REMOVED lines=12> */
[C---:B-1----:R-:W-:Y:S08]  /*7a70*/  HMMA.16816.F32 R4, R172.reuse, R128, R4 ;  /* 0x00000080ac04723c */ /* 0x042ff00000001804 */
[C---:B------:R-:W-:Y:S01]  /*7a80*/  HMMA.16816.F32 R8, R172.reuse, R130, R8 ;  /* 0x00000082ac08723c */ /* 0x040fe20000001808 */
[----:B------:R-:W1:Y:S01]  /*7a90*/  LDSM.16.M88.4 R128, [R182+0x2800] ;  /* 0x00280000b680783b */ /* 0x000e620000000200 */
[----:B------:R-:W-:Y:S06]  /*7aa0*/  DEPBAR.LE SB0, 0x0 ;  /* 0x000080000000791a */ /* 0x000fec0000000000 */
[C---:B--2---:R-:W-:Y:S01]  /*7ab0*/  HMMA.16816.F32 R12, R172.reuse, R132, R12 ;  /* 0x00000084ac0c723c */ /* 0x044fe2000000180c */
[----:B------:R-:W-:Y:S07]  /*7ac0*/  BAR.SYNC.DEFER_BLOCKING 0x0 ;  /* 0x0000000000007b1d */ /* 0x000fee0000010000 */
[C---:B------:R-:W-:Y:S08]  /*7ad0*/  HMMA.16816.F32 R16, R172.reuse, R134, R16 ;  /* 0x00000086ac10723c */ /* 0x040ff00000001810 */
[C---:B---3--:R-:W-:Y:S08]  /*7ae0*/  HMMA.16816.F32 R20, R172.reuse, R136, R20 ;  /* 0x00000088ac14723c */ /* 0x048ff00000001814 */
[C---:B------:R-:W-:Y:S08]  /*7af0*/  HMMA.16816.F32 R24, R172.reuse, R138, R24 ;  /* 0x0000008aac18723c */ /* 0x040ff00000001818 */
[C---:B----4-:R-:W-:Y:S08]  /*7b00*/  HMMA.16816.F32 R28, R172.reuse, R140, R28 ;  /* 0x0000008cac1c723c */ /* 0x050ff0000000181c */
[C---:B------:R-:W-:Y:S08]  /*7b10*/  HMMA.16816.F32 R32, R172.reuse, R142, R32 ;  /* 0x0000008eac20723c */ /* 0x040ff00000001820 */
[C---:B-----5:R-:W-:Y:S08]  /*7b20*/  HMMA.16816.F32 R36, R172.reuse, R144, R36 ;  /* 0x00000090ac24723c */ /* 0x060ff00000001824 */
[C---:B------:R-:W-:Y:S08]  /*7b30*/  HMMA.16816.F32 R40, R172.reuse, R146, R40 ;  /* 0x00000092ac28723c */ /* 0x040ff00000001828 */
[C---:B-1----:R-:W-:Y:S08]  /*7b40*/  HMMA.16816.F32 R44, R172.reuse, R128, R44 ;  /* 0x00000080ac2c723c */ /* 0x042ff0000000182c */
[----:B------:R-:W-:Y:S01]  /*7b50*/  HMMA.16816.F32 R48, R172, R130, R48 ;  /* 0x00000082ac30723c */ /* 0x000fe20000001830 */
[----:B------:R-:W-:Y:S07]  /*7b60*/  @!UPT UIADD3 URZ, URZ, URZ, URZ ;  /* 0x0000003f3f3ff290 */ /* 0x000fee000fffe03f */
[----:B------:R-:W-:-:S11]  /*7b70*/  @!P0 BRA `(.L_x_719) ;  /* 0x000004e000008947 */ /* 0x000fd60003800000 */
[----:B------:R-:W-:Y:S01]  /*7b80*/  IMAD.MOV.U32 R2, RZ, RZ, c[0x0][0x2b8] ;  /* 0x0000ae00ff027624 */ /* 0x000fe200078e00ff */
[----:B------:R-:W-:Y:S01]  /*7b90*/  SHF.R.S32.HI R176, RZ, 0x1f, R216 ;  /* 0x0000001fffb07819 */ /* 0x000fe200000114d8 */
[----:B------:R-:W-:Y:S01]  /*7ba0*/  IMAD R0, R227, 0x20, R244 ;  /* 0x00000020e3007824 */ /* 0x000fe200078e02f4 */
[----:B------:R-:W-:Y:S01]  /*7bb0*/  SHF.R.S32.HI R129, RZ, 0x1f, R208 ;  /* 0x0000001fff817819 */ /* 0x000fe200000114d0 */
[----:B------:R-:W-:Y:S01]  /*7bc0*/  IMAD.MOV.U32 R198, RZ, RZ, RZ ;  /* 0x000000ffffc67224 */ /* 0x000fe200078e00ff */
[----:B------:R-:W-:Y:S01]  /*7bd0*/  ISETP.NE.AND P2, PT, R2, 0x1, PT ;  /* 0x000000010200780c */ /* 0x000fe20003f45270 */
[----:B------:R-:W-:Y:S01]  /*7be0*/  IMAD R2, R196, 0x60, R233 ;  /* 0x00000060c4027824 */ /* 0x000fe200078e02e9 */
[----:B------:R-:W-:Y:S01]  /*7bf0*/  ISETP.GT.AND P1, PT, R0, 0x5f, PT ;  /* 0x0000005f0000780c */ /* 0x000fe20003f24270 */
[C---:B------:R-:W-:Y:S01]  /*7c00*/  IMAD.SHL.U32 R133, R216.reuse, 0x2, RZ ;  /* 0x00000002d8857824 */ /* 0x040fe200078e00ff */
[----:B------:R-:W-:Y:S01]  /*7c10*/  SHF.L.U64.HI R128, R216, 0x1, R176 ;  /* 0x00000001d8807819 */ /* 0x000fe200000102b0 */
[----:B------:R-:W-:Y:S01]  /*7c20*/  IMAD.SHL.U32 R132, R208, 0x2, RZ ;  /* 0x00000002d0847824 */ /* 0x000fe200078e00ff */
[----:B------:R-:W-:Y:S05]  /*7c30*/  IADD3 R2, R2, -0x60, R0 ;  /* 0xffffffa002027810 */ /* 0x000fea0007ffe000 */
[----:B------:R-:W-:Y:S02]  /*7c40*/  IMAD.MOV.U32 R0, RZ, RZ, R2 ;  /* 0x000000ffff007224 */ /* 0x000fe400078e0002 */
[----:B------:R-:W-:Y:S05]  /*7c50*/  @P2 IMAD.HI.U32 R3, R2, c[0x0][0x2bc], RZ ;  /* 0x0000af0002032a27 */ /* 0x000fea00078e00ff */
[----:B------:R-:W-:Y:S04]  /*7c60*/  @P2 SHF.R.U32.HI R0, RZ, c[0x0][0x2c0], R3 ;  /* 0x0000b000ff002a19 */ /* 0x000fe80000011603 */
        /* <DEDUP_REMOVED lines=23> */
.L_x_845:
[----:B------:R-:W-:-:S05]  /*7de0*/  BRA.DIV ~URZ, `(.L_x_721) ;  /* 0x0000f6c27f007947 */ /* 0x000fca000b800000 */
[----:B------:R-:W3:Y:S01]  /*7df0*/  SHFL.IDX PT, R2, R108, RZ, 0x181f ;  /* 0x00181fff6c027589 */ /* 0x000ee200000e0000 */
[----:B------:R-:W-:Y:S02]  /*7e00*/  ISETP.GE.AND P2, PT, R208, c[0x0][0x1d4], PT ;  /* 0x00007500d0007a0c */ /* 0x000fe40003f46270 */
[----:B------:R-:W-:Y:S02]  /*7e10*/  ISETP.GE.AND P1, PT, R216, c[0x0][0x1d4], PT ;  /* 0x00007500d8007a0c */ /* 0x000fe40003f26270 */
[CC--:B---3--:R-:W-:Y:S05]  /*7e20*/  IADD3 R130, P0, R2.reuse, R132.reuse, RZ ;  /* 0x0000008402827210 */ /* 0x0c8fea0007f1e0ff */
[C-C-:B--2---:R-:W-:Y:S01]  /*7e30*/  IMAD.X R131, R129.reuse, 0x1, R109.reuse, P0 ;  /* 0x0000000181837824 */ /* 0x144fe200000e066d */
[-C--:B------:R-:W-:Y:S04]  /*7e40*/  IADD3 R2, P0, R2, R133.reuse, RZ ;  /* 0x0000008502027210 */ /* 0x080fe80007f1e0ff */
[----:B------:R-:W-:Y:S01]  /*7e50*/  @!PT LDS RZ, [RZ] ;  /* 0x00000000fffff984 */ /* 0x000fe20000000800 */
[----:B------:R-:W-:Y:S01]  /*7e60*/  @!PT LDS RZ, [RZ] ;  /* 0x00000000fffff984 */ /* 0x000fe20000000800 */
[----:B------:R2:W-:Y:S01]  /*7e70*/  LDGSTS.E.BYPASS.LTC128B.128 [R197+0x8100], [R130.64], !P2 ;  /* 0x0810000082c57fae */ /* 0x0005e2000d101d46 */
[--C-:B------:R-:W-:Y:S01]  /*7e80*/  IMAD.X R3, R129, 0x1, R128.reuse, P0 ;  /* 0x0000000181037824 */ /* 0x100fe200000e0680 */
[----:B------:R-:W-:Y:S04]  /*7e90*/  SEL R129, RZ, 0x10, P2 ;  /* 0x00000010ff817807 */ /* 0x000fe80001000000 */
[----:B------:R3:W-:Y:S04]  /*7ea0*/  LDGSTS.E.BYPASS.LTC128B.128 [R197+0xb100], [R2.64], !P1 ;  /* 0x0b10000002c57fae */ /* 0x0007e8000c901d46 */
[----:B---3--:R-:W2:Y:S04]  /*7eb0*/  SHFL.IDX PT, R2, R108, 0x1, 0x181f ;  /* 0x00381f006c027f89 */ /* 0x008ea800000e0000 */
[----:B------:R-:W3:Y:S01]  /*7ec0*/  SHFL.IDX PT, R3, R0, 0x1, 0x181f ;  /* 0x00381f0000037f89 */ /* 0x000ee200000e0000 */
[C---:B--2---:R-:W-:Y:S05]  /*7ed0*/  IADD3 R130, P0, R2.reuse, R132, RZ ;  /* 0x0000008402827210 */ /* 0x044fea0007f1e0ff */
[C---:B---3--:R-:W-:Y:S01]  /*7ee0*/  IMAD.X R131, R3.reuse, 0x1, R109, P0 ;  /* 0x0000000103837824 */ /* 0x048fe200000e066d */
[----:B------:R-:W-:Y:S04]  /*7ef0*/  IADD3 R2, P0, R2, R133, RZ ;  /* 0x0000008502027210 */ /* 0x000fe80007f1e0ff */
[----:B------:R2:W-:Y:S01]  /*7f00*/  LDGSTS.E.BYPASS.LTC128B.128 [R197+0x9100], [R130.64], !P2 ;  /* 0x0910000082c57fae */ /* 0x0005e2000d101d46 */
[----:B------:R-:W-:Y:S05]  /*7f10*/  IMAD.X R3, R3, 0x1, R128, P0 ;  /* 0x0000000103037824 */ /* 0x000fea00000e0680 */
[----:B------:R3:W-:Y:S04]  /*7f20*/  LDGSTS.E.BYPASS.LTC128B.128 [R197+0xc100], [R2.64], !P1 ;  /* 0x0c10000002c57fae */ /* 0x0007e8000c901d46 */
[----:B--2---:R3:W2:Y:S01]  /*7f30*/  SHFL.IDX PT, R131, R0, 0x2, 0x181f ;  /* 0x00581f0000837f89 */ /* 0x0046a200000e0000 */
[----:B------:R-:W-:Y:S03]  /*7f40*/  SEL R130, RZ, 0x10, P1 ;  /* 0x00000010ff827807 */ /* 0x000fe60000800000 */
[----:B-1----:R3:W1:Y:S04]  /*7f50*/  SHFL.IDX PT, R0, R108, 0x2, 0x181f ;  /* 0x00581f006c007f89 */ /* 0x00266800000e0000 */
.L_x_846:
[C---:B---3--:R-:W-:Y:S02]  /*7f60*/  IADD3 R2, -R129.reuse, 0x10, RZ ;  /* 0x0000001081027810 */ /* 0x048fe40007ffe1ff */
[----:B------:R-:W-:Y:S02]  /*7f70*/  ISETP.NE.U32.AND P2, PT, R129, RZ, PT ;  /* 0x000000ff8100720c */ /* 0x000fe40003f45070 */
[----:B------:R-:W-:Y:S04]  /*7f80*/  LOP3.LUT R2, R2, 0xf, RZ, 0xc0, !PT ;  /* 0x0000000f02027812 */ /* 0x000fe800078ec0ff */
[-C--:B-1----:R-:W-:Y:S02]  /*7f90*/  IADD3 R108, P1, P0, R2, R0.reuse, R132 ;  /* 0x00000000026c7210 */ /* 0x082fe4000783e084 */
[----:B------:R-:W-:Y:S02]  /*7fa0*/  IADD3 R2, -R130, 0x10, RZ ;  /* 0x0000001082027810 */ /* 0x000fe40007ffe1ff */
[-C--:B--2---:R-:W-:Y:S02]  /*7fb0*/  IADD3.X R109, RZ, R131.reuse, R109, P1, P0 ;  /* 0x00000083ff6d7210 */ /* 0x084fe40000fe046d */
        /* <DEDUP_REMOVED lines=10> */
.L_x_719:
[----:B------:R-:W-:Y:S05]  /*8060*/  BSYNC B0 ;  /* 0x0000000000007941 */ /* 0x000fea0003800000 */
.L_x_718:
[----:B------:R-:W-:Y:S01]  /*8070*/  LOP3.LUT R128, RZ, c[0x0][0x324], RZ, 0x33, !PT ;  /* 0x0000c900ff807a12 */ /* 0x000fe200078e33ff */
[----:B------:R-:W-:Y:S01]  /*8080*/  IMAD.MOV.U32 R0, RZ, RZ, c[0x0][0x2c4] ;  /* 0x0000b100ff007624 */ /* 0x000fe200078e00ff */
[----:B------:R-:W0:Y:S01]  /*8090*/  LDGDEPBAR ;  /* 0x00000000000079af */ /* 0x000e220000000000 */
[----:B-1----:R-:W-:Y:S02]  /*80a0*/  IMAD R108, R196, -0x60, RZ ;  /* 0xffffffa0c46c7824 */ /* 0x002fe400078e02ff */
[----:B------:R-:W-:Y:S01]  /*80b0*/  IMAD.IADD R109, R245, 0x1, R243 ;  /* 0x00000001f56d7824 */ /* 0x000fe200078e02f3 */
[----:B------:R-:W-:Y:S02]  /*80c0*/  ISETP.NE.AND P0, PT, R0, 0x1, PT ;  /* 0x000000010000780c */ /* 0x000fe40003f05270 */
[----:B------:R-:W-:Y:S04]  /*80d0*/  IADD3 R0, -R231, 0x1, R108 ;  /* 0x00000001e7007810 */ /* 0x000fe80007ffe16c */
[----:B------:R-:W-:Y:S04]  /*80e0*/  IADD3 R0, -R229, R0, R230 ;  /* 0x00000000e5007210 */ /* 0x000fe80007ffe1e6 */
[----:B------:R-:W-:Y:S03]  /*80f0*/  IADD3 R129, R0, c[0x0][0x328], RZ ;  /* 0x0000ca0000817a10 */ /* 0x000fe60007ffe0ff */
[----:B------:R-:W-:Y:S05]  /*8100*/  @P0 IMAD.HI.U32 R2, R109, c[0x0][0x2c8], RZ ;  /* 0x0000b2006d020a27 */ /* 0x000fea00078e00ff */
[----:B------:R-:W-:Y:S01]  /*8110*/  @P0 SHF.R.U32.HI R109, RZ, c[0x0][0x2cc], R2 ;  /* 0x0000b300ff6d0a19 */ /* 0x000fe20000011602 */
[----:B------:R-:W-:-:S05]  /*8120*/  BRA.DIV ~URZ, `(.L_x_722) ;  /* 0x0000f7127f007947 */ /* 0x000fca000b800000 */
[----:B------:R1:W2:Y:S02]  /*8130*/  SHFL.IDX PT, R3, R109, RZ, 0x1c1f ;  /* 0x001c1fff6d037589 */ /* 0x0002a400000e0000 */
.L_x_847:
[----:B------:R-:W-:Y:S01]  /*8140*/  IMAD.IADD R128, R128, 0x1, R0 ;  /* 0x0000000180807824 */ /* 0x000fe200078e0200 */
[----:B------:R-:W-:Y:S02]  /*8150*/  ISETP.GE.AND P0, PT, R249, 0x1, PT ;  /* 0x00000001f900780c */ /* 0x000fe40003f06270 */
[----:B--2---:R-:W-:Y:S01]  /*8160*/  IADD3 R2, R129, R3, RZ ;  /* 0x0000000381027210 */ /* 0x004fe20007ffe0ff */
[----:B------:R-:W-:Y:S10]  /*8170*/  IMAD.IADD R0, R128, 0x1, R3 ;  /* 0x0000000180007824 */ /* 0x000ff400078e0203 */
[----:B------:R-:W-:-:S05]  /*8180*/  @!P0 BRA `(.L_x_723) ;  /* 0x0000018000008947 */ /* 0x000fca0003800000 */
[----:B------:R-:W-:Y:S01]  /*8190*/  IADD3 R3, -R229, R230, R3 ;  /* 0x000000e6e5037210 */ /* 0x000fe20007ffe103 */
[----:B------:R-:W-:Y:S03]  /*81a0*/  BSSY B0, `(.L_x_724) ;  /* 0x0000011000007945 */ /* 0x000fe60003800000 */
        /* <DEDUP_REMOVED lines=11> */
.L_x_725:
[----:B------:R-:W-:Y:S04]  /*8260*/  MOV R130, c[0x0][0x32c] ;  /* 0x0000cb0000827a02 */ /* 0x000fe80000000f00 */
[----:B------:R-:W-:Y:S11]  /*8270*/  ISETP.NE.AND P0, PT, R130, 0x1, PT ;  /* 0x000000018200780c */ /* 0x000ff60003f05270 */
[----:B------:R-:W-:Y:S02]  /*8280*/  @!UPT UIADD3 URZ, URZ, URZ, URZ ;  /* 0x0000003f3f3ff290 */ /* 0x000fe4000fffe03f */
[----:B------:R-:W-:Y:S05]  /*8290*/  @P0 IMAD.HI.U32 R130, R3, c[0x0][0x330], RZ ;  /* 0x0000cc0003820a27 */ /* 0x000fea00078e00ff */
[----:B------:R-:W-:Y:S02]  /*82a0*/  @P0 SHF.R.U32.HI R3, RZ, c[0x0][0x334], R130 ;  /* 0x0000cd00ff030a19 */ /* 0x000fe40000011682 */
.L_x_726:
[----:B------:R-:W-:Y:S05]  /*82b0*/  BSYNC B0 ;  /* 0x0000000000007941 */ /* 0x000fea0003800000 */
.L_x_724:
[----:B------:R-:W-:Y:S04]  /*82c0*/  IMAD.IADD R130, R108, 0x1, -R231 ;  /* 0x000000016c827824 */ /* 0x000fe800078e0ae7 */
[----:B------:R-:W-:Y:S05]  /*82d0*/  IMAD R3, R3, c[0x0][0x32c], R130 ;  /* 0x0000cb0003037a24 */ /* 0x000fea00078e0282 */
[----:B------:R-:W-:Y:S02]  /*82e0*/  IMNMX R0, R0, R3, !PT ;  /* 0x0000000300007217 */ /* 0x000fe40007800200 */
[----:B------:R-:W-:Y:S04]  /*82f0*/  IADD3 R3, R3, c[0x0][0x32c], RZ ;  /* 0x0000cb0003037a10 */ /* 0x000fe80007ffe0ff */
[----:B------:R-:W-:Y:S02]  /*8300*/  IMNMX R2, R2, R3, PT ;  /* 0x0000000302027217 */ /* 0x000fe40003800200 */
.L_x_723:
[C---:B------:R-:W-:Y:S02]  /*8310*/  ISETP.GE.AND P0, PT, R108.reuse, 0x1, PT ;  /* 0x000000016c00780c */ /* 0x040fe40003f06270 */
[----:B------:R-:W-:Y:S02]  /*8320*/  ISETP.GE.AND P1, PT, R108, 0x2, PT ;  /* 0x000000026c00780c */ /* 0x000fe40003f26270 */
[----:B------:R-:W-:Y:S02]  /*8330*/  LOP3.LUT R194, R194, 0xffff7fff, RZ, 0xc0, !PT ;  /* 0xffff7fffc2c27812 */ /* 0x000fe400078ec0ff */
[C---:B------:R-:W-:Y:S02]  /*8340*/  ISETP.GE.AND P6, PT, R108.reuse, 0x42, PT ;  /* 0x000000426c00780c */ /* 0x040fe40003fc6270 */
[C---:B------:R-:W-:Y:S02]  /*8350*/  ISETP.GE.AND P5, PT, R108.reuse, 0x49, PT ;  /* 0x000000496c00780c */ /* 0x040fe40003fa6270 */
[C---:B------:R-:W-:Y:S02]  /*8360*/  ISETP.GE.AND P4, PT, R108.reuse, 0x4a, PT ;  /* 0x0000004a6c00780c */ /* 0x040fe40003f86270 */
[----:B------:R-:W-:Y:S02]  /*8370*/  ISETP.GE.AND P3, PT, R108, 0x51, PT ;  /* 0x000000516c00780c */ /* 0x000fe40003f66270 */
[----:B------:R-:W-:Y:S02]  /*8380*/  @P0 LOP3.LUT R194, R194, 0x8000, RZ, 0xfc, !PT ;  /* 0x00008000c2c20812 */ /* 0x000fe400078efcff */
[----:B------:R-:W-:Y:S02]  /*8390*/  ISETP.GT.AND P0, PT, R0, RZ, !P0 ;  /* 0x000000ff0000720c */ /* 0x000fe40004704270 */
        /* <DEDUP_REMOVED lines=9> */
[----:B------:R-:W-:Y:S02]  /*8430*/  ISETP.GT.AND P0, PT, R0, 0x8, !P1 ;  /* 0x000000080000780c */ /* 0x000fe40004f04270 */
[----:B------:R-:W-:Y:S02]  /*8440*/  ISETP.GE.AND P2, PT, R108, 0x59, PT ;  /* 0x000000596c00780c */ /* 0x000fe40003f46270 */
        /* <DEDUP_REMOVED lines=91> */
[----:B------:R-:W-:Y:S02]  /*8a00*/  ISETP.GT.AND P0, PT, R0, 0x48, !P5 ;  /* 0x000000480000780c */ /* 0x000fe40006f04270 */
[----:B------:R-:W-:Y:S02]  /*8a10*/  LOP3.LUT R194, R194, 0xfffdffff, RZ, 0xc0, !PT ;  /* 0xfffdffffc2c27812 */ /* 0x000fe400078ec0ff */
[----:B------:R-:W-:Y:S04]  /*8a20*/  ISETP.LT.OR P0, PT, R2, 0x49, P0 ;  /* 0x000000490200780c */ /* 0x000fe80000701670 */
[----:B------:R-:W-:Y:S02]  /*8a30*/  FSEL R17, R40, -INF , !P0 ;  /* 0xff80000028117808 */ /* 0x000fe40004000000 */
[----:B------:R-:W-:Y:S04]  /*8a40*/  ISETP.GT.AND P0, PT, R0, 0x49, !P4 ;  /* 0x000000490000780c */ /* 0x000fe80006704270 */
        /* <DEDUP_REMOVED lines=11> */
[----:B------:R-:W-:Y:S11]  /*8b00*/  ISETP.GE.AND P0, PT, R108, 0x5a, PT ;  /* 0x0000005a6c00780c */ /* 0x000ff60003f06270 */
[----:B------:R-:W-:Y:S02]  /*8b10*/  @!UPT UIADD3 URZ, URZ, URZ, URZ ;  /* 0x0000003f3f3ff290 */ /* 0x000fe4000fffe03f */
[----:B------:R-:W-:Y:S02]  /*8b20*/  @P0 LOP3.LUT R194, R194, 0x20000, RZ, 0xfc, !PT ;  /* 0x00020000c2c20812 */ /* 0x000fe400078efcff */
[----:B------:R-:W-:Y:S04]  /*8b30*/  ISETP.GT.AND P0, PT, R0, 0x59, !P0 ;  /* 0x000000590000780c */ /* 0x000fe80004704270 */
[----:B------:R-:W-:Y:S04]  /*8b40*/  ISETP.LT.OR P0, PT, R2, 0x5a, P0 ;  /* 0x0000005a0200780c */ /* 0x000fe80000701670 */
[----:B------:R-:W-:Y:S01]  /*8b50*/  FSEL R8, R49, -INF , !P0 ;  /* 0xff80000031087808 */ /* 0x000fe20004000000 */
[----:B------:R-:W-:-:S06]  /*8b60*/  BRA.DIV ~URZ, `(.L_x_727) ;  /* 0x0000ed427f007947 */ /* 0x000fcc000b800000 */
[----:B------:R2:W3:Y:S02]  /*8b70*/  SHFL.IDX PT, R3, R109, 0x1, 0x1c1f ;  /* 0x003c1f006d037f89 */ /* 0x0004e400000e0000 */
.L_x_848:
[----:B------:R-:W-:Y:S01]  /*8b80*/  ISETP.GE.AND P0, PT, R249, 0x1, PT ;  /* 0x00000001f900780c */ /* 0x000fe20003f06270 */
[----:B---3--:R-:W-:Y:S01]  /*8b90*/  IMAD.IADD R2, R129, 0x1, R3 ;  /* 0x0000000181027824 */ /* 0x008fe200078e0203 */
[----:B------:R-:W-:Y:S11]  /*8ba0*/  IADD3 R0, R128, R3, RZ ;  /* 0x0000000380007210 */ /* 0x000ff60007ffe0ff */
        /* <DEDUP_REMOVED lines=14> */
.L_x_730:
[----:B------:R-:W-:Y:S04]  /*8c90*/  MOV R4, c[0x0][0x32c] ;  /* 0x0000cb0000047a02 */ /* 0x000fe80000000f00 */
[----:B------:R-:W-:Y:S11]  /*8ca0*/  ISETP.NE.AND P0, PT, R4, 0x1, PT ;  /* 0x000000010400780c */ /* 0x000ff60003f05270 */
[----:B------:R-:W-:Y:S02]  /*8cb0*/  @!UPT UIADD3 URZ, URZ, URZ, URZ ;  /* 0x0000003f3f3ff290 */ /* 0x000fe4000fffe03f */
[----:B------:R-:W-:Y:S05]  /*8cc0*/  @P0 IMAD.HI.U32 R4, R3, c[0x0][0x330], RZ ;  /* 0x0000cc0003040a27 */ /* 0x000fea00078e00ff */
[----:B------:R-:W-:Y:S02]  /*8cd0*/  @P0 SHF.R.U32.HI R3, RZ, c[0x0][0x334], R4 ;  /* 0x0000cd00ff030a19 */ /* 0x000fe40000011604 */
.L_x_731:
[----:B------:R-:W-:Y:S05]  /*8ce0*/  BSYNC B0 ;  /* 0x0000000000007941 */ /* 0x000fea0003800000 */
.L_x_729:
[----:B------:R-:W-:Y:S04]  /*8cf0*/  IMAD.IADD R4, R108, 0x1, -R231 ;  /* 0x000000016c047824 */ /* 0x000fe800078e0ae7 */
[----:B------:R-:W-:Y:S05]  /*8d00*/  IMAD R3, R3, c[0x0][0x32c], R4 ;  /* 0x0000cb0003037a24 */ /* 0x000fea00078e0204 */
[----:B------:R-:W-:Y:S02]  /*8d10*/  IADD3 R4, R3, c[0x0][0x32c], RZ ;  /* 0x0000cb0003047a10 */ /* 0x000fe40007ffe0ff */
[----:B------:R-:W-:Y:S02]  /*8d20*/  IMNMX R0, R0, R3, !PT ;  /* 0x0000000300007217 */ /* 0x000fe40007800200 */
[----:B------:R-:W-:Y:S02]  /*8d30*/  IMNMX R2, R2, R4, PT ;  /* 0x0000000402027217 */ /* 0x000fe40003800200 */
.L_x_728:
        /* <DEDUP_REMOVED lines=104> */
[----:B------:R-:W-:Y:S02]  /*93c0*/  ISETP.GT.AND P0, PT, R0, 0x41, !P6 ;  /* 0x000000410000780c */ /* 0x000fe40007704270 */
[----:B------:R-:W-:Y:S02]  /*93d0*/  FMNMX.FTZ R4, R195, R4, !PT ;  /* 0x00000004c3047209 */ /* 0x000fe40007810000 */
[----:B------:R-:W-:Y:S02]  /*93e0*/  ISETP.LT.OR P0, PT, R2, 0x42, P0 ;  /* 0x000000420200780c */ /* 0x000fe40000701670 */
[----:B------:R-:W-:Y:S02]  /*93f0*/  LOP3.LUT P6, RZ, R194, 0x20000, RZ, 0xc0, !PT ;  /* 0x00020000c2ff7812 */ /* 0x000fe400078cc0ff */
[----:B------:R-:W-:Y:S02]  /*9400*/  FSEL R200, R39, -INF , !P0 ;  /* 0xff80000027c87808 */ /* 0x000fe40004000000 */
[----:B------:R-:W-:Y:S02]  /*9410*/  ISETP.GT.AND P0, PT, R0, 0x48, !P5 ;  /* 0x000000480000780c */ /* 0x000fe40006f04270 */
[----:B------:R-:W-:Y:S02]  /*9420*/  FMNMX.FTZ R4, R200, R4, !PT ;  /* 0x00000004c8047209 */ /* 0x000fe40007810000 */
[----:B------:R-:W-:Y:S04]  /*9430*/  ISETP.LT.OR P0, PT, R2, 0x49, P0 ;  /* 0x000000490200780c */ /* 0x000fe80000701670 */
[----:B------:R-:W-:Y:S02]  /*9440*/  FSEL R201, R42, -INF , !P0 ;  /* 0xff8000002ac97808 */ /* 0x000fe40004000000 */
[----:B------:R-:W-:Y:S02]  /*9450*/  ISETP.GT.AND P0, PT, R0, 0x49, !P4 ;  /* 0x000000490000780c */ /* 0x000fe40006704270 */
[----:B------:R-:W-:Y:S02]  /*9460*/  FMNMX.FTZ R4, R201, R4, !PT ;  /* 0x00000004c9047209 */ /* 0x000fe40007810000 */
[----:B------:R-:W-:Y:S04]  /*9470*/  ISETP.LT.OR P0, PT, R2, 0x4a, P0 ;  /* 0x0000004a0200780c */ /* 0x000fe80000701670 */
[----:B------:R-:W-:Y:S02]  /*9480*/  FSEL R202, R43, -INF , !P0 ;  /* 0xff8000002bca7808 */ /* 0x000fe40004000000 */
[----:B------:R-:W-:Y:S04]  /*9490*/  ISETP.GT.AND P0, PT, R0, 0x50, !P3 ;  /* 0x000000500000780c */ /* 0x000fe80005f04270 */
[----:B------:R-:W-:Y:S04]  /*94a0*/  ISETP.LT.OR P0, PT, R2, 0x51, P0 ;  /* 0x000000510200780c */ /* 0x000fe80000701670 */
[----:B------:R-:W-:Y:S02]  /*94b0*/  FSEL R203, R46, -INF , !P0 ;  /* 0xff8000002ecb7808 */ /* 0x000fe40004000000 */
[----:B------:R-:W-:Y:S04]  /*94c0*/  ISETP.GT.AND P0, PT, R0, 0x51, !P1 ;  /* 0x000000510000780c */ /* 0x000fe80004f04270 */
[----:B------:R-:W-:Y:S02]  /*94d0*/  ISETP.LT.OR P1, PT, R2, 0x52, P0 ;  /* 0x000000520200780c */ /* 0x000fe40000721670 */
[----:B------:R-:W-:Y:S02]  /*94e0*/  ISETP.GT.AND P0, PT, R0, 0x59, !P6 ;  /* 0x000000590000780c */ /* 0x000fe40007704270 */
[----:B------:R-:W-:Y:S02]  /*94f0*/  FMNMX.FTZ R0, R16, R3, !PT ;  /* 0x0000000310007209 */ /* 0x000fe40007810000 */
[----:B------:R-:W-:Y:S02]  /*9500*/  FMNMX.FTZ R3, R202, R4, !PT ;  /* 0x00000004ca037209 */ /* 0x000fe40007810000 */
[----:B------:R-:W-:Y:S02]  /*9510*/  FSEL R188, R47, -INF , !P1 ;  /* 0xff8000002fbc7808 */ /* 0x000fe40004800000 */
[C---:B------:R-:W-:Y:S02]  /*9520*/  ISETP.LT.OR P1, PT, R2.reuse, 0x59, P2 ;  /* 0x000000590200780c */ /* 0x040fe40001721670 */
[----:B------:R-:W-:Y:S02]  /*9530*/  FMNMX.FTZ R0, R13, R0, !PT ;  /* 0x000000000d007209 */ /* 0x000fe40007810000 */
[----:B------:R-:W-:Y:S02]  /*9540*/  FMNMX.FTZ R3, R203, R3, !PT ;  /* 0x00000003cb037209 */ /* 0x000fe40007810000 */
[----:B------:R-:W-:Y:S02]  /*9550*/  ISETP.LT.OR P0, PT, R2, 0x5a, P0 ;  /* 0x0000005a0200780c */ /* 0x000fe40000701670 */
[----:B------:R-:W-:Y:S02]  /*9560*/  FSEL R179, R50, -INF , !P1 ;  /* 0xff80000032b37808 */ /* 0x000fe40004800000 */
[----:B------:R-:W-:Y:S02]  /*9570*/  FMNMX.FTZ R0, R12, R0, !PT ;  /* 0x000000000c007209 */ /* 0x000fe40007810000 */
[----:B------:R-:W-:Y:S02]  /*9580*/  FMNMX.FTZ R2, R188, R3, !PT ;  /* 0x00000003bc027209 */ /* 0x000fe40007810000 */
[----:B------:R-:W-:Y:S02]  /*9590*/  FSEL R178, R51, -INF , !P0 ;  /* 0xff80000033b27808 */ /* 0x000fe40004000000 */
[----:B------:R-:W-:Y:S02]  /*95a0*/  FMNMX.FTZ R0, R9, R0, !PT ;  /* 0x0000000009007209 */ /* 0x000fe40007810000 */
[----:B------:R-:W-:Y:S02]  /*95b0*/  FMNMX.FTZ R2, R179, R2, !PT ;  /* 0x00000002b3027209 */ /* 0x000fe40007810000 */
[----:B------:R-:W-:Y:S02]  /*95c0*/  FMNMX.FTZ R108, R8, R0, !PT ;  /* 0x00000000086c7209 */ /* 0x000fe40007810000 */
[----:B------:R-:W-:Y:S01]  /*95d0*/  FMNMX.FTZ R5, R178, R2, !PT ;  /* 0x00000002b2057209 */ /* 0x000fe20007810000 */
[----:B------:R-:W-:-:S05]  /*95e0*/  BRA.DIV ~URZ, `(.L_x_732) ;  /* 0x0000e3327f007947 */ /* 0x000fca000b800000 */
[----:B------:R3:W4:Y:S02]  /*95f0*/  SHFL.BFLY PT, R0, R108, 0x2, 0x1f ;  /* 0x0c401f006c007f89 */ /* 0x00072400000e0000 */
.L_x_849:
[----:B----4-:R-:W-:Y:S01]  /*9600*/  FMNMX.FTZ R4, R108, R0, !PT ;  /* 0x000000006c047209 */ /* 0x010fe20007810000 */
[----:B------:R-:W-:-:S05]  /*9610*/  BRA.DIV ~URZ, `(.L_x_733) ;  /* 0x0000e3427f007947 */ /* 0x000fca000b800000 */
[----:B------:R-:W-:Y:S04]  /*9620*/  SHFL.BFLY PT, R0, R5, 0x2, 0x1f ;  /* 0x0c401f0005007f89 */ /* 0x000fe800000e0000 */
[----:B------:R-:W4:Y:S02]  /*9630*/  SHFL.BFLY PT, R2, R4, 0x1, 0x1f ;  /* 0x0c201f0004027f89 */ /* 0x000f2400000e0000 */
[----:B-12-4-:R-:W-:Y:S02]  /*9640*/  FMNMX.FTZ R109, R4, R2, !PT ;  /* 0x00000002046d7209 */ /* 0x016fe40007810000 */
[----:B---3--:R-:W-:Y:S05]  /*9650*/  FMNMX.FTZ R108, R5, R0, !PT ;  /* 0x00000000056c7209 */ /* 0x008fea0007810000 */
[----:B------:R1:W2:Y:S02]  /*9660*/  SHFL.BFLY PT, R0, R108, 0x1, 0x1f ;  /* 0x0c201f006c007f89 */ /* 0x0002a400000e0000 */
.L_x_850:
[C---:B------:R-:W-:Y:S01]  /*9670*/  FMUL.FTZ R2, R109.reuse, c[0x0][0x2d0] ;  /* 0x0000b4006d027a20 */ /* 0x040fe20000410000 */
[----:B------:R-:W-:Y:S01]  /*9680*/  FSETP.NEU.FTZ.AND P0, PT, R109, -INF , PT ;  /* 0xff8000006d00780b */ /* 0x000fe20003f1d000 */
[----:B------:R-:W-:Y:S01]  /*9690*/  WARPSYNC 0xffffffff ;  /* 0xffffffff00007948 */ /* 0x000fe20003800000 */
[----:B--2---:R-:W-:Y:S02]  /*96a0*/  FMNMX.FTZ R3, R0, R108, !PT ;  /* 0x0000006c00037209 */ /* 0x004fe40007810000 */
[----:B------:R-:W-:Y:S05]  /*96b0*/  FSEL R4, R2, RZ, P0 ;  /* 0x000000ff02047208 */ /* 0x000fea0000000000 */
[--C-:B------:R-:W-:Y:S02]  /*96c0*/  FFMA.FTZ R2, R130, c[0x0][0x2d0], -R4.reuse ;  /* 0x0000b40082027a23 */ /* 0x100fe40000010804 */
[--C-:B------:R-:W-:Y:S02]  /*96d0*/  FFMA.FTZ R5, R133, c[0x0][0x2d0], -R4.reuse ;  /* 0x0000b40085057a23 */ /* 0x100fe40000010804 */
[----:B------:R2:W-:Y:S01]  /*96e0*/  MUFU.EX2 R14, R2 ;  /* 0x00000002000e7308 */ /* 0x0005e20000000800 */
[--C-:B------:R-:W-:Y:S02]  /*96f0*/  FFMA.FTZ R219, R9, c[0x0][0x2d0], -R4.reuse ;  /* 0x0000b40009db7a23 */ /* 0x100fe40000010804 */
[--C-:B------:R-:W-:Y:S02]  /*9700*/  FFMA.FTZ R218, R8, c[0x0][0x2d0], -R4.reuse ;  /* 0x0000b40008da7a23 */ /* 0x100fe40000010804 */
[--C-:B------:R-:W-:Y:S02]  /*9710*/  FFMA.FTZ R221, R13, c[0x0][0x2d0], -R4.reuse ;  /* 0x0000b4000ddd7a23 */ /* 0x100fe40000010804 */
[--C-:B------:R-:W-:Y:S02]  /*9720*/  FFMA.FTZ R220, R12, c[0x0][0x2d0], -R4.reuse ;  /* 0x0000b4000cdc7a23 */ /* 0x100fe40000010804 */
[--C-:B------:R-:W-:Y:S01]  /*9730*/  FFMA.FTZ R207, R24, c[0x0][0x2d0], -R4.reuse ;  /* 0x0000b40018cf7a23 */ /* 0x100fe20000010804 */
[----:B------:R3:W-:Y:S01]  /*9740*/  MUFU.EX2 R224, R5 ;  /* 0x0000000500e07308 */ /* 0x0007e20000000800 */
        /* <DEDUP_REMOVED lines=8> */
[--C-:B--2---:R-:W-:Y:S02]  /*97d0*/  FFMA.FTZ R2, R132, c[0x0][0x2d0], -R4.reuse ;  /* 0x0000b40084027a23 */ /* 0x104fe40000010804 */
[--C-:B------:R-:W-:Y:S02]  /*97e0*/  FFMA.FTZ R205, R28, c[0x0][0x2d0], -R4.reuse ;  /* 0x0000b4001ccd7a23 */ /* 0x100fe40000010804 */
[--C-:B------:R-:W-:Y:S01]  /*97f0*/  FFMA.FTZ R204, R29, c[0x0][0x2d0], -R4.reuse ;  /* 0x0000b4001dcc7a23 */ /* 0x100fe20000010804 */
[----:B------:R2:W4:Y:S01]  /*9800*/  MUFU.EX2 R211, R2 ;  /* 0x0000000200d37308 */ /* 0x0005220000000800 */
[----:B---3--:R-:W-:Y:S09]  /*9810*/  FMUL.FTZ R5, R3, c[0x0][0x2d0] ;  /* 0x0000b40003057a20 */ /* 0x008ff20000410000 */
[----:B------:R-:W-:Y:S10]  /*9820*/  MUFU.EX2 R205, R205 ;  /* 0x000000cd00cd7308 */ /* 0x000ff40000000800 */
[----:B------:R-:W-:Y:S01]  /*9830*/  MUFU.EX2 R204, R204 ;  /* 0x000000cc00cc7308 */ /* 0x000fe20000000800 */
[----:B--2---:R-:W-:Y:S09]  /*9840*/  FFMA.FTZ R2, R131, c[0x0][0x2d0], -R4 ;  /* 0x0000b40083027a23 */ /* 0x004ff20000010804 */
[----:B------:R2:W3:Y:S02]  /*9850*/  MUFU.EX2 R223, R2 ;  /* 0x0000000200df7308 */ /* 0x0004e40000000800 */
[----:B--2---:R-:W-:Y:S02]  /*9860*/  FSEL R2, R109, RZ, P0 ;  /* 0x000000ff6d027208 */ /* 0x004fe40000000000 */
[----:B------:R-:W-:Y:S02]  /*9870*/  FSETP.NEU.FTZ.AND P0, PT, R3, -INF , PT ;  /* 0xff8000000300780b */ /* 0x000fe40003f1d000 */
[----:B----4-:R-:W-:Y:S01]  /*9880*/  F2FP.PACK_AB R128, R211, R14 ;  /* 0x0000000ed380723e */ /* 0x010fe200000000ff */
[----:B------:R-:W-:Y:S01]  /*9890*/  FADD.FTZ R0, -R2, R110 ;  /* 0x0000006e02007221 */ /* 0x000fe20000010100 */
[----:B-1----:R-:W-:Y:S01]  /*98a0*/  FSEL R108, R5, RZ, P0 ;  /* 0x000000ff056c7208 */ /* 0x002fe20000000000 */
[----:B------:R-:W-:Y:S01]  /*98b0*/  FFMA.FTZ R110, R138, c[0x0][0x2d0], -R4 ;  /* 0x0000b4008a6e7a23 */ /* 0x000fe20000010804 */
[----:B---3--:R-:W-:Y:S01]  /*98c0*/  F2FP.PACK_AB R130, R224, R223 ;  /* 0x000000dfe082723e */ /* 0x008fe200000000ff */
[----:B------:R-:W-:Y:S02]  /*98d0*/  FMUL.FTZ R0, R0, c[0x0][0x2d0] ;  /* 0x0000b40000007a20 */ /* 0x000fe40000410000 */
[----:B------:R-:W-:Y:S02]  /*98e0*/  FFMA.FTZ R5, R7, c[0x0][0x2d0], -R108 ;  /* 0x0000b40007057a23 */ /* 0x000fe4000001086c */
[----:B------:R1:W2:Y:S01]  /*98f0*/  MUFU.EX2 R2, R0 ;  /* 0x0000000000027308 */ /* 0x0002a20000000800 */
[--C-:B------:R-:W-:Y:S02]  /*9900*/  FFMA.FTZ R138, R136, c[0x0][0x2d0], -R4.reuse ;  /* 0x0000b400888a7a23 */ /* 0x100fe40000010804 */
[----:B------:R-:W-:Y:S07]  /*9910*/  FFMA.FTZ R136, R134, c[0x0][0x2d0], -R4 ;  /* 0x0000b40086887a23 */ /* 0x000fee0000010804 */
[----:B------:R3:W-:Y:S01]  /*9920*/  MUFU.EX2 R210, R5 ;  /* 0x0000000500d27308 */ /* 0x0007e20000000800 */
[--C-:B-1----:R-:W-:Y:S02]  /*9930*/  FFMA.FTZ R0, R6, c[0x0][0x2d0], -R108.reuse ;  /* 0x0000b40006007a23 */ /* 0x102fe4000001086c */
[C---:B--2---:R-:W-:Y:S07]  /*9940*/  FMUL.FTZ R8, R2.reuse, R112 ;  /* 0x0000007002087220 */ /* 0x044fee0000410000 */
[----:B------:R1:W2:Y:S01]  /*9950*/  MUFU.EX2 R209, R0 ;  /* 0x0000000000d17308 */ /* 0x0002a20000000800 */
[C---:B------:R-:W-:Y:S02]  /*9960*/  FMUL.FTZ R9, R2.reuse, R113 ;  /* 0x0000007102097220 */ /* 0x040fe40000410000 */
[C---:B------:R-:W-:Y:S02]  /*9970*/  FMUL.FTZ R12, R2.reuse, R68 ;  /* 0x00000044020c7220 */ /* 0x040fe40000410000 */
[----:B------:R-:W-:Y:S02]  /*9980*/  FMUL.FTZ R13, R2, R69 ;  /* 0x00000045020d7220 */ /* 0x000fe40000410000 */
[----:B---3--:R-:W-:Y:S02]  /*9990*/  FFMA.FTZ R5, R10, c[0x0][0x2d0], -R108 ;  /* 0x0000b4000a057a23 */ /* 0x008fe4000001086c */
[C---:B------:R-:W-:Y:S02]  /*99a0*/  FMUL.FTZ R24, R2.reuse, R80 ;  /* 0x0000005002187220 */ /* 0x040fe40000410000 */
[----:B------:R3:W-:Y:S01]  /*99b0*/  MUFU.EX2 R222, R5 ;  /* 0x0000000500de7308 */ /* 0x0007e20000000800 */
[C---:B------:R-:W-:Y:S02]  /*99c0*/  FFMA.FTZ R80, R2.reuse, R225, R14 ;  /* 0x000000e102507223 */ /* 0x040fe4000001000e */
[C---:B------:R-:W-:Y:S02]  /*99d0*/  FMUL.FTZ R16, R2.reuse, R72 ;  /* 0x0000004802107220 */ /* 0x040fe40000410000 */
[C---:B------:R-:W-:Y:S02]  /*99e0*/  FMUL.FTZ R17, R2.reuse, R73 ;  /* 0x0000004902117220 */ /* 0x040fe40000410000 */
[C---:B------:R-:W-:Y:S02]  /*99f0*/  FMUL.FTZ R20, R2.reuse, R76 ;  /* 0x0000004c02147220 */ /* 0x040fe40000410000 */
[C---:B------:R-:W-:Y:S02]  /*9a00*/  FMUL.FTZ R21, R2.reuse, R77 ;  /* 0x0000004d02157220 */ /* 0x040fe40000410000 */
[C---:B------:R-:W-:Y:S01]  /*9a10*/  FMUL.FTZ R25, R2.reuse, R81 ;  /* 0x0000005102197220 */ /* 0x040fe20000410000 */
[----:B-1----:R-:W-:Y:S01]  /*9a20*/  FSEL R0, R3, RZ, P0 ;  /* 0x000000ff03007208 */ /* 0x002fe20000000000 */
[----:B------:R-:W-:Y:S01]  /*9a30*/  FMUL.FTZ R28, R2, R84 ;  /* 0x00000054021c7220 */ /* 0x000fe20000410000 */
[----:B--2---:R-:W-:Y:S01]  /*9a40*/  F2FP.PACK_AB R129, R210, R209 ;  /* 0x000000d1d281723e */ /* 0x004fe200000000ff */
[----:B------:R-:W-:Y:S01]  /*9a50*/  FMUL.FTZ R29, R2, R85 ;  /* 0x00000055021d7220 */ /* 0x000fe20000410000 */
[----:B------:R-:W-:Y:S01]  /*9a60*/  ISETP.GT.AND P0, PT, R196, R232, PT ;  /* 0x000000e8c400720c */ /* 0x000fe20003f04270 */
[----:B------:R-:W-:Y:S01]  /*9a70*/  FADD.FTZ R0, -R0, R111 ;  /* 0x0000006f00007221 */ /* 0x000fe20000010100 */
[----:B------:R-:W-:Y:S01]  /*9a80*/  IADD3 R196, R196, -0x1, RZ ;  /* 0xffffffffc4c47810 */ /* 0x000fe20007ffe0ff */
[--C-:B------:R-:W-:Y:S02]  /*9a90*/  FFMA.FTZ R111, R139, c[0x0][0x2d0], -R4.reuse ;  /* 0x0000b4008b6f7a23 */ /* 0x100fe40000010804 */
[----:B------:R-:W-:Y:S02]  /*9aa0*/  FMUL.FTZ R0, R0, c[0x0][0x2d0] ;  /* 0x0000b40000007a20 */ /* 0x000fe40000410000 */
[--C-:B------:R-:W-:Y:S02]  /*9ab0*/  FFMA.FTZ R139, R137, c[0x0][0x2d0], -R4.reuse ;  /* 0x0000b400898b7a23 */ /* 0x100fe40000010804 */
[----:B------:R-:W-:Y:S02]  /*9ac0*/  FFMA.FTZ R137, R135, c[0x0][0x2d0], -R4 ;  /* 0x0000b40087897a23 */ /* 0x000fe40000010804 */
[----:B------:R-:W1:Y:S01]  /*9ad0*/  MUFU.EX2 R0, R0 ;  /* 0x0000000000007308 */ /* 0x000e620000000800 */
[----:B------:R-:W2:Y:S01]  /*9ae0*/  LDSM.16.MT88.4 R132, [R184] ;  /* 0x00000000b884783b */ /* 0x000ea20000004200 */
[--C-:B---3--:R-:W-:Y:S02]  /*9af0*/  FFMA.FTZ R5, R11, c[0x0][0x2d0], -R108.reuse ;  /* 0x0000b4000b057a23 */ /* 0x108fe4000001086c */
[C---:B------:R-:W-:Y:S02]  /*9b00*/  FMUL.FTZ R4, R2.reuse, R116 ;  /* 0x0000007402047220 */ /* 0x040fe40000410000 */
[C---:B------:R-:W-:Y:S02]  /*9b10*/  FMUL.FTZ R32, R2.reuse, R88 ;  /* 0x0000005802207220 */ /* 0x040fe40000410000 */
[C---:B------:R-:W-:Y:S02]  /*9b20*/  FMUL.FTZ R33, R2.reuse, R89 ;  /* 0x0000005902217220 */ /* 0x040fe40000410000 */
        /* <DEDUP_REMOVED lines=8> */
[----:B------:R-:W-:Y:S02]  /*9bb0*/  FMUL.FTZ R48, R2, R104 ;  /* 0x0000006802307220 */ /* 0x000fe40000410000 */
[C---:B-1----:R-:W-:Y:S02]  /*9bc0*/  FMUL.FTZ R10, R0.reuse, R114 ;  /* 0x00000072000a7220 */ /* 0x042fe40000410000 */
[C---:B------:R-:W-:Y:S02]  /*9bd0*/  FMUL.FTZ R11, R0.reuse, R115 ;  /* 0x00000073000b7220 */ /* 0x040fe40000410000 */
[----:B------:R-:W1:Y:S01]  /*9be0*/  LDSM.16.MT88.4 R112, [R186] ;  /* 0x00000000ba70783b */ /* 0x000e620000004200 */
[C---:B------:R-:W-:Y:S01]  /*9bf0*/  FMUL.FTZ R14, R0.reuse, R70 ;  /* 0x00000046000e7220 */ /* 0x040fe20000410000 */
[----:B------:R-:W-:Y:S01]  /*9c00*/  MUFU.EX2 R88, R140 ;  /* 0x0000008c00587308 */ /* 0x000fe20000000800 */
[----:B------:R-:W-:Y:S01]  /*9c10*/  FMUL.FTZ R15, R0, R71 ;  /* 0x00000047000f7220 */ /* 0x000fe20000410000 */
[----:B---3--:R-:W-:Y:S01]  /*9c20*/  F2FP.PACK_AB R131, R217, R222 ;  /* 0x000000ded983723e */ /* 0x008fe200000000ff */
[----:B------:R-:W-:Y:S03]  /*9c30*/  FMUL.FTZ R5, R2, R117 ;  /* 0x0000007502057220 */ /* 0x000fe60000410000 */
[----:B------:R-:W3:Y:S01]  /*9c40*/  LDSM.16.MT88.4 R68, [R185] ;  /* 0x00000000b944783b */ /* 0x000ee20000004200 */
[C---:B------:R-:W-:Y:S02]  /*9c50*/  FMUL.FTZ R6, R0.reuse, R118 ;  /* 0x0000007600067220 */ /* 0x040fe40000410000 */
[C---:B------:R-:W-:Y:S01]  /*9c60*/  FMUL.FTZ R7, R0.reuse, R119 ;  /* 0x0000007700077220 */ /* 0x040fe20000410000 */
[----:B------:R-:W-:Y:S01]  /*9c70*/  MUFU.EX2 R101, R137 ;  /* 0x0000008900657308 */ /* 0x000fe20000000800 */
[C---:B------:R-:W-:Y:S02]  /*9c80*/  FMUL.FTZ R18, R0.reuse, R74 ;  /* 0x0000004a00127220 */ /* 0x040fe40000410000 */
[C---:B------:R-:W-:Y:S02]  /*9c90*/  FMUL.FTZ R19, R0.reuse, R75 ;  /* 0x0000004b00137220 */ /* 0x040fe40000410000 */
[----:B------:R-:W-:Y:S01]  /*9ca0*/  LDSM.16.MT88.4 R72, [R184+0x800] ;  /* 0x00080000b848783b */ /* 0x000fe20000004200 */
[C---:B--2---:R-:W-:Y:S04]  /*9cb0*/  HMMA.16816.F32 R4, R128.reuse, R132, R4 ;  /* 0x000000848004723c */ /* 0x044fe80000001804 */
[----:B------:R-:W-:Y:S01]  /*9cc0*/  MUFU.EX2 R133, R221 ;  /* 0x000000dd00857308 */ /* 0x000fe20000000800 */
[C---:B------:R-:W-:Y:S02]  /*9cd0*/  FMUL.FTZ R22, R0.reuse, R78 ;  /* 0x0000004e00167220 */ /* 0x040fe40000410000 */
[C---:B------:R-:W-:Y:S01]  /*9ce0*/  FMUL.FTZ R23, R0.reuse, R79 ;  /* 0x0000004f00177220 */ /* 0x040fe20000410000 */
[C---:B------:R-:W-:Y:S01]  /*9cf0*/  HMMA.16816.F32 R8, R128.reuse, R134, R8 ;  /* 0x000000868008723c */ /* 0x040fe20000001808 */
[----:B------:R-:W-:Y:S03]  /*9d00*/  LDSM.16.MT88.4 R76, [R186+0x800] ;  /* 0x00080000ba4c783b */ /* 0x000fe60000004200 */
[C---:B------:R-:W-:Y:S02]  /*9d10*/  FMUL.FTZ R26, R0.reuse, R82 ;  /* 0x00000052001a7220 */ /* 0x040fe40000410000 */
[----:B------:R-:W-:Y:S01]  /*9d20*/  FMUL.FTZ R27, R0, R83 ;  /* 0x00000053001b7220 */ /* 0x000fe20000410000 */
[----:B------:R-:W-:Y:S01]  /*9d30*/  MUFU.EX2 R134, R220 ;  /* 0x000000dc00867308 */ /* 0x000fe20000000800 */
[----:B------:R-:W-:Y:S04]  /*9d40*/  FMUL.FTZ R49, R2, R105 ;  /* 0x0000006902317220 */ /* 0x000fe80000410000 */
[C---:B------:R-:W-:Y:S01]  /*9d50*/  FMUL.FTZ R50, R0.reuse, R106 ;  /* 0x0000006a00327220 */ /* 0x040fe20000410000 */
[C---:B-1----:R-:W-:Y:S03]  /*9d60*/  HMMA.16816.F32 R12, R128.reuse, R112, R12 ;  /* 0x00000070800c723c */ /* 0x042fe6000000180c */
[C---:B------:R-:W-:Y:S01]  /*9d70*/  FMUL.FTZ R51, R0.reuse, R107 ;  /* 0x0000006b00337220 */ /* 0x040fe20000410000 */
[----:B------:R-:W-:Y:S01]  /*9d80*/  MUFU.EX2 R135, R219 ;  /* 0x000000db00877308 */ /* 0x000fe20000000800 */
[----:B------:R-:W-:Y:S01]  /*9d90*/  LDSM.16.MT88.4 R104, [R186+0x5800] ;  /* 0x00580000ba68783b */ /* 0x000fe20000004200 */
[C---:B------:R-:W-:Y:S02]  /*9da0*/  FMUL.FTZ R30, R0.reuse, R86 ;  /* 0x00000056001e7220 */ /* 0x040fe40000410000 */
[C---:B------:R-:W-:Y:S04]  /*9db0*/  HMMA.16816.F32 R16, R128.reuse, R114, R16 ;  /* 0x000000728010723c */ /* 0x040fe80000001810 */
[C---:B------:R-:W-:Y:S01]  /*9dc0*/  FMUL.FTZ R31, R0.reuse, R87 ;  /* 0x00000057001f7220 */ /* 0x040fe20000410000 */
[----:B------:R-:W-:Y:S01]  /*9dd0*/  LDSM.16.MT88.4 R112, [R184+0x2800] ;  /* 0x00280000b870783b */ /* 0x000fe20000004200 */
[----:B------:R-:W1:Y:S01]  /*9de0*/  MUFU.EX2 R86, R141 ;  /* 0x0000008d00567308 */ /* 0x000e620000000800 */
[C---:B------:R-:W-:Y:S01]  /*9df0*/  FMUL.FTZ R34, R0.reuse, R90 ;  /* 0x0000005a00227220 */ /* 0x040fe20000410000 */
[C---:B---3--:R-:W-:Y:S04]  /*9e00*/  HMMA.16816.F32 R20, R128.reuse, R68, R20 ;  /* 0x000000448014723c */ /* 0x048fe80000001814 */
[C---:B------:R-:W-:Y:S02]  /*9e10*/  FMUL.FTZ R35, R0.reuse, R91 ;  /* 0x0000005b00237220 */ /* 0x040fe40000410000 */
[C---:B------:R-:W-:Y:S02]  /*9e20*/  FMUL.FTZ R38, R0.reuse, R94 ;  /* 0x0000005e00267220 */ /* 0x040fe40000410000 */
[C---:B------:R-:W-:Y:S01]  /*9e30*/  HMMA.16816.F32 R24, R128.reuse, R70, R24 ;  /* 0x000000468018723c */ /* 0x040fe20000001818 */
[----:B------:R-:W2:Y:S01]  /*9e40*/  LDSM.16.MT88.4 R68, [R189] ;  /* 0x00000000bd44783b */ /* 0x000ea20000004200 */
[----:B------:R-:W-:Y:S02]  /*9e50*/  MUFU.EX2 R91, R111 ;  /* 0x0000006f005b7308 */ /* 0x000fe40000000800 */
[C---:B------:R-:W-:Y:S02]  /*9e60*/  FMUL.FTZ R39, R0.reuse, R95 ;  /* 0x0000005f00277220 */ /* 0x040fe40000410000 */
[C---:B------:R-:W-:Y:S02]  /*9e70*/  FMUL.FTZ R42, R0.reuse, R98 ;  /* 0x00000062002a7220 */ /* 0x040fe40000410000 */
[C---:B------:R-:W-:Y:S04]  /*9e80*/  FMUL.FTZ R43, R0.reuse, R99 ;  /* 0x00000063002b7220 */ /* 0x040fe80000410000 */
[----:B------:R-:W-:Y:S01]  /*9e90*/  MUFU.EX2 R98, R110 ;  /* 0x0000006e00627308 */ /* 0x000fe20000000800 */
[C---:B------:R-:W-:Y:S02]  /*9ea0*/  FMUL.FTZ R46, R0.reuse, R102 ;  /* 0x00000066002e7220 */ /* 0x040fe40000410000 */
[----:B------:R-:W-:Y:S02]  /*9eb0*/  FMUL.FTZ R47, R0, R103 ;  /* 0x00000067002f7220 */ /* 0x000fe40000410000 */
[C---:B------:R-:W-:Y:S02]  /*9ec0*/  FMUL.FTZ R52, R2.reuse, R52 ;  /* 0x0000003402347220 */ /* 0x040fe40000410000 */
[C---:B------:R-:W-:Y:S02]  /*9ed0*/  FMUL.FTZ R53, R2.reuse, R53 ;  /* 0x0000003502357220 */ /* 0x040fe40000410000 */
[C---:B------:R-:W-:Y:S01]  /*9ee0*/  FMUL.FTZ R56, R2.reuse, R56 ;  /* 0x0000003802387220 */ /* 0x040fe20000410000 */
[----:B------:R-:W-:Y:S01]  /*9ef0*/  MUFU.EX2 R95, R139 ;  /* 0x0000008b005f7308 */ /* 0x000fe20000000800 */
[----:B------:R-:W-:Y:S02]  /*9f00*/  FMUL.FTZ R57, R2, R57 ;  /* 0x0000003902397220 */ /* 0x000fe40000410000 */
[C---:B------:R-:W-:Y:S02]  /*9f10*/  FMUL.FTZ R54, R0.reuse, R54 ;  /* 0x0000003600367220 */ /* 0x040fe40000410000 */
[C---:B------:R-:W-:Y:S02]  /*9f20*/  FMUL.FTZ R55, R0.reuse, R55 ;  /* 0x0000003700377220 */ /* 0x040fe40000410000 */
[C---:B------:R-:W-:Y:S02]  /*9f30*/  FMUL.FTZ R58, R0.reuse, R58 ;  /* 0x0000003a003a7220 */ /* 0x040fe40000410000 */
[----:B------:R-:W-:Y:S01]  /*9f40*/  FMUL.FTZ R59, R0, R59 ;  /* 0x0000003b003b7220 */ /* 0x000fe20000410000 */
[----:B------:R-:W-:Y:S01]  /*9f50*/  MUFU.EX2 R141, R215 ;  /* 0x000000d7008d7308 */ /* 0x000fe20000000800 */
[C---:B------:R-:W-:Y:S02]  /*9f60*/  FMUL.FTZ R60, R2.reuse, R60 ;  /* 0x0000003c023c7220 */ /* 0x040fe40000410000 */
[C---:B------:R-:W-:Y:S02]  /*9f70*/  FMUL.FTZ R61, R2.reuse, R61 ;  /* 0x0000003d023d7220 */ /* 0x040fe40000410000 */
[C---:B------:R-:W-:Y:S02]  /*9f80*/  FMUL.FTZ R64, R2.reuse, R64 ;  /* 0x0000004002407220 */ /* 0x040fe40000410000 */
[----:B------:R-:W-:Y:S01]  /*9f90*/  FMUL.FTZ R65, R2, R65 ;  /* 0x0000004102417220 */ /* 0x000fe20000410000 */
[C---:B--2---:R-:W-:Y:S03]  /*9fa0*/  HMMA.16816.F32 R28, R128.reuse, R68, R28 ;  /* 0x00000044801c723c */ /* 0x044fe6000000181c */
[--C-:B------:R-:W-:Y:S02]  /*9fb0*/  FFMA.FTZ R2, R142, c[0x0][0x2d0], -R108.reuse ;  /* 0x0000b4008e027a23 */ /* 0x100fe4000001086c */
[C---:B------:R-:W-:Y:S01]  /*9fc0*/  FMUL.FTZ R62, R0.reuse, R62 ;  /* 0x0000003e003e7220 */ /* 0x040fe20000410000 */
[----:B------:R-:W-:Y:S01]  /*9fd0*/  MUFU.EX2 R142, R214 ;  /* 0x000000d6008e7308 */ /* 0x000fe20000000800 */
[C---:B------:R-:W-:Y:S01]  /*9fe0*/  FMUL.FTZ R63, R0.reuse, R63 ;  /* 0x0000003f003f7220 */ /* 0x040fe20000410000 */
[C---:B------:R-:W-:Y:S01]  /*9ff0*/  HMMA.16816.F32 R32, R128.reuse, R70, R32 ;  /* 0x000000468020723c */ /* 0x040fe20000001820 */
[----:B------:R-:W2:Y:S03]  /*a000*/  LDSM.16.MT88.4 R68, [R184+0x3000] ;  /* 0x00300000b844783b */ /* 0x000ea60000004200 */
[C---:B------:R-:W-:Y:S02]  /*a010*/  FMUL.FTZ R66, R0.reuse, R66 ;  /* 0x0000004200427220 */ /* 0x040fe40000410000 */
[C---:B------:R-:W-:Y:S02]  /*a020*/  FMUL.FTZ R67, R0.reuse, R67 ;  /* 0x0000004300437220 */ /* 0x040fe40000410000 */
[----:B------:R3:W-:Y:S01]  /*a030*/  MUFU.EX2 R85, R2 ;  /* 0x0000000200557308 */ /* 0x0007e20000000800 */
[----:B------:R-:W-:Y:S03]  /*a040*/  FFMA.FTZ R0, R0, R226, R209 ;  /* 0x000000e200007223 */ /* 0x000fe600000100d1 */
[--C-:B------:R-:W-:Y:S02]  /*a050*/  FFMA.FTZ R92, R188, c[0x0][0x2d0], -R108.reuse ;  /* 0x0000b400bc5c7a23 */ /* 0x100fe4000001086c */
[--C-:B------:R-:W-:Y:S04]  /*a060*/  FFMA.FTZ R93, R179, c[0x0][0x2d0], -R108.reuse ;  /* 0x0000b400b35d7a23 */ /* 0x100fe8000001086c */
[----:B------:R-:W-:Y:S10]  /*a070*/  MUFU.EX2 R111, R92 ;  /* 0x0000005c006f7308 */ /* 0x000ff40000000800 */
[----:B------:R-:W-:Y:S01]  /*a080*/  MUFU.EX2 R110, R93 ;  /* 0x0000005d006e7308 */ /* 0x000fe20000000800 */
[--C-:B---3--:R-:W-:Y:S09]  /*a090*/  FFMA.FTZ R2, R143, c[0x0][0x2d0], -R108.reuse ;  /* 0x0000b4008f027a23 */ /* 0x108ff2000001086c */
[----:B------:R3:W4:Y:S01]  /*a0a0*/  MUFU.EX2 R87, R2 ;  /* 0x0000000200577308 */ /* 0x0007220000000800 */
[C---:B--2---:R-:W-:Y:S09]  /*a0b0*/  HMMA.16816.F32 R36, R128.reuse, R68, R36 ;  /* 0x000000448024723c */ /* 0x044ff20000001824 */
[----:B------:R-:W-:Y:S01]  /*a0c0*/  MUFU.EX2 R143, R213 ;  /* 0x000000d5008f7308 */ /* 0x000fe20000000800 */
[C---:B------:R-:W-:Y:S01]  /*a0d0*/  HMMA.16816.F32 R40, R128.reuse, R70, R40 ;  /* 0x000000468028723c */ /* 0x040fe20000001828 */
[----:B------:R-:W2:Y:S02]  /*a0e0*/  LDSM.16.MT88.4 R68, [R186+0x3000] ;  /* 0x00300000ba44783b */ /* 0x000ea40000004200 */
[--C-:B---3--:R-:W-:Y:S06]  /*a0f0*/  FFMA.FTZ R2, R144, c[0x0][0x2d0], -R108.reuse ;  /* 0x0000b40090027a23 */ /* 0x108fec000001086c */
[----:B------:R-:W-:Y:S10]  /*a100*/  MUFU.EX2 R144, R212 ;  /* 0x000000d400907308 */ /* 0x000ff40000000800 */
[----:B------:R3:W-:Y:S01]  /*a110*/  MUFU.EX2 R90, R2 ;  /* 0x00000002005a7308 */ /* 0x0007e20000000800 */
[C---:B--2---:R-:W-:Y:S08]  /*a120*/  HMMA.16816.F32 R44, R128.reuse, R68, R44 ;  /* 0x00000044802c723c */ /* 0x044ff0000000182c */
[C---:B------:R-:W-:Y:S01]  /*a130*/  HMMA.16816.F32 R48, R128.reuse, R70, R48 ;  /* 0x000000468030723c */ /* 0x040fe20000001830 */
[----:B------:R-:W2:Y:S03]  /*a140*/  LDSM.16.MT88.4 R68, [R185+0x3000] ;  /* 0x00300000b944783b */ /* 0x000ea60000004200 */
[----:B---3--:R-:W-:Y:S04]  /*a150*/  FFMA.FTZ R2, R145, c[0x0][0x2d0], -R108 ;  /* 0x0000b40091027a23 */ /* 0x008fe8000001086c */
[----:B------:R3:W5:Y:S04]  /*a160*/  MUFU.EX2 R99, R2 ;  /* 0x0000000200637308 */ /* 0x0007680000000800 */
[----:B---3--:R-:W-:Y:S02]  /*a170*/  FADD.FTZ R2, R211, R80 ;  /* 0x00000050d3027221 */ /* 0x008fe40000010000 */
[----:B------:R-:W-:Y:S04]  /*a180*/  FADD.FTZ R80, R210, R0 ;  /* 0x00000000d2507221 */ /* 0x000fe80000010000 */
[----:B------:R-:W-:Y:S01]  /*a190*/  MUFU.EX2 R211, R136 ;  /* 0x0000008800d37308 */ /* 0x000fe20000000800 */
[--C-:B------:R-:W-:Y:S01]  /*a1a0*/  FFMA.FTZ R0, R146, c[0x0][0x2d0], -R108.reuse ;  /* 0x0000b40092007a23 */ /* 0x100fe2000001086c */
[C---:B--2---:R-:W-:Y:S08]  /*a1b0*/  HMMA.16816.F32 R52, R128.reuse, R68, R52 ;  /* 0x000000448034723c */ /* 0x044ff00000001834 */
[----:B------:R2:W-:Y:S01]  /*a1c0*/  MUFU.EX2 R96, R0 ;  /* 0x0000000000607308 */ /* 0x0005e20000000800 */
[C---:B------:R-:W-:Y:S01]  /*a1d0*/  HMMA.16816.F32 R56, R128.reuse, R70, R56 ;  /* 0x000000468038723c */ /* 0x040fe20000001838 */
[----:B------:R-:W3:Y:S08]  /*a1e0*/  LDSM.16.MT88.4 R68, [R187+0x3000] ;  /* 0x00300000bb44783b */ /* 0x000ef00000004200 */
[----:B------:R-:W1:Y:S03]  /*a1f0*/  MUFU.EX2 R136, R218 ;  /* 0x000000da00887308 */ /* 0x000e660000000800 */
[--C-:B--2---:R-:W-:Y:S07]  /*a200*/  FFMA.FTZ R0, R147, c[0x0][0x2d0], -R108.reuse ;  /* 0x0000b40093007a23 */ /* 0x104fee000001086c */
[----:B------:R2:W-:Y:S01]  /*a210*/  MUFU.EX2 R100, R0 ;  /* 0x0000000000647308 */ /* 0x0005e20000000800 */
[C---:B---3--:R-:W-:Y:S07]  /*a220*/  HMMA.16816.F32 R60, R128.reuse, R68, R60 ;  /* 0x00000044803c723c */ /* 0x048fee000000183c */
[----:B-1----:R-:W-:Y:S01]  /*a230*/  F2FP.PACK_AB R68, R88, R86 ;  /* 0x000000565844723e */ /* 0x002fe200000000ff */
[----:B------:R-:W-:Y:S04]  /*a240*/  HMMA.16816.F32 R64, R128, R70, R64 ;  /* 0x000000468040723c */ /* 0x000fe80000001840 */
[----:B----4-:R-:W-:Y:S01]  /*a250*/  F2FP.PACK_AB R69, R87, R85 ;  /* 0x000000555745723e */ /* 0x010fe200000000ff */
[--C-:B--2---:R-:W-:Y:S02]  /*a260*/  FFMA.FTZ R0, R148, c[0x0][0x2d0], -R108.reuse ;  /* 0x0000b40094007a23 */ /* 0x104fe4000001086c */
[----:B------:R-:W-:Y:S02]  /*a270*/  F2FP.PACK_AB R70, R98, R91 ;  /* 0x0000005b6246723e */ /* 0x000fe400000000ff */
[----:B-----5:R-:W-:Y:S01]  /*a280*/  F2FP.PACK_AB R71, R99, R90 ;  /* 0x0000005a6347723e */ /* 0x020fe200000000ff */
[----:B------:R1:W-:Y:S02]  /*a290*/  MUFU.EX2 R210, R0 ;  /* 0x0000000000d27308 */ /* 0x0003e40000000800 */
[----:B------:R-:W-:Y:S02]  /*a2a0*/  F2FP.PACK_AB R128, R134, R133 ;  /* 0x000000858680723e */ /* 0x000fe400000000ff */
[----:B------:R-:W-:Y:S02]  /*a2b0*/  F2FP.PACK_AB R130, R136, R135 ;  /* 0x000000878882723e */ /* 0x000fe400000000ff */
[C---:B------:R-:W-:Y:S08]  /*a2c0*/  HMMA.16816.F32 R4, R68.reuse, R72, R4 ;  /* 0x000000484404723c */ /* 0x040ff00000001804 */
[C---:B------:R-:W-:Y:S01]  /*a2d0*/  HMMA.16816.F32 R8, R68.reuse, R74, R8 ;  /* 0x0000004a4408723c */ /* 0x040fe20000001808 */
[----:B------:R-:W2:Y:S07]  /*a2e0*/  LDSM.16.MT88.4 R72, [R185+0x800] ;  /* 0x00080000b948783b */ /* 0x000eae0000004200 */
[C---:B------:R-:W-:Y:S04]  /*a2f0*/  HMMA.16816.F32 R12, R68.reuse, R76, R12 ;  /* 0x0000004c440c723c */ /* 0x040fe8000000180c */
[----:B-1----:R-:W-:Y:S02]  /*a300*/  FFMA.FTZ R0, R149, c[0x0][0x2d0], -R108 ;  /* 0x0000b40095007a23 */ /* 0x002fe4000001086c */
[----:B------:R-:W-:Y:S02]  /*a310*/  MUFU.EX2 R149, R207 ;  /* 0x000000cf00957308 */ /* 0x000fe40000000800 */
[C---:B------:R-:W-:Y:S01]  /*a320*/  HMMA.16816.F32 R16, R68.reuse, R78, R16 ;  /* 0x0000004e4410723c */ /* 0x040fe20000001810 */
[----:B------:R-:W1:Y:S07]  /*a330*/  LDSM.16.MT88.4 R76, [R187+0x800] ;  /* 0x00080000bb4c783b */ /* 0x000e6e0000004200 */
[----:B------:R3:W-:Y:S01]  /*a340*/  MUFU.EX2 R209, R0 ;  /* 0x0000000000d17308 */ /* 0x0007e20000000800 */
[C---:B--2---:R-:W-:Y:S03]  /*a350*/  HMMA.16816.F32 R20, R68.reuse, R72, R20 ;  /* 0x000000484414723c */ /* 0x044fe60000001814 */
[----:B---3--:R-:W-:Y:S05]  /*a360*/  FADD.FTZ R0, R223, R2 ;  /* 0x00000002df007221 */ /* 0x008fea0000010000 */
[C---:B------:R-:W-:Y:S01]  /*a370*/  HMMA.16816.F32 R24, R68.reuse, R74, R24 ;  /* 0x0000004a4418723c */ /* 0x040fe20000001818 */
[----:B------:R-:W2:Y:S03]  /*a380*/  LDSM.16.MT88.4 R72, [R184+0x3800] ;  /* 0x00380000b848783b */ /* 0x000ea60000004200 */
[----:B------:R-:W-:Y:S02]  /*a390*/  FADD.FTZ R2, R222, R80 ;  /* 0x00000050de027221 */ /* 0x000fe40000010000 */
[----:B------:R-:W-:Y:S02]  /*a3a0*/  FADD.FTZ R84, R224, R0 ;  /* 0x00000000e0547221 */ /* 0x000fe40000010000 */
[C---:B-1----:R-:W-:Y:S01]  /*a3b0*/  HMMA.16816.F32 R28, R68.reuse, R76, R28 ;  /* 0x0000004c441c723c */ /* 0x042fe2000000181c */
[----:B------:R-:W-:Y:S03]  /*a3c0*/  LDSM.16.MT88.4 R80, [R185+0x1000] ;  /* 0x00100000b950783b */ /* 0x000fe60000004200 */
[----:B------:R-:W-:Y:S02]  /*a3d0*/  FADD.FTZ R84, R86, R84 ;  /* 0x0000005456547221 */ /* 0x000fe40000010000 */
[----:B------:R-:W-:Y:S02]  /*a3e0*/  FADD.FTZ R2, R217, R2 ;  /* 0x00000002d9027221 */ /* 0x000fe40000010000 */
[C---:B------:R-:W-:Y:S01]  /*a3f0*/  HMMA.16816.F32 R32, R68.reuse, R78, R32 ;  /* 0x0000004e4420723c */ /* 0x040fe20000001820 */
[----:B------:R-:W1:Y:S03]  /*a400*/  LDSM.16.MT88.4 R76, [R186+0x3800] ;  /* 0x00380000ba4c783b */ /* 0x000e660000004200 */
[----:B------:R-:W-:Y:S02]  /*a410*/  FADD.FTZ R2, R85, R2 ;  /* 0x0000000255027221 */ /* 0x000fe40000010000 */
[----:B------:R-:W-:Y:S02]  /*a420*/  FADD.FTZ R88, R88, R84 ;  /* 0x0000005458587221 */ /* 0x000fe40000010000 */
[----:B------:R-:W-:Y:S02]  /*a430*/  FADD.FTZ R89, R87, R2 ;  /* 0x0000000257597221 */ /* 0x000fe40000010000 */
[----:B------:R-:W-:Y:S02]  /*a440*/  LDSM.16.MT88.4 R84, [R185+0x1800] ;  /* 0x00180000b954783b */ /* 0x000fe40000004200 */
[----:B------:R-:W-:Y:S02]  /*a450*/  FADD.FTZ R94, R90, R89 ;  /* 0x000000595a5e7221 */ /* 0x000fe40000010000 */
[--C-:B------:R-:W-:Y:S02]  /*a460*/  FFMA.FTZ R2, R203, c[0x0][0x2d0], -R108.reuse ;  /* 0x0000b400cb027a23 */ /* 0x100fe4000001086c */
[----:B------:R-:W-:Y:S02]  /*a470*/  FFMA.FTZ R0, R150, c[0x0][0x2d0], -R108 ;  /* 0x0000b40096007a23 */ /* 0x000fe4000001086c */
[----:B------:R3:W4:Y:S01]  /*a480*/  MUFU.EX2 R132, R2 ;  /* 0x0000000200847308 */ /* 0x0007220000000800 */
[C---:B--2---:R-:W-:Y:S09]  /*a490*/  HMMA.16816.F32 R36, R68.reuse, R72, R36 ;  /* 0x000000484424723c */ /* 0x044ff20000001824 */
[----:B------:R2:W5:Y:S01]  /*a4a0*/  MUFU.EX2 R148, R0 ;  /* 0x0000000000947308 */ /* 0x0005620000000800 */
[C---:B------:R-:W-:Y:S01]  /*a4b0*/  HMMA.16816.F32 R40, R68.reuse, R74, R40 ;  /* 0x0000004a4428723c */ /* 0x040fe20000001828 */
[----:B------:R-:W5:Y:S07]  /*a4c0*/  LDSM.16.MT88.4 R72, [R185+0x3800] ;  /* 0x00380000b948783b */ /* 0x000f6e0000004200 */
[C---:B-1----:R-:W-:Y:S04]  /*a4d0*/  HMMA.16816.F32 R44, R68.reuse, R76, R44 ;  /* 0x0000004c442c723c */ /* 0x042fe8000000182c */
[----:B---3--:R-:W-:Y:S01]  /*a4e0*/  FADD.FTZ R2, R99, R94 ;  /* 0x0000005e63027221 */ /* 0x008fe20000010000 */
[----:B----4-:R-:W-:Y:S03]  /*a4f0*/  F2FP.PACK_AB R129, R111, R132 ;  /* 0x000000846f81723e */ /* 0x010fe600000000ff */
[C---:B------:R-:W-:Y:S01]  /*a500*/  HMMA.16816.F32 R48, R68.reuse, R78, R48 ;  /* 0x0000004e4430723c */ /* 0x040fe20000001830 */
[----:B------:R-:W1:Y:S03]  /*a510*/  LDSM.16.MT88.4 R76, [R187+0x3800] ;  /* 0x00380000bb4c783b */ /* 0x000e660000004200 */
[----:B------:R-:W-:Y:S02]  /*a520*/  FADD.FTZ R2, R96, R2 ;  /* 0x0000000260027221 */ /* 0x000fe40000010000 */
[----:B--2---:R-:W-:Y:S02]  /*a530*/  FFMA.FTZ R0, R151, c[0x0][0x2d0], -R108 ;  /* 0x0000b40097007a23 */ /* 0x004fe4000001086c */
[----:B------:R-:W-:Y:S02]  /*a540*/  FADD.FTZ R2, R100, R2 ;  /* 0x0000000264027221 */ /* 0x000fe40000010000 */
[----:B------:R2:W3:Y:S02]  /*a550*/  MUFU.EX2 R147, R0 ;  /* 0x0000000000937308 */ /* 0x0004e40000000800 */
[----:B------:R-:W-:Y:S04]  /*a560*/  FADD.FTZ R2, R210, R2 ;  /* 0x00000002d2027221 */ /* 0x000fe80000010000 */
[----:B------:R-:W-:Y:S04]  /*a570*/  FADD.FTZ R2, R209, R2 ;  /* 0x00000002d1027221 */ /* 0x000fe80000010000 */
[----:B-----5:R-:W-:Y:S01]  /*a580*/  FADD.FTZ R2, R148, R2 ;  /* 0x0000000294027221 */ /* 0x020fe20000010000 */
[C---:B------:R-:W-:Y:S08]  /*a590*/  HMMA.16816.F32 R52, R68.reuse, R72, R52 ;  /* 0x000000484434723c */ /* 0x040ff00000001834 */
[C---:B------:R-:W-:Y:S01]  /*a5a0*/  HMMA.16816.F32 R56, R68.reuse, R74, R56 ;  /* 0x0000004a4438723c */ /* 0x040fe20000001838 */
[----:B------:R-:W4:Y:S03]  /*a5b0*/  LDSM.16.MT88.4 R72, [R184+0x1000] ;  /* 0x00100000b848783b */ /* 0x000f260000004200 */
[----:B--2---:R-:W-:Y:S02]  /*a5c0*/  FFMA.FTZ R0, R176, c[0x0][0x2d0], -R108 ;  /* 0x0000b400b0007a23 */ /* 0x004fe4000001086c */
[----:B---3--:R-:W-:Y:S02]  /*a5d0*/  FADD.FTZ R2, R147, R2 ;  /* 0x0000000293027221 */ /* 0x008fe40000010000 */
[C---:B-1----:R-:W-:Y:S01]  /*a5e0*/  HMMA.16816.F32 R60, R68.reuse, R76, R60 ;  /* 0x0000004c443c723c */ /* 0x042fe2000000183c */
[----:B------:R1:W2:Y:S07]  /*a5f0*/  MUFU.EX2 R146, R0 ;  /* 0x0000000000927308 */ /* 0x0002ae0000000800 */
[----:B------:R-:W-:Y:S01]  /*a600*/  HMMA.16816.F32 R64, R68, R78, R64 ;  /* 0x0000004e4440723c */ /* 0x000fe20000001840 */
[----:B------:R-:W3:Y:S06]  /*a610*/  LDSM.16.MT88.4 R76, [R186+0x1000] ;  /* 0x00100000ba4c783b */ /* 0x000eec0000004200 */
[----:B------:R-:W-:Y:S02]  /*a620*/  F2FP.PACK_AB R68, R97, R95 ;  /* 0x0000005f6144723e */ /* 0x000fe400000000ff */
[----:B------:R-:W-:Y:S03]  /*a630*/  F2FP.PACK_AB R69, R100, R96 ;  /* 0x000000606445723e */ /* 0x000fe600000000ff */
[----:B------:R-:W-:Y:S02]  /*a640*/  F2FP.PACK_AB R70, R211, R101 ;  /* 0x00000065d346723e */ /* 0x000fe400000000ff */
[----:B------:R-:W-:Y:S01]  /*a650*/  F2FP.PACK_AB R71, R209, R210 ;  /* 0x000000d2d147723e */ /* 0x000fe200000000ff */
[----:B-1----:R-:W-:Y:S02]  /*a660*/  FFMA.FTZ R0, R177, c[0x0][0x2d0], -R108 ;  /* 0x0000b400b1007a23 */ /* 0x002fe4000001086c */
[----:B--2---:R-:W-:Y:S02]  /*a670*/  FADD.FTZ R2, R146, R2 ;  /* 0x0000000292027221 */ /* 0x004fe40000010000 */
[----:B------:R1:W2:Y:S02]  /*a680*/  MUFU.EX2 R145, R0 ;  /* 0x0000000000917308 */ /* 0x0002a40000000800 */
[C---:B----4-:R-:W-:Y:S08]  /*a690*/  HMMA.16816.F32 R4, R68.reuse, R72, R4 ;  /* 0x000000484404723c */ /* 0x050ff00000001804 */
[C---:B------:R-:W-:Y:S01]  /*a6a0*/  HMMA.16816.F32 R8, R68.reuse, R74, R8 ;  /* 0x0000004a4408723c */ /* 0x040fe20000001808 */
[----:B------:R-:W4:Y:S07]  /*a6b0*/  LDSM.16.MT88.4 R72, [R187+0x1000] ;  /* 0x00100000bb48783b */ /* 0x000f2e0000004200 */
[C---:B---3--:R-:W-:Y:S04]  /*a6c0*/  HMMA.16816.F32 R12, R68.reuse, R76, R12 ;  /* 0x0000004c440c723c */ /* 0x048fe8000000180c */
[----:B-1----:R-:W-:Y:S02]  /*a6d0*/  FFMA.FTZ R0, R195, c[0x0][0x2d0], -R108 ;  /* 0x0000b400c3007a23 */ /* 0x002fe4000001086c */
[----:B--2---:R-:W-:Y:S02]  /*a6e0*/  FADD.FTZ R2, R145, R2 ;  /* 0x0000000291027221 */ /* 0x004fe40000010000 */
[C---:B------:R-:W-:Y:S01]  /*a6f0*/  HMMA.16816.F32 R16, R68.reuse, R78, R16 ;  /* 0x0000004e4410723c */ /* 0x040fe20000001810 */
[----:B------:R-:W1:Y:S01]  /*a700*/  LDSM.16.MT88.4 R76, [R184+0x4000] ;  /* 0x00400000b84c783b */ /* 0x000e620000004200 */
[----:B------:R2:W3:Y:S06]  /*a710*/  MUFU.EX2 R140, R0 ;  /* 0x00000000008c7308 */ /* 0x0004ec0000000800 */
[C---:B------:R-:W-:Y:S08]  /*a720*/  HMMA.16816.F32 R20, R68.reuse, R80, R20 ;  /* 0x000000504414723c */ /* 0x040ff00000001814 */
[C---:B------:R-:W-:Y:S01]  /*a730*/  HMMA.16816.F32 R24, R68.reuse, R82, R24 ;  /* 0x000000524418723c */ /* 0x040fe20000001818 */
[----:B------:R-:W5:Y:S07]  /*a740*/  LDSM.16.MT88.4 R80, [R186+0x4000] ;  /* 0x00400000ba50783b */ /* 0x000f6e0000004200 */
[C---:B----4-:R-:W-:Y:S04]  /*a750*/  HMMA.16816.F32 R28, R68.reuse, R72, R28 ;  /* 0x00000048441c723c */ /* 0x050fe8000000181c */
[----:B--2---:R-:W-:Y:S02]  /*a760*/  FFMA.FTZ R0, R200, c[0x0][0x2d0], -R108 ;  /* 0x0000b400c8007a23 */ /* 0x004fe4000001086c */
[----:B---3--:R-:W-:Y:S02]  /*a770*/  FADD.FTZ R2, R140, R2 ;  /* 0x000000028c027221 */ /* 0x008fe40000010000 */
[----:B------:R2:W3:Y:S01]  /*a780*/  MUFU.EX2 R139, R0 ;  /* 0x00000000008b7308 */ /* 0x0004e20000000800 */
[C---:B------:R-:W-:Y:S01]  /*a790*/  HMMA.16816.F32 R32, R68.reuse, R74, R32 ;  /* 0x0000004a4420723c */ /* 0x040fe20000001820 */
[----:B------:R-:W4:Y:S07]  /*a7a0*/  LDSM.16.MT88.4 R72, [R185+0x4000] ;  /* 0x00400000b948783b */ /* 0x000f2e0000004200 */
[C---:B-1----:R-:W-:Y:S08]  /*a7b0*/  HMMA.16816.F32 R36, R68.reuse, R76, R36 ;  /* 0x0000004c4424723c */ /* 0x042ff00000001824 */
[C---:B------:R-:W-:Y:S01]  /*a7c0*/  HMMA.16816.F32 R40, R68.reuse, R78, R40 ;  /* 0x0000004e4428723c */ /* 0x040fe20000001828 */
[----:B------:R-:W1:Y:S03]  /*a7d0*/  LDSM.16.MT88.4 R76, [R187+0x4000] ;  /* 0x00400000bb4c783b */ /* 0x000e660000004200 */
[----:B--2---:R-:W-:Y:S04]  /*a7e0*/  FFMA.FTZ R0, R201, c[0x0][0x2d0], -R108 ;  /* 0x0000b400c9007a23 */ /* 0x004fe8000001086c */
[C---:B-----5:R-:W-:Y:S01]  /*a7f0*/  HMMA.16816.F32 R44, R68.reuse, R80, R44 ;  /* 0x00000050442c723c */ /* 0x060fe2000000182c */
[----:B------:R2:W5:Y:S03]  /*a800*/  MUFU.EX2 R138, R0 ;  /* 0x00000000008a7308 */ /* 0x0005660000000800 */
[----:B---3--:R-:W-:Y:S04]  /*a810*/  FADD.FTZ R2, R139, R2 ;  /* 0x000000028b027221 */ /* 0x008fe80000010000 */
[C---:B------:R-:W-:Y:S01]  /*a820*/  HMMA.16816.F32 R48, R68.reuse, R82, R48 ;  /* 0x000000524430723c */ /* 0x040fe20000001830 */
[----:B------:R-:W3:Y:S07]  /*a830*/  LDSM.16.MT88.4 R80, [R184+0x1800] ;  /* 0x00180000b850783b */ /* 0x000eee0000004200 */
[C---:B----4-:R-:W-:Y:S08]  /*a840*/  HMMA.16816.F32 R52, R68.reuse, R72, R52 ;  /* 0x000000484434723c */ /* 0x050ff00000001834 */
[C---:B------:R-:W-:Y:S01]  /*a850*/  HMMA.16816.F32 R56, R68.reuse, R74, R56 ;  /* 0x0000004a4438723c */ /* 0x040fe20000001838 */
[----:B------:R-:W4:Y:S03]  /*a860*/  LDSM.16.MT88.4 R72, [R186+0x1800] ;  /* 0x00180000ba48783b */ /* 0x000f260000004200 */
[--C-:B--2---:R-:W-:Y:S02]  /*a870*/  FFMA.FTZ R0, R202, c[0x0][0x2d0], -R108.reuse ;  /* 0x0000b400ca007a23 */ /* 0x104fe4000001086c */
[----:B------:R-:W-:Y:S02]  /*a880*/  FFMA.FTZ R108, R178, c[0x0][0x2d0], -R108 ;  /* 0x0000b400b26c7a23 */ /* 0x000fe4000001086c */
[C---:B-1----:R-:W-:Y:S01]  /*a890*/  HMMA.16816.F32 R60, R68.reuse, R76, R60 ;  /* 0x0000004c443c723c */ /* 0x042fe2000000183c */
[----:B------:R1:W-:Y:S03]  /*a8a0*/  MUFU.EX2 R137, R0 ;  /* 0x0000000000897308 */ /* 0x0003e60000000800 */
[----:B-----5:R-:W-:Y:S04]  /*a8b0*/  FADD.FTZ R2, R138, R2 ;  /* 0x000000028a027221 */ /* 0x020fe80000010000 */
[----:B------:R-:W-:Y:S01]  /*a8c0*/  HMMA.16816.F32 R64, R68, R78, R64 ;  /* 0x0000004e4440723c */ /* 0x000fe20000001840 */
[----:B------:R-:W2:Y:S02]  /*a8d0*/  LDSM.16.MT88.4 R76, [R187+0x1800] ;  /* 0x00180000bb4c783b */ /* 0x000ea40000004200 */
[----:B------:R-:W5:Y:S04]  /*a8e0*/  MUFU.EX2 R108, R108 ;  /* 0x0000006c006c7308 */ /* 0x000f680000000800 */
[----:B------:R-:W-:Y:S02]  /*a8f0*/  F2FP.PACK_AB R68, R204, R205 ;  /* 0x000000cdcc44723e */ /* 0x000fe400000000ff */
[----:B------:R-:W-:Y:S03]  /*a900*/  F2FP.PACK_AB R70, R149, R206 ;  /* 0x000000ce9546723e */ /* 0x000fe600000000ff */
[----:B------:R-:W-:Y:S02]  /*a910*/  F2FP.PACK_AB R69, R147, R148 ;  /* 0x000000949345723e */ /* 0x000fe400000000ff */
[----:B------:R-:W-:Y:S01]  /*a920*/  F2FP.PACK_AB R71, R145, R146 ;  /* 0x000000929147723e */ /* 0x000fe200000000ff */
[----:B-1----:R-:W-:Y:S02]  /*a930*/  FADD.FTZ R0, R91, R88 ;  /* 0x000000585b007221 */ /* 0x002fe40000010000 */
[----:B------:R-:W-:Y:S04]  /*a940*/  LDSM.16.MT88.4 R88, [R187+0x2000] ;  /* 0x00200000bb58783b */ /* 0x000fe80000004200 */
[C---:B---3--:R-:W-:Y:S03]  /*a950*/  HMMA.16816.F32 R4, R68.reuse, R80, R4 ;  /* 0x000000504404723c */ /* 0x048fe60000001804 */
[----:B------:R-:W-:Y:S01]  /*a960*/  FADD.FTZ R0, R98, R0 ;  /* 0x0000000062007221 */ /* 0x000fe20000010000 */
[----:B-----5:R-:W-:Y:S03]  /*a970*/  F2FP.PACK_AB R131, R108, R110 ;  /* 0x0000006e6c83723e */ /* 0x020fe600000000ff */
[----:B------:R-:W-:Y:S01]  /*a980*/  FADD.FTZ R0, R95, R0 ;  /* 0x000000005f007221 */ /* 0x000fe20000010000 */
[C---:B------:R-:W-:Y:S01]  /*a990*/  HMMA.16816.F32 R8, R68.reuse, R82, R8 ;  /* 0x000000524408723c */ /* 0x040fe20000001808 */
[----:B------:R-:W1:Y:S03]  /*a9a0*/  LDSM.16.MT88.4 R80, [R184+0x4800] ;  /* 0x00480000b850783b */ /* 0x000e660000004200 */
[----:B------:R-:W-:Y:S04]  /*a9b0*/  FADD.FTZ R0, R97, R0 ;  /* 0x0000000061007221 */ /* 0x000fe80000010000 */
[C---:B----4-:R-:W-:Y:S01]  /*a9c0*/  HMMA.16816.F32 R12, R68.reuse, R72, R12 ;  /* 0x00000048440c723c */ /* 0x050fe2000000180c */
[----:B------:R-:W-:Y:S03]  /*a9d0*/  LDSM.16.MT88.4 R96, [R184+0x5800] ;  /* 0x00580000b860783b */ /* 0x000fe60000004200 */
[----:B------:R-:W-:Y:S04]  /*a9e0*/  FADD.FTZ R0, R101, R0 ;  /* 0x0000000065007221 */ /* 0x000fe80000010000 */
[C---:B------:R-:W-:Y:S01]  /*a9f0*/  HMMA.16816.F32 R16, R68.reuse, R74, R16 ;  /* 0x0000004a4410723c */ /* 0x040fe20000001810 */
[----:B------:R-:W3:Y:S03]  /*aa00*/  LDSM.16.MT88.4 R72, [R186+0x4800] ;  /* 0x00480000ba48783b */ /* 0x000ee60000004200 */
[----:B------:R-:W-:Y:S04]  /*aa10*/  FADD.FTZ R0, R211, R0 ;  /* 0x00000000d3007221 */ /* 0x000fe80000010000 */
[C---:B------:R-:W-:Y:S04]  /*aa20*/  HMMA.16816.F32 R20, R68.reuse, R84, R20 ;  /* 0x000000544414723c */ /* 0x040fe80000001814 */
[----:B------:R-:W-:Y:S04]  /*aa30*/  FADD.FTZ R0, R205, R0 ;  /* 0x00000000cd007221 */ /* 0x000fe80000010000 */
[C---:B------:R-:W-:Y:S01]  /*aa40*/  HMMA.16816.F32 R24, R68.reuse, R86, R24 ;  /* 0x000000564418723c */ /* 0x040fe20000001818 */
[----:B------:R-:W4:Y:S03]  /*aa50*/  LDSM.16.MT88.4 R84, [R185+0x4800] ;  /* 0x00480000b954783b */ /* 0x000f260000004200 */
[----:B------:R-:W-:Y:S04]  /*aa60*/  FADD.FTZ R0, R204, R0 ;  /* 0x00000000cc007221 */ /* 0x000fe80000010000 */
        /* <DEDUP_REMOVED lines=8> */
[----:B------:R-:W-:Y:S03]  /*aaf0*/  LDSM.16.MT88.4 R80, [R186+0x2000] ;  /* 0x00200000ba50783b */ /* 0x000fe60000004200 */
[C---:B------:R-:W-:Y:S04]  /*ab00*/  FADD.FTZ R0, R143.reuse, R0 ;  /* 0x000000008f007221 */ /* 0x040fe80000010000 */
[C---:B---3--:R-:W-:Y:S04]  /*ab10*/  HMMA.16816.F32 R44, R68.reuse, R72, R44 ;  /* 0x00000048442c723c */ /* 0x048fe8000000182c */
        /* <DEDUP_REMOVED lines=8> */
[----:B------:R-:W-:Y:S01]  /*aba0*/  HMMA.16816.F32 R64, R68, R78, R64 ;  /* 0x0000004e4440723c */ /* 0x000fe20000001840 */
[----:B------:R-:W-:Y:S06]  /*abb0*/  LDSM.16.MT88.4 R76, [R186+0x5000] ;  /* 0x00500000ba4c783b */ /* 0x000fec0000004200 */
[----:B------:R-:W-:Y:S02]  /*abc0*/  F2FP.PACK_AB R68, R143, R141 ;  /* 0x0000008d8f44723e */ /* 0x000fe400000000ff */
[----:B------:R-:W-:Y:S03]  /*abd0*/  F2FP.PACK_AB R70, R142, R144 ;  /* 0x000000908e46723e */ /* 0x000fe600000000ff */
[----:B------:R-:W-:Y:S02]  /*abe0*/  F2FP.PACK_AB R69, R139, R140 ;  /* 0x0000008c8b45723e */ /* 0x000fe400000000ff */
[C---:B------:R-:W-:Y:S07]  /*abf0*/  F2FP.PACK_AB R71, R137.reuse, R138 ;  /* 0x0000008a8947723e */ /* 0x040fee00000000ff */
[C---:B-1----:R-:W-:Y:S08]  /*ac00*/  HMMA.16816.F32 R4, R68.reuse, R72, R4 ;  /* 0x000000484404723c */ /* 0x042ff00000001804 */
[C---:B------:R-:W-:Y:S01]  /*ac10*/  HMMA.16816.F32 R8, R68.reuse, R74, R8 ;  /* 0x0000004a4408723c */ /* 0x040fe20000001808 */
[----:B------:R-:W1:Y:S07]  /*ac20*/  LDSM.16.MT88.4 R72, [R184+0x5000] ;  /* 0x00500000b848783b */ /* 0x000e6e0000004200 */
[C---:B------:R-:W-:Y:S08]  /*ac30*/  HMMA.16816.F32 R12, R68.reuse, R80, R12 ;  /* 0x00000050440c723c */ /* 0x040ff0000000180c */
[C---:B------:R-:W-:Y:S01]  /*ac40*/  HMMA.16816.F32 R16, R68.reuse, R82, R16 ;  /* 0x000000524410723c */ /* 0x040fe20000001810 */
[----:B------:R-:W2:Y:S07]  /*ac50*/  LDSM.16.MT88.4 R80, [R185+0x5000] ;  /* 0x00500000b950783b */ /* 0x000eae0000004200 */
[C---:B---3--:R-:W-:Y:S08]  /*ac60*/  HMMA.16816.F32 R20, R68.reuse, R84, R20 ;  /* 0x000000544414723c */ /* 0x048ff00000001814 */
[C---:B------:R-:W-:Y:S01]  /*ac70*/  HMMA.16816.F32 R24, R68.reuse, R86, R24 ;  /* 0x000000564418723c */ /* 0x040fe20000001818 */
[----:B------:R-:W3:Y:S07]  /*ac80*/  LDSM.16.MT88.4 R84, [R187+0x5000] ;  /* 0x00500000bb54783b */ /* 0x000eee0000004200 */
[C---:B------:R-:W-:Y:S08]  /*ac90*/  HMMA.16816.F32 R28, R68.reuse, R88, R28 ;  /* 0x00000058441c723c */ /* 0x040ff0000000181c */
[C---:B------:R-:W-:Y:S01]  /*aca0*/  HMMA.16816.F32 R32, R68.reuse, R90, R32 ;  /* 0x0000005a4420723c */ /* 0x040fe20000001820 */
[----:B------:R-:W-:Y:S07]  /*acb0*/  LDSM.16.MT88.4 R88, [R187+0x2800] ;  /* 0x00280000bb58783b */ /* 0x000fee0000004200 */
[C---:B-1----:R-:W-:Y:S08]  /*acc0*/  HMMA.16816.F32 R36, R68.reuse, R72, R36 ;  /* 0x000000484424723c */ /* 0x042ff00000001824 */
[C---:B------:R-:W-:Y:S01]  /*acd0*/  HMMA.16816.F32 R40, R68.reuse, R74, R40 ;  /* 0x0000004a4428723c */ /* 0x040fe20000001828 */
[----:B------:R-:W1:Y:S07]  /*ace0*/  LDSM.16.MT88.4 R72, [R186+0x2800] ;  /* 0x00280000ba48783b */ /* 0x000e6e0000004200 */
[C---:B------:R-:W-:Y:S08]  /*acf0*/  HMMA.16816.F32 R44, R68.reuse, R76, R44 ;  /* 0x0000004c442c723c */ /* 0x040ff0000000182c */
[C---:B------:R-:W-:Y:S08]  /*ad00*/  HMMA.16816.F32 R48, R68.reuse, R78, R48 ;  /* 0x0000004e4430723c */ /* 0x040ff00000001830 */
[C---:B--2---:R-:W-:Y:S08]  /*ad10*/  HMMA.16816.F32 R52, R68.reuse, R80, R52 ;  /* 0x000000504434723c */ /* 0x044ff00000001834 */
[C---:B------:R-:W-:Y:S01]  /*ad20*/  HMMA.16816.F32 R56, R68.reuse, R82, R56 ;  /* 0x000000524438723c */ /* 0x040fe20000001838 */
[----:B------:R-:W2:Y:S07]  /*ad30*/  LDSM.16.MT88.4 R80, [R185+0x2800] ;  /* 0x00280000b950783b */ /* 0x000eae0000004200 */
[C---:B---3--:R-:W-:Y:S08]  /*ad40*/  HMMA.16816.F32 R60, R68.reuse, R84, R60 ;  /* 0x00000054443c723c */ /* 0x048ff0000000183c */
[----:B------:R-:W-:Y:S08]  /*ad50*/  HMMA.16816.F32 R64, R68, R86, R64 ;  /* 0x000000564440723c */ /* 0x000ff00000001840 */
[C---:B------:R-:W-:Y:S01]  /*ad60*/  HMMA.16816.F32 R116, R128.reuse, R112, R4 ;  /* 0x000000708074723c */ /* 0x040fe20000001804 */
[----:B------:R-:W3:Y:S07]  /*ad70*/  LDSM.16.MT88.4 R4, [R185+0x5800] ;  /* 0x00580000b904783b */ /* 0x000eee0000004200 */
[C---:B------:R-:W-:Y:S01]  /*ad80*/  HMMA.16816.F32 R112, R128.reuse, R114, R8 ;  /* 0x000000728070723c */ /* 0x040fe20000001808 */
[----:B------:R-:W4:Y:S07]  /*ad90*/  LDSM.16.MT88.4 R8, [R187+0x5800] ;  /* 0x00580000bb08783b */ /* 0x000f2e0000004200 */
[C---:B-1----:R-:W-:Y:S08]  /*ada0*/  HMMA.16816.F32 R68, R128.reuse, R72, R12 ;  /* 0x000000488044723c */ /* 0x042ff0000000180c */
        /* <DEDUP_REMOVED lines=9> */
[C---:B---3--:R-:W-:Y:S07]  /*ae40*/  HMMA.16816.F32 R52, R128.reuse, R4, R52 ;  /* 0x000000048034723c */ /* 0x048fee0000001834 */
[----:B------:R-:W-:Y:S01]  /*ae50*/  FADD.FTZ R4, R137, R2 ;  /* 0x0000000289047221 */ /* 0x000fe20000010000 */
[C---:B------:R-:W-:Y:S04]  /*ae60*/  HMMA.16816.F32 R56, R128.reuse, R6, R56 ;  /* 0x000000068038723c */ /* 0x040fe80000001838 */
[----:B------:R-:W-:Y:S02]  /*ae70*/  FADD.FTZ R2, R133, R0 ;  /* 0x0000000085027221 */ /* 0x000fe40000010000 */
[----:B------:R-:W-:Y:S01]  /*ae80*/  FADD.FTZ R0, R132, R4 ;  /* 0x0000000484007221 */ /* 0x000fe20000010000 */
[-C--:B------:R-:W-:Y:S01]  /*ae90*/  MOV R4, R3.reuse ;  /* 0x0000000300047202 */ /* 0x080fe20000000f00 */
[C---:B----4-:R-:W-:Y:S04]  /*aea0*/  HMMA.16816.F32 R60, R128.reuse, R8, R60 ;  /* 0x00000008803c723c */ /* 0x050fe8000000183c */
[----:B------:R-:W-:Y:S02]  /*aeb0*/  FADD.FTZ R2, R134, R2 ;  /* 0x0000000286027221 */ /* 0x000fe40000010000 */
[----:B------:R-:W-:Y:S01]  /*aec0*/  FADD.FTZ R0, R111, R0 ;  /* 0x000000006f007221 */ /* 0x000fe20000010000 */
[----:B------:R-:W-:Y:S01]  /*aed0*/  MOV R111, R3 ;  /* 0x00000003006f7202 */ /* 0x000fe20000000f00 */
[----:B------:R-:W-:Y:S04]  /*aee0*/  HMMA.16816.F32 R64, R128, R10, R64 ;  /* 0x0000000a8040723c */ /* 0x000fe80000001840 */
[----:B------:R-:W-:Y:S02]  /*aef0*/  FADD.FTZ R2, R135, R2 ;  /* 0x0000000287027221 */ /* 0x000fe40000010000 */
[----:B------:R-:W-:Y:S01]  /*af00*/  FADD.FTZ R0, R110, R0 ;  /* 0x000000006e007221 */ /* 0x000fe20000010000 */
[----:B------:R-:W-:Y:S01]  /*af10*/  MOV R110, R109 ;  /* 0x0000006d006e7202 */ /* 0x000fe20000000f00 */
[----:B------:R-:W-:Y:S04]  /*af20*/  FADD.FTZ R225, R136, R2 ;  /* 0x0000000288e17221 */ /* 0x000fe80000010000 */
[----:B------:R-:W-:Y:S01]  /*af30*/  FADD.FTZ R226, R108, R0 ;  /* 0x000000006ce27221 */ /* 0x000fe20000010000 */
[----:B------:R-:W-:-:S05]  /*af40*/  @P0 BRA `(.L_x_734) ;  /* 0xffffbe7000000947 */ /* 0x000fca000383ffff */
.L_x_713:
[----:B------:R-:W-:Y:S01]  /*af50*/  IMAD.MOV.U32 R0, RZ, RZ, c[0x0][0x2c4] ;  /* 0x0000b100ff007624 */ /* 0x000fe200078e00ff */
[----:B------:R-:W-:-:S02]  /*af60*/  ISETP.GE.AND P0, PT, R249, 0x1, PT ;  /* 0x00000001f900780c */ /* 0x000fc40003f06270 */
[----:B------:R-:W-:Y:S02]  /*af70*/  IADD3 R2, R230, 0x1, -R229 ;  /* 0x00000001e6027810 */ /* 0x000fe40007ffe8e5 */
[----:B------:R-:W-:Y:S02]  /*af80*/  ISETP.NE.AND P1, PT, R0, 0x1, PT ;  /* 0x000000010000780c */ /* 0x000fe40003f25270 */
[----:B------:R-:W-:-:S11]  /*af90*/  IADD3 R0, R243, 0x7f, RZ ;  /* 0x0000007ff3007810 */ /* 0x000fd60007ffe0ff */
[----:B------:R-:W-:-:S05]  /*afa0*/  @P1 IMAD.HI.U32 R3, R0, c[0x0][0x2c8], RZ ;  /* 0x0000b20000031a27 */ /* 0x000fca00078e00ff */
[----:B------:R-:W-:-:S05]  /*afb0*/  @P1 SHF.R.U32.HI R0, RZ, c[0x0][0x2cc], R3 ;  /* 0x0000b300ff001a19 */ /* 0x000fca0000011603 */
[----:B------:R-:W-:-:S05]  /*afc0*/  IMAD.IADD R0, R2, 0x1, R0 ;  /* 0x0000000102007824 */ /* 0x000fca00078e0200 */
[----:B------:R-:W-:Y:S01]  /*afd0*/  IADD3 R2, R0, -c[0x0][0x324], RZ ;  /* 0x8000c90000027a10 */ /* 0x000fe20007ffe0ff */
[----:B------:R-:W-:Y:S05]  /*afe0*/  @!P0 BRA `(.L_x_735) ;  /* 0x0000011000008947 */ /* 0x000fea0003800000 */
[----:B------:R-:W-:Y:S01]  /*aff0*/  ISETP.GT.AND P0, PT, R0, -0x1, PT ;  /* 0xffffffff0000780c */ /* 0x000fe20003f04270 */
[----:B------:R-:W-:-:S12]  /*b000*/  BSSY B0, `(.L_x_736) ;  /* 0x000000d000007945 */ /* 0x000fd80003800000 */
[----:B------:R-:W-:Y:S05]  /*b010*/  @P0 BRA `(.L_x_737) ;  /* 0x0000007000000947 */ /* 0x000fea0003800000 */
[----:B------:R-:W-:Y:S01]  /*b020*/  IMAD.MOV.U32 R3, RZ, RZ, 0x1 ;  /* 0x00000001ff037424 */ /* 0x000fe200078e00ff */
[----:B------:R-:W-:-:S04]  /*b030*/  LOP3.LUT R0, RZ, R0, RZ, 0x33, !PT ;  /* 0x00000000ff007212 */ /* 0x000fc800078e33ff */
[----:B------:R-:W-:-:S13]  /*b040*/  ISETP.NE.AND P0, PT, R3, c[0x0][0x32c], PT ;  /* 0x0000cb0003007a0c */ /* 0x000fda0003f05270 */
[----:B------:R-:W-:-:S05]  /*b050*/  @P0 IMAD.HI.U32 R3, R0, c[0x0][0x330], RZ ;  /* 0x0000cc0000030a27 */ /* 0x000fca00078e00ff */
[----:B------:R-:W-:-:S04]  /*b060*/  @P0 SHF.R.U32.HI R0, RZ, c[0x0][0x334], R3 ;  /* 0x0000cd00ff000a19 */ /* 0x000fc80000011603 */
[----:B------:R-:W-:Y:S01]  /*b070*/  LOP3.LUT R0, RZ, R0, RZ, 0x33, !PT ;  /* 0x00000000ff007212 */ /* 0x000fe200078e33ff */
[----:B------:R-:W-:Y:S05]  /*b080*/  BRA `(.L_x_738) ;  /* 0x0000004000007947 */ /* 0x000fea0003800000 */
.L_x_737:
[----:B------:R-:W-:-:S04]  /*b090*/  MOV R3, 0x1 ;  /* 0x0000000100037802 */ /* 0x000fc80000000f00 */
[----:B------:R-:W-:-:S13]  /*b0a0*/  ISETP.NE.AND P0, PT, R3, c[0x0][0x32c], PT ;  /* 0x0000cb0003007a0c */ /* 0x000fda0003f05270 */
[----:B------:R-:W-:-:S05]  /*b0b0*/  @P0 IMAD.HI.U32 R3, R0, c[0x0][0x330], RZ ;  /* 0x0000cc0000030a27 */ /* 0x000fca00078e00ff */
[----:B------:R-:W-:Y:S02]  /*b0c0*/  @P0 SHF.R.U32.HI R0, RZ, c[0x0][0x334], R3 ;  /* 0x0000cd00ff000a19 */ /* 0x000fe40000011603 */
.L_x_738:
[----:B------:R-:W-:Y:S05]  /*b0d0*/  BSYNC B0 ;  /* 0x0000000000007941 */ /* 0x000fea0003800000 */
.L_x_736:
[----:B------:R-:W-:-:S05]  /*b0e0*/  IMAD R0, R0, c[0x0][0x32c], RZ ;  /* 0x0000cb0000007a24 */ /* 0x000fca00078e02ff */
[----:B------:R-:W-:-:S04]  /*b0f0*/  IMNMX R2, R2, R0, !PT ;  /* 0x0000000002027217 */ /* 0x000fc80007800200 */
.L_x_735:
[----:B------:R-:W-:-:S05]  /*b100*/  IADD3 R2, R2, 0x5f, RZ ;  /* 0x0000005f02027810 */ /* 0x000fca0007ffe0ff */
        /* <DEDUP_REMOVED lines=8> */
.L_x_750:
        /* <DEDUP_REMOVED lines=39> */
.L_x_851:
        /* <DEDUP_REMOVED lines=24> */
.L_x_852:
        /* <DEDUP_REMOVED lines=16> */
.L_x_741:
[----:B--23--:R-:W-:Y:S05]  /*b680*/  BSYNC B0 ;  /* 0x0000000000007941 */ /* 0x00cfea0003800000 */
.L_x_740:
        /* <DEDUP_REMOVED lines=178> */
.L_x_853:
        /* <DEDUP_REMOVED lines=24> */
.L_x_854:
        /* <DEDUP_REMOVED lines=16> */
.L_x_745:
[----:B------:R-:W-:Y:S05]  /*c430*/  BSYNC B0 ;  /* 0x0000000000007941 */ /* 0x000fea0003800000 */
.L_x_744:
        /* <DEDUP_REMOVED lines=51> */
.L_x_855:
[----:B--2---:R-:W-:Y:S01]  /*c770*/  FMNMX.FTZ R109, R108, R0, !PT ;  /* 0x000000006c6d7209 */ /* 0x004fe20007810000 */
[----:B------:R-:W-:-:S05]  /*c780*/  BRA.DIV ~URZ, `(.L_x_749) ;  /* 0x0000baf27f007947 */ /* 0x000fca000b800000 */
[----:B------:R-:W-:Y:S04]  /*c790*/  SHFL.BFLY PT, R0, R128, 0x2, 0x1f ;  /* 0x0c401f0080007f89 */ /* 0x000fe800000e0000 */
[----:B------:R-:W2:Y:S02]  /*c7a0*/  SHFL.BFLY PT, R2, R109, 0x1, 0x1f ;  /* 0x0c201f006d027f89 */ /* 0x000ea400000e0000 */
[----:B--2---:R-:W-:Y:S02]  /*c7b0*/  FMNMX.FTZ R109, R109, R2, !PT ;  /* 0x000000026d6d7209 */ /* 0x004fe40007810000 */
[----:B-1----:R-:W-:Y:S05]  /*c7c0*/  FMNMX.FTZ R108, R128, R0, !PT ;  /* 0x00000000806c7209 */ /* 0x002fea0007810000 */
[----:B------:R1:W2:Y:S02]  /*c7d0*/  SHFL.BFLY PT, R0, R108, 0x1, 0x1f ;  /* 0x0c201f006c007f89 */ /* 0x0002a400000e0000 */
.L_x_856:
[C---:B------:R-:W-:Y:S01]  /*c7e0*/  FADD.FTZ R2, -R109.reuse, R110 ;  /* 0x0000006e6d027221 */ /* 0x040fe20000010100 */
[----:B------:R-:W-:Y:S01]  /*c7f0*/  WARPSYNC 0xffffffff ;  /* 0xffffffff00007948 */ /* 0x000fe20003800000 */
[----:B------:R-:W-:Y:S01]  /*c800*/  FMUL.FTZ R110, R109, c[0x0][0x2d0] ;  /* 0x0000b4006d6e7a20 */ /* 0x000fe20000410000 */
[----:B------:R-:W3:Y:S01]  /*c810*/  LDSM.16.MT88.4 R132, [R184] ;  /* 0x00000000b884783b */ /* 0x000ee20000004200 */
[----:B------:R-:W-:Y:S01]  /*c820*/  FMUL.FTZ R2, R2, c[0x0][0x2d0] ;  /* 0x0000b40002027a20 */ /* 0x000fe20000410000 */
[----:B------:R-:W-:Y:S01]  /*c830*/  ISETP.GT.AND P0, PT, R196, R188, PT ;  /* 0x000000bcc400720c */ /* 0x000fe20003f04270 */
[--C-:B------:R-:W-:Y:S01]  /*c840*/  FFMA.FTZ R3, R4, c[0x0][0x2d0], -R110.reuse ;  /* 0x0000b40004037a23 */ /* 0x100fe2000001086e */
[----:B------:R-:W-:Y:S01]  /*c850*/  IADD3 R196, R196, -0x1, RZ ;  /* 0xffffffffc4c47810 */ /* 0x000fe20007ffe0ff */
[--C-:B------:R-:W-:Y:S02]  /*c860*/  FFMA.FTZ R139, R28, c[0x0][0x2d0], -R110.reuse ;  /* 0x0000b4001c8b7a23 */ /* 0x100fe4000001086e */
[----:B------:R4:W-:Y:S01]  /*c870*/  MUFU.EX2 R128, R3 ;  /* 0x0000000300807308 */ /* 0x0009e20000000800 */
[--C-:B------:R-:W-:Y:S02]  /*c880*/  FFMA.FTZ R146, R45, c[0x0][0x2d0], -R110.reuse ;  /* 0x0000b4002d927a23 */ /* 0x100fe4000001086e */
[--C-:B------:R-:W-:Y:S02]  /*c890*/  FFMA.FTZ R144, R36, c[0x0][0x2d0], -R110.reuse ;  /* 0x0000b40024907a23 */ /* 0x100fe4000001086e */
[--C-:B------:R-:W-:Y:S02]  /*c8a0*/  FFMA.FTZ R142, R40, c[0x0][0x2d0], -R110.reuse ;  /* 0x0000b400288e7a23 */ /* 0x100fe4000001086e */
[--C-:B------:R-:W-:Y:S02]  /*c8b0*/  FFMA.FTZ R16, R16, c[0x0][0x2d0], -R110.reuse ;  /* 0x0000b40010107a23 */ /* 0x100fe4000001086e */
[--C-:B------:R-:W-:Y:S01]  /*c8c0*/  FFMA.FTZ R29, R29, c[0x0][0x2d0], -R110.reuse ;  /* 0x0000b4001d1d7a23 */ /* 0x100fe2000001086e */
[----:B------:R-:W5:Y:S01]  /*c8d0*/  MUFU.EX2 R2, R2 ;  /* 0x0000000200027308 */ /* 0x000f620000000800 */
        /* <DEDUP_REMOVED lines=8> */
[--C-:B----4-:R-:W-:Y:S02]  /*c960*/  FFMA.FTZ R3, R5, c[0x0][0x2d0], -R110.reuse ;  /* 0x0000b40005037a23 */ /* 0x110fe4000001086e */
[--C-:B------:R-:W-:Y:S02]  /*c970*/  FFMA.FTZ R147, R44, c[0x0][0x2d0], -R110.reuse ;  /* 0x0000b4002c937a23 */ /* 0x100fe4000001086e */
[--C-:B------:R-:W-:Y:S01]  /*c980*/  FFMA.FTZ R41, R41, c[0x0][0x2d0], -R110.reuse ;  /* 0x0000b40029297a23 */ /* 0x100fe2000001086e */
[----:B------:R4:W-:Y:S01]  /*c990*/  MUFU.EX2 R141, R3 ;  /* 0x00000003008d7308 */ /* 0x0009e20000000800 */
[--C-:B------:R-:W-:Y:S09]  /*c9a0*/  FFMA.FTZ R145, R48, c[0x0][0x2d0], -R110.reuse ;  /* 0x0000b40030917a23 */ /* 0x100ff2000001086e */
[----:B------:R-:W-:Y:S10]  /*c9b0*/  MUFU.EX2 R179, R20 ;  /* 0x0000001400b37308 */ /* 0x000ff40000000800 */
[----:B------:R-:W-:Y:S01]  /*c9c0*/  MUFU.EX2 R139, R139 ;  /* 0x0000008b008b7308 */ /* 0x000fe20000000800 */
[--C-:B----4-:R-:W-:Y:S09]  /*c9d0*/  FFMA.FTZ R3, R8, c[0x0][0x2d0], -R110.reuse ;  /* 0x0000b40008037a23 */ /* 0x110ff2000001086e */
[----:B------:R4:W-:Y:S02]  /*c9e0*/  MUFU.EX2 R148, R3 ;  /* 0x0000000300947308 */ /* 0x0009e40000000800 */
[----:B--2-4-:R-:W-:Y:S01]  /*c9f0*/  FMNMX.FTZ R3, R0, R108, !PT ;  /* 0x0000006c00037209 */ /* 0x014fe20007810000 */
[--C-:B------:R-:W-:Y:S02]  /*ca00*/  FFMA.FTZ R0, R9, c[0x0][0x2d0], -R110.reuse ;  /* 0x0000b40009007a23 */ /* 0x100fe4000001086e */
[--C-:B-1----:R-:W-:Y:S05]  /*ca10*/  FFMA.FTZ R108, R13, c[0x0][0x2d0], -R110.reuse ;  /* 0x0000b4000d6c7a23 */ /* 0x102fea000001086e */
[----:B------:R1:W-:Y:S01]  /*ca20*/  MUFU.EX2 R149, R0 ;  /* 0x0000000000957308 */ /* 0x0003e20000000800 */
[----:B------:R-:W-:Y:S02]  /*ca30*/  FMUL.FTZ R136, R3, c[0x0][0x2d0] ;  /* 0x0000b40003887a20 */ /* 0x000fe40000410000 */
[----:B------:R-:W-:Y:S02]  /*ca40*/  FFMA.FTZ R13, R17, c[0x0][0x2d0], -R110 ;  /* 0x0000b400110d7a23 */ /* 0x000fe4000001086e */
[--C-:B------:R-:W-:Y:S02]  /*ca50*/  FFMA.FTZ R6, R6, c[0x0][0x2d0], -R136.reuse ;  /* 0x0000b40006067a23 */ /* 0x100fe40000010888 */
[--C-:B------:R-:W-:Y:S02]  /*ca60*/  FFMA.FTZ R7, R7, c[0x0][0x2d0], -R136.reuse ;  /* 0x0000b40007077a23 */ /* 0x100fe40000010888 */
[--C-:B------:R-:W-:Y:S01]  /*ca70*/  FFMA.FTZ R4, R10, c[0x0][0x2d0], -R136.reuse ;  /* 0x0000b4000a047a23 */ /* 0x100fe20000010888 */
[----:B------:R-:W-:Y:S01]  /*ca80*/  MUFU.EX2 R140, R6 ;  /* 0x00000006008c7308 */ /* 0x000fe20000000800 */
[----:B------:R-:W-:Y:S09]  /*ca90*/  FFMA.FTZ R5, R11, c[0x0][0x2d0], -R136 ;  /* 0x0000b4000b057a23 */ /* 0x000ff20000010888 */
[----:B------:R-:W2:Y:S01]  /*caa0*/  MUFU.EX2 R17, R7 ;  /* 0x0000000700117308 */ /* 0x000ea20000000800 */
[----:B-1----:R-:W-:Y:S02]  /*cab0*/  FADD.FTZ R0, -R3, R111 ;  /* 0x0000006f03007221 */ /* 0x002fe40000010100 */
[--C-:B------:R-:W-:Y:S02]  /*cac0*/  FFMA.FTZ R111, R12, c[0x0][0x2d0], -R110.reuse ;  /* 0x0000b4000c6f7a23 */ /* 0x100fe4000001086e */
[----:B------:R-:W-:Y:S05]  /*cad0*/  FMUL.FTZ R0, R0, c[0x0][0x2d0] ;  /* 0x0000b40000007a20 */ /* 0x000fea0000410000 */
[----:B------:R-:W-:Y:S01]  /*cae0*/  MUFU.EX2 R28, R4 ;  /* 0x00000004001c7308 */ /* 0x000fe20000000800 */
[----:B------:R-:W-:Y:S09]  /*caf0*/  FFMA.FTZ R110, R49, c[0x0][0x2d0], -R110 ;  /* 0x0000b400316e7a23 */ /* 0x000ff2000001086e */
[----:B------:R-:W1:Y:S10]  /*cb00*/  MUFU.EX2 R0, R0 ;  /* 0x0000000000007308 */ /* 0x000e740000000800 */
[----:B------:R-:W4:Y:S10]  /*cb10*/  MUFU.EX2 R45, R5 ;  /* 0x00000005002d7308 */ /* 0x000f340000000800 */
[----:B------:R-:W-:Y:S10]  /*cb20*/  MUFU.EX2 R37, R111 ;  /* 0x0000006f00257308 */ /* 0x000ff40000000800 */
[----:B------:R-:W1:Y:S10]  /*cb30*/  MUFU.EX2 R44, R108 ;  /* 0x0000006c002c7308 */ /* 0x000e740000000800 */
[----:B------:R-:W3:Y:S10]  /*cb40*/  MUFU.EX2 R151, R13 ;  /* 0x0000000d00977308 */ /* 0x000ef40000000800 */
[----:B------:R-:W-:Y:S01]  /*cb50*/  MUFU.EX2 R111, R144 ;  /* 0x00000090006f7308 */ /* 0x000fe20000000800 */
[C---:B-----5:R-:W-:Y:S01]  /*cb60*/  FMUL.FTZ R8, R2.reuse, R112 ;  /* 0x0000007002087220 */ /* 0x060fe20000410000 */
[----:B--2---:R-:W-:Y:S01]  /*cb70*/  F2FP.PACK_AB R129, R17, R140 ;  /* 0x0000008c1181723e */ /* 0x004fe200000000ff */
[----:B------:R-:W-:Y:S01]  /*cb80*/  FMUL.FTZ R9, R2, R113 ;  /* 0x0000007102097220 */ /* 0x000fe20000410000 */
[----:B------:R-:W-:Y:S01]  /*cb90*/  F2FP.PACK_AB R130, R149, R148 ;  /* 0x000000949582723e */ /* 0x000fe200000000ff */
[C---:B-1----:R-:W-:Y:S01]  /*cba0*/  FMUL.FTZ R10, R0.reuse, R114 ;  /* 0x00000072000a7220 */ /* 0x042fe20000410000 */
[----:B----4-:R-:W-:Y:S01]  /*cbb0*/  F2FP.PACK_AB R131, R45, R28 ;  /* 0x0000001c2d83723e */ /* 0x010fe200000000ff */
[----:B------:R-:W-:Y:S02]  /*cbc0*/  FMUL.FTZ R11, R0, R115 ;  /* 0x00000073000b7220 */ /* 0x000fe40000410000 */
[----:B------:R-:W1:Y:S01]  /*cbd0*/  LDSM.16.MT88.4 R112, [R186] ;  /* 0x00000000ba70783b */ /* 0x000e620000004200 */
[C---:B------:R-:W-:Y:S02]  /*cbe0*/  FMUL.FTZ R4, R2.reuse, R116 ;  /* 0x0000007402047220 */ /* 0x040fe40000410000 */
[----:B------:R-:W-:Y:S02]  /*cbf0*/  FMUL.FTZ R5, R2, R117 ;  /* 0x0000007502057220 */ /* 0x000fe40000410000 */
[C---:B------:R-:W-:Y:S02]  /*cc00*/  FMUL.FTZ R6, R0.reuse, R118 ;  /* 0x0000007600067220 */ /* 0x040fe40000410000 */
[----:B------:R-:W-:Y:S02]  /*cc10*/  FMUL.FTZ R7, R0, R119 ;  /* 0x0000007700077220 */ /* 0x000fe40000410000 */
[C---:B------:R-:W-:Y:S01]  /*cc20*/  FFMA.FTZ R12, R2.reuse, R225, R128 ;  /* 0x000000e1020c7223 */ /* 0x040fe20000010080 */
[C---:B------:R-:W-:Y:S01]  /*cc30*/  F2FP.PACK_AB R128, R141.reuse, R128 ;  /* 0x000000808d80723e */ /* 0x040fe200000000ff */
[----:B------:R-:W-:Y:S01]  /*cc40*/  LDSM.16.MT88.4 R116, [R186+0x800] ;  /* 0x00080000ba74783b */ /* 0x000fe20000004200 */
[----:B------:R-:W-:Y:S02]  /*cc50*/  FMUL.FTZ R68, R2, R68 ;  /* 0x0000004402447220 */ /* 0x000fe40000410000 */
[----:B------:R-:W-:Y:S01]  /*cc60*/  FADD.FTZ R25, R141, R12 ;  /* 0x0000000c8d197221 */ /* 0x000fe20000010000 */
[----:B------:R-:W-:Y:S01]  /*cc70*/  F2FP.PACK_AB R12, R44, R37 ;  /* 0x000000252c0c723e */ /* 0x000fe200000000ff */
[----:B------:R-:W-:Y:S01]  /*cc80*/  MUFU.EX2 R141, R21 ;  /* 0x00000015008d7308 */ /* 0x000fe20000000800 */
[C---:B---3--:R-:W-:Y:S05]  /*cc90*/  HMMA.16816.F32 R4, R128.reuse, R132, R4 ;  /* 0x000000848004723c */ /* 0x048fea0000001804 */
[----:B------:R-:W-:Y:S02]  /*cca0*/  FMUL.FTZ R69, R2, R69 ;  /* 0x0000004502457220 */ /* 0x000fe40000410000 */
[C---:B------:R-:W-:Y:S01]  /*ccb0*/  FMUL.FTZ R70, R0.reuse, R70 ;  /* 0x0000004600467220 */ /* 0x040fe20000410000 */
[C---:B------:R-:W-:Y:S04]  /*ccc0*/  HMMA.16816.F32 R8, R128.reuse, R134, R8 ;  /* 0x000000868008723c */ /* 0x040fe80000001808 */
[----:B------:R-:W-:Y:S02]  /*ccd0*/  FMUL.FTZ R71, R0, R71 ;  /* 0x0000004700477220 */ /* 0x000fe40000410000 */
[C---:B------:R-:W-:Y:S02]  /*cce0*/  FMUL.FTZ R72, R2.reuse, R72 ;  /* 0x0000004802487220 */ /* 0x040fe40000410000 */
[----:B------:R-:W-:Y:S04]  /*ccf0*/  FMUL.FTZ R73, R2, R73 ;  /* 0x0000004902497220 */ /* 0x000fe80000410000 */
[C---:B------:R-:W-:Y:S02]  /*cd00*/  FMUL.FTZ R74, R0.reuse, R74 ;  /* 0x0000004a004a7220 */ /* 0x040fe40000410000 */
[----:B------:R-:W-:Y:S01]  /*cd10*/  FMUL.FTZ R75, R0, R75 ;  /* 0x0000004b004b7220 */ /* 0x000fe20000410000 */
[C---:B-1----:R-:W-:Y:S03]  /*cd20*/  HMMA.16816.F32 R68, R128.reuse, R112, R68 ;  /* 0x000000708044723c */ /* 0x042fe60000001844 */
[C---:B------:R-:W-:Y:S02]  /*cd30*/  FMUL.FTZ R76, R2.reuse, R76 ;  /* 0x0000004c024c7220 */ /* 0x040fe40000410000 */
[----:B------:R-:W-:Y:S02]  /*cd40*/  FMUL.FTZ R77, R2, R77 ;  /* 0x0000004d024d7220 */ /* 0x000fe40000410000 */
[C---:B------:R-:W-:Y:S01]  /*cd50*/  FMUL.FTZ R78, R0.reuse, R78 ;  /* 0x0000004e004e7220 */ /* 0x040fe20000410000 */
[C---:B------:R-:W-:Y:S01]  /*cd60*/  HMMA.16816.F32 R72, R128.reuse, R114, R72 ;  /* 0x000000728048723c */ /* 0x040fe20000001848 */
[----:B------:R-:W1:Y:S03]  /*cd70*/  LDSM.16.MT88.4 R112, [R185] ;  /* 0x00000000b970783b */ /* 0x000e660000004200 */
[----:B------:R-:W-:Y:S02]  /*cd80*/  FMUL.FTZ R79, R0, R79 ;  /* 0x0000004f004f7220 */ /* 0x000fe40000410000 */
[C---:B------:R-:W-:Y:S02]  /*cd90*/  FMUL.FTZ R80, R2.reuse, R80 ;  /* 0x0000005002507220 */ /* 0x040fe40000410000 */
[----:B------:R-:W-:Y:S04]  /*cda0*/  FMUL.FTZ R81, R2, R81 ;  /* 0x0000005102517220 */ /* 0x000fe80000410000 */
[C---:B------:R-:W-:Y:S02]  /*cdb0*/  FMUL.FTZ R82, R0.reuse, R82 ;  /* 0x0000005200527220 */ /* 0x040fe40000410000 */
[----:B------:R-:W-:Y:S02]  /*cdc0*/  FMUL.FTZ R83, R0, R83 ;  /* 0x0000005300537220 */ /* 0x000fe40000410000 */
        /* <DEDUP_REMOVED lines=12> */
[C---:B------:R-:W-:Y:S01]  /*ce90*/  FMUL.FTZ R96, R2.reuse, R96 ;  /* 0x0000006002607220 */ /* 0x040fe20000410000 */
[C---:B-1----:R-:W-:Y:S03]  /*cea0*/  HMMA.16816.F32 R76, R128.reuse, R112, R76 ;  /* 0x00000070804c723c */ /* 0x042fe6000000184c */
[----:B------:R-:W-:Y:S02]  /*ceb0*/  FMUL.FTZ R97, R2, R97 ;  /* 0x0000006102617220 */ /* 0x000fe40000410000 */
[C---:B------:R-:W-:Y:S02]  /*cec0*/  FMUL.FTZ R98, R0.reuse, R98 ;  /* 0x0000006200627220 */ /* 0x040fe40000410000 */
[----:B------:R-:W-:Y:S01]  /*ced0*/  FMUL.FTZ R99, R0, R99 ;  /* 0x0000006300637220 */ /* 0x000fe20000410000 */
[C---:B------:R-:W-:Y:S01]  /*cee0*/  HMMA.16816.F32 R80, R128.reuse, R114, R80 ;  /* 0x000000728050723c */ /* 0x040fe20000001850 */
[----:B------:R-:W1:Y:S03]  /*cef0*/  LDSM.16.MT88.4 R112, [R189] ;  /* 0x00000000bd70783b */ /* 0x000e660000004200 */
        /* <DEDUP_REMOVED lines=16> */
[C---:B------:R-:W-:Y:S02]  /*d000*/  FMUL.FTZ R54, R0.reuse, R54 ;  /* 0x0000003600367220 */ /* 0x040fe40000410000 */
[C---:B------:R-:W-:Y:S01]  /*d010*/  FMUL.FTZ R55, R0.reuse, R55 ;  /* 0x0000003700377220 */ /* 0x040fe20000410000 */
[C---:B-1----:R-:W-:Y:S03]  /*d020*/  HMMA.16816.F32 R84, R128.reuse, R112, R84 ;  /* 0x000000708054723c */ /* 0x042fe60000001854 */
[C---:B------:R-:W-:Y:S02]  /*d030*/  FMUL.FTZ R58, R0.reuse, R58 ;  /* 0x0000003a003a7220 */ /* 0x040fe40000410000 */
[C---:B------:R-:W-:Y:S02]  /*d040*/  FMUL.FTZ R59, R0.reuse, R59 ;  /* 0x0000003b003b7220 */ /* 0x040fe40000410000 */
[C---:B------:R-:W-:Y:S01]  /*d050*/  FMUL.FTZ R62, R0.reuse, R62 ;  /* 0x0000003e003e7220 */ /* 0x040fe20000410000 */
[C---:B------:R-:W-:Y:S01]  /*d060*/  HMMA.16816.F32 R88, R128.reuse, R114, R88 ;  /* 0x000000728058723c */ /* 0x040fe20000001858 */
[----:B------:R-:W1:Y:S03]  /*d070*/  LDSM.16.MT88.4 R112, [R184+0x3000] ;  /* 0x00300000b870783b */ /* 0x000e660000004200 */
[C---:B------:R-:W-:Y:S02]  /*d080*/  FMUL.FTZ R63, R0.reuse, R63 ;  /* 0x0000003f003f7220 */ /* 0x040fe40000410000 */
[C---:B------:R-:W-:Y:S02]  /*d090*/  FMUL.FTZ R66, R0.reuse, R66 ;  /* 0x0000004200427220 */ /* 0x040fe40000410000 */
[----:B------:R-:W-:Y:S04]  /*d0a0*/  FMUL.FTZ R67, R0, R67 ;  /* 0x0000004300437220 */ /* 0x000fe80000410000 */
[--C-:B------:R-:W-:Y:S01]  /*d0b0*/  FFMA.FTZ R2, R14, c[0x0][0x2d0], -R136.reuse ;  /* 0x0000b4000e027a23 */ /* 0x100fe20000010888 */
[----:B------:R-:W-:Y:S03]  /*d0c0*/  F2FP.PACK_AB R14, R151, R150 ;  /* 0x00000096970e723e */ /* 0x000fe600000000ff */
[----:B------:R2:W-:Y:S02]  /*d0d0*/  MUFU.EX2 R36, R2 ;  /* 0x0000000200247308 */ /* 0x0005e40000000800 */
[--C-:B--2---:R-:W-:Y:S01]  /*d0e0*/  FFMA.FTZ R2, R15, c[0x0][0x2d0], -R136.reuse ;  /* 0x0000b4000f027a23 */ /* 0x104fe20000010888 */
[C---:B-1----:R-:W-:Y:S07]  /*d0f0*/  HMMA.16816.F32 R92, R128.reuse, R112, R92 ;  /* 0x00000070805c723c */ /* 0x042fee000000185c */
[----:B------:R1:W2:Y:S01]  /*d100*/  MUFU.EX2 R40, R2 ;  /* 0x0000000200287308 */ /* 0x0002a20000000800 */
[C---:B------:R-:W-:Y:S01]  /*d110*/  HMMA.16816.F32 R96, R128.reuse, R114, R96 ;  /* 0x000000728060723c */ /* 0x040fe20000001860 */
[----:B------:R-:W3:Y:S03]  /*d120*/  LDSM.16.MT88.4 R112, [R186+0x3000] ;  /* 0x00300000ba70783b */ /* 0x000ee60000004200 */
[----:B-1----:R-:W-:Y:S01]  /*d130*/  FFMA.FTZ R2, R18, c[0x0][0x2d0], -R136 ;  /* 0x0000b40012027a23 */ /* 0x002fe20000010888 */
[----:B--2---:R-:W-:Y:S04]  /*d140*/  F2FP.PACK_AB R13, R40, R36 ;  /* 0x00000024280d723e */ /* 0x004fe800000000ff */
[----:B------:R1:W-:Y:S01]  /*d150*/  MUFU.EX2 R135, R2 ;  /* 0x0000000200877308 */ /* 0x0003e20000000800 */
[C---:B---3--:R-:W-:Y:S03]  /*d160*/  HMMA.16816.F32 R100, R128.reuse, R112, R100 ;  /* 0x000000708064723c */ /* 0x048fe60000001864 */
[----:B-1----:R-:W-:Y:S05]  /*d170*/  FFMA.FTZ R2, R0, R226, R140 ;  /* 0x000000e200027223 */ /* 0x002fea000001008c */
[C---:B------:R-:W-:Y:S01]  /*d180*/  HMMA.16816.F32 R104, R128.reuse, R114, R104 ;  /* 0x000000728068723c */ /* 0x040fe20000001868 */
[----:B------:R-:W1:Y:S01]  /*d190*/  LDSM.16.MT88.4 R112, [R185+0x3000] ;  /* 0x00300000b970783b */ /* 0x000e620000004200 */
[----:B------:R-:W-:Y:S02]  /*d1a0*/  MUFU.EX2 R140, R29 ;  /* 0x0000001d008c7308 */ /* 0x000fe40000000800 */
[----:B------:R-:W-:Y:S02]  /*d1b0*/  FFMA.FTZ R0, R19, c[0x0][0x2d0], -R136 ;  /* 0x0000b40013007a23 */ /* 0x000fe40000010888 */
[----:B------:R-:W-:Y:S02]  /*d1c0*/  FADD.FTZ R24, R17, R2 ;  /* 0x0000000211187221 */ /* 0x000fe40000010000 */
[----:B------:R-:W-:Y:S01]  /*d1d0*/  FADD.FTZ R2, R148, R25 ;  /* 0x0000001994027221 */ /* 0x000fe20000010000 */
[----:B------:R-:W-:Y:S03]  /*d1e0*/  LDSM.16.MT88.4 R16, [R185+0x800] ;  /* 0x00080000b910783b */ /* 0x000fe60000004200 */
[----:B------:R2:W3:Y:S02]  /*d1f0*/  MUFU.EX2 R178, R0 ;  /* 0x0000000000b27308 */ /* 0x0004e40000000800 */
[--C-:B--2---:R-:W-:Y:S01]  /*d200*/  FFMA.FTZ R0, R22, c[0x0][0x2d0], -R136.reuse ;  /* 0x0000b40016007a23 */ /* 0x104fe20000010888 */
[----:B---3--:R-:W-:Y:S01]  /*d210*/  F2FP.PACK_AB R15, R178, R135 ;  /* 0x00000087b20f723e */ /* 0x008fe200000000ff */
[C---:B-1----:R-:W-:Y:S08]  /*d220*/  HMMA.16816.F32 R52, R128.reuse, R112, R52 ;  /* 0x000000708034723c */ /* 0x042ff00000001834 */
[C---:B------:R-:W-:Y:S01]  /*d230*/  HMMA.16816.F32 R56, R128.reuse, R114, R56 ;  /* 0x000000728038723c */ /* 0x040fe20000001838 */
[----:B------:R-:W1:Y:S07]  /*d240*/  LDSM.16.MT88.4 R112, [R187+0x3000] ;  /* 0x00300000bb70783b */ /* 0x000e6e0000004200 */
[C---:B-1----:R-:W-:Y:S08]  /*d250*/  HMMA.16816.F32 R60, R128.reuse, R112, R60 ;  /* 0x00000070803c723c */ /* 0x042ff0000000183c */
[----:B------:R-:W-:Y:S01]  /*d260*/  HMMA.16816.F32 R64, R128, R114, R64 ;  /* 0x000000728040723c */ /* 0x000fe20000001840 */
[----:B------:R-:W1:Y:S01]  /*d270*/  LDSM.16.MT88.4 R112, [R184+0x800] ;  /* 0x00080000b870783b */ /* 0x000e620000004200 */
[----:B------:R-:W-:Y:S10]  /*d280*/  MUFU.EX2 R129, R143 ;  /* 0x0000008f00817308 */ /* 0x000ff40000000800 */
[----:B------:R-:W-:Y:S10]  /*d290*/  MUFU.EX2 R130, R142 ;  /* 0x0000008e00827308 */ /* 0x000ff40000000800 */
[----:B------:R-:W-:Y:S10]  /*d2a0*/  MUFU.EX2 R128, R41 ;  /* 0x0000002900807308 */ /* 0x000ff40000000800 */
[----:B------:R-:W-:Y:S01]  /*d2b0*/  MUFU.EX2 R41, R147 ;  /* 0x0000009300297308 */ /* 0x000fe20000000800 */
[C---:B-1----:R-:W-:Y:S08]  /*d2c0*/  HMMA.16816.F32 R4, R12.reuse, R112, R4 ;  /* 0x000000700c04723c */ /* 0x042ff00000001804 */
[C---:B------:R-:W-:Y:S01]  /*d2d0*/  HMMA.16816.F32 R8, R12.reuse, R114, R8 ;  /* 0x000000720c08723c */ /* 0x040fe20000001808 */
[----:B------:R-:W1:Y:S07]  /*d2e0*/  LDSM.16.MT88.4 R112, [R187+0x800] ;  /* 0x00080000bb70783b */ /* 0x000e6e0000004200 */
[C---:B------:R-:W-:Y:S01]  /*d2f0*/  HMMA.16816.F32 R68, R12.reuse, R116, R68 ;  /* 0x000000740c44723c */ /* 0x040fe20000001844 */
[----:B------:R2:W-:Y:S07]  /*d300*/  MUFU.EX2 R117, R0 ;  /* 0x0000000000757308 */ /* 0x0005ee0000000800 */
[C---:B------:R-:W-:Y:S03]  /*d310*/  HMMA.16816.F32 R72, R12.reuse, R118, R72 ;  /* 0x000000760c48723c */ /* 0x040fe60000001848 */
[----:B------:R-:W-:Y:S05]  /*d320*/  MUFU.EX2 R116, R138 ;  /* 0x0000008a00747308 */ /* 0x000fea0000000800 */
[C---:B------:R-:W-:Y:S05]  /*d330*/  HMMA.16816.F32 R76, R12.reuse, R16, R76 ;  /* 0x000000100c4c723c */ /* 0x040fea000000184c */
[----:B------:R-:W3:Y:S03]  /*d340*/  MUFU.EX2 R118, R137 ;  /* 0x0000008900767308 */ /* 0x000ee60000000800 */
[C---:B------:R-:W-:Y:S01]  /*d350*/  HMMA.16816.F32 R80, R12.reuse, R18, R80 ;  /* 0x000000120c50723c */ /* 0x040fe20000001850 */
[----:B------:R-:W4:Y:S03]  /*d360*/  LDSM.16.MT88.4 R16, [R184+0x3800] ;  /* 0x00380000b810783b */ /* 0x000f260000004200 */
[--C-:B--2---:R-:W-:Y:S03]  /*d370*/  FFMA.FTZ R0, R23, c[0x0][0x2d0], -R136.reuse ;  /* 0x0000b40017007a23 */ /* 0x104fe60000010888 */
[----:B------:R-:W-:Y:S01]  /*d380*/  MUFU.EX2 R138, R32 ;  /* 0x00000020008a7308 */ /* 0x000fe20000000800 */
[C---:B-1----:R-:W-:Y:S01]  /*d390*/  HMMA.16816.F32 R84, R12.reuse, R112, R84 ;  /* 0x000000700c54723c */ /* 0x042fe20000001854 */
[----:B------:R-:W-:Y:S07]  /*d3a0*/  LDSM.16.MT88.4 R20, [R186+0x1000] ;  /* 0x00100000ba14783b */ /* 0x000fee0000004200 */
[C---:B------:R-:W-:Y:S01]  /*d3b0*/  HMMA.16816.F32 R88, R12.reuse, R114, R88 ;  /* 0x000000720c58723c */ /* 0x040fe20000001858 */
[----:B------:R-:W1:Y:S01]  /*d3c0*/  LDSM.16.MT88.4 R112, [R186+0x3800] ;  /* 0x00380000ba70783b */ /* 0x000e620000004200 */
[----:B------:R2:W5:Y:S10]  /*d3d0*/  MUFU.EX2 R119, R0 ;  /* 0x0000000000777308 */ /* 0x0005740000000800 */
[----:B------:R-:W-:Y:S01]  /*d3e0*/  MUFU.EX2 R137, R33 ;  /* 0x0000002100897308 */ /* 0x000fe20000000800 */
[C---:B----4-:R-:W-:Y:S03]  /*d3f0*/  HMMA.16816.F32 R92, R12.reuse, R16, R92 ;  /* 0x000000100c5c723c */ /* 0x050fe6000000185c */
[--C-:B--2---:R-:W-:Y:S06]  /*d400*/  FFMA.FTZ R0, R26, c[0x0][0x2d0], -R136.reuse ;  /* 0x0000b4001a007a23 */ /* 0x104fec0000010888 */
[----:B------:R2:W-:Y:S01]  /*d410*/  MUFU.EX2 R177, R0 ;  /* 0x0000000000b17308 */ /* 0x0005e20000000800 */
[C---:B------:R-:W-:Y:S01]  /*d420*/  HMMA.16816.F32 R96, R12.reuse, R18, R96 ;  /* 0x000000120c60723c */ /* 0x040fe20000001860 */
[----:B------:R-:W4:Y:S07]  /*d430*/  LDSM.16.MT88.4 R16, [R185+0x3800] ;  /* 0x00380000b910783b */ /* 0x000f2e0000004200 */
[C---:B-1----:R-:W-:Y:S08]  /*d440*/  HMMA.16816.F32 R100, R12.reuse, R112, R100 ;  /* 0x000000700c64723c */ /* 0x042ff00000001864 */
[C---:B------:R-:W-:Y:S01]  /*d450*/  HMMA.16816.F32 R104, R12.reuse, R114, R104 ;  /* 0x000000720c68723c */ /* 0x040fe20000001868 */
[----:B------:R-:W1:Y:S03]  /*d460*/  LDSM.16.MT88.4 R112, [R187+0x3800] ;  /* 0x00380000bb70783b */ /* 0x000e660000004200 */
[----:B--2---:R-:W-:Y:S04]  /*d470*/  FFMA.FTZ R0, R27, c[0x0][0x2d0], -R136 ;  /* 0x0000b4001b007a23 */ /* 0x004fe80000010888 */
[----:B------:R2:W1:Y:S01]  /*d480*/  MUFU.EX2 R176, R0 ;  /* 0x0000000000b07308 */ /* 0x0004620000000800 */
[C---:B----4-:R-:W-:Y:S08]  /*d490*/  HMMA.16816.F32 R52, R12.reuse, R16, R52 ;  /* 0x000000100c34723c */ /* 0x050ff00000001834 */
[C---:B------:R-:W-:Y:S01]  /*d4a0*/  HMMA.16816.F32 R56, R12.reuse, R18, R56 ;  /* 0x000000120c38723c */ /* 0x040fe20000001838 */
[----:B------:R-:W4:Y:S03]  /*d4b0*/  LDSM.16.MT88.4 R16, [R184+0x1000] ;  /* 0x00100000b810783b */ /* 0x000f260000004200 */
[----:B--2---:R-:W-:Y:S02]  /*d4c0*/  FADD.FTZ R0, R28, R24 ;  /* 0x000000181c007221 */ /* 0x004fe40000010000 */
[----:B------:R-:W-:Y:S02]  /*d4d0*/  FADD.FTZ R28, R149, R2 ;  /* 0x00000002951c7221 */ /* 0x000fe40000010000 */
[----:B------:R-:W-:Y:S01]  /*d4e0*/  FADD.FTZ R2, R45, R0 ;  /* 0x000000002d027221 */ /* 0x000fe20000010000 */
[C---:B-1----:R-:W-:Y:S01]  /*d4f0*/  HMMA.16816.F32 R60, R12.reuse, R112, R60 ;  /* 0x000000700c3c723c */ /* 0x042fe2000000183c */
[----:B------:R-:W1:Y:S02]  /*d500*/  LDSM.16.MT88.4 R24, [R185+0x1000] ;  /* 0x00100000b918783b */ /* 0x000e640000004200 */
[----:B------:R-:W-:Y:S02]  /*d510*/  FFMA.FTZ R0, R30, c[0x0][0x2d0], -R136 ;  /* 0x0000b4001e007a23 */ /* 0x000fe40000010888 */
[----:B------:R-:W-:Y:S02]  /*d520*/  FADD.FTZ R28, R37, R28 ;  /* 0x0000001c251c7221 */ /* 0x000fe40000010000 */
[----:B------:R2:W-:Y:S01]  /*d530*/  MUFU.EX2 R134, R0 ;  /* 0x0000000000867308 */ /* 0x0005e20000000800 */
[----:B------:R-:W-:Y:S01]  /*d540*/  HMMA.16816.F32 R64, R12, R114, R64 ;  /* 0x000000720c40723c */ /* 0x000fe20000001840 */
[----:B------:R-:W-:Y:S03]  /*d550*/  LDSM.16.MT88.4 R112, [R184+0x2800] ;  /* 0x00280000b870783b */ /* 0x000fe60000004200 */
[----:B------:R-:W-:Y:S02]  /*d560*/  FADD.FTZ R32, R44, R28 ;  /* 0x0000001c2c207221 */ /* 0x000fe40000010000 */
[----:B------:R-:W-:Y:S01]  /*d570*/  FADD.FTZ R2, R36, R2 ;  /* 0x0000000224027221 */ /* 0x000fe20000010000 */
[----:B---3--:R-:W-:Y:S01]  /*d580*/  F2FP.PACK_AB R12, R118, R116 ;  /* 0x00000074760c723e */ /* 0x008fe200000000ff */
[----:B------:R-:W-:Y:S01]  /*d590*/  FFMA.FTZ R36, R47, c[0x0][0x2d0], -R136 ;  /* 0x0000b4002f247a23 */ /* 0x000fe20000010888 */
[----:B------:R-:W-:Y:S01]  /*d5a0*/  F2FP.PACK_AB R14, R179, R141 ;  /* 0x0000008db30e723e */ /* 0x000fe200000000ff */
[----:B------:R3:W-:Y:S02]  /*d5b0*/  MUFU.EX2 R44, R110 ;  /* 0x0000006e002c7308 */ /* 0x0007e40000000800 */
[----:B-----5:R-:W-:Y:S01]  /*d5c0*/  F2FP.PACK_AB R13, R119, R117 ;  /* 0x00000075770d723e */ /* 0x020fe200000000ff */
[----:B------:R-:W-:Y:S01]  /*d5d0*/  FADD.FTZ R33, R40, R2 ;  /* 0x0000000228217221 */ /* 0x000fe20000010000 */
[----:B------:R-:W-:Y:S01]  /*d5e0*/  F2FP.PACK_AB R15, R176, R177 ;  /* 0x000000b1b00f723e */ /* 0x000fe200000000ff */
[--C-:B------:R-:W-:Y:S02]  /*d5f0*/  FFMA.FTZ R2, R46, c[0x0][0x2d0], -R136.reuse ;  /* 0x0000b4002e027a23 */ /* 0x100fe40000010888 */
[--C-:B------:R-:W-:Y:S03]  /*d600*/  FFMA.FTZ R37, R50, c[0x0][0x2d0], -R136.reuse ;  /* 0x0000b40032257a23 */ /* 0x100fe60000010888 */
[----:B------:R-:W-:Y:S01]  /*d610*/  MUFU.EX2 R40, R2 ;  /* 0x0000000200287308 */ /* 0x000fe20000000800 */
[--C-:B--2---:R-:W-:Y:S01]  /*d620*/  FFMA.FTZ R0, R31, c[0x0][0x2d0], -R136.reuse ;  /* 0x0000b4001f007a23 */ /* 0x104fe20000010888 */
[C---:B----4-:R-:W-:Y:S01]  /*d630*/  HMMA.16816.F32 R4, R12.reuse, R16, R4 ;  /* 0x000000100c04723c */ /* 0x050fe20000001804 */
[----:B------:R-:W-:Y:S07]  /*d640*/  LDSM.16.MT88.4 R28, [R185+0x1800] ;  /* 0x00180000b91c783b */ /* 0x000fee0000004200 */
[----:B------:R2:W4:Y:S01]  /*d650*/  MUFU.EX2 R133, R0 ;  /* 0x0000000000857308 */ /* 0x0005220000000800 */
[C---:B------:R-:W-:Y:S01]  /*d660*/  HMMA.16816.F32 R8, R12.reuse, R18, R8 ;  /* 0x000000120c08723c */ /* 0x040fe20000001808 */
[----:B------:R-:W5:Y:S02]  /*d670*/  LDSM.16.MT88.4 R16, [R187+0x1000] ;  /* 0x00100000bb10783b */ /* 0x000f640000004200 */
[----:B---3--:R-:W-:Y:S05]  /*d680*/  MOV R110, R109 ;  /* 0x0000006d006e7202 */ /* 0x008fea0000000f00 */
[C---:B------:R-:W-:Y:S01]  /*d690*/  HMMA.16816.F32 R68, R12.reuse, R20, R68 ;  /* 0x000000140c44723c */ /* 0x040fe20000001844 */
[----:B------:R-:W-:Y:S07]  /*d6a0*/  MUFU.EX2 R36, R36 ;  /* 0x0000002400247308 */ /* 0x000fee0000000800 */
[C---:B------:R-:W-:Y:S01]  /*d6b0*/  HMMA.16816.F32 R72, R12.reuse, R22, R72 ;  /* 0x000000160c48723c */ /* 0x040fe20000001848 */
[----:B------:R-:W3:Y:S02]  /*d6c0*/  LDSM.16.MT88.4 R20, [R184+0x4000] ;  /* 0x00400000b814783b */ /* 0x000ee40000004200 */
[----:B------:R-:W-:Y:S01]  /*d6d0*/  MUFU.EX2 R37, R37 ;  /* 0x0000002500257308 */ /* 0x000fe20000000800 */
[--C-:B--2---:R-:W-:Y:S04]  /*d6e0*/  FFMA.FTZ R0, R34, c[0x0][0x2d0], -R136.reuse ;  /* 0x0000b40022007a23 */ /* 0x104fe80000010888 */
[C---:B-1----:R-:W-:Y:S05]  /*d6f0*/  HMMA.16816.F32 R76, R12.reuse, R24, R76 ;  /* 0x000000180c4c723c */ /* 0x042fea000000184c */
[----:B------:R1:W-:Y:S03]  /*d700*/  MUFU.EX2 R132, R0 ;  /* 0x0000000000847308 */ /* 0x0003e60000000800 */
[C---:B------:R-:W-:Y:S01]  /*d710*/  HMMA.16816.F32 R80, R12.reuse, R26, R80 ;  /* 0x0000001a0c50723c */ /* 0x040fe20000001850 */
[----:B------:R-:W2:Y:S07]  /*d720*/  LDSM.16.MT88.4 R24, [R186+0x4000] ;  /* 0x00400000ba18783b */ /* 0x000eae0000004200 */
[C---:B-----5:R-:W-:Y:S08]  /*d730*/  HMMA.16816.F32 R84, R12.reuse, R16, R84 ;  /* 0x000000100c54723c */ /* 0x060ff00000001854 */
[C---:B------:R-:W-:Y:S01]  /*d740*/  HMMA.16816.F32 R88, R12.reuse, R18, R88 ;  /* 0x000000120c58723c */ /* 0x040fe20000001858 */
[----:B------:R-:W5:Y:S03]  /*d750*/  LDSM.16.MT88.4 R16, [R185+0x4000] ;  /* 0x00400000b910783b */ /* 0x000f660000004200 */
[--C-:B-1----:R-:W-:Y:S04]  /*d760*/  FFMA.FTZ R0, R35, c[0x0][0x2d0], -R136.reuse ;  /* 0x0000b40023007a23 */ /* 0x102fe80000010888 */
[C---:B---3--:R-:W-:Y:S01]  /*d770*/  HMMA.16816.F32 R92, R12.reuse, R20, R92 ;  /* 0x000000140c5c723c */ /* 0x048fe2000000185c */
[----:B------:R1:W3:Y:S07]  /*d780*/  MUFU.EX2 R131, R0 ;  /* 0x0000000000837308 */ /* 0x0002ee0000000800 */
[C---:B------:R-:W-:Y:S01]  /*d790*/  HMMA.16816.F32 R96, R12.reuse, R22, R96 ;  /* 0x000000160c60723c */ /* 0x040fe20000001860 */
[----:B------:R-:W3:Y:S07]  /*d7a0*/  LDSM.16.MT88.4 R20, [R187+0x4000] ;  /* 0x00400000bb14783b */ /* 0x000eee0000004200 */
[C---:B--2---:R-:W-:Y:S08]  /*d7b0*/  HMMA.16816.F32 R100, R12.reuse, R24, R100 ;  /* 0x000000180c64723c */ /* 0x044ff00000001864 */
[C---:B------:R-:W-:Y:S01]  /*d7c0*/  HMMA.16816.F32 R104, R12.reuse, R26, R104 ;  /* 0x0000001a0c68723c */ /* 0x040fe20000001868 */
[----:B------:R-:W2:Y:S03]  /*d7d0*/  LDSM.16.MT88.4 R24, [R184+0x1800] ;  /* 0x00180000b818783b */ /* 0x000ea60000004200 */
[----:B-1----:R-:W-:Y:S02]  /*d7e0*/  FFMA.FTZ R0, R38, c[0x0][0x2d0], -R136 ;  /* 0x0000b40026007a23 */ /* 0x002fe40000010888 */
[----:B------:R-:W-:Y:S02]  /*d7f0*/  FADD.FTZ R38, R135, R33 ;  /* 0x0000002187267221 */ /* 0x000fe40000010000 */
[----:B------:R1:W1:Y:S01]  /*d800*/  MUFU.EX2 R108, R0 ;  /* 0x00000000006c7308 */ /* 0x0002620000000800 */
[C---:B-----5:R-:W-:Y:S03]  /*d810*/  HMMA.16816.F32 R52, R12.reuse, R16, R52 ;  /* 0x000000100c34723c */ /* 0x060fe60000001834 */
[----:B------:R-:W-:Y:S04]  /*d820*/  FADD.FTZ R2, R178, R38 ;  /* 0x00000026b2027221 */ /* 0x000fe80000010000 */
[----:B------:R-:W-:Y:S01]  /*d830*/  FADD.FTZ R2, R117, R2 ;  /* 0x0000000275027221 */ /* 0x000fe20000010000 */
[C---:B------:R-:W-:Y:S01]  /*d840*/  HMMA.16816.F32 R56, R12.reuse, R18, R56 ;  /* 0x000000120c38723c */ /* 0x040fe20000001838 */
[----:B------:R-:W5:Y:S03]  /*d850*/  LDSM.16.MT88.4 R16, [R186+0x1800] ;  /* 0x00180000ba10783b */ /* 0x000f660000004200 */
[----:B------:R-:W-:Y:S04]  /*d860*/  FADD.FTZ R2, R119, R2 ;  /* 0x0000000277027221 */ /* 0x000fe80000010000 */
[C---:B---3--:R-:W-:Y:S04]  /*d870*/  HMMA.16816.F32 R60, R12.reuse, R20, R60 ;  /* 0x000000140c3c723c */ /* 0x048fe8000000183c */
[----:B------:R-:W-:Y:S02]  /*d880*/  FADD.FTZ R2, R177, R2 ;  /* 0x00000002b1027221 */ /* 0x000fe40000010000 */
[--C-:B-1----:R-:W-:Y:S02]  /*d890*/  FFMA.FTZ R0, R39, c[0x0][0x2d0], -R136.reuse ;  /* 0x0000b40027007a23 */ /* 0x102fe40000010888 */
[----:B------:R-:W-:Y:S01]  /*d8a0*/  HMMA.16816.F32 R64, R12, R22, R64 ;  /* 0x000000160c40723c */ /* 0x000fe20000001840 */
[----:B------:R-:W1:Y:S01]  /*d8b0*/  LDSM.16.MT88.4 R20, [R187+0x1800] ;  /* 0x00180000bb14783b */ /* 0x000e620000004200 */
[----:B------:R3:W1:Y:S02]  /*d8c0*/  MUFU.EX2 R49, R0 ;  /* 0x0000000000317308 */ /* 0x0006640000000800 */
[----:B------:R-:W-:Y:S02]  /*d8d0*/  FFMA.FTZ R39, R51, c[0x0][0x2d0], -R136 ;  /* 0x0000b40033277a23 */ /* 0x000fe40000010888 */
[----:B------:R-:W-:Y:S01]  /*d8e0*/  FADD.FTZ R2, R176, R2 ;  /* 0x00000002b0027221 */ /* 0x000fe20000010000 */
[----:B------:R-:W-:Y:S02]  /*d8f0*/  F2FP.PACK_AB R12, R140, R139 ;  /* 0x0000008b8c0c723e */ /* 0x000fe400000000ff */
[----:B------:R-:W-:Y:S03]  /*d900*/  F2FP.PACK_AB R14, R137, R138 ;  /* 0x0000008a890e723e */ /* 0x000fe600000000ff */
[----:B----4-:R-:W-:Y:S01]  /*d910*/  F2FP.PACK_AB R13, R133, R134 ;  /* 0x00000086850d723e */ /* 0x010fe200000000ff */
[----:B------:R-:W-:Y:S01]  /*d920*/  MUFU.EX2 R39, R39 ;  /* 0x0000002700277308 */ /* 0x000fe20000000800 */
[----:B------:R-:W-:Y:S01]  /*d930*/  F2FP.PACK_AB R15, R131, R132 ;  /* 0x00000084830f723e */ /* 0x000fe200000000ff */
[----:B------:R-:W-:Y:S04]  /*d940*/  FADD.FTZ R2, R134, R2 ;  /* 0x0000000286027221 */ /* 0x000fe80000010000 */
[----:B------:R-:W-:Y:S02]  /*d950*/  FADD.FTZ R2, R133, R2 ;  /* 0x0000000285027221 */ /* 0x000fe40000010000 */
[C---:B--2---:R-:W-:Y:S03]  /*d960*/  HMMA.16816.F32 R4, R12.reuse, R24, R4 ;  /* 0x000000180c04723c */ /* 0x044fe60000001804 */
[----:B------:R-:W-:Y:S02]  /*d970*/  FADD.FTZ R2, R132, R2 ;  /* 0x0000000284027221 */ /* 0x000fe40000010000 */
[----:B---3--:R-:W-:Y:S03]  /*d980*/  FFMA.FTZ R0, R42, c[0x0][0x2d0], -R136 ;  /* 0x0000b4002a007a23 */ /* 0x008fe60000010888 */
[C---:B------:R-:W-:Y:S01]  /*d990*/  HMMA.16816.F32 R8, R12.reuse, R26, R8 ;  /* 0x0000001a0c08723c */ /* 0x040fe20000001808 */
[----:B------:R-:W2:Y:S01]  /*d9a0*/  LDSM.16.MT88.4 R24, [R184+0x4800] ;  /* 0x00480000b818783b */ /* 0x000ea20000004200 */
[----:B------:R3:W4:Y:S02]  /*d9b0*/  MUFU.EX2 R48, R0 ;  /* 0x0000000000307308 */ /* 0x0007240000000800 */
[----:B------:R-:W-:Y:S04]  /*d9c0*/  FADD.FTZ R2, R131, R2 ;  /* 0x0000000283027221 */ /* 0x000fe80000010000 */
[C---:B-----5:R-:W-:Y:S04]  /*d9d0*/  HMMA.16816.F32 R68, R12.reuse, R16, R68 ;  /* 0x000000100c44723c */ /* 0x060fe80000001844 */
[----:B------:R-:W-:Y:S01]  /*d9e0*/  MUFU.EX2 R42, R146 ;  /* 0x00000092002a7308 */ /* 0x000fe20000000800 */
[----:B------:R-:W-:Y:S03]  /*d9f0*/  FADD.FTZ R2, R108, R2 ;  /* 0x000000026c027221 */ /* 0x000fe60000010000 */
[C---:B------:R-:W-:Y:S01]  /*da00*/  HMMA.16816.F32 R72, R12.reuse, R18, R72 ;  /* 0x000000120c48723c */ /* 0x040fe20000001848 */
[----:B------:R-:W5:Y:S03]  /*da10*/  LDSM.16.MT88.4 R16, [R186+0x4800] ;  /* 0x00480000ba10783b */ /* 0x000f660000004200 */
[----:B-1----:R-:W-:Y:S04]  /*da20*/  FADD.FTZ R2, R49, R2 ;  /* 0x0000000231027221 */ /* 0x002fe80000010000 */
[C---:B------:R-:W-:Y:S04]  /*da30*/  HMMA.16816.F32 R76, R12.reuse, R28, R76 ;  /* 0x0000001c0c4c723c */ /* 0x040fe8000000184c */
[----:B---3--:R-:W-:Y:S02]  /*da40*/  FFMA.FTZ R0, R43, c[0x0][0x2d0], -R136 ;  /* 0x0000b4002b007a23 */ /* 0x008fe40000010888 */
[----:B------:R-:W-:Y:S01]  /*da50*/  MUFU.EX2 R43, R145 ;  /* 0x00000091002b7308 */ /* 0x000fe20000000800 */
[----:B----4-:R-:W-:Y:S01]  /*da60*/  FADD.FTZ R2, R48, R2 ;  /* 0x0000000230027221 */ /* 0x010fe20000010000 */
[C---:B------:R-:W-:Y:S01]  /*da70*/  HMMA.16816.F32 R80, R12.reuse, R30, R80 ;  /* 0x0000001e0c50723c */ /* 0x040fe20000001850 */
[----:B------:R-:W1:Y:S07]  /*da80*/  LDSM.16.MT88.4 R28, [R185+0x4800] ;  /* 0x00480000b91c783b */ /* 0x000e6e0000004200 */
[C---:B------:R-:W-:Y:S01]  /*da90*/  HMMA.16816.F32 R84, R12.reuse, R20, R84 ;  /* 0x000000140c54723c */ /* 0x040fe20000001854 */
[----:B------:R3:W4:Y:S07]  /*daa0*/  MUFU.EX2 R45, R0 ;  /* 0x00000000002d7308 */ /* 0x00072e0000000800 */
[C---:B------:R-:W-:Y:S01]  /*dab0*/  HMMA.16816.F32 R88, R12.reuse, R22, R88 ;  /* 0x000000160c58723c */ /* 0x040fe20000001858 */
[----:B------:R-:W4:Y:S07]  /*dac0*/  LDSM.16.MT88.4 R20, [R187+0x4800] ;  /* 0x00480000bb14783b */ /* 0x000f2e0000004200 */
[C---:B--2---:R-:W-:Y:S08]  /*dad0*/  HMMA.16816.F32 R92, R12.reuse, R24, R92 ;  /* 0x000000180c5c723c */ /* 0x044ff0000000185c */
[C---:B------:R-:W-:Y:S01]  /*dae0*/  HMMA.16816.F32 R96, R12.reuse, R26, R96 ;  /* 0x0000001a0c60723c */ /* 0x040fe20000001860 */
[----:B------:R-:W-:Y:S03]  /*daf0*/  LDSM.16.MT88.4 R24, [R186+0x2000] ;  /* 0x00200000ba18783b */ /* 0x000fe60000004200 */
[----:B---3--:R-:W-:Y:S04]  /*db00*/  FADD.FTZ R0, R150, R32 ;  /* 0x0000002096007221 */ /* 0x008fe80000010000 */
[C---:B-----5:R-:W-:Y:S01]  /*db10*/  HMMA.16816.F32 R100, R12.reuse, R16, R100 ;  /* 0x000000100c64723c */ /* 0x060fe20000001864 */
[----:B------:R-:W-:Y:S03]  /*db20*/  LDSM.16.MT88.4 R32, [R187+0x2000] ;  /* 0x00200000bb20783b */ /* 0x000fe60000004200 */
[----:B------:R-:W-:Y:S04]  /*db30*/  FADD.FTZ R0, R151, R0 ;  /* 0x0000000097007221 */ /* 0x000fe80000010000 */
[C---:B------:R-:W-:Y:S01]  /*db40*/  HMMA.16816.F32 R104, R12.reuse, R18, R104 ;  /* 0x000000120c68723c */ /* 0x040fe20000001868 */
[----:B------:R-:W2:Y:S03]  /*db50*/  LDSM.16.MT88.4 R16, [R184+0x2000] ;  /* 0x00200000b810783b */ /* 0x000ea60000004200 */
[----:B------:R-:W-:Y:S04]  /*db60*/  FADD.FTZ R0, R116, R0 ;  /* 0x0000000074007221 */ /* 0x000fe80000010000 */
[C---:B-1----:R-:W-:Y:S04]  /*db70*/  HMMA.16816.F32 R52, R12.reuse, R28, R52 ;  /* 0x0000001c0c34723c */ /* 0x042fe80000001834 */
[----:B------:R-:W-:Y:S04]  /*db80*/  FADD.FTZ R0, R118, R0 ;  /* 0x0000000076007221 */ /* 0x000fe80000010000 */
[C---:B------:R-:W-:Y:S01]  /*db90*/  HMMA.16816.F32 R56, R12.reuse, R30, R56 ;  /* 0x0000001e0c38723c */ /* 0x040fe20000001838 */
[----:B------:R-:W1:Y:S03]  /*dba0*/  LDSM.16.MT88.4 R28, [R185+0x2000] ;  /* 0x00200000b91c783b */ /* 0x000e660000004200 */
[----:B------:R-:W-:Y:S04]  /*dbb0*/  FADD.FTZ R0, R141, R0 ;  /* 0x000000008d007221 */ /* 0x000fe80000010000 */
[C---:B----4-:R-:W-:Y:S04]  /*dbc0*/  HMMA.16816.F32 R60, R12.reuse, R20, R60 ;  /* 0x000000140c3c723c */ /* 0x050fe8000000183c */
[----:B------:R-:W-:Y:S04]  /*dbd0*/  FADD.FTZ R0, R179, R0 ;  /* 0x00000000b3007221 */ /* 0x000fe80000010000 */
[----:B------:R-:W-:Y:S01]  /*dbe0*/  HMMA.16816.F32 R64, R12, R22, R64 ;  /* 0x000000160c40723c */ /* 0x000fe20000001840 */
[----:B------:R-:W-:Y:S03]  /*dbf0*/  LDSM.16.MT88.4 R20, [R186+0x5000] ;  /* 0x00500000ba14783b */ /* 0x000fe60000004200 */
[----:B------:R-:W-:Y:S03]  /*dc00*/  FADD.FTZ R0, R139, R0 ;  /* 0x000000008b007221 */ /* 0x000fe60000010000 */
[----:B------:R-:W-:Y:S01]  /*dc10*/  F2FP.PACK_AB R12, R129, R111 ;  /* 0x0000006f810c723e */ /* 0x000fe200000000ff */
[----:B------:R-:W-:Y:S01]  /*dc20*/  FADD.FTZ R0, R140, R0 ;  /* 0x000000008c007221 */ /* 0x000fe20000010000 */
[----:B------:R-:W-:Y:S03]  /*dc30*/  F2FP.PACK_AB R14, R128, R130 ;  /* 0x00000082800e723e */ /* 0x000fe600000000ff */
[----:B------:R-:W-:Y:S01]  /*dc40*/  F2FP.PACK_AB R13, R49, R108 ;  /* 0x0000006c310d723e */ /* 0x000fe200000000ff */
[----:B------:R-:W-:Y:S01]  /*dc50*/  FADD.FTZ R0, R138, R0 ;  /* 0x000000008a007221 */ /* 0x000fe20000010000 */
[----:B------:R-:W-:Y:S03]  /*dc60*/  F2FP.PACK_AB R15, R45, R48 ;  /* 0x000000302d0f723e */ /* 0x000fe600000000ff */
[----:B------:R-:W-:Y:S04]  /*dc70*/  FADD.FTZ R0, R137, R0 ;  /* 0x0000000089007221 */ /* 0x000fe80000010000 */
[C---:B--2---:R-:W-:Y:S03]  /*dc80*/  HMMA.16816.F32 R4, R12.reuse, R16, R4 ;  /* 0x000000100c04723c */ /* 0x044fe60000001804 */
[----:B------:R-:W-:Y:S01]  /*dc90*/  FADD.FTZ R0, R111, R0 ;  /* 0x000000006f007221 */ /* 0x000fe20000010000 */
[----:B------:R-:W-:Y:S03]  /*dca0*/  MOV R111, R3 ;  /* 0x00000003006f7202 */ /* 0x000fe60000000f00 */
[----:B------:R-:W-:Y:S01]  /*dcb0*/  FADD.FTZ R0, R129, R0 ;  /* 0x0000000081007221 */ /* 0x000fe20000010000 */
[C---:B------:R-:W-:Y:S01]  /*dcc0*/  HMMA.16816.F32 R8, R12.reuse, R18, R8 ;  /* 0x000000120c08723c */ /* 0x040fe20000001808 */
[----:B------:R-:W2:Y:S03]  /*dcd0*/  LDSM.16.MT88.4 R16, [R184+0x5000] ;  /* 0x00500000b810783b */ /* 0x000ea60000004200 */
[----:B------:R-:W-:Y:S04]  /*dce0*/  FADD.FTZ R0, R130, R0 ;  /* 0x0000000082007221 */ /* 0x000fe80000010000 */
[C---:B------:R-:W-:Y:S04]  /*dcf0*/  HMMA.16816.F32 R68, R12.reuse, R24, R68 ;  /* 0x000000180c44723c */ /* 0x040fe80000001844 */
[----:B------:R-:W-:Y:S04]  /*dd00*/  FADD.FTZ R0, R128, R0 ;  /* 0x0000000080007221 */ /* 0x000fe80000010000 */
[C---:B------:R-:W-:Y:S01]  /*dd10*/  HMMA.16816.F32 R72, R12.reuse, R26, R72 ;  /* 0x0000001a0c48723c */ /* 0x040fe20000001848 */
[----:B------:R-:W3:Y:S07]  /*dd20*/  LDSM.16.MT88.4 R24, [R185+0x5000] ;  /* 0x00500000b918783b */ /* 0x000eee0000004200 */
[C---:B-1----:R-:W-:Y:S08]  /*dd30*/  HMMA.16816.F32 R76, R12.reuse, R28, R76 ;  /* 0x0000001c0c4c723c */ /* 0x042ff0000000184c */
[C---:B------:R-:W-:Y:S01]  /*dd40*/  HMMA.16816.F32 R80, R12.reuse, R30, R80 ;  /* 0x0000001e0c50723c */ /* 0x040fe20000001850 */
[----:B------:R-:W1:Y:S07]  /*dd50*/  LDSM.16.MT88.4 R28, [R187+0x5000] ;  /* 0x00500000bb1c783b */ /* 0x000e6e0000004200 */
[C---:B------:R-:W-:Y:S08]  /*dd60*/  HMMA.16816.F32 R84, R12.reuse, R32, R84 ;  /* 0x000000200c54723c */ /* 0x040ff00000001854 */
[C---:B------:R-:W-:Y:S01]  /*dd70*/  HMMA.16816.F32 R88, R12.reuse, R34, R88 ;  /* 0x000000220c58723c */ /* 0x040fe20000001858 */
[----:B------:R-:W-:Y:S07]  /*dd80*/  LDSM.16.MT88.4 R32, [R184+0x5800] ;  /* 0x00580000b820783b */ /* 0x000fee0000004200 */
[C---:B--2---:R-:W-:Y:S08]  /*dd90*/  HMMA.16816.F32 R92, R12.reuse, R16, R92 ;  /* 0x000000100c5c723c */ /* 0x044ff0000000185c */
[C---:B------:R-:W-:Y:S01]  /*dda0*/  HMMA.16816.F32 R96, R12.reuse, R18, R96 ;  /* 0x000000120c60723c */ /* 0x040fe20000001860 */
[----:B------:R-:W2:Y:S07]  /*ddb0*/  LDSM.16.MT88.4 R16, [R186+0x2800] ;  /* 0x00280000ba10783b */ /* 0x000eae0000004200 */
[C---:B------:R-:W-:Y:S08]  /*ddc0*/  HMMA.16816.F32 R100, R12.reuse, R20, R100 ;  /* 0x000000140c64723c */ /* 0x040ff00000001864 */
[C---:B------:R-:W-:Y:S01]  /*ddd0*/  HMMA.16816.F32 R104, R12.reuse, R22, R104 ;  /* 0x000000160c68723c */ /* 0x040fe20000001868 */
[----:B------:R-:W4:Y:S07]  /*dde0*/  LDSM.16.MT88.4 R20, [R185+0x2800] ;  /* 0x00280000b914783b */ /* 0x000f2e0000004200 */
[C---:B---3--:R-:W-:Y:S08]  /*ddf0*/  HMMA.16816.F32 R52, R12.reuse, R24, R52 ;  /* 0x000000180c34723c */ /* 0x048ff00000001834 */
[C---:B------:R-:W-:Y:S01]  /*de00*/  HMMA.16816.F32 R56, R12.reuse, R26, R56 ;  /* 0x0000001a0c38723c */ /* 0x040fe20000001838 */
[----:B------:R-:W3:Y:S07]  /*de10*/  LDSM.16.MT88.4 R24, [R187+0x2800] ;  /* 0x00280000bb18783b */ /* 0x000eee0000004200 */
[C---:B-1----:R-:W-:Y:S08]  /*de20*/  HMMA.16816.F32 R60, R12.reuse, R28, R60 ;  /* 0x0000001c0c3c723c */ /* 0x042ff0000000183c */
[----:B------:R-:W-:Y:S01]  /*de30*/  HMMA.16816.F32 R64, R12, R30, R64 ;  /* 0x0000001e0c40723c */ /* 0x000fe20000001840 */
[----:B------:R-:W1:Y:S06]  /*de40*/  LDSM.16.MT88.4 R28, [R186+0x5800] ;  /* 0x00580000ba1c783b */ /* 0x000e6c0000004200 */
[----:B------:R-:W-:Y:S02]  /*de50*/  F2FP.PACK_AB R12, R42, R41 ;  /* 0x000000292a0c723e */ /* 0x000fe400000000ff */
[----:B------:R-:W-:Y:S03]  /*de60*/  F2FP.PACK_AB R14, R44, R43 ;  /* 0x0000002b2c0e723e */ /* 0x000fe600000000ff */
[----:B------:R-:W-:Y:S02]  /*de70*/  F2FP.PACK_AB R13, R36, R40 ;  /* 0x00000028240d723e */ /* 0x000fe400000000ff */
[----:B------:R-:W-:Y:S07]  /*de80*/  F2FP.PACK_AB R15, R39, R37 ;  /* 0x00000025270f723e */ /* 0x000fee00000000ff */
[C---:B------:R-:W-:Y:S01]  /*de90*/  HMMA.16816.F32 R116, R12.reuse, R112, R4 ;  /* 0x000000700c74723c */ /* 0x040fe20000001804 */
[----:B------:R-:W5:Y:S07]  /*dea0*/  LDSM.16.MT88.4 R4, [R185+0x5800] ;  /* 0x00580000b904783b */ /* 0x000f6e0000004200 */
[C---:B------:R-:W-:Y:S01]  /*deb0*/  HMMA.16816.F32 R112, R12.reuse, R114, R8 ;  /* 0x000000720c70723c */ /* 0x040fe20000001808 */
[----:B------:R-:W1:Y:S07]  /*dec0*/  LDSM.16.MT88.4 R8, [R187+0x5800] ;  /* 0x00580000bb08783b */ /* 0x000e6e0000004200 */
[C---:B--2---:R-:W-:Y:S08]  /*ded0*/  HMMA.16816.F32 R68, R12.reuse, R16, R68 ;  /* 0x000000100c44723c */ /* 0x044ff00000001844 */
[C---:B------:R-:W-:Y:S08]  /*dee0*/  HMMA.16816.F32 R72, R12.reuse, R18, R72 ;  /* 0x000000120c48723c */ /* 0x040ff00000001848 */
[C---:B----4-:R-:W-:Y:S08]  /*def0*/  HMMA.16816.F32 R76, R12.reuse, R20, R76 ;  /* 0x000000140c4c723c */ /* 0x050ff0000000184c */
[C---:B------:R-:W-:Y:S08]  /*df00*/  HMMA.16816.F32 R80, R12.reuse, R22, R80 ;  /* 0x000000160c50723c */ /* 0x040ff00000001850 */
[C---:B---3--:R-:W-:Y:S08]  /*df10*/  HMMA.16816.F32 R84, R12.reuse, R24, R84 ;  /* 0x000000180c54723c */ /* 0x048ff00000001854 */
[C---:B------:R-:W-:Y:S08]  /*df20*/  HMMA.16816.F32 R88, R12.reuse, R26, R88 ;  /* 0x0000001a0c58723c */ /* 0x040ff00000001858 */
[C---:B------:R-:W-:Y:S08]  /*df30*/  HMMA.16816.F32 R92, R12.reuse, R32, R92 ;  /* 0x000000200c5c723c */ /* 0x040ff0000000185c */
[C---:B------:R-:W-:Y:S08]  /*df40*/  HMMA.16816.F32 R96, R12.reuse, R34, R96 ;  /* 0x000000220c60723c */ /* 0x040ff00000001860 */
[C---:B-1----:R-:W-:Y:S08]  /*df50*/  HMMA.16816.F32 R100, R12.reuse, R28, R100 ;  /* 0x0000001c0c64723c */ /* 0x042ff00000001864 */
[C---:B------:R-:W-:Y:S08]  /*df60*/  HMMA.16816.F32 R104, R12.reuse, R30, R104 ;  /* 0x0000001e0c68723c */ /* 0x040ff00000001868 */
[C---:B-----5:R-:W-:Y:S07]  /*df70*/  HMMA.16816.F32 R52, R12.reuse, R4, R52 ;  /* 0x000000040c34723c */ /* 0x060fee0000001834 */
[----:B------:R-:W-:Y:S01]  /*df80*/  FADD.FTZ R4, R45, R2 ;  /* 0x000000022d047221 */ /* 0x000fe20000010000 */
[C---:B------:R-:W-:Y:S04]  /*df90*/  HMMA.16816.F32 R56, R12.reuse, R6, R56 ;  /* 0x000000060c38723c */ /* 0x040fe80000001838 */
[----:B------:R-:W-:Y:S02]  /*dfa0*/  FADD.FTZ R2, R41, R0 ;  /* 0x0000000029027221 */ /* 0x000fe40000010000 */
[----:B------:R-:W-:Y:S01]  /*dfb0*/  FADD.FTZ R0, R40, R4 ;  /* 0x0000000428007221 */ /* 0x000fe20000010000 */
[----:B------:R-:W-:Y:S01]  /*dfc0*/  MOV R4, R3 ;  /* 0x0000000300047202 */ /* 0x000fe20000000f00 */
[C---:B------:R-:W-:Y:S04]  /*dfd0*/  HMMA.16816.F32 R60, R12.reuse, R8, R60 ;  /* 0x000000080c3c723c */ /* 0x040fe8000000183c */
[----:B------:R-:W-:Y:S02]  /*dfe0*/  FADD.FTZ R2, R42, R2 ;  /* 0x000000022a027221 */ /* 0x000fe40000010000 */
[----:B------:R-:W-:Y:S02]  /*dff0*/  FADD.FTZ R0, R36, R0 ;  /* 0x0000000024007221 */ /* 0x000fe40000010000 */
[----:B------:R-:W-:Y:S04]  /*e000*/  HMMA.16816.F32 R64, R12, R10, R64 ;  /* 0x0000000a0c40723c */ /* 0x000fe80000001840 */
[----:B------:R-:W-:Y:S02]  /*e010*/  FADD.FTZ R2, R43, R2 ;  /* 0x000000022b027221 */ /* 0x000fe40000010000 */
[----:B------:R-:W-:Y:S02]  /*e020*/  FADD.FTZ R0, R37, R0 ;  /* 0x0000000025007221 */ /* 0x000fe40000010000 */
[----:B------:R-:W-:Y:S04]  /*e030*/  FADD.FTZ R225, R44, R2 ;  /* 0x000000022ce17221 */ /* 0x000fe80000010000 */
[----:B------:R-:W-:Y:S01]  /*e040*/  FADD.FTZ R226, R39, R0 ;  /* 0x0000000027e27221 */ /* 0x000fe20000010000 */
[----:B------:R-:W-:-:S05]  /*e050*/  @P0 BRA `(.L_x_750) ;  /* 0xffffd13000000947 */ /* 0x000fca000383ffff */
.L_x_739:
[----:B------:R-:W-:-:S13]  /*e060*/  ISETP.GE.AND P0, PT, R196, R228, PT ;  /* 0x000000e4c400720c */ /* 0x000fda0003f06270 */
[----:B------:R-:W-:Y:S05]  /*e070*/  @!P0 BRA `(.L_x_751) ;  /* 0x0000411000008947 */ /* 0x000fea0003800000 */
[----:B------:R-:W-:Y:S02]  /*e080*/  MOV R111, R4 ;  /* 0x00000004006f7202 */ /* 0x000fe40000000f00 */
[----:B------:R-:W-:Y:S02]  /*e090*/  MOV R110, R109 ;  /* 0x0000006d006e7202 */ /* 0x000fe40000000f00 */
.L_x_769:
[----:B------:R-:W-:Y:S04]  /*e0a0*/  DEPBAR.LE SB0, 0x0 ;  /* 0x000080000000791a */ /* 0x000fe80000000000 */
[----:B------:R-:W-:Y:S01]  /*e0b0*/  WARPSYNC 0xffffffff ;  /* 0xffffffff00007948 */ /* 0x000fe20003800000 */
[----:B------:R-:W-:Y:S01]  /*e0c0*/  BAR.SYNC.DEFER_BLOCKING 0x0 ;  /* 0x0000000000007b1d */ /* 0x000fe20000010000 */
[----:B------:R-:W-:Y:S01]  /*e0d0*/  SHF.R.S32.HI R0, RZ, 0x1f, R199 ;  /* 0x0000001fff007819 */ /* 0x000fe200000114c7 */
[C---:B------:R-:W-:Y:S01]  /*e0e0*/  IMAD.WIDE.U32 R2, R199.reuse, c[0x0][0x208], RZ ;  /* 0x00008200c7027a25 */ /* 0x040fe200078e00ff */
[----:B------:R-:W-:Y:S02]  /*e0f0*/  SHF.R.S32.HI R7, RZ, 0x1f, R216 ;  /* 0x0000001fff077819 */ /* 0x000fe400000114d8 */
[----:B------:R-:W-:Y:S01]  /*e100*/  SHF.R.S32.HI R6, RZ, 0x1f, R208 ;  /* 0x0000001fff067819 */ /* 0x000fe200000114d0 */
[----:B------:R-:W-:Y:S01]  /*e110*/  IMAD R0, R0, c[0x0][0x208], RZ ;  /* 0x0000820000007a24 */ /* 0x000fe200078e02ff */
[----:B------:R-:W-:Y:S01]  /*e120*/  IADD3 R188, R180, 0x5800, RZ ;  /* 0x00005800b4bc7810 */ /* 0x000fe20007ffe0ff */
[----:B------:R-:W-:Y:S01]  /*e130*/  IMAD.SHL.U32 R46, R216, 0x2, RZ ;  /* 0x00000002d82e7824 */ /* 0x000fe200078e00ff */
[C---:B------:R-:W-:Y:S01]  /*e140*/  IADD3 R177, R180.reuse, 0x5000, RZ ;  /* 0x00005000b4b17810 */ /* 0x040fe20007ffe0ff */
[----:B------:R-:W-:Y:S01]  /*e150*/  IMAD R0, R199, c[0x0][0x20c], R0 ;  /* 0x00008300c7007a24 */ /* 0x000fe200078e0200 */
[----:B------:R-:W-:Y:S01]  /*e160*/  IADD3 R176, R180, 0x4800, RZ ;  /* 0x00004800b4b07810 */ /* 0x000fe20007ffe0ff */
[----:B------:R-:W-:Y:S01]  /*e170*/  IMAD.SHL.U32 R13, R208, 0x2, RZ ;  /* 0x00000002d00d7824 */ /* 0x000fe200078e00ff */
[C---:B------:R-:W-:Y:S01]  /*e180*/  IADD3 R109, R180.reuse, 0x4000, RZ ;  /* 0x00004000b46d7810 */ /* 0x040fe20007ffe0ff */
[----:B------:R-:W-:Y:S01]  /*e190*/  IMAD.IADD R3, R3, 0x1, R0 ;  /* 0x0000000103037824 */ /* 0x000fe200078e0200 */
[----:B------:R-:W-:Y:S02]  /*e1a0*/  SHF.R.S32.HI R0, RZ, 0x1f, R198 ;  /* 0x0000001fff007819 */ /* 0x000fe400000114c6 */
[----:B------:R-:W-:Y:S01]  /*e1b0*/  IADD3 R108, R180, 0x3800, RZ ;  /* 0x00003800b46c7810 */ /* 0x000fe20007ffe0ff */
[----:B------:R-:W-:Y:S01]  /*e1c0*/  IMAD.WIDE.U32 R2, R198, c[0x0][0x218], R2 ;  /* 0x00008600c6027a25 */ /* 0x000fe200078e0002 */
[----:B------:R-:W-:Y:S02]  /*e1d0*/  SHF.L.U64.HI R21, R216, 0x1, R7 ;  /* 0x00000001d8157819 */ /* 0x000fe40000010207 */
[----:B------:R-:W-:Y:S01]  /*e1e0*/  SHF.L.U64.HI R20, R208, 0x1, R6 ;  /* 0x00000001d0147819 */ /* 0x000fe20000010206 */
[----:B------:R-:W-:Y:S01]  /*e1f0*/  IMAD R4, R0, c[0x0][0x218], RZ ;  /* 0x0000860000047a24 */ /* 0x000fe200078e02ff */
[----:B------:R-:W-:Y:S01]  /*e200*/  IADD3 R0, P0, R238, R2, RZ ;  /* 0x00000002ee007210 */ /* 0x000fe20007f1e0ff */
[----:B------:R1:W2:Y:S02]  /*e210*/  LDSM.16.M88.4 R8, [R181] ;  /* 0x00000000b508783b */ /* 0x0002a40000000200 */
[----:B------:R-:W-:Y:S02]  /*e220*/  IMAD R4, R198, c[0x0][0x21c], R4 ;  /* 0x00008700c6047a24 */ /* 0x000fe400078e0204 */
[----:B------:R1:W3:Y:S03]  /*e230*/  LDSM.16.M88.4 R16, [R181+0x800] ;  /* 0x00080000b510783b */ /* 0x0002e60000000200 */
[----:B------:R-:W-:Y:S01]  /*e240*/  IADD3.X R2, R242, R3, R4, P0, !PT ;  /* 0x00000003f2027210 */ /* 0x000fe200007fe404 */
[----:B------:R1:W4:Y:S01]  /*e250*/  LDSM.16.M88.4 R24, [R181+0x1000] ;  /* 0x00100000b518783b */ /* 0x0003220000000200 */
[C---:B------:R-:W-:Y:S03]  /*e260*/  LEA R5, P0, R0.reuse, c[0x0][0x1f8], 0x1 ;  /* 0x00007e0000057a11 */ /* 0x040fe600078008ff */
[----:B------:R1:W1:Y:S01]  /*e270*/  LDSM.16.M88.4 R32, [R181+0x1800] ;  /* 0x00180000b520783b */ /* 0x0002620000000200 */
[----:B------:R-:W-:Y:S02]  /*e280*/  LEA.HI.X R4, R0, c[0x0][0x1fc], R2, 0x1, P0 ;  /* 0x00007f0000047a11 */ /* 0x000fe400000f0c02 */
[----:B------:R-:W-:Y:S01]  /*e290*/  IADD3 R0, R180, 0x3000, RZ ;  /* 0x00003000b4007810 */ /* 0x000fe20007ffe0ff */
        /* <DEDUP_REMOVED lines=8> */
[----:B------:R-:W-:-:S05]  /*e320*/  BRA.DIV ~URZ, `(.L_x_752) ;  /* 0x0000a0327f007947 */ /* 0x000fca000b800000 */
[----:B--23--:R2:W3:Y:S02]  /*e330*/  SHFL.IDX PT, R12, R4, RZ, 0x181f ;  /* 0x00181fff040c7589 */ /* 0x00c4e400000e0000 */
.L_x_857:
[----:B------:R-:W5:Y:S01]  /*e340*/  SHFL.IDX PT, R2, R5, 0x2, 0x181f ;  /* 0x00581f0005027f89 */ /* 0x000f6200000e0000 */
[----:B------:R-:W-:Y:S01]  /*e350*/  ISETP.GE.AND P2, PT, R208, c[0x0][0x1d4], PT ;  /* 0x00007500d0007a0c */ /* 0x000fe20003f46270 */
[----:B------:R-:W-:Y:S01]  /*e360*/  BSSY B0, `(.L_x_753) ;  /* 0x00000f3000007945 */ /* 0x000fe20003800000 */
[----:B------:R-:W-:Y:S02]  /*e370*/  ISETP.GE.AND P3, PT, R216, c[0x0][0x1d4], PT ;  /* 0x00007500d8007a0c */ /* 0x000fe40003f66270 */
[----:B------:R-:W-:Y:S02]  /*e380*/  SEL R195, RZ, 0x10, P2 ;  /* 0x00000010ffc37807 */ /* 0x000fe40001000000 */
[----:B------:R-:W2:Y:S01]  /*e390*/  SHFL.IDX PT, R3, R4, 0x2, 0x181f ;  /* 0x00581f0004037f89 */ /* 0x000ea200000e0000 */
[----:B------:R-:W-:Y:S02]  /*e3a0*/  SEL R29, RZ, 0x10, P3 ;  /* 0x00000010ff1d7807 */ /* 0x000fe40001800000 */
[----:B------:R-:W-:Y:S04]  /*e3b0*/  IADD3 R6, -R195, 0x10, RZ ;  /* 0x00000010c3067810 */ /* 0x000fe80007ffe1ff */
[----:B------:R-:W-:Y:S01]  /*e3c0*/  LOP3.LUT R6, R6, 0xf, RZ, 0xc0, !PT ;  /* 0x0000000f06067812 */ /* 0x000fe200078ec0ff */
[----:B------:R-:W-:Y:S03]  /*e3d0*/  SHFL.IDX PT, R28, R5, 0x1, 0x181f ;  /* 0x00381f00051c7f89 */ /* 0x000fe600000e0000 */
[-C--:B-----5:R-:W-:Y:S02]  /*e3e0*/  IADD3 R38, P1, P0, R6, R2.reuse, R13 ;  /* 0x0000000206267210 */ /* 0x0a0fe4000783e00d */
[----:B------:R-:W-:Y:S04]  /*e3f0*/  IADD3 R6, -R29, 0x10, RZ ;  /* 0x000000101d067810 */ /* 0x000fe80007ffe1ff */
[----:B------:R-:W-:Y:S02]  /*e400*/  LOP3.LUT R6, R6, 0xf, RZ, 0xc0, !PT ;  /* 0x0000000f06067812 */ /* 0x000fe400078ec0ff */
[-C--:B--2---:R-:W-:Y:S02]  /*e410*/  IADD3.X R39, RZ, R3.reuse, R20, P1, P0 ;  /* 0x00000003ff277210 */ /* 0x084fe40000fe0414 */
[----:B------:R-:W-:Y:S02]  /*e420*/  IADD3 R44, P1, P0, R6, R2, R46 ;  /* 0x00000002062c7210 */ /* 0x000fe4000783e02e */
[----:B------:R-:W2:Y:S02]  /*e430*/  SHFL.IDX PT, R2, R5, RZ, 0x181f ;  /* 0x00181fff05027589 */ /* 0x000ea400000e0000 */
[--C-:B------:R-:W-:Y:S02]  /*e440*/  IADD3.X R45, RZ, R3, R21.reuse, P1, P0 ;  /* 0x00000003ff2d7210 */ /* 0x100fe40000fe0415 */
[----:B------:R-:W-:Y:S03]  /*e450*/  ISETP.NE.U32.AND P1, PT, R195, RZ, PT ;  /* 0x000000ffc300720c */ /* 0x000fe60003f25070 */
[----:B------:R5:W4:Y:S01]  /*e460*/  SHFL.IDX PT, R3, R4, 0x1, 0x181f ;  /* 0x00381f0004037f89 */ /* 0x000b2200000e0000 */
[-C--:B--2---:R-:W-:Y:S05]  /*e470*/  IADD3 R22, P0, R2, R13.reuse, RZ ;  /* 0x0000000d02167210 */ /* 0x084fea0007f1e0ff */
[--C-:B---3--:R-:W-:Y:S01]  /*e480*/  IMAD.X R23, R12, 0x1, R20.reuse, P0 ;  /* 0x000000010c177824 */ /* 0x108fe200000e0614 */
[C---:B-----5:R-:W-:Y:S03]  /*e490*/  HMMA.16816.F32 R4, R120.reuse, R8, RZ ;  /* 0x000000087804723c */ /* 0x060fe600000018ff */
[-C--:B------:R-:W-:Y:S01]  /*e4a0*/  IADD3 R30, P0, R2, R46.reuse, RZ ;  /* 0x0000002e021e7210 */ /* 0x080fe20007f1e0ff */
[----:B------:R2:W-:Y:S04]  /*e4b0*/  LDGSTS.E.BYPASS.LTC128B.128 [R197+0x100], [R22.64], !P2 ;  /* 0x0010000016c57fae */ /* 0x0005e8000d101d46 */
[C---:B------:R-:W-:Y:S01]  /*e4c0*/  HMMA.16816.F32 R8, R120.reuse, R10, RZ ;  /* 0x0000000a7808723c */ /* 0x040fe200000018ff */
[--C-:B------:R-:W-:Y:S03]  /*e4d0*/  IMAD.X R31, R12, 0x1, R21.reuse, P0 ;  /* 0x000000010c1f7824 */ /* 0x100fe600000e0615 */
[C---:B------:R-:W-:Y:S02]  /*e4e0*/  IADD3 R36, P0, R28.reuse, R13, RZ ;  /* 0x0000000d1c247210 */ /* 0x040fe40007f1e0ff */
[----:B------:R3:W-:Y:S02]  /*e4f0*/  LDGSTS.E.BYPASS.LTC128B.128 [R197+0x3100], [R30.64], !P3 ;  /* 0x031000001ec57fae */ /* 0x0007e4000d901d46 */
[C---:B------:R-:W-:Y:S01]  /*e500*/  HMMA.16816.F32 R12, R120.reuse, R16, RZ ;  /* 0x00000010780c723c */ /* 0x040fe200000018ff */
[C---:B----4-:R-:W-:Y:S03]  /*e510*/  IMAD.X R37, R3.reuse, 0x1, R20, P0 ;  /* 0x0000000103257824 */ /* 0x050fe600000e0614 */
[----:B------:R-:W-:Y:S02]  /*e520*/  IADD3 R2, P0, R28, R46, RZ ;  /* 0x0000002e1c027210 */ /* 0x000fe40007f1e0ff */
[----:B------:R4:W-:Y:S02]  /*e530*/  LDGSTS.E.BYPASS.LTC128B.128 [R197+0x1100], [R36.64], !P2 ;  /* 0x0110000024c57fae */ /* 0x0009e4000d101d46 */
[C---:B------:R-:W-:Y:S01]  /*e540*/  HMMA.16816.F32 R16, R120.reuse, R18, RZ ;  /* 0x000000127810723c */ /* 0x040fe200000018ff */
[----:B------:R-:W-:Y:S01]  /*e550*/  IMAD.X R3, R3, 0x1, R21, P0 ;  /* 0x0000000103037824 */ /* 0x000fe200000e0615 */
[----:B------:R-:W-:Y:S04]  /*e560*/  ISETP.NE.U32.AND P0, PT, R29, RZ, PT ;  /* 0x000000ff1d00720c */ /* 0x000fe80003f05070 */
[----:B------:R1:W-:Y:S02]  /*e570*/  LDGSTS.E.BYPASS.LTC128B.128 [R197+0x4100], [R2.64], !P3 ;  /* 0x0410000002c57fae */ /* 0x0003e4000d901d46 */
[C---:B--2---:R-:W-:Y:S05]  /*e580*/  HMMA.16816.F32 R20, R120.reuse, R24, RZ ;  /* 0x000000187814723c */ /* 0x044fea00000018ff */
[----:B------:R4:W-:Y:S03]  /*e590*/  LDGSTS.E.BYPASS.LTC128B.128.ZFILL [R197+0x2100], [R38.64], P1 ;  /* 0x0210000026c57fae */ /* 0x0009e60008941d46 */
[C---:B------:R-:W-:Y:S04]  /*e5a0*/  HMMA.16816.F32 R24, R120.reuse, R26, RZ ;  /* 0x0000001a7818723c */ /* 0x040fe800000018ff */
[----:B------:R2:W-:Y:S01]  /*e5b0*/  LDGSTS.E.BYPASS.LTC128B.128.ZFILL [R197+0x5100], [R44.64], P0 ;  /* 0x051000002cc57fae */ /* 0x0005e20008141d46 */
[----:B------:R-:W-:Y:S03]  /*e5c0*/  ISETP.GT.AND P0, PT, R196, R228, PT ;  /* 0x000000e4c400720c */ /* 0x000fe60003f04270 */
[C---:B-1-3--:R-:W-:Y:S03]  /*e5d0*/  HMMA.16816.F32 R28, R120.reuse, R32, RZ ;  /* 0x00000020781c723c */ /* 0x04afe600000018ff */
[----:B------:R-:W0:Y:S05]  /*e5e0*/  LDGDEPBAR ;  /* 0x00000000000079af */ /* 0x000e2a0000000000 */
[C---:B------:R-:W-:Y:S08]  /*e5f0*/  HMMA.16816.F32 R32, R120.reuse, R34, RZ ;  /* 0x000000227820723c */ /* 0x040ff000000018ff */
[C---:B----4-:R-:W-:Y:S08]  /*e600*/  HMMA.16816.F32 R36, R120.reuse, R40, RZ ;  /* 0x000000287824723c */ /* 0x050ff000000018ff */
[C---:B------:R-:W-:Y:S08]  /*e610*/  HMMA.16816.F32 R40, R120.reuse, R42, RZ ;  /* 0x0000002a7828723c */ /* 0x040ff000000018ff */
[C---:B--2---:R-:W-:Y:S08]  /*e620*/  HMMA.16816.F32 R44, R120.reuse, R48, RZ ;  /* 0x00000030782c723c */ /* 0x044ff000000018ff */
        /* <DEDUP_REMOVED lines=17> */
[----:B------:R-:W-:Y:S01]  /*e740*/  HMMA.16816.F32 R48, R124, R150, R48 ;  /* 0x000000967c30723c */ /* 0x000fe20000001830 */
[----:B------:R-:W-:Y:S07]  /*e750*/  LDSM.16.M88.4 R148, [R109] ;  /* 0x000000006d94783b */ /* 0x000fee0000000200 */
        /* <DEDUP_REMOVED lines=41> */
[----:B------:R-:W4:Y:S07]  /*e9f0*/  LDSM.16.M88.4 R140, [R0] ;  /* 0x00000000008c783b */ /* 0x000f2e0000000200 */
[C---:B-----5:R-:W-:Y:S08]  /*ea00*/  HMMA.16816.F32 R20, R160.reuse, R144, R20 ;  /* 0x00000090a014723c */ /* 0x060ff00000001814 */
[C---:B------:R-:W-:Y:S01]  /*ea10*/  HMMA.16816.F32 R24, R160.reuse, R146, R24 ;  /* 0x00000092a018723c */ /* 0x040fe20000001818 */
[----:B------:R-:W5:Y:S07]  /*ea20*/  LDSM.16.M88.4 R144, [R108] ;  /* 0x000000006c90783b */ /* 0x000f6e0000000200 */
[C---:B-1----:R-:W-:Y:S08]  /*ea30*/  HMMA.16816.F32 R28, R160.reuse, R128, R28 ;  /* 0x00000080a01c723c */ /* 0x042ff0000000181c */
[C---:B------:R-:W-:Y:S01]  /*ea40*/  HMMA.16816.F32 R32, R160.reuse, R130, R32 ;  /* 0x00000082a020723c */ /* 0x040fe20000001820 */
[----:B------:R-:W1:Y:S07]  /*ea50*/  LDSM.16.M88.4 R128, [R176] ;  /* 0x00000000b080783b */ /* 0x000e6e0000000200 */
[C---:B--2---:R-:W-:Y:S01]  /*ea60*/  HMMA.16816.F32 R36, R160.reuse, R132, R36 ;  /* 0x00000084a024723c */ /* 0x044fe20000001824 */
[----:B------:R-:W2:Y:S07]  /*ea70*/  LDSM.16.M88.4 R176, [R177] ;  /* 0x00000000b1b0783b */ /* 0x000eae0000000200 */
[C---:B------:R-:W-:Y:S01]  /*ea80*/  HMMA.16816.F32 R40, R160.reuse, R134, R40 ;  /* 0x00000086a028723c */ /* 0x040fe20000001828 */
[----:B------:R-:W1:Y:S07]  /*ea90*/  LDSM.16.M88.4 R132, [R188] ;  /* 0x00000000bc84783b */ /* 0x000e6e0000000200 */
[C---:B---3--:R-:W-:Y:S08]  /*eaa0*/  HMMA.16816.F32 R44, R160.reuse, R136, R44 ;  /* 0x00000088a02c723c */ /* 0x048ff0000000182c */
[----:B------:R-:W-:Y:S01]  /*eab0*/  HMMA.16816.F32 R48, R160, R138, R48 ;  /* 0x0000008aa030723c */ /* 0x000fe20000001830 */
[----:B------:R-:W-:Y:S07]  /*eac0*/  LDSM.16.M88.4 R136, [R183+0x3800] ;  /* 0x00380000b788783b */ /* 0x000fee0000000200 */
[C---:B----4-:R-:W-:Y:S08]  /*ead0*/  HMMA.16816.F32 R4, R164.reuse, R140, R4 ;  /* 0x0000008ca404723c */ /* 0x050ff00000001804 */
[C---:B------:R-:W-:Y:S01]  /*eae0*/  HMMA.16816.F32 R8, R164.reuse, R142, R8 ;  /* 0x0000008ea408723c */ /* 0x040fe20000001808 */
[----:B------:R-:W-:Y:S07]  /*eaf0*/  LDSM.16.M88.4 R140, [R183+0x4000] ;  /* 0x00400000b78c783b */ /* 0x000fee0000000200 */
[C---:B-----5:R-:W-:Y:S08]  /*eb00*/  HMMA.16816.F32 R12, R164.reuse, R144, R12 ;  /* 0x00000090a40c723c */ /* 0x060ff0000000180c */
[C---:B------:R-:W-:Y:S01]  /*eb10*/  HMMA.16816.F32 R16, R164.reuse, R146, R16 ;  /* 0x00000092a410723c */ /* 0x040fe20000001810 */
[----:B------:R-:W-:Y:S07]  /*eb20*/  LDSM.16.M88.4 R144, [R183+0x4800] ;  /* 0x00480000b790783b */ /* 0x000fee0000000200 */
[C---:B------:R-:W-:Y:S08]  /*eb30*/  HMMA.16816.F32 R20, R164.reuse, R148, R20 ;  /* 0x00000094a414723c */ /* 0x040ff00000001814 */
        /* <DEDUP_REMOVED lines=8> */
[C---:B------:R-:W-:Y:S08]  /*ebc0*/  HMMA.16816.F32 R44, R164.reuse, R132, R44 ;  /* 0x00000084a42c723c */ /* 0x040ff0000000182c */
[----:B------:R-:W-:Y:S01]  /*ebd0*/  HMMA.16816.F32 R48, R164, R134, R48 ;  /* 0x00000086a430723c */ /* 0x000fe20000001830 */
[----:B------:R-:W-:Y:S07]  /*ebe0*/  LDSM.16.M88.4 R132, [R182+0x800] ;  /* 0x00080000b684783b */ /* 0x000fee0000000200 */
[C---:B-1----:R-:W-:Y:S08]  /*ebf0*/  HMMA.16816.F32 R4, R168.reuse, R128, R4 ;  /* 0x00000080a804723c */ /* 0x042ff00000001804 */
        /* <DEDUP_REMOVED lines=13> */
[----:B------:R-:W3:Y:S01]  /*ecd0*/  LDSM.16.M88.4 R148, [R182+0x2800] ;  /* 0x00280000b694783b */ /* 0x000ee20000000200 */
[----:B------:R-:W-:Y:S06]  /*ece0*/  DEPBAR.LE SB0, 0x0 ;  /* 0x000080000000791a */ /* 0x000fec0000000000 */
[C---:B--2---:R-:W-:Y:S01]  /*ecf0*/  HMMA.16816.F32 R44, R168.reuse, R176, R44 ;  /* 0x000000b0a82c723c */ /* 0x044fe2000000182c */
[----:B------:R-:W-:Y:S07]  /*ed00*/  BAR.SYNC.DEFER_BLOCKING 0x0 ;  /* 0x0000000000007b1d */ /* 0x000fee0000010000 */
[----:B------:R-:W-:Y:S08]  /*ed10*/  HMMA.16816.F32 R48, R168, R178, R48 ;  /* 0x000000b2a830723c */ /* 0x000ff00000001830 */
[C---:B-1----:R-:W-:Y:S08]  /*ed20*/  HMMA.16816.F32 R4, R172.reuse, R128, R4 ;  /* 0x00000080ac04723c */ /* 0x042ff00000001804 */
[C---:B------:R-:W-:Y:S08]  /*ed30*/  HMMA.16816.F32 R8, R172.reuse, R130, R8 ;  /* 0x00000082ac08723c */ /* 0x040ff00000001808 */
[C---:B------:R-:W-:Y:S08]  /*ed40*/  HMMA.16816.F32 R12, R172.reuse, R132, R12 ;  /* 0x00000084ac0c723c */ /* 0x040ff0000000180c */
        /* <DEDUP_REMOVED lines=12> */
[----:B------:R-:W-:Y:S01]  /*ee10*/  SHF.R.S32.HI R129, RZ, 0x1f, R208 ;  /* 0x0000001fff817819 */ /* 0x000fe200000114d0 */
[----:B------:R-:W-:Y:S02]  /*ee20*/  IMAD R200, R227, 0x20, R244 ;  /* 0x00000020e3c87824 */ /* 0x000fe400078e02f4 */
[----:B------:R-:W-:Y:S01]  /*ee30*/  IMAD R2, R196, 0x60, R233 ;  /* 0x00000060c4027824 */ /* 0x000fe200078e02e9 */
[----:B------:R-:W-:Y:S01]  /*ee40*/  ISETP.NE.AND P5, PT, R201, 0x1, PT ;  /* 0x00000001c900780c */ /* 0x000fe20003fa5270 */
[----:B------:R-:W-:Y:S01]  /*ee50*/  IMAD.MOV.U32 R198, RZ, RZ, RZ ;  /* 0x000000ffffc67224 */ /* 0x000fe200078e00ff */
[----:B------:R-:W-:Y:S01]  /*ee60*/  ISETP.GT.AND P4, PT, R200, 0x5f, PT ;  /* 0x0000005fc800780c */ /* 0x000fe20003f84270 */
[----:B------:R-:W-:Y:S01]  /*ee70*/  IMAD.SHL.U32 R134, R216, 0x2, RZ ;  /* 0x00000002d8867824 */ /* 0x000fe200078e00ff */
[----:B------:R-:W-:Y:S01]  /*ee80*/  IADD3 R2, R2, -0x60, R200 ;  /* 0xffffffa002027810 */ /* 0x000fe20007ffe0c8 */
[----:B------:R-:W-:Y:S01]  /*ee90*/  IMAD.SHL.U32 R133, R208, 0x2, RZ ;  /* 0x00000002d0857824 */ /* 0x000fe200078e00ff */
[----:B------:R-:W-:Y:S03]  /*eea0*/  SHF.R.S32.HI R200, RZ, 0x1f, R216 ;  /* 0x0000001fffc87819 */ /* 0x000fe600000114d8 */
[----:B------:R-:W-:Y:S01]  /*eeb0*/  IMAD.MOV.U32 R0, RZ, RZ, R2 ;  /* 0x000000ffff007224 */ /* 0x000fe200078e0002 */
[----:B------:R-:W-:Y:S03]  /*eec0*/  SHF.L.U64.HI R128, R216, 0x1, R200 ;  /* 0x00000001d8807819 */ /* 0x000fe600000102c8 */
        /* <DEDUP_REMOVED lines=25> */
.L_x_858:
[----:B------:R-:W-:-:S05]  /*f060*/  BRA.DIV ~URZ, `(.L_x_756) ;  /* 0x000093d27f007947 */ /* 0x000fca000b800000 */
[----:B------:R-:W3:Y:S01]  /*f070*/  SHFL.IDX PT, R2, R108, RZ, 0x181f ;  /* 0x00181fff6c027589 */ /* 0x000ee200000e0000 */
[C---:B------:R-:W-:Y:S02]  /*f080*/  IADD3 R3, -R195.reuse, 0x10, RZ ;  /* 0x00000010c3037810 */ /* 0x040fe40007ffe1ff */
[----:B------:R-:W-:Y:S02]  /*f090*/  ISETP.NE.U32.AND P2, PT, R195, RZ, PT ;  /* 0x000000ffc300720c */ /* 0x000fe40003f45070 */
[----:B------:R-:W-:Y:S04]  /*f0a0*/  LOP3.LUT R132, R3, 0xf, RZ, 0xc0, !PT ;  /* 0x0000000f03847812 */ /* 0x000fe800078ec0ff */
[----:B---3--:R-:W-:Y:S04]  /*f0b0*/  IADD3 R130, P1, P0, R132, R2, R133 ;  /* 0x0000000284827210 */ /* 0x008fe8000783e085 */
[----:B--2---:R-:W-:Y:S02]  /*f0c0*/  IADD3.X R131, RZ, R129, R109, P1, P0 ;  /* 0x00000081ff837210 */ /* 0x004fe40000fe046d */
[----:B------:R-:W-:Y:S03]  /*f0d0*/  IADD3 R2, P0, R2, R134, RZ ;  /* 0x0000008602027210 */ /* 0x000fe60007f1e0ff */
[----:B------:R-:W-:Y:S01]  /*f0e0*/  @!PT LDS RZ, [RZ] ;  /* 0x00000000fffff984 */ /* 0x000fe20000000800 */
[----:B------:R-:W-:Y:S01]  /*f0f0*/  @!PT LDS RZ, [RZ] ;  /* 0x00000000fffff984 */ /* 0x000fe20000000800 */
[----:B------:R2:W-:Y:S02]  /*f100*/  LDGSTS.E.BYPASS.LTC128B.128.ZFILL [R197+0x8100], [R130.64], P2 ;  /* 0x0810000082c57fae */ /* 0x0005e40009141d46 */
[--C-:B------:R-:W-:Y:S02]  /*f110*/  IMAD.X R3, R129, 0x1, R128.reuse, P0 ;  /* 0x0000000181037824 */ /* 0x100fe400000e0680 */
[----:B------:R-:W-:Y:S04]  /*f120*/  SHFL.IDX PT, R129, R0, 0x1, 0x181f ;  /* 0x00381f0000817f89 */ /* 0x000fe800000e0000 */
[----:B------:R3:W-:Y:S04]  /*f130*/  LDGSTS.E.BYPASS.LTC128B.128 [R197+0xb100], [R2.64], !P3 ;  /* 0x0b10000002c57fae */ /* 0x0007e8000d901d46 */
[----:B-1----:R-:W-:Y:S04]  /*f140*/  SHFL.IDX PT, R0, R0, 0x2, 0x181f ;  /* 0x00581f0000007f89 */ /* 0x002fe800000e0000 */
[----:B--2---:R-:W3:Y:S02]  /*f150*/  SHFL.IDX PT, R130, R108, 0x1, 0x181f ;  /* 0x00381f006c827f89 */ /* 0x004ee400000e0000 */
[----:B---3--:R-:W-:Y:S04]  /*f160*/  IADD3 R2, P1, P0, R132, R130, R133 ;  /* 0x0000008284027210 */ /* 0x008fe8000783e085 */
[----:B------:R-:W-:Y:S02]  /*f170*/  IADD3.X R3, RZ, R129, R109, P1, P0 ;  /* 0x00000081ff037210 */ /* 0x000fe40000fe046d */
[----:B------:R-:W-:Y:S03]  /*f180*/  IADD3 R130, P0, R130, R134, RZ ;  /* 0x0000008682827210 */ /* 0x000fe60007f1e0ff */
[----:B------:R1:W-:Y:S02]  /*f190*/  LDGSTS.E.BYPASS.LTC128B.128.ZFILL [R197+0x9100], [R2.64], P2 ;  /* 0x0910000002c57fae */ /* 0x0003e40009141d46 */
[----:B------:R-:W-:Y:S05]  /*f1a0*/  IMAD.X R131, R129, 0x1, R128, P0 ;  /* 0x0000000181837824 */ /* 0x000fea00000e0680 */
[----:B------:R2:W-:Y:S04]  /*f1b0*/  LDGSTS.E.BYPASS.LTC128B.128 [R197+0xc100], [R130.64], !P3 ;  /* 0x0c10000082c57fae */ /* 0x0005e8000d901d46 */
[----:B-1----:R2:W1:Y:S02]  /*f1c0*/  SHFL.IDX PT, R2, R108, 0x2, 0x181f ;  /* 0x00581f006c027f89 */ /* 0x00246400000e0000 */
.L_x_859:
[----:B------:R-:W-:Y:S04]  /*f1d0*/  IADD3 R3, -R195, 0x10, RZ ;  /* 0x00000010c3037810 */ /* 0x000fe80007ffe1ff */
[----:B------:R-:W-:Y:S04]  /*f1e0*/  LOP3.LUT R3, R3, 0xf, RZ, 0xc0, !PT ;  /* 0x0000000f03037812 */ /* 0x000fe800078ec0ff */
[----:B-12---:R-:W-:Y:S04]  /*f1f0*/  IADD3 R108, P1, P0, R3, R2, R133 ;  /* 0x00000002036c7210 */ /* 0x006fe8000783e085 */
[----:B------:R-:W-:Y:S02]  /*f200*/  IADD3.X R109, RZ, R0, R109, P1, P0 ;  /* 0x00000000ff6d7210 */ /* 0x000fe40000fe046d */
[----:B------:R-:W-:Y:S02]  /*f210*/  ISETP.NE.U32.AND P0, PT, R195, RZ, PT ;  /* 0x000000ffc300720c */ /* 0x000fe40003f05070 */
[----:B------:R-:W-:Y:S05]  /*f220*/  IADD3 R2, P1, R2, R134, RZ ;  /* 0x0000008602027210 */ /* 0x000fea0007f3e0ff */
[----:B------:R-:W-:Y:S06]  /*f230*/  IMAD.X R3, R0, 0x1, R128, P1 ;  /* 0x0000000100037824 */ /* 0x000fec00008e0680 */
[----:B------:R-:W-:Y:S01]  /*f240*/  @!PT LDS RZ, [RZ] ;  /* 0x00000000fffff984 */ /* 0x000fe20000000800 */
[----:B------:R-:W-:Y:S01]  /*f250*/  @!PT LDS RZ, [RZ] ;  /* 0x00000000fffff984 */ /* 0x000fe20000000800 */
[----:B------:R-:W-:Y:S01]  /*f260*/  @!PT LDS RZ, [RZ] ;  /* 0x00000000fffff984 */ /* 0x000fe20000000800 */
[----:B------:R1:W-:Y:S04]  /*f270*/  LDGSTS.E.BYPASS.LTC128B.128.ZFILL [R197+0xa100], [R108.64], P0 ;  /* 0x0a1000006cc57fae */ /* 0x0003e80008141d46 */
[----:B------:R1:W-:Y:S02]  /*f280*/  LDGSTS.E.BYPASS.LTC128B.128 [R197+0xd100], [R2.64], !P3 ;  /* 0x0d10000002c57fae */ /* 0x0003e4000d901d46 */
.L_x_754:
[----:B------:R-:W-:Y:S05]  /*f290*/  BSYNC B0 ;  /* 0x0000000000007941 */ /* 0x000fea0003800000 */
.L_x_753:
        /* <DEDUP_REMOVED lines=13> */
.L_x_860:
        /* <DEDUP_REMOVED lines=18> */
.L_x_760:
[----:B------:R-:W-:Y:S04]  /*f490*/  MOV R130, c[0x0][0x32c] ;  /* 0x0000cb0000827a02 */ /* 0x000fe80000000f00 */
[----:B------:R-:W-:Y:S11]  /*f4a0*/  ISETP.NE.AND P0, PT, R130, 0x1, PT ;  /* 0x000000018200780c */ /* 0x000ff60003f05270 */
[----:B------:R-:W-:Y:S02]  /*f4b0*/  @!UPT UIADD3 URZ, URZ, URZ, URZ ;  /* 0x0000003f3f3ff290 */ /* 0x000fe4000fffe03f */
[----:B------:R-:W-:Y:S05]  /*f4c0*/  @P0 IMAD.HI.U32 R130, R3, c[0x0][0x330], RZ ;  /* 0x0000cc0003820a27 */ /* 0x000fea00078e00ff */
[----:B------:R-:W-:Y:S02]  /*f4d0*/  @P0 SHF.R.U32.HI R3, RZ, c[0x0][0x334], R130 ;  /* 0x0000cd00ff030a19 */ /* 0x000fe40000011682 */
.L_x_761:
[----:B------:R-:W-:Y:S05]  /*f4e0*/  BSYNC B0 ;  /* 0x0000000000007941 */ /* 0x000fea0003800000 */
.L_x_759:
[----:B------:R-:W-:Y:S04]  /*f4f0*/  IMAD.IADD R130, R108, 0x1, -R231 ;  /* 0x000000016c827824 */ /* 0x000fe800078e0ae7 */
[----:B------:R-:W-:Y:S05]  /*f500*/  IMAD R3, R3, c[0x0][0x32c], R130 ;  /* 0x0000cb0003037a24 */ /* 0x000fea00078e0282 */
[----:B------:R-:W-:Y:S02]  /*f510*/  IADD3 R130, R3, c[0x0][0x32c], RZ ;  /* 0x0000cb0003827a10 */ /* 0x000fe40007ffe0ff */
[----:B------:R-:W-:Y:S02]  /*f520*/  IMNMX R0, R0, R3, !PT ;  /* 0x0000000300007217 */ /* 0x000fe40007800200 */
[----:B------:R-:W-:Y:S02]  /*f530*/  IMNMX R2, R2, R130, PT ;  /* 0x0000008202027217 */ /* 0x000fe40003800200 */
.L_x_758:
        /* <DEDUP_REMOVED lines=135> */
.L_x_861:
        /* <DEDUP_REMOVED lines=17> */
.L_x_765:
[----:B------:R-:W-:Y:S04]  /*fec0*/  MOV R4, c[0x0][0x32c] ;  /* 0x0000cb0000047a02 */ /* 0x000fe80000000f00 */
[----:B------:R-:W-:Y:S11]  /*fed0*/  ISETP.NE.AND P0, PT, R4, 0x1, PT ;  /* 0x000000010400780c */ /* 0x000ff60003f05270 */
[----:B------:R-:W-:Y:S02]  /*fee0*/  @!UPT UIADD3 URZ, URZ, URZ, URZ ;  /* 0x0000003f3f3ff290 */ /* 0x000fe4000fffe03f */
[----:B------:R-:W-:Y:S05]  /*fef0*/  @P0 IMAD.HI.U32 R4, R3, c[0x0][0x330], RZ ;  /* 0x0000cc0003040a27 */ /* 0x000fea00078e00ff */
[----:B------:R-:W-:Y:S02]  /*ff00*/  @P0 SHF.R.U32.HI R3, RZ, c[0x0][0x334], R4 ;  /* 0x0000cd00ff030a19 */ /* 0x000fe40000011604 */
.L_x_766:
[----:B------:R-:W-:Y:S05]  /*ff10*/  BSYNC B0 ;  /* 0x0000000000007941 */ /* 0x000fea0003800000 */
.L_x_764:
[----:B------:R-:W-:Y:S04]  /*ff20*/  IMAD.IADD R4, R108, 0x1, -R231 ;  /* 0x000000016c047824 */ /* 0x000fe800078e0ae7 */
[----:B------:R-:W-:Y:S05]  /*ff30*/  IMAD R3, R3, c[0x0][0x32c], R4 ;  /* 0x0000cb0003037a24 */ /* 0x000fea00078e0204 */
[----:B------:R-:W-:Y:S02]  /*ff40*/  IADD3 R4, R3, c[0x0][0x32c], RZ ;  /* 0x0000cb0003047a10 */ /* 0x000fe40007ffe0ff */
[----:B------:R-:W-:Y:S02]  /*ff50*/  IMNMX R0, R0, R3, !PT ;  /* 0x0000000300007217 */ /* 0x000fe40007800200 */
[----:B------:R-:W-:Y:S02]  /*ff60*/  IMNMX R2, R2, R4, PT ;  /* 0x0000000402027217 */ /* 0x000fe40003800200 */
.L_x_763:
        /* <DEDUP_REMOVED lines=126> */
[----:B------:R-:W-:Y:S02]  /*10750*/  ISETP.LT.OR P1, PT, R2, 0x59, P2 ;  /* 0x000000590200780c */ /* 0x000fe40001721670 */
        /* <DEDUP_REMOVED lines=13> */
.L_x_862:
[----:B---34-:R-:W-:Y:S01]  /*10830*/  FMNMX.FTZ R108, R108, R0, !PT ;  /* 0x000000006c6c7209 */ /* 0x018fe20007810000 */
[----:B------:R-:W-:-:S05]  /*10840*/  BRA.DIV ~URZ, `(.L_x_768) ;  /* 0x000080627f007947 */ /* 0x000fca000b800000 */
[----:B------:R-:W-:Y:S04]  /*10850*/  SHFL.BFLY PT, R0, R4, 0x2, 0x1f ;  /* 0x0c401f0004007f89 */ /* 0x000fe800000e0000 */
[----:B------:R-:W3:Y:S02]  /*10860*/  SHFL.BFLY PT, R2, R108, 0x1, 0x1f ;  /* 0x0c201f006c027f89 */ /* 0x000ee400000e0000 */
[----:B-123--:R-:W-:Y:S02]  /*10870*/  FMNMX.FTZ R109, R108, R2, !PT ;  /* 0x000000026c6d7209 */ /* 0x00efe40007810000 */
[----:B------:R-:W-:Y:S05]  /*10880*/  FMNMX.FTZ R4, R4, R0, !PT ;  /* 0x0000000004047209 */ /* 0x000fea0007810000 */
[----:B------:R1:W2:Y:S02]  /*10890*/  SHFL.BFLY PT, R0, R4, 0x1, 0x1f ;  /* 0x0c201f0004007f89 */ /* 0x0002a400000e0000 */
.L_x_863:
[C---:B------:R-:W-:Y:S01]  /*108a0*/  FMUL.FTZ R2, R109.reuse, c[0x0][0x2d0] ;  /* 0x0000b4006d027a20 */ /* 0x040fe20000410000 */
[----:B------:R-:W-:Y:S01]  /*108b0*/  FSETP.NEU.FTZ.AND P0, PT, R109, -INF , PT ;  /* 0xff8000006d00780b */ /* 0x000fe20003f1d000 */
[----:B------:R-:W-:Y:S01]  /*108c0*/  WARPSYNC 0xffffffff ;  /* 0xffffffff00007948 */ /* 0x000fe20003800000 */
[----:B--2---:R-:W-:Y:S01]  /*108d0*/  FMNMX.FTZ R3, R0, R4, !PT ;  /* 0x0000000400037209 */ /* 0x004fe20007810000 */
[----:B------:R-:W2:Y:S01]  /*108e0*/  LDSM.16.MT88.4 R16, [R184] ;  /* 0x00000000b810783b */ /* 0x000ea20000004200 */
[----:B------:R-:W-:Y:S03]  /*108f0*/  FSEL R24, R2, RZ, P0 ;  /* 0x000000ff02187208 */ /* 0x000fe60000000000 */
[----:B-1----:R-:W-:Y:S02]  /*10900*/  FMUL.FTZ R4, R3, c[0x0][0x2d0] ;  /* 0x0000b40003047a20 */ /* 0x002fe40000410000 */
        /* <DEDUP_REMOVED lines=17> */
[--C-:B-1----:R-:W-:Y:S05]  /*10a20*/  FFMA.FTZ R2, R131, c[0x0][0x2d0], -R24.reuse ;  /* 0x0000b40083027a23 */ /* 0x102fea0000010818 */
[----:B------:R1:W3:Y:S10]  /*10a30*/  MUFU.EX2 R130, R2 ;  /* 0x0000000200827308 */ /* 0x0002f40000000800 */
[----:B------:R-:W-:Y:S10]  /*10a40*/  MUFU.EX2 R136, R35 ;  /* 0x0000002300887308 */ /* 0x000ff40000000800 */
[----:B------:R-:W-:Y:S01]  /*10a50*/  MUFU.EX2 R137, R34 ;  /* 0x0000002200897308 */ /* 0x000fe20000000800 */
[--C-:B-1----:R-:W-:Y:S02]  /*10a60*/  FFMA.FTZ R2, R5, c[0x0][0x2d0], -R24.reuse ;  /* 0x0000b40005027a23 */ /* 0x102fe40000010818 */
[----:B------:R-:W-:Y:S07]  /*10a70*/  FFMA.FTZ R5, R9, c[0x0][0x2d0], -R24 ;  /* 0x0000b40009057a23 */ /* 0x000fee0000010818 */
[----:B------:R1:W-:Y:S10]  /*10a80*/  MUFU.EX2 R179, R2 ;  /* 0x0000000200b37308 */ /* 0x0003f40000000800 */
[----:B------:R-:W4:Y:S01]  /*10a90*/  MUFU.EX2 R188, R5 ;  /* 0x0000000500bc7308 */ /* 0x000f220000000800 */
[----:B-1----:R-:W-:Y:S02]  /*10aa0*/  FSEL R2, R109, RZ, P0 ;  /* 0x000000ff6d027208 */ /* 0x002fe40000000000 */
[----:B------:R-:W-:Y:S03]  /*10ab0*/  FSETP.NEU.FTZ.AND P0, PT, R3, -INF , PT ;  /* 0xff8000000300780b */ /* 0x000fe60003f1d000 */
[----:B------:R-:W-:Y:S01]  /*10ac0*/  FADD.FTZ R0, -R2, R110 ;  /* 0x0000006e02007221 */ /* 0x000fe20000010100 */
[----:B------:R-:W-:Y:S03]  /*10ad0*/  FSEL R32, R4, RZ, P0 ;  /* 0x000000ff04207208 */ /* 0x000fe60000000000 */
[----:B------:R-:W-:Y:S01]  /*10ae0*/  FMUL.FTZ R0, R0, c[0x0][0x2d0] ;  /* 0x0000b40000007a20 */ /* 0x000fe20000410000 */
[----:B---3--:R-:W-:Y:S01]  /*10af0*/  F2FP.PACK_AB R12, R130, R10 ;  /* 0x0000000a820c723e */ /* 0x008fe200000000ff */
[--C-:B------:R-:W-:Y:S01]  /*10b00*/  FFMA.FTZ R4, R6, c[0x0][0x2d0], -R32.reuse ;  /* 0x0000b40006047a23 */ /* 0x100fe20000010820 */
[----:B----4-:R-:W-:Y:S01]  /*10b10*/  F2FP.PACK_AB R14, R188, R179 ;  /* 0x000000b3bc0e723e */ /* 0x010fe200000000ff */
[----:B------:R1:W3:Y:S01]  /*10b20*/  MUFU.EX2 R2, R0 ;  /* 0x0000000000027308 */ /* 0x0002e20000000800 */
[--C-:B------:R-:W-:Y:S02]  /*10b30*/  FFMA.FTZ R36, R47, c[0x0][0x2d0], -R32.reuse ;  /* 0x0000b4002f247a23 */ /* 0x100fe40000010820 */
[--C-:B------:R-:W-:Y:S07]  /*10b40*/  FFMA.FTZ R37, R46, c[0x0][0x2d0], -R32.reuse ;  /* 0x0000b4002e257a23 */ /* 0x100fee0000010820 */
[----:B------:R4:W-:Y:S10]  /*10b50*/  MUFU.EX2 R27, R4 ;  /* 0x00000004001b7308 */ /* 0x0009f40000000800 */
[----:B------:R-:W-:Y:S01]  /*10b60*/  MUFU.EX2 R37, R37 ;  /* 0x0000002500257308 */ /* 0x000fe20000000800 */
[----:B-1----:R-:W-:Y:S02]  /*10b70*/  FFMA.FTZ R0, R8, c[0x0][0x2d0], -R32 ;  /* 0x0000b40008007a23 */ /* 0x002fe40000010820 */
[C---:B---3--:R-:W-:Y:S02]  /*10b80*/  FMUL.FTZ R5, R2.reuse, R117 ;  /* 0x0000007502057220 */ /* 0x048fe40000410000 */
[C---:B------:R-:W-:Y:S05]  /*10b90*/  FFMA.FTZ R29, R2.reuse, R225, R10 ;  /* 0x000000e1021d7223 */ /* 0x040fea000001000a */
[----:B------:R-:W1:Y:S01]  /*10ba0*/  MUFU.EX2 R131, R0 ;  /* 0x0000000000837308 */ /* 0x000e620000000800 */
[C---:B------:R-:W-:Y:S02]  /*10bb0*/  FMUL.FTZ R8, R2.reuse, R112 ;  /* 0x0000007002087220 */ /* 0x040fe40000410000 */
[C---:B------:R-:W-:Y:S02]  /*10bc0*/  FMUL.FTZ R9, R2.reuse, R113 ;  /* 0x0000007102097220 */ /* 0x040fe40000410000 */
[--C-:B----4-:R-:W-:Y:S02]  /*10bd0*/  FFMA.FTZ R4, R11, c[0x0][0x2d0], -R32.reuse ;  /* 0x0000b4000b047a23 */ /* 0x110fe40000010820 */
[C---:B------:R-:W-:Y:S02]  /*10be0*/  FMUL.FTZ R68, R2.reuse, R68 ;  /* 0x0000004402447220 */ /* 0x040fe40000410000 */
[C---:B------:R-:W-:Y:S01]  /*10bf0*/  FMUL.FTZ R69, R2.reuse, R69 ;  /* 0x0000004502457220 */ /* 0x040fe20000410000 */
[----:B------:R3:W-:Y:S01]  /*10c00*/  MUFU.EX2 R195, R4 ;  /* 0x0000000400c37308 */ /* 0x0007e20000000800 */
[C---:B------:R-:W-:Y:S02]  /*10c10*/  FMUL.FTZ R72, R2.reuse, R72 ;  /* 0x0000004802487220 */ /* 0x040fe40000410000 */
[C---:B------:R-:W-:Y:S02]  /*10c20*/  FMUL.FTZ R73, R2.reuse, R73 ;  /* 0x0000004902497220 */ /* 0x040fe40000410000 */
[C---:B------:R-:W-:Y:S02]  /*10c30*/  FMUL.FTZ R76, R2.reuse, R76 ;  /* 0x0000004c024c7220 */ /* 0x040fe40000410000 */
[C---:B------:R-:W-:Y:S02]  /*10c40*/  FMUL.FTZ R77, R2.reuse, R77 ;  /* 0x0000004d024d7220 */ /* 0x040fe40000410000 */
[C---:B------:R-:W-:Y:S01]  /*10c50*/  FMUL.FTZ R80, R2.reuse, R80 ;  /* 0x0000005002507220 */ /* 0x040fe20000410000 */
[----:B------:R-:W-:Y:S01]  /*10c60*/  MUFU.EX2 R117, R26 ;  /* 0x0000001a00757308 */ /* 0x000fe20000000800 */
[C---:B------:R-:W-:Y:S02]  /*10c70*/  FMUL.FTZ R81, R2.reuse, R81 ;  /* 0x0000005102517220 */ /* 0x040fe40000410000 */
[C---:B------:R-:W-:Y:S01]  /*10c80*/  FMUL.FTZ R84, R2.reuse, R84 ;  /* 0x0000005402547220 */ /* 0x040fe20000410000 */
[----:B-1----:R-:W-:Y:S01]  /*10c90*/  F2FP.PACK_AB R13, R131, R27 ;  /* 0x0000001b830d723e */ /* 0x002fe200000000ff */
[----:B------:R-:W-:Y:S02]  /*10ca0*/  FFMA.FTZ R0, R7, c[0x0][0x2d0], -R32 ;  /* 0x0000b40007007a23 */ /* 0x000fe40000010820 */
[C---:B------:R-:W-:Y:S02]  /*10cb0*/  FMUL.FTZ R85, R2.reuse, R85 ;  /* 0x0000005502557220 */ /* 0x040fe40000410000 */
[C---:B------:R-:W-:Y:S01]  /*10cc0*/  FMUL.FTZ R88, R2.reuse, R88 ;  /* 0x0000005802587220 */ /* 0x040fe20000410000 */
[----:B------:R1:W4:Y:S01]  /*10cd0*/  MUFU.EX2 R178, R0 ;  /* 0x0000000000b27308 */ /* 0x0003220000000800 */
[C---:B------:R-:W-:Y:S02]  /*10ce0*/  FMUL.FTZ R89, R2.reuse, R89 ;  /* 0x0000005902597220 */ /* 0x040fe40000410000 */
[C---:B------:R-:W-:Y:S02]  /*10cf0*/  FMUL.FTZ R92, R2.reuse, R92 ;  /* 0x0000005c025c7220 */ /* 0x040fe40000410000 */
[C---:B---3--:R-:W-:Y:S02]  /*10d00*/  FMUL.FTZ R4, R2.reuse, R116 ;  /* 0x0000007402047220 */ /* 0x048fe40000410000 */
[C---:B------:R-:W-:Y:S02]  /*10d10*/  FMUL.FTZ R93, R2.reuse, R93 ;  /* 0x0000005d025d7220 */ /* 0x040fe40000410000 */
[C---:B------:R-:W-:Y:S02]  /*10d20*/  FMUL.FTZ R96, R2.reuse, R96 ;  /* 0x0000006002607220 */ /* 0x040fe40000410000 */
[C---:B------:R-:W-:Y:S02]  /*10d30*/  FMUL.FTZ R97, R2.reuse, R97 ;  /* 0x0000006102617220 */ /* 0x040fe40000410000 */
[C---:B------:R-:W-:Y:S02]  /*10d40*/  FMUL.FTZ R100, R2.reuse, R100 ;  /* 0x0000006402647220 */ /* 0x040fe40000410000 */
[C---:B------:R-:W-:Y:S02]  /*10d50*/  FMUL.FTZ R101, R2.reuse, R101 ;  /* 0x0000006502657220 */ /* 0x040fe40000410000 */
[C---:B------:R-:W-:Y:S02]  /*10d60*/  FMUL.FTZ R104, R2.reuse, R104 ;  /* 0x0000006802687220 */ /* 0x040fe40000410000 */
[C---:B------:R-:W-:Y:S02]  /*10d70*/  FMUL.FTZ R105, R2.reuse, R105 ;  /* 0x0000006902697220 */ /* 0x040fe40000410000 */
[C---:B------:R-:W-:Y:S02]  /*10d80*/  FMUL.FTZ R52, R2.reuse, R52 ;  /* 0x0000003402347220 */ /* 0x040fe40000410000 */
[C---:B------:R-:W-:Y:S01]  /*10d90*/  FMUL.FTZ R53, R2.reuse, R53 ;  /* 0x0000003502357220 */ /* 0x040fe20000410000 */
[----:B-1----:R-:W-:Y:S01]  /*10da0*/  FSEL R0, R3, RZ, P0 ;  /* 0x000000ff03007208 */ /* 0x002fe20000000000 */
[C---:B------:R-:W-:Y:S01]  /*10db0*/  FMUL.FTZ R56, R2.reuse, R56 ;  /* 0x0000003802387220 */ /* 0x040fe20000410000 */
[----:B----4-:R-:W-:Y:S01]  /*10dc0*/  F2FP.PACK_AB R15, R195, R178 ;  /* 0x000000b2c30f723e */ /* 0x010fe200000000ff */
[----:B------:R-:W-:Y:S01]  /*10dd0*/  FMUL.FTZ R57, R2, R57 ;  /* 0x0000003902397220 */ /* 0x000fe20000410000 */
[----:B------:R-:W-:Y:S01]  /*10de0*/  ISETP.GT.AND P0, PT, R196, R228, PT ;  /* 0x000000e4c400720c */ /* 0x000fe20003f04270 */
[----:B------:R-:W-:Y:S02]  /*10df0*/  FADD.FTZ R0, -R0, R111 ;  /* 0x0000006f00007221 */ /* 0x000fe40000010100 */
[----:B------:R-:W-:Y:S02]  /*10e00*/  FMUL.FTZ R60, R2, R60 ;  /* 0x0000003c023c7220 */ /* 0x000fe40000410000 */
[----:B------:R-:W-:Y:S02]  /*10e10*/  FMUL.FTZ R0, R0, c[0x0][0x2d0] ;  /* 0x0000b40000007a20 */ /* 0x000fe40000410000 */
[C---:B------:R-:W-:Y:S02]  /*10e20*/  FMUL.FTZ R61, R2.reuse, R61 ;  /* 0x0000003d023d7220 */ /* 0x040fe40000410000 */
[C---:B------:R-:W-:Y:S02]  /*10e30*/  FMUL.FTZ R64, R2.reuse, R64 ;  /* 0x0000004002407220 */ /* 0x040fe40000410000 */
[----:B------:R-:W1:Y:S01]  /*10e40*/  MUFU.EX2 R0, R0 ;  /* 0x0000000000007308 */ /* 0x000e620000000800 */
[----:B------:R-:W-:Y:S02]  /*10e50*/  FMUL.FTZ R65, R2, R65 ;  /* 0x0000004102417220 */ /* 0x000fe40000410000 */
[--C-:B------:R-:W-:Y:S07]  /*10e60*/  FFMA.FTZ R2, R135, c[0x0][0x2d0], -R24.reuse ;  /* 0x0000b40087027a23 */ /* 0x100fee0000010818 */
[----:B------:R3:W-:Y:S01]  /*10e70*/  MUFU.EX2 R110, R2 ;  /* 0x00000002006e7308 */ /* 0x0007e20000000800 */
[C---:B-1----:R-:W-:Y:S02]  /*10e80*/  FMUL.FTZ R6, R0.reuse, R118 ;  /* 0x0000007600067220 */ /* 0x042fe40000410000 */
[C---:B------:R-:W-:Y:S02]  /*10e90*/  FMUL.FTZ R7, R0.reuse, R119 ;  /* 0x0000007700077220 */ /* 0x040fe40000410000 */
[C---:B------:R-:W-:Y:S02]  /*10ea0*/  FFMA.FTZ R27, R0.reuse, R226, R27 ;  /* 0x000000e2001b7223 */ /* 0x040fe4000001001b */
[C---:B------:R-:W-:Y:S02]  /*10eb0*/  FMUL.FTZ R10, R0.reuse, R114 ;  /* 0x00000072000a7220 */ /* 0x040fe40000410000 */
[C---:B------:R-:W-:Y:S01]  /*10ec0*/  FMUL.FTZ R11, R0.reuse, R115 ;  /* 0x00000073000b7220 */ /* 0x040fe20000410000 */
[C---:B--2---:R-:W-:Y:S05]  /*10ed0*/  HMMA.16816.F32 R4, R12.reuse, R16, R4 ;  /* 0x000000100c04723c */ /* 0x044fea0000001804 */
[C---:B------:R-:W-:Y:S02]  /*10ee0*/  FMUL.FTZ R70, R0.reuse, R70 ;  /* 0x0000004600467220 */ /* 0x040fe40000410000 */
[C---:B------:R-:W-:Y:S01]  /*10ef0*/  FMUL.FTZ R71, R0.reuse, R71 ;  /* 0x0000004700477220 */ /* 0x040fe20000410000 */
[C---:B------:R-:W-:Y:S01]  /*10f00*/  HMMA.16816.F32 R8, R12.reuse, R18, R8 ;  /* 0x000000120c08723c */ /* 0x040fe20000001808 */
[----:B------:R-:W1:Y:S03]  /*10f10*/  LDSM.16.MT88.4 R16, [R186] ;  /* 0x00000000ba10783b */ /* 0x000e660000004200 */
[C---:B------:R-:W-:Y:S02]  /*10f20*/  FMUL.FTZ R74, R0.reuse, R74 ;  /* 0x0000004a004a7220 */ /* 0x040fe40000410000 */
[C---:B------:R-:W-:Y:S02]  /*10f30*/  FMUL.FTZ R75, R0.reuse, R75 ;  /* 0x0000004b004b7220 */ /* 0x040fe40000410000 */
[C---:B------:R-:W-:Y:S04]  /*10f40*/  FMUL.FTZ R78, R0.reuse, R78 ;  /* 0x0000004e004e7220 */ /* 0x040fe80000410000 */
        /* <DEDUP_REMOVED lines=11> */
[--C-:B---3--:R-:W-:Y:S02]  /*11000*/  FFMA.FTZ R2, R134, c[0x0][0x2d0], -R24.reuse ;  /* 0x0000b40086027a23 */ /* 0x108fe40000010818 */
[C---:B------:R-:W-:Y:S02]  /*11010*/  FMUL.FTZ R102, R0.reuse, R102 ;  /* 0x0000006600667220 */ /* 0x040fe40000410000 */
[----:B------:R2:W-:Y:S01]  /*11020*/  MUFU.EX2 R112, R2 ;  /* 0x0000000200707308 */ /* 0x0005e20000000800 */
[C---:B------:R-:W-:Y:S01]  /*11030*/  FMUL.FTZ R103, R0.reuse, R103 ;  /* 0x0000006700677220 */ /* 0x040fe20000410000 */
[C---:B-1----:R-:W-:Y:S03]  /*11040*/  HMMA.16816.F32 R68, R12.reuse, R16, R68 ;  /* 0x000000100c44723c */ /* 0x042fe60000001844 */
[C---:B------:R-:W-:Y:S02]  /*11050*/  FMUL.FTZ R106, R0.reuse, R106 ;  /* 0x0000006a006a7220 */ /* 0x040fe40000410000 */
        /* <DEDUP_REMOVED lines=8> */
[----:B--2---:R-:W-:Y:S02]  /*110e0*/  FFMA.FTZ R2, R133, c[0x0][0x2d0], -R24 ;  /* 0x0000b40085027a23 */ /* 0x004fe40000010818 */
[C---:B------:R-:W-:Y:S02]  /*110f0*/  FMUL.FTZ R63, R0.reuse, R63 ;  /* 0x0000003f003f7220 */ /* 0x040fe40000410000 */
[----:B------:R2:W-:Y:S01]  /*11100*/  MUFU.EX2 R115, R2 ;  /* 0x0000000200737308 */ /* 0x0005e20000000800 */
[C---:B------:R-:W-:Y:S02]  /*11110*/  FMUL.FTZ R66, R0.reuse, R66 ;  /* 0x0000004200427220 */ /* 0x040fe40000410000 */
[----:B------:R-:W-:Y:S02]  /*11120*/  FMUL.FTZ R67, R0, R67 ;  /* 0x0000004300437220 */ /* 0x000fe40000410000 */
[----:B------:R-:W-:Y:S05]  /*11130*/  FFMA.FTZ R0, R28, c[0x0][0x2d0], -R32 ;  /* 0x0000b4001c007a23 */ /* 0x000fea0000010820 */
[----:B------:R3:W-:Y:S01]  /*11140*/  MUFU.EX2 R200, R0 ;  /* 0x0000000000c87308 */ /* 0x0007e20000000800 */
[C---:B-1----:R-:W-:Y:S03]  /*11150*/  HMMA.16816.F32 R76, R12.reuse, R16, R76 ;  /* 0x000000100c4c723c */ /* 0x042fe6000000184c */
[--C-:B--2---:R-:W-:Y:S06]  /*11160*/  FFMA.FTZ R2, R132, c[0x0][0x2d0], -R24.reuse ;  /* 0x0000b40084027a23 */ /* 0x104fec0000010818 */
[----:B------:R1:W-:Y:S01]  /*11170*/  MUFU.EX2 R201, R2 ;  /* 0x0000000200c97308 */ /* 0x0003e20000000800 */
[C---:B------:R-:W-:Y:S01]  /*11180*/  HMMA.16816.F32 R80, R12.reuse, R18, R80 ;  /* 0x000000120c50723c */ /* 0x040fe20000001850 */
[----:B------:R-:W2:Y:S02]  /*11190*/  LDSM.16.MT88.4 R16, [R189] ;  /* 0x00000000bd10783b */ /* 0x000ea40000004200 */
[----:B---3--:R-:W-:Y:S06]  /*111a0*/  FFMA.FTZ R0, R143, c[0x0][0x2d0], -R24 ;  /* 0x0000b4008f007a23 */ /* 0x008fec0000010818 */
[----:B------:R3:W-:Y:S03]  /*111b0*/  MUFU.EX2 R143, R0 ;  /* 0x00000000008f7308 */ /* 0x0007e60000000800 */
[--C-:B-1----:R-:W-:Y:S07]  /*111c0*/  FFMA.FTZ R2, R20, c[0x0][0x2d0], -R32.reuse ;  /* 0x0000b40014027a23 */ /* 0x102fee0000010820 */
[----:B------:R1:W4:Y:S01]  /*111d0*/  MUFU.EX2 R111, R2 ;  /* 0x00000002006f7308 */ /* 0x0003220000000800 */
[--C-:B---3--:R-:W-:Y:S09]  /*111e0*/  FFMA.FTZ R0, R44, c[0x0][0x2d0], -R32.reuse ;  /* 0x0000b4002c007a23 */ /* 0x108ff20000010820 */
[----:B------:R3:W-:Y:S01]  /*111f0*/  MUFU.EX2 R116, R0 ;  /* 0x0000000000747308 */ /* 0x0007e20000000800 */
[C---:B--2---:R-:W-:Y:S09]  /*11200*/  HMMA.16816.F32 R84, R12.reuse, R16, R84 ;  /* 0x000000100c54723c */ /* 0x044ff20000001854 */
[----:B------:R-:W-:Y:S01]  /*11210*/  MUFU.EX2 R44, R50 ;  /* 0x00000032002c7308 */ /* 0x000fe20000000800 */
[C---:B------:R-:W-:Y:S01]  /*11220*/  HMMA.16816.F32 R88, R12.reuse, R18, R88 ;  /* 0x000000120c58723c */ /* 0x040fe20000001858 */
[----:B------:R-:W2:Y:S02]  /*11230*/  LDSM.16.MT88.4 R16, [R184+0x3000] ;  /* 0x00300000b810783b */ /* 0x000ea40000004200 */
[--C-:B-1----:R-:W-:Y:S06]  /*11240*/  FFMA.FTZ R2, R21, c[0x0][0x2d0], -R32.reuse ;  /* 0x0000b40015027a23 */ /* 0x102fec0000010820 */
[----:B------:R1:W5:Y:S01]  /*11250*/  MUFU.EX2 R114, R2 ;  /* 0x0000000200727308 */ /* 0x0003620000000800 */
[----:B------:R-:W-:Y:S02]  /*11260*/  LDSM.16.MT88.4 R20, [R186+0x800] ;  /* 0x00080000ba14783b */ /* 0x000fe40000004200 */
[--C-:B---3--:R-:W-:Y:S07]  /*11270*/  FFMA.FTZ R0, R45, c[0x0][0x2d0], -R32.reuse ;  /* 0x0000b4002d007a23 */ /* 0x108fee0000010820 */
[----:B------:R3:W-:Y:S10]  /*11280*/  MUFU.EX2 R118, R0 ;  /* 0x0000000000767308 */ /* 0x0007f40000000800 */
[----:B------:R-:W-:Y:S01]  /*11290*/  MUFU.EX2 R45, R40 ;  /* 0x00000028002d7308 */ /* 0x000fe20000000800 */
[----:B-1----:R-:W-:Y:S02]  /*112a0*/  FFMA.FTZ R2, R25, c[0x0][0x2d0], -R32 ;  /* 0x0000b40019027a23 */ /* 0x002fe40000010820 */
[----:B------:R-:W-:Y:S07]  /*112b0*/  FFMA.FTZ R25, R145, c[0x0][0x2d0], -R24 ;  /* 0x0000b40091197a23 */ /* 0x000fee0000010818 */
[----:B------:R1:W1:Y:S01]  /*112c0*/  MUFU.EX2 R113, R2 ;  /* 0x0000000200717308 */ /* 0x0002620000000800 */
[C---:B--2---:R-:W-:Y:S03]  /*112d0*/  HMMA.16816.F32 R92, R12.reuse, R16, R92 ;  /* 0x000000100c5c723c */ /* 0x044fe6000000185c */
[----:B---3--:R-:W-:Y:S06]  /*112e0*/  FFMA.FTZ R0, R48, c[0x0][0x2d0], -R32 ;  /* 0x0000b40030007a23 */ /* 0x008fec0000010820 */
[----:B------:R-:W2:Y:S01]  /*112f0*/  MUFU.EX2 R119, R25 ;  /* 0x0000001900777308 */ /* 0x000ea20000000800 */
[C---:B------:R-:W-:Y:S01]  /*11300*/  HMMA.16816.F32 R96, R12.reuse, R18, R96 ;  /* 0x000000120c60723c */ /* 0x040fe20000001860 */
[----:B------:R-:W3:Y:S08]  /*11310*/  LDSM.16.MT88.4 R16, [R186+0x3000] ;  /* 0x00300000ba10783b */ /* 0x000ef00000004200 */
[----:B------:R2:W-:Y:S03]  /*11320*/  MUFU.EX2 R141, R0 ;  /* 0x00000000008d7308 */ /* 0x0005e60000000800 */
[----:B-1----:R-:W-:Y:S02]  /*11330*/  FFMA.FTZ R2, R144, c[0x0][0x2d0], -R24 ;  /* 0x0000b40090027a23 */ /* 0x002fe40000010818 */
[----:B------:R-:W-:Y:S05]  /*11340*/  FADD.FTZ R24, R130, R29 ;  /* 0x0000001d82187221 */ /* 0x000fea0000010000 */
[----:B------:R1:W1:Y:S10]  /*11350*/  MUFU.EX2 R142, R2 ;  /* 0x00000002008e7308 */ /* 0x0002740000000800 */
[----:B------:R4:W-:Y:S01]  /*11360*/  MUFU.EX2 R130, R39 ;  /* 0x0000002700827308 */ /* 0x0009e20000000800 */
[----:B--2---:R-:W-:Y:S09]  /*11370*/  FFMA.FTZ R0, R49, c[0x0][0x2d0], -R32 ;  /* 0x0000b40031007a23 */ /* 0x004ff20000010820 */
[----:B------:R2:W2:Y:S01]  /*11380*/  MUFU.EX2 R140, R0 ;  /* 0x00000000008c7308 */ /* 0x0004a20000000800 */
[C---:B---3--:R-:W-:Y:S03]  /*11390*/  HMMA.16816.F32 R100, R12.reuse, R16, R100 ;  /* 0x000000100c64723c */ /* 0x048fe60000001864 */
[----:B-1----:R-:W-:Y:S04]  /*113a0*/  FADD.FTZ R2, R131, R27 ;  /* 0x0000001b83027221 */ /* 0x002fe80000010000 */
[----:B------:R-:W-:Y:S01]  /*113b0*/  FADD.FTZ R28, R178, R2 ;  /* 0x00000002b21c7221 */ /* 0x000fe20000010000 */
[C---:B------:R-:W-:Y:S01]  /*113c0*/  HMMA.16816.F32 R104, R12.reuse, R18, R104 ;  /* 0x000000120c68723c */ /* 0x040fe20000001868 */
[----:B------:R-:W1:Y:S01]  /*113d0*/  LDSM.16.MT88.4 R16, [R185+0x3000] ;  /* 0x00300000b910783b */ /* 0x000e620000004200 */
[----:B------:R3:W-:Y:S02]  /*113e0*/  MUFU.EX2 R131, R38 ;  /* 0x0000002600837308 */ /* 0x0007e40000000800 */
[----:B------:R-:W-:Y:S02]  /*113f0*/  FADD.FTZ R28, R195, R28 ;  /* 0x0000001cc31c7221 */ /* 0x000fe40000010000 */
[----:B----4-:R-:W-:Y:S02]  /*11400*/  FFMA.FTZ R39, R43, c[0x0][0x2d0], -R32 ;  /* 0x0000b4002b277a23 */ /* 0x010fe40000010820 */
[----:B------:R-:W-:Y:S02]  /*11410*/  FADD.FTZ R33, R111, R28 ;  /* 0x0000001c6f217221 */ /* 0x000fe40000010000 */
[----:B------:R-:W-:Y:S02]  /*11420*/  LDSM.16.MT88.4 R28, [R185+0x1800] ;  /* 0x00180000b91c783b */ /* 0x000fe40000004200 */
[----:B------:R-:W-:Y:S01]  /*11430*/  MUFU.EX2 R43, R51 ;  /* 0x00000033002b7308 */ /* 0x000fe20000000800 */
[----:B--2---:R-:W-:Y:S05]  /*11440*/  FADD.FTZ R0, R179, R24 ;  /* 0x00000018b3007221 */ /* 0x004fea0000010000 */
[----:B------:R-:W-:Y:S01]  /*11450*/  LDSM.16.MT88.4 R24, [R185+0x1000] ;  /* 0x00100000b918783b */ /* 0x000fe20000004200 */
[----:B------:R-:W-:Y:S02]  /*11460*/  FADD.FTZ R2, R188, R0 ;  /* 0x00000000bc027221 */ /* 0x000fe40000010000 */
[----:B------:R-:W-:Y:S01]  /*11470*/  FFMA.FTZ R0, R128, c[0x0][0x2d0], -R32 ;  /* 0x0000b40080007a23 */ /* 0x000fe20000010820 */
[----:B------:R-:W-:Y:S01]  /*11480*/  MUFU.EX2 R40, R36 ;  /* 0x0000002400287308 */ /* 0x000fe20000000800 */
[----:B------:R-:W-:Y:S04]  /*11490*/  FADD.FTZ R2, R110, R2 ;  /* 0x000000026e027221 */ /* 0x000fe80000010000 */
[C---:B------:R-:W-:Y:S02]  /*114a0*/  FADD.FTZ R34, R112.reuse, R2 ;  /* 0x0000000270227221 */ /* 0x040fe40000010000 */
[----:B------:R-:W-:Y:S02]  /*114b0*/  FFMA.FTZ R2, R177, c[0x0][0x2d0], -R32 ;  /* 0x0000b400b1027a23 */ /* 0x000fe40000010820 */
[----:B---3--:R-:W-:Y:S01]  /*114c0*/  FADD.FTZ R38, R115, R34 ;  /* 0x0000002273267221 */ /* 0x008fe20000010000 */
[----:B------:R2:W3:Y:S01]  /*114d0*/  MUFU.EX2 R135, R0 ;  /* 0x0000000000877308 */ /* 0x0004e20000000800 */
[C---:B-1----:R-:W-:Y:S09]  /*114e0*/  HMMA.16816.F32 R52, R12.reuse, R16, R52 ;  /* 0x000000100c34723c */ /* 0x042ff20000001834 */
[----:B------:R-:W-:Y:S01]  /*114f0*/  MUFU.EX2 R128, R42 ;  /* 0x0000002a00807308 */ /* 0x000fe20000000800 */
[C---:B------:R-:W-:Y:S01]  /*11500*/  HMMA.16816.F32 R56, R12.reuse, R18, R56 ;  /* 0x000000120c38723c */ /* 0x040fe20000001838 */
[----:B------:R-:W1:Y:S08]  /*11510*/  LDSM.16.MT88.4 R16, [R187+0x3000] ;  /* 0x00300000bb10783b */ /* 0x000e700000004200 */
[----:B------:R-:W-:Y:S03]  /*11520*/  MUFU.EX2 R42, R108 ;  /* 0x0000006c002a7308 */ /* 0x000fe60000000800 */
[--C-:B--2---:R-:W-:Y:S07]  /*11530*/  FFMA.FTZ R0, R129, c[0x0][0x2d0], -R32.reuse ;  /* 0x0000b40081007a23 */ /* 0x104fee0000010820 */
[----:B------:R2:W4:Y:S10]  /*11540*/  MUFU.EX2 R134, R0 ;  /* 0x0000000000867308 */ /* 0x0005340000000800 */
[----:B------:R-:W-:Y:S10]  /*11550*/  MUFU.EX2 R129, R41 ;  /* 0x0000002900817308 */ /* 0x000ff40000000800 */
[----:B------:R3:W-:Y:S01]  /*11560*/  MUFU.EX2 R41, R2 ;  /* 0x0000000200297308 */ /* 0x0007e20000000800 */
[----:B--2---:R-:W-:Y:S01]  /*11570*/  FFMA.FTZ R0, R147, c[0x0][0x2d0], -R32 ;  /* 0x0000b40093007a23 */ /* 0x004fe20000010820 */
[C---:B-1----:R-:W-:Y:S08]  /*11580*/  HMMA.16816.F32 R60, R12.reuse, R16, R60 ;  /* 0x000000100c3c723c */ /* 0x042ff0000000183c */
[----:B------:R1:W2:Y:S01]  /*11590*/  MUFU.EX2 R133, R0 ;  /* 0x0000000000857308 */ /* 0x0002a20000000800 */
[----:B------:R-:W-:Y:S01]  /*115a0*/  HMMA.16816.F32 R64, R12, R18, R64 ;  /* 0x000000120c40723c */ /* 0x000fe20000001840 */
[----:B------:R-:W2:Y:S08]  /*115b0*/  LDSM.16.MT88.4 R16, [R184+0x800] ;  /* 0x00080000b810783b */ /* 0x000eb00000004200 */
[----:B------:R-:W-:Y:S03]  /*115c0*/  MUFU.EX2 R39, R39 ;  /* 0x0000002700277308 */ /* 0x000fe60000000800 */
[----:B------:R-:W-:Y:S01]  /*115d0*/  F2FP.PACK_AB R12, R112, R110 ;  /* 0x0000006e700c723e */ /* 0x000fe200000000ff */
[C---:B---3--:R-:W-:Y:S01]  /*115e0*/  FADD.FTZ R2, R201.reuse, R38 ;  /* 0x00000026c9027221 */ /* 0x048fe20000010000 */
[----:B------:R-:W-:Y:S02]  /*115f0*/  F2FP.PACK_AB R14, R201, R115 ;  /* 0x00000073c90e723e */ /* 0x000fe400000000ff */
[----:B-----5:R-:W-:Y:S01]  /*11600*/  F2FP.PACK_AB R13, R114, R111 ;  /* 0x0000006f720d723e */ /* 0x020fe200000000ff */
[----:B------:R-:W-:Y:S01]  /*11610*/  FADD.FTZ R2, R117, R2 ;  /* 0x0000000275027221 */ /* 0x000fe20000010000 */
[----:B------:R-:W-:Y:S03]  /*11620*/  F2FP.PACK_AB R15, R200, R113 ;  /* 0x00000071c80f723e */ /* 0x000fe600000000ff */
[----:B------:R-:W-:Y:S02]  /*11630*/  FADD.FTZ R2, R119, R2 ;  /* 0x0000000277027221 */ /* 0x000fe40000010000 */
[--C-:B-1----:R-:W-:Y:S04]  /*11640*/  FFMA.FTZ R0, R148, c[0x0][0x2d0], -R32.reuse ;  /* 0x0000b40094007a23 */ /* 0x102fe80000010820 */
[----:B------:R1:W3:Y:S01]  /*11650*/  MUFU.EX2 R132, R0 ;  /* 0x0000000000847308 */ /* 0x0002e20000000800 */
[C---:B--2---:R-:W-:Y:S03]  /*11660*/  HMMA.16816.F32 R4, R12.reuse, R16, R4 ;  /* 0x000000100c04723c */ /* 0x044fe60000001804 */
[--C-:B-1----:R-:W-:Y:S05]  /*11670*/  FFMA.FTZ R0, R149, c[0x0][0x2d0], -R32.reuse ;  /* 0x0000b40095007a23 */ /* 0x102fea0000010820 */
[C---:B------:R-:W-:Y:S01]  /*11680*/  HMMA.16816.F32 R8, R12.reuse, R18, R8 ;  /* 0x000000120c08723c */ /* 0x040fe20000001808 */
[----:B------:R-:W1:Y:S01]  /*11690*/  LDSM.16.MT88.4 R16, [R185+0x800] ;  /* 0x00080000b910783b */ /* 0x000e620000004200 */
[----:B------:R2:W5:Y:S06]  /*116a0*/  MUFU.EX2 R111, R0 ;  /* 0x00000000006f7308 */ /* 0x00056c0000000800 */
[C---:B------:R-:W-:Y:S08]  /*116b0*/  HMMA.16816.F32 R68, R12.reuse, R20, R68 ;  /* 0x000000140c44723c */ /* 0x040ff00000001844 */
[C---:B------:R-:W-:Y:S01]  /*116c0*/  HMMA.16816.F32 R72, R12.reuse, R22, R72 ;  /* 0x000000160c48723c */ /* 0x040fe20000001848 */
[----:B------:R-:W3:Y:S03]  /*116d0*/  LDSM.16.MT88.4 R20, [R187+0x800] ;  /* 0x00080000bb14783b */ /* 0x000ee60000004200 */
[--C-:B--2---:R-:W-:Y:S04]  /*116e0*/  FFMA.FTZ R0, R150, c[0x0][0x2d0], -R32.reuse ;  /* 0x0000b40096007a23 */ /* 0x104fe80000010820 */
[----:B------:R2:W2:Y:S01]  /*116f0*/  MUFU.EX2 R110, R0 ;  /* 0x00000000006e7308 */ /* 0x0004a20000000800 */
[C---:B-1----:R-:W-:Y:S08]  /*11700*/  HMMA.16816.F32 R76, R12.reuse, R16, R76 ;  /* 0x000000100c4c723c */ /* 0x042ff0000000184c */
[C---:B------:R-:W-:Y:S01]  /*11710*/  HMMA.16816.F32 R80, R12.reuse, R18, R80 ;  /* 0x000000120c50723c */ /* 0x040fe20000001850 */
[----:B------:R-:W1:Y:S03]  /*11720*/  LDSM.16.MT88.4 R16, [R184+0x3800] ;  /* 0x00380000b810783b */ /* 0x000e660000004200 */
[--C-:B--2---:R-:W-:Y:S04]  /*11730*/  FFMA.FTZ R0, R151, c[0x0][0x2d0], -R32.reuse ;  /* 0x0000b40097007a23 */ /* 0x104fe80000010820 */
[C---:B---3--:R-:W-:Y:S01]  /*11740*/  HMMA.16816.F32 R84, R12.reuse, R20, R84 ;  /* 0x000000140c54723c */ /* 0x048fe20000001854 */
[----:B------:R2:W3:Y:S07]  /*11750*/  MUFU.EX2 R49, R0 ;  /* 0x0000000000317308 */ /* 0x0004ee0000000800 */
[C---:B------:R-:W-:Y:S01]  /*11760*/  HMMA.16816.F32 R88, R12.reuse, R22, R88 ;  /* 0x000000160c58723c */ /* 0x040fe20000001858 */
[----:B------:R-:W3:Y:S03]  /*11770*/  LDSM.16.MT88.4 R20, [R186+0x3800] ;  /* 0x00380000ba14783b */ /* 0x000ee60000004200 */
[----:B--2---:R-:W-:Y:S04]  /*11780*/  FFMA.FTZ R0, R176, c[0x0][0x2d0], -R32 ;  /* 0x0000b400b0007a23 */ /* 0x004fe80000010820 */
[----:B------:R2:W2:Y:S01]  /*11790*/  MUFU.EX2 R48, R0 ;  /* 0x0000000000307308 */ /* 0x0004a20000000800 */
[C---:B-1----:R-:W-:Y:S08]  /*117a0*/  HMMA.16816.F32 R92, R12.reuse, R16, R92 ;  /* 0x000000100c5c723c */ /* 0x042ff0000000185c */
[C---:B------:R-:W-:Y:S01]  /*117b0*/  HMMA.16816.F32 R96, R12.reuse, R18, R96 ;  /* 0x000000120c60723c */ /* 0x040fe20000001860 */
[----:B------:R-:W1:Y:S07]  /*117c0*/  LDSM.16.MT88.4 R16, [R185+0x3800] ;  /* 0x00380000b910783b */ /* 0x000e6e0000004200 */
[C---:B---3--:R-:W-:Y:S04]  /*117d0*/  HMMA.16816.F32 R100, R12.reuse, R20, R100 ;  /* 0x000000140c64723c */ /* 0x048fe80000001864 */
[----:B--2---:R-:W-:Y:S04]  /*117e0*/  FADD.FTZ R0, R114, R33 ;  /* 0x0000002172007221 */ /* 0x004fe80000010000 */
[C---:B------:R-:W-:Y:S01]  /*117f0*/  HMMA.16816.F32 R104, R12.reuse, R22, R104 ;  /* 0x000000160c68723c */ /* 0x040fe20000001868 */
[----:B------:R-:W2:Y:S03]  /*11800*/  LDSM.16.MT88.4 R20, [R187+0x3800] ;  /* 0x00380000bb14783b */ /* 0x000ea60000004200 */
[----:B------:R-:W-:Y:S04]  /*11810*/  FADD.FTZ R0, R113, R0 ;  /* 0x0000000071007221 */ /* 0x000fe80000010000 */
[----:B------:R-:W-:Y:S01]  /*11820*/  FADD.FTZ R0, R200, R0 ;  /* 0x00000000c8007221 */ /* 0x000fe20000010000 */
[----:B------:R-:W-:Y:S03]  /*11830*/  LDSM.16.MT88.4 R32, [R187+0x2000] ;  /* 0x00200000bb20783b */ /* 0x000fe60000004200 */
[----:B------:R-:W-:Y:S04]  /*11840*/  FADD.FTZ R0, R116, R0 ;  /* 0x0000000074007221 */ /* 0x000fe80000010000 */
[----:B------:R-:W-:Y:S01]  /*11850*/  FADD.FTZ R36, R118, R0 ;  /* 0x0000000076247221 */ /* 0x000fe20000010000 */
[----:B------:R-:W-:Y:S01]  /*11860*/  LDSM.16.MT88.4 R112, [R184+0x2800] ;  /* 0x00280000b870783b */ /* 0x000fe20000004200 */
[----:B------:R-:W-:Y:S02]  /*11870*/  FADD.FTZ R0, R142, R2 ;  /* 0x000000028e007221 */ /* 0x000fe40000010000 */
[----:B------:R-:W-:Y:S02]  /*11880*/  FADD.FTZ R2, R141, R36 ;  /* 0x000000248d027221 */ /* 0x000fe40000010000 */
[----:B------:R-:W-:Y:S02]  /*11890*/  FADD.FTZ R0, R143, R0 ;  /* 0x000000008f007221 */ /* 0x000fe40000010000 */
[----:B------:R-:W-:Y:S01]  /*118a0*/  FADD.FTZ R2, R140, R2 ;  /* 0x000000028c027221 */ /* 0x000fe20000010000 */
[C---:B-1----:R-:W-:Y:S03]  /*118b0*/  HMMA.16816.F32 R52, R12.reuse, R16, R52 ;  /* 0x000000100c34723c */ /* 0x042fe60000001834 */
[----:B------:R-:W-:Y:S02]  /*118c0*/  FADD.FTZ R0, R138, R0 ;  /* 0x000000008a007221 */ /* 0x000fe40000010000 */
[----:B------:R-:W-:Y:S02]  /*118d0*/  FADD.FTZ R2, R135, R2 ;  /* 0x0000000287027221 */ /* 0x000fe40000010000 */
[----:B------:R-:W-:Y:S01]  /*118e0*/  FADD.FTZ R0, R139, R0 ;  /* 0x000000008b007221 */ /* 0x000fe20000010000 */
[C---:B------:R-:W-:Y:S01]  /*118f0*/  HMMA.16816.F32 R56, R12.reuse, R18, R56 ;  /* 0x000000120c38723c */ /* 0x040fe20000001838 */
[----:B------:R-:W1:Y:S03]  /*11900*/  LDSM.16.MT88.4 R16, [R184+0x1000] ;  /* 0x00100000b810783b */ /* 0x000e660000004200 */
[----:B----4-:R-:W-:Y:S02]  /*11910*/  FADD.FTZ R2, R134, R2 ;  /* 0x0000000286027221 */ /* 0x010fe40000010000 */
[----:B------:R-:W-:Y:S02]  /*11920*/  FADD.FTZ R0, R137, R0 ;  /* 0x0000000089007221 */ /* 0x000fe40000010000 */
[C---:B--2---:R-:W-:Y:S04]  /*11930*/  HMMA.16816.F32 R60, R12.reuse, R20, R60 ;  /* 0x000000140c3c723c */ /* 0x044fe8000000183c */
[----:B------:R-:W-:Y:S02]  /*11940*/  FADD.FTZ R2, R133, R2 ;  /* 0x0000000285027221 */ /* 0x000fe40000010000 */
[----:B------:R-:W-:Y:S02]  /*11950*/  FADD.FTZ R0, R136, R0 ;  /* 0x0000000088007221 */ /* 0x000fe40000010000 */
[----:B------:R-:W-:Y:S01]  /*11960*/  HMMA.16816.F32 R64, R12, R22, R64 ;  /* 0x000000160c40723c */ /* 0x000fe20000001840 */
[----:B------:R-:W2:Y:S03]  /*11970*/  LDSM.16.MT88.4 R20, [R186+0x1000] ;  /* 0x00100000ba14783b */ /* 0x000ea60000004200 */
[----:B------:R-:W-:Y:S02]  /*11980*/  FADD.FTZ R2, R132, R2 ;  /* 0x0000000284027221 */ /* 0x000fe40000010000 */
[----:B------:R-:W-:Y:S01]  /*11990*/  FADD.FTZ R0, R128, R0 ;  /* 0x0000000080007221 */ /* 0x000fe20000010000 */
[----:B------:R-:W-:Y:S01]  /*119a0*/  F2FP.PACK_AB R12, R119, R117 ;  /* 0x00000075770c723e */ /* 0x000fe200000000ff */
[----:B-----5:R-:W-:Y:S01]  /*119b0*/  FADD.FTZ R2, R111, R2 ;  /* 0x000000026f027221 */ /* 0x020fe20000010000 */
[----:B------:R-:W-:Y:S03]  /*119c0*/  F2FP.PACK_AB R14, R143, R142 ;  /* 0x0000008e8f0e723e */ /* 0x000fe600000000ff */
[----:B------:R-:W-:Y:S01]  /*119d0*/  F2FP.PACK_AB R13, R118, R116 ;  /* 0x00000074760d723e */ /* 0x000fe200000000ff */
[----:B------:R-:W-:Y:S01]  /*119e0*/  FADD.FTZ R0, R130, R0 ;  /* 0x0000000082007221 */ /* 0x000fe20000010000 */
[----:B------:R-:W-:Y:S01]  /*119f0*/  F2FP.PACK_AB R15, R140, R141 ;  /* 0x0000008d8c0f723e */ /* 0x000fe200000000ff */
[----:B------:R-:W-:Y:S02]  /*11a00*/  FADD.FTZ R2, R110, R2 ;  /* 0x000000026e027221 */ /* 0x000fe40000010000 */
[----:B------:R-:W-:Y:S02]  /*11a10*/  FADD.FTZ R0, R131, R0 ;  /* 0x0000000083007221 */ /* 0x000fe40000010000 */
[----:B------:R-:W-:Y:S02]  /*11a20*/  FADD.FTZ R2, R49, R2 ;  /* 0x0000000231027221 */ /* 0x000fe40000010000 */
[----:B------:R-:W-:Y:S01]  /*11a30*/  FADD.FTZ R0, R129, R0 ;  /* 0x0000000081007221 */ /* 0x000fe20000010000 */
        /* <DEDUP_REMOVED lines=21> */
[C---:B--2---:R-:W-:Y:S08]  /*11b90*/  HMMA.16816.F32 R60, R12.reuse, R20, R60 ;  /* 0x000000140c3c723c */ /* 0x044ff0000000183c */
[----:B------:R-:W-:Y:S01]  /*11ba0*/  HMMA.16816.F32 R64, R12, R22, R64 ;  /* 0x000000160c40723c */ /* 0x000fe20000001840 */
[----:B------:R-:W2:Y:S06]  /*11bb0*/  LDSM.16.MT88.4 R20, [R187+0x1800] ;  /* 0x00180000bb14783b */ /* 0x000eac0000004200 */
[----:B------:R-:W-:Y:S02]  /*11bc0*/  F2FP.PACK_AB R12, R139, R138 ;  /* 0x0000008a8b0c723e */ /* 0x000fe400000000ff */
[----:B------:R-:W-:Y:S03]  /*11bd0*/  F2FP.PACK_AB R14, R136, R137 ;  /* 0x00000089880e723e */ /* 0x000fe600000000ff */
[----:B------:R-:W-:Y:S02]  /*11be0*/  F2FP.PACK_AB R13, R134, R135 ;  /* 0x00000087860d723e */ /* 0x000fe400000000ff */
[----:B------:R-:W-:Y:S07]  /*11bf0*/  F2FP.PACK_AB R15, R132, R133 ;  /* 0x00000085840f723e */ /* 0x000fee00000000ff */
        /* <DEDUP_REMOVED lines=27> */
[----:B------:R-:W-:Y:S02]  /*11db0*/  F2FP.PACK_AB R15, R48, R49 ;  /* 0x00000031300f723e */ /* 0x000fe400000000ff */
[----:B------:R-:W-:Y:S02]  /*11dc0*/  MOV R110, R109 ;  /* 0x0000006d006e7202 */ /* 0x000fe40000000f00 */
[----:B------:R-:W-:Y:S03]  /*11dd0*/  MOV R111, R3 ;  /* 0x00000003006f7202 */ /* 0x000fe60000000f00 */
        /* <DEDUP_REMOVED lines=22> */
[----:B------:R-:W-:Y:S01]  /*11f40*/  HMMA.16816.F32 R64, R12, R30, R64 ;  /* 0x0000001e0c40723c */ /* 0x000fe20000001840 */
[----:B------:R-:W3:Y:S06]  /*11f50*/  LDSM.16.MT88.4 R28, [R186+0x5800] ;  /* 0x00580000ba1c783b */ /* 0x000eec0000004200 */
[----:B------:R-:W-:Y:S02]  /*11f60*/  F2FP.PACK_AB R12, R43, R42 ;  /* 0x0000002a2b0c723e */ /* 0x000fe400000000ff */
[----:B------:R-:W-:Y:S03]  /*11f70*/  F2FP.PACK_AB R14, R45, R44 ;  /* 0x0000002c2d0e723e */ /* 0x000fe600000000ff */
[----:B------:R-:W-:Y:S02]  /*11f80*/  F2FP.PACK_AB R13, R40, R41 ;  /* 0x00000029280d723e */ /* 0x000fe400000000ff */
[----:B------:R-:W-:Y:S07]  /*11f90*/  F2FP.PACK_AB R15, R39, R37 ;  /* 0x00000025270f723e */ /* 0x000fee00000000ff */
[C---:B------:R-:W-:Y:S01]  /*11fa0*/  HMMA.16816.F32 R116, R12.reuse, R112, R4 ;  /* 0x000000700c74723c */ /* 0x040fe20000001804 */
[----:B------:R-:W5:Y:S07]  /*11fb0*/  LDSM.16.MT88.4 R4, [R185+0x5800] ;  /* 0x00580000b904783b */ /* 0x000f6e0000004200 */
[C---:B------:R-:W-:Y:S01]  /*11fc0*/  HMMA.16816.F32 R112, R12.reuse, R114, R8 ;  /* 0x000000720c70723c */ /* 0x040fe20000001808 */
[----:B------:R-:W3:Y:S07]  /*11fd0*/  LDSM.16.MT88.4 R8, [R187+0x5800] ;  /* 0x00580000bb08783b */ /* 0x000eee0000004200 */
[C---:B-1----:R-:W-:Y:S08]  /*11fe0*/  HMMA.16816.F32 R68, R12.reuse, R16, R68 ;  /* 0x000000100c44723c */ /* 0x042ff00000001844 */
[C---:B------:R-:W-:Y:S08]  /*11ff0*/  HMMA.16816.F32 R72, R12.reuse, R18, R72 ;  /* 0x000000120c48723c */ /* 0x040ff00000001848 */
[C---:B----4-:R-:W-:Y:S08]  /*12000*/  HMMA.16816.F32 R76, R12.reuse, R20, R76 ;  /* 0x000000140c4c723c */ /* 0x050ff0000000184c */
[C---:B------:R-:W-:Y:S08]  /*12010*/  HMMA.16816.F32 R80, R12.reuse, R22, R80 ;  /* 0x000000160c50723c */ /* 0x040ff00000001850 */
[C---:B--2---:R-:W-:Y:S08]  /*12020*/  HMMA.16816.F32 R84, R12.reuse, R24, R84 ;  /* 0x000000180c54723c */ /* 0x044ff00000001854 */
[C---:B------:R-:W-:Y:S08]  /*12030*/  HMMA.16816.F32 R88, R12.reuse, R26, R88 ;  /* 0x0000001a0c58723c */ /* 0x040ff00000001858 */
[C---:B------:R-:W-:Y:S08]  /*12040*/  HMMA.16816.F32 R92, R12.reuse, R32, R92 ;  /* 0x000000200c5c723c */ /* 0x040ff0000000185c */
[C---:B------:R-:W-:Y:S08]  /*12050*/  HMMA.16816.F32 R96, R12.reuse, R34, R96 ;  /* 0x000000220c60723c */ /* 0x040ff00000001860 */
[C---:B---3--:R-:W-:Y:S08]  /*12060*/  HMMA.16816.F32 R100, R12.reuse, R28, R100 ;  /* 0x0000001c0c64723c */ /* 0x048ff00000001864 */
[C---:B------:R-:W-:Y:S08]  /*12070*/  HMMA.16816.F32 R104, R12.reuse, R30, R104 ;  /* 0x0000001e0c68723c */ /* 0x040ff00000001868 */
[C---:B-----5:R-:W-:Y:S07]  /*12080*/  HMMA.16816.F32 R52, R12.reuse, R4, R52 ;  /* 0x000000040c34723c */ /* 0x060fee0000001834 */
[----:B------:R-:W-:Y:S01]  /*12090*/  FADD.FTZ R4, R48, R2 ;  /* 0x0000000230047221 */ /* 0x000fe20000010000 */
[C---:B------:R-:W-:Y:S04]  /*120a0*/  HMMA.16816.F32 R56, R12.reuse, R6, R56 ;  /* 0x000000060c38723c */ /* 0x040fe80000001838 */
[----:B------:R-:W-:Y:S02]  /*120b0*/  FADD.FTZ R2, R42, R0 ;  /* 0x000000002a027221 */ /* 0x000fe40000010000 */
[----:B------:R-:W-:Y:S02]  /*120c0*/  FADD.FTZ R0, R41, R4 ;  /* 0x0000000429007221 */ /* 0x000fe40000010000 */
[C---:B------:R-:W-:Y:S04]  /*120d0*/  HMMA.16816.F32 R60, R12.reuse, R8, R60 ;  /* 0x000000080c3c723c */ /* 0x040fe8000000183c */
[----:B------:R-:W-:Y:S02]  /*120e0*/  FADD.FTZ R2, R43, R2 ;  /* 0x000000022b027221 */ /* 0x000fe40000010000 */
[----:B------:R-:W-:Y:S02]  /*120f0*/  FADD.FTZ R0, R40, R0 ;  /* 0x0000000028007221 */ /* 0x000fe40000010000 */
[----:B------:R-:W-:Y:S04]  /*12100*/  HMMA.16816.F32 R64, R12, R10, R64 ;  /* 0x0000000a0c40723c */ /* 0x000fe80000001840 */
[----:B------:R-:W-:Y:S02]  /*12110*/  FADD.FTZ R4, R44, R2 ;  /* 0x000000022c047221 */ /* 0x000fe40000010000 */
[----:B------:R-:W-:Y:S01]  /*12120*/  FADD.FTZ R2, R37, R0 ;  /* 0x0000000025027221 */ /* 0x000fe20000010000 */
[----:B------:R-:W-:Y:S01]  /*12130*/  IADD3 R0, R196, -0x1, RZ ;  /* 0xffffffffc4007810 */ /* 0x000fe20007ffe0ff */
[----:B------:R-:W-:Y:S01]  /*12140*/  FADD.FTZ R225, R45, R4 ;  /* 0x000000042de17221 */ /* 0x000fe20000010000 */
[----:B------:R-:W-:Y:S03]  /*12150*/  MOV R4, R3 ;  /* 0x0000000300047202 */ /* 0x000fe60000000f00 */
[----:B------:R-:W-:Y:S01]  /*12160*/  MOV R196, R0 ;  /* 0x0000000000c47202 */ /* 0x000fe20000000f00 */
[----:B------:R-:W-:Y:S01]  /*12170*/  FADD.FTZ R226, R39, R2 ;  /* 0x0000000227e27221 */ /* 0x000fe20000010000 */
[----:B------:R-:W-:-:S05]  /*12180*/  @P0 BRA `(.L_x_769) ;  /* 0xffffbf1000000947 */ /* 0x000fca000383ffff */
.L_x_751:
[----:B------:R-:W-:Y:S05]  /*12190*/  BRA.DIV ~URZ, `(.L_x_770) ;  /* 0x000067f27f007947 */ /* 0x000fea000b800000 */
[----:B------:R1:W2:Y:S02]  /*121a0*/  SHFL.BFLY PT, R0, R225, 0x2, 0x1f ;  /* 0x0c401f00e1007f89 */ /* 0x0002a400000e0000 */
.L_x_864:
[----:B--2---:R-:W-:Y:S01]  /*121b0*/  FADD.FTZ R5, R0, R225 ;  /* 0x000000e100057221 */ /* 0x004fe20000010000 */
[----:B------:R-:W-:Y:S05]  /*121c0*/  BRA.DIV ~URZ, `(.L_x_771) ;  /* 0x000068127f007947 */ /* 0x000fea000b800000 */
[----:B------:R-:W2:Y:S04]  /*121d0*/  SHFL.BFLY PT, R0, R226, 0x2, 0x1f ;  /* 0x0c401f00e2007f89 */ /* 0x000ea800000e0000 */
[----:B------:R-:W3:Y:S01]  /*121e0*/  SHFL.BFLY PT, R2, R5, 0x1, 0x1f ;  /* 0x0c201f0005027f89 */ /* 0x000ee200000e0000 */
[----:B--2---:R-:W-:-:S02]  /*121f0*/  FADD.FTZ R6, R0, R226 ;  /* 0x000000e200067221 */ /* 0x004fc40000010000 */
[----:B---3--:R-:W-:-:S03]  /*12200*/  FADD.FTZ R5, R5, R2 ;  /* 0x0000000205057221 */ /* 0x008fc60000010000 */
[----:B------:R2:W3:Y:S04]  /*12210*/  SHFL.BFLY PT, R3, R6, 0x1, 0x1f ;  /* 0x0c201f0006037f89 */ /* 0x0004e800000e0000 */
.L_x_865:
[----:B------:R-:W-:Y:S01]  /*12220*/  FSETP.NE.FTZ.AND P1, PT, R5, RZ, PT ;  /* 0x000000ff0500720b */ /* 0x000fe20003f35000 */
[----:B---3--:R-:W-:Y:S01]  /*12230*/  FADD.FTZ R3, R3, R6 ;  /* 0x0000000603037221 */ /* 0x008fe20000010000 */
[----:B------:R-:W-:Y:S02]  /*12240*/  MOV R2, RZ ;  /* 0x000000ff00027202 */ /* 0x000fe40000000f00 */
[----:B------:R-:W-:Y:S02]  /*12250*/  MOV R0, RZ ;  /* 0x000000ff00007202 */ /* 0x000fe40000000f00 */
[----:B------:R-:W-:Y:S02]  /*12260*/  FSETP.NE.FTZ.AND P0, PT, R3, RZ, PT ;  /* 0x000000ff0300720b */ /* 0x000fe40003f15000 */
[----:B------:R-:W-:Y:S02]  /*12270*/  MOV R23, 0xff800000 ;  /* 0xff80000000177802 */ /* 0x000fe40000000f00 */
[----:B------:R-:W-:-:S03]  /*12280*/  MOV R22, 0xff800000 ;  /* 0xff80000000167802 */ /* 0x000fc60000000f00 */
[----:B------:R-:W3:Y:S08]  /*12290*/  @P1 MUFU.LG2 R7, R5 ;  /* 0x0000000500071308 */ /* 0x000ef00000000c00 */
[----:B------:R4:W5:Y:S01]  /*122a0*/  @P1 MUFU.RCP R2, R5 ;  /* 0x0000000500021308 */ /* 0x0009620000001000 */
[----:B---3--:R-:W-:-:S07]  /*122b0*/  @P1 FMUL.FTZ R7, R7, 0.69314718246459960938 ;  /* 0x3f31721807071820 */ /* 0x008fce0000410000 */
[----:B------:R-:W3:Y:S01]  /*122c0*/  @P0 MUFU.RCP R0, R3 ;  /* 0x0000000300000308 */ /* 0x000ee20000001000 */
[----:B----4-:R-:W-:Y:S01]  /*122d0*/  @P1 MOV R5, 0x3f317218 ;  /* 0x3f31721800051802 */ /* 0x010fe20000000f00 */
[C---:B-----5:R-:W-:Y:S02]  /*122e0*/  FMUL.FTZ R28, R2.reuse, R68 ;  /* 0x00000044021c7220 */ /* 0x060fe40000410000 */
[C---:B------:R-:W-:Y:S02]  /*122f0*/  FMUL.FTZ R29, R2.reuse, R69 ;  /* 0x00000045021d7220 */ /* 0x040fe40000410000 */
[----:B------:R-:W-:Y:S02]  /*12300*/  @P1 FMUL.FTZ R5, R5, c[0x0][0x2d0] ;  /* 0x0000b40005051a20 */ /* 0x000fe40000410000 */
[C---:B------:R-:W-:Y:S02]  /*12310*/  FMUL.FTZ R30, R2.reuse, R72 ;  /* 0x00000048021e7220 */ /* 0x040fe40000410000 */
        /* <DEDUP_REMOVED lines=31> */
[----:B------:R4:W5:Y:S01]  /*12510*/  @P0 MUFU.LG2 R2, R3 ;  /* 0x0000000300020308 */ /* 0x0009620000000c00 */
[C---:B---3--:R-:W-:Y:S02]  /*12520*/  FMUL.FTZ R52, R0.reuse, R82 ;  /* 0x0000005200347220 */ /* 0x048fe40000410000 */
[----:B------:R-:W-:-:S02]  /*12530*/  FMUL.FTZ R53, R0, R83 ;  /* 0x0000005300357220 */ /* 0x000fc40000410000 */
[C---:B------:R-:W-:Y:S02]  /*12540*/  FMUL.FTZ R82, R0.reuse, R86 ;  /* 0x0000005600527220 */ /* 0x040fe40000410000 */
[C---:B------:R-:W-:Y:S02]  /*12550*/  FMUL.FTZ R83, R0.reuse, R87 ;  /* 0x0000005700537220 */ /* 0x040fe40000410000 */
[C---:B------:R-:W-:Y:S02]  /*12560*/  FMUL.FTZ R50, R0.reuse, R70 ;  /* 0x0000004600327220 */ /* 0x040fe40000410000 */
[C---:B------:R-:W-:Y:S02]  /*12570*/  FMUL.FTZ R51, R0.reuse, R71 ;  /* 0x0000004700337220 */ /* 0x040fe40000410000 */
[C---:B------:R-:W-:Y:S02]  /*12580*/  FMUL.FTZ R84, R0.reuse, R74 ;  /* 0x0000004a00547220 */ /* 0x040fe40000410000 */
[----:B------:R-:W-:Y:S01]  /*12590*/  FMUL.FTZ R85, R0, R75 ;  /* 0x0000004b00557220 */ /* 0x000fe20000410000 */
[----:B----4-:R-:W-:Y:S01]  /*125a0*/  @P0 MOV R3, 0x3f317218 ;  /* 0x3f31721800030802 */ /* 0x010fe20000000f00 */
[----:B-----5:R-:W-:-:S02]  /*125b0*/  @P0 FMUL.FTZ R2, R2, 0.69314718246459960938 ;  /* 0x3f31721802020820 */ /* 0x020fc40000410000 */
        /* <DEDUP_REMOVED lines=27> */
.L_x_692:
[----:B------:R-:W3:Y:S01]  /*12770*/  S2R R2, SR_TID.X ;  /* 0x0000000000027919 */ /* 0x000ee20000002100 */
[----:B------:R-:W-:Y:S01]  /*12780*/  BSSY B0, `(.L_x_772) ;  /* 0x0000010000007945 */ /* 0x000fe20003800000 */
[----:B---3--:R-:W-:-:S13]  /*12790*/  LOP3.LUT P0, RZ, R2, 0xff, RZ, 0xc0, !PT ;  /* 0x000000ff02ff7812 */ /* 0x008fda000780c0ff */
[----:B------:R-:W-:Y:S05]  /*127a0*/  @P0 BRA `(.L_x_773) ;  /* 0x000000d000000947 */ /* 0x000fea0003800000 */
[----:B------:R-:W3:Y:S01]  /*127b0*/  S2R R4, SR_LANEID ;  /* 0x0000000000047919 */ /* 0x000ee20000000000 */
[----:B------:R-:W-:Y:S01]  /*127c0*/  VOTEU.ANY UR4, UPT, PT ;  /* 0x0000000000047886 */ /* 0x000fe200038e0100 */
[----:B------:R-:W-:Y:S01]  /*127d0*/  IMAD.MOV.U32 R5, RZ, RZ, c[0x0][0x564] ;  /* 0x00015900ff057624 */ /* 0x000fe200078e00ff */
[----:B------:R-:W3:Y:S08]  /*127e0*/  FLO.U32 R3, UR4 ;  /* 0x0000000400037d00 */ /* 0x000ef000080e0000 */
[----:B------:R-:W4:Y:S01]  /*127f0*/  POPC R2, UR4 ;  /* 0x0000000400027d09 */ /* 0x000f220008000000 */
[----:B---3--:R-:W-:Y:S01]  /*12800*/  ISETP.EQ.U32.AND P0, PT, R3, R4, PT ;  /* 0x000000040300720c */ /* 0x008fe20003f02070 */
[----:B------:R-:W-:-:S12]  /*12810*/  IMAD.MOV.U32 R4, RZ, RZ, c[0x0][0x560] ;  /* 0x00015800ff047624 */ /* 0x000fd800078e00ff */
[----:B----4-:R3:W4:Y:S04]  /*12820*/  @P0 ATOMG.E.ADD.STRONG.GPU PT, R2, [R4.64], R2 ;  /* 0x00000002040209a8 */ /* 0x01072800081ee1c6 */
[----:B---3--:R-:W3:Y:S04]  /*12830*/  S2R R4, SR_LTMASK ;  /* 0x0000000000047919 */ /* 0x008ee80000003900 */
[----:B----4-:R3:W4:Y:S02]  /*12840*/  SHFL.IDX PT, R3, R2, R3, 0x1f ;  /* 0x00001f0302037589 */ /* 0x01072400000e0000 */
[----:B---3--:R-:W-:-:S06]  /*12850*/  LOP3.LUT R2, R4, UR4, RZ, 0xc0, !PT ;  /* 0x0000000404027c12 */ /* 0x008fcc000f8ec0ff */
[----:B------:R-:W4:Y:S02]  /*12860*/  POPC R2, R2 ;  /* 0x0000000200027309 */ /* 0x000f240000000000 */
[----:B----4-:R-:W-:-:S06]  /*12870*/  IADD3 R248, R3, c[0x0][0xc], R2 ;  /* 0x0000030003f87a10 */ /* 0x010fcc0007ffe002 */
.L_x_773:
[----:B------:R-:W-:Y:S05]  /*12880*/  BSYNC B0 ;  /* 0x0000000000007941 */ /* 0x000fea0003800000 */
.L_x_772:
[----:B------:R-:W-:Y:S01]  /*12890*/  PRMT R0, R0, 0x9910, RZ ;  /* 0x0000991000007816 */ /* 0x000fe200000000ff */
[----:B------:R-:W-:Y:S01]  /*128a0*/  BSSY B1, `(.L_x_774) ;  /* 0x00002d9000017945 */ /* 0x000fe20003800000 */
[----:B------:R-:W-:Y:S02]  /*128b0*/  IMAD.MOV.U32 R62, RZ, RZ, R248 ;  /* 0x000000ffff3e7224 */ /* 0x000fe400078e00f8 */
[----:B------:R-:W-:-:S13]  /*128c0*/  ISETP.NE.AND P0, PT, R0, RZ, PT ;  /* 0x000000ff0000720c */ /* 0x000fda0003f05270 */
[----:B------:R-:W-:Y:S05]  /*128d0*/  @!P0 BRA `(.L_x_775) ;  /* 0x0000220000008947 */ /* 0x000fea0003800000 */
[----:B------:R-:W3:Y:S04]  /*128e0*/  LDL R12, [R1] ;  /* 0x00000000010c7983 */ /* 0x000ee80000100800 */
[----:B------:R-:W4:Y:S04]  /*128f0*/  LDL R5, [R1+0x4] ;  /* 0x0000040001057983 */ /* 0x000f280000100800 */
[----:B--2---:R-:W2:Y:S04]  /*12900*/  LDL R11, [R1+0xc] ;  /* 0x00000c00010b7983 */ /* 0x004ea80000100800 */
[----:B------:R-:W2:Y:S04]  /*12910*/  LDL R10, [R1+0x8] ;  /* 0x00000800010a7983 */ /* 0x000ea80000100800 */
[----:B------:R-:W2:Y:S04]  /*12920*/  LDL R9, [R1+0x1c] ;  /* 0x00001c0001097983 */ /* 0x000ea80000100800 */
[----:B------:R-:W2:Y:S04]  /*12930*/  LDL R7, [R1+0x14] ;  /* 0x0000140001077983 */ /* 0x000ea80000100800 */
[----:B------:R-:W2:Y:S04]  /*12940*/  LDL R6, [R1+0x18] ;  /* 0x0000180001067983 */ /* 0x000ea80000100800 */
[----:B------:R-:W2:Y:S01]  /*12950*/  LDL R8, [R1+0x10] ;  /* 0x0000100001087983 */ /* 0x000ea20000100800 */
[----:B------:R-:W-:Y:S01]  /*12960*/  WARPSYNC 0xffffffff ;  /* 0xffffffff00007948 */ /* 0x000fe20003800000 */
[----:B------:R-:W-:Y:S01]  /*12970*/  F2FP.PACK_AB R0, R109, R108 ;  /* 0x0000006c6d00723e */ /* 0x000fe200000000ff */
[----:B------:R-:W-:Y:S01]  /*12980*/  IMAD.MOV.U32 R15, RZ, RZ, c[0x0][0x388] ;  /* 0x0000e200ff0f7624 */ /* 0x000fe200078e00ff */
[----:B------:R-:W-:Y:S01]  /*12990*/  BAR.SYNC.DEFER_BLOCKING 0x1, 0x100 ;  /* 0x0044000000007b1d */ /* 0x000fe20000010000 */
[----:B------:R-:W-:-:S02]  /*129a0*/  F2FP.PACK_AB R2, R81, R80 ;  /* 0x000000505102723e */ /* 0x000fc400000000ff */
[----:B------:R-:W-:Y:S02]  /*129b0*/  F2FP.PACK_AB R3, R27, R26 ;  /* 0x0000001a1b03723e */ /* 0x000fe400000000ff */
[----:B------:R-:W-:Y:S02]  /*129c0*/  F2FP.PACK_AB R4, R53, R52 ;  /* 0x000000343504723e */ /* 0x000fe400000000ff */
[----:B------:R-:W-:Y:S02]  /*129d0*/  ISETP.NE.U32.AND P0, PT, RZ, c[0x0][0x508], PT ;  /* 0x00014200ff007a0c */ /* 0x000fe40003f05070 */
[----:B------:R-:W-:Y:S02]  /*129e0*/  ISETP.NE.U32.AND P2, PT, RZ, c[0x0][0x500], PT ;  /* 0x00014000ff007a0c */ /* 0x000fe40003f45070 */
[----:B------:R-:W-:Y:S02]  /*129f0*/  ISETP.NE.AND.EX P1, PT, RZ, c[0x0][0x50c], PT, P0 ;  /* 0x00014300ff007a0c */ /* 0x000fe40003f25300 */
[----:B------:R-:W-:Y:S01]  /*12a00*/  ISETP.NE.AND.EX P2, PT, RZ, c[0x0][0x504], PT, P2 ;  /* 0x00014100ff007a0c */ /* 0x000fe20003f45320 */
[----:B---3--:R3:W-:Y:S04]  /*12a10*/  STS [R12], R0 ;  /* 0x000000000c007388 */ /* 0x0087e80000000800 */
[----:B------:R1:W-:Y:S04]  /*12a20*/  STS [R12+0x400], R2 ;  /* 0x000400020c007388 */ /* 0x0003e80000000800 */
[----:B----4-:R4:W-:Y:S01]  /*12a30*/  STS [R5], R3 ;  /* 0x0000000305007388 */ /* 0x0109e20000000800 */
[----:B---3--:R-:W-:-:S02]  /*12a40*/  F2FP.PACK_AB R0, R61, R60 ;  /* 0x0000003c3d00723e */ /* 0x008fc400000000ff */
[----:B-1----:R-:W-:-:S03]  /*12a50*/  F2FP.PACK_AB R2, R29, R28 ;  /* 0x0000001c1d02723e */ /* 0x002fc600000000ff */
        /* <DEDUP_REMOVED lines=21> */
[----:B------:R3:W-:Y:S04]  /*12bb0*/  STS [R8], R4 ;  /* 0x0000000408007388 */ /* 0x0007e80000000800 */
[----:B------:R4:W-:Y:S01]  /*12bc0*/  STS [R8+0x400], R2 ;  /* 0x0004000208007388 */ /* 0x0009e20000000800 */
[----:B-1----:R-:W-:Y:S02]  /*12bd0*/  F2FP.PACK_AB R0, R69, R68 ;  /* 0x000000444500723e */ /* 0x002fe400000000ff */
[----:B--2---:R-:W-:-:S03]  /*12be0*/  F2FP.PACK_AB R3, R41, R40 ;  /* 0x000000282903723e */ /* 0x004fc600000000ff */
[----:B------:R1:W-:Y:S01]  /*12bf0*/  STS [R12+0x4000], R0 ;  /* 0x004000000c007388 */ /* 0x0003e20000000800 */
[----:B---3--:R-:W-:Y:S02]  /*12c00*/  F2FP.PACK_AB R4, R57, R56 ;  /* 0x000000383904723e */ /* 0x008fe400000000ff */
[----:B----4-:R-:W-:-:S03]  /*12c10*/  F2FP.PACK_AB R2, R71, R70 ;  /* 0x000000464702723e */ /* 0x010fc600000000ff */
[----:B------:R2:W-:Y:S04]  /*12c20*/  STS [R12+0x4400], R4 ;  /* 0x004400040c007388 */ /* 0x0005e80000000800 */
[----:B------:R3:W-:Y:S04]  /*12c30*/  STS [R5+0x4000], R3 ;  /* 0x0040000305007388 */ /* 0x0007e80000000800 */
[----:B------:R4:W-:Y:S01]  /*12c40*/  STS [R5+0x4400], R2 ;  /* 0x0044000205007388 */ /* 0x0009e20000000800 */
[----:B-1----:R-:W-:-:S05]  /*12c50*/  F2FP.PACK_AB R0, R43, R42 ;  /* 0x0000002a2b00723e */ /* 0x002fca00000000ff */
[----:B------:R1:W-:Y:S01]  /*12c60*/  STS [R11+0x4000], R0 ;  /* 0x004000000b007388 */ /* 0x0003e20000000800 */
[----:B--2---:R-:W-:Y:S02]  /*12c70*/  F2FP.PACK_AB R4, R75, R74 ;  /* 0x0000004a4b04723e */ /* 0x004fe400000000ff */
[----:B---3--:R-:W-:-:S03]  /*12c80*/  F2FP.PACK_AB R3, R89, R88 ;  /* 0x000000585903723e */ /* 0x008fc600000000ff */
[----:B------:R2:W-:Y:S01]  /*12c90*/  STS [R11+0x4400], R4 ;  /* 0x004400040b007388 */ /* 0x0005e20000000800 */
[----:B----4-:R-:W-:Y:S02]  /*12ca0*/  F2FP.PACK_AB R5, R45, R44 ;  /* 0x0000002c2d05723e */ /* 0x010fe400000000ff */
[----:B------:R-:W-:-:S03]  /*12cb0*/  F2FP.PACK_AB R2, R77, R76 ;  /* 0x0000004c4d02723e */ /* 0x000fc600000000ff */
[----:B------:R-:W-:Y:S04]  /*12cc0*/  STS [R10+0x4000], R5 ;  /* 0x004000050a007388 */ /* 0x000fe80000000800 */
[----:B------:R3:W-:Y:S04]  /*12cd0*/  STS [R10+0x4400], R3 ;  /* 0x004400030a007388 */ /* 0x0007e80000000800 */
[----:B------:R4:W-:Y:S01]  /*12ce0*/  STS [R9+0x4000], R2 ;  /* 0x0040000209007388 */ /* 0x0009e20000000800 */
[----:B-1----:R-:W-:-:S05]  /*12cf0*/  F2FP.PACK_AB R0, R87, R86 ;  /* 0x000000565700723e */ /* 0x002fca00000000ff */
[----:B------:R1:W-:Y:S01]  /*12d00*/  STS [R9+0x4400], R0 ;  /* 0x0044000009007388 */ /* 0x0003e20000000800 */
[----:B--2---:R-:W-:-:S05]  /*12d10*/  F2FP.PACK_AB R4, R73, R72 ;  /* 0x000000484904723e */ /* 0x004fca00000000ff */
[----:B------:R2:W-:Y:S01]  /*12d20*/  STS [R7+0x4000], R4 ;  /* 0x0040000407007388 */ /* 0x0005e20000000800 */
[----:B---3--:R-:W-:Y:S02]  /*12d30*/  F2FP.PACK_AB R3, R59, R58 ;  /* 0x0000003a3b03723e */ /* 0x008fe400000000ff */
[----:B----4-:R-:W-:-:S03]  /*12d40*/  F2FP.PACK_AB R2, R47, R46 ;  /* 0x0000002e2f02723e */ /* 0x010fc600000000ff */
[----:B------:R3:W-:Y:S04]  /*12d50*/  STS [R7+0x4400], R3 ;  /* 0x0044000307007388 */ /* 0x0007e80000000800 */
[----:B------:R4:W-:Y:S01]  /*12d60*/  STS [R6+0x4000], R2 ;  /* 0x0040000206007388 */ /* 0x0009e20000000800 */
[----:B-1----:R-:W-:-:S05]  /*12d70*/  F2FP.PACK_AB R0, R55, R54 ;  /* 0x000000363700723e */ /* 0x002fca00000000ff */
[----:B------:R1:W-:Y:S01]  /*12d80*/  STS [R6+0x4400], R0 ;  /* 0x0044000006007388 */ /* 0x0003e20000000800 */
[----:B--2---:R-:W-:Y:S01]  /*12d90*/  IMAD.MOV.U32 R4, RZ, RZ, 0x4 ;  /* 0x00000004ff047424 */ /* 0x004fe200078e00ff */
[----:B---3--:R-:W-:Y:S01]  /*12da0*/  F2FP.PACK_AB R3, R25, R24 ;  /* 0x000000181903723e */ /* 0x008fe200000000ff */
[----:B----4-:R-:W-:-:S04]  /*12db0*/  IMAD.MOV.U32 R2, RZ, RZ, RZ ;  /* 0x000000ffff027224 */ /* 0x010fc800078e00ff */
[----:B------:R2:W-:Y:S01]  /*12dc0*/  STS [R8+0x4000], R3 ;  /* 0x0040000308007388 */ /* 0x0005e20000000800 */
[----:B-1----:R-:W-:Y:S01]  /*12dd0*/  F2FP.PACK_AB R0, R49, R48 ;  /* 0x000000303100723e */ /* 0x002fe200000000ff */
[----:B------:R-:W-:-:S04]  /*12de0*/  @P1 IMAD.WIDE R6, R251, R4, c[0x0][0x508] ;  /* 0x00014200fb061625 */ /* 0x000fc800078e0204 */
[----:B------:R1:W-:Y:S01]  /*12df0*/  STS [R8+0x4400], R0 ;  /* 0x0044000008007388 */ /* 0x0003e20000000800 */
[----:B------:R-:W-:-:S03]  /*12e00*/  IMAD.WIDE R4, R251, R4, c[0x0][0x500] ;  /* 0x00014000fb047625 */ /* 0x000fc600078e0204 */
[----:B------:R-:W-:Y:S06]  /*12e10*/  BAR.SYNC.DEFER_BLOCKING 0x1, 0x100 ;  /* 0x0044000000007b1d */ /* 0x000fec0000010000 */
[----:B------:R1:W5:Y:S04]  /*12e20*/  @P1 LDG.E R15, [R6.64] ;  /* 0x00000006060f1981 */ /* 0x000368000c1e1900 */
[----:B------:R1:W5:Y:S01]  /*12e30*/  @P2 LDG.E R2, [R4.64] ;  /* 0x0000000604022981 */ /* 0x000362000c1e1900 */
[----:B------:R-:W-:-:S04]  /*12e40*/  ISETP.NE.AND P0, PT, R246, RZ, PT ;  /* 0x000000fff600720c */ /* 0x000fc80003f05270 */
[----:B--2---:R-:W-:Y:S01]  /*12e50*/  SEL R3, R246, c[0x0][0x3d4], P0 ;  /* 0x0000f500f6037a07 */ /* 0x004fe20000000000 */
[----:B------:R-:W-:Y:S05]  /*12e60*/  @P1 BRA `(.L_x_776) ;  /* 0x0000004000001947 */ /* 0x000fea0003800000 */
[----:B------:R-:W-:Y:S05]  /*12e70*/  @!P2 BRA `(.L_x_776) ;  /* 0x000000300000a947 */ /* 0x000fea0003800000 */
[----:B-1----:R1:W2:Y:S04]  /*12e80*/  LDG.E R0, [R4.64] ;  /* 0x0000000604007981 */ /* 0x0022a8000c1e1900 */
[----:B-1----:R-:W2:Y:S02]  /*12e90*/  LDG.E R4, [R4.64+0x4] ;  /* 0x0000040604047981 */ /* 0x002ea4000c1e1900 */
[----:B--2--5:R-:W-:Y:S02]  /*12ea0*/  IADD3 R15, -R0, R4, RZ ;  /* 0x00000004000f7210 */ /* 0x024fe40007ffe1ff */
.L_x_776:
[----:B------:R-:W2:Y:S01]  /*12eb0*/  LDL R66, [R1+0x24] ;  /* 0x0000240001427983 */ /* 0x000ea20000100800 */
[----:B------:R-:W-:Y:S01]  /*12ec0*/  IMAD.MOV.U32 R9, RZ, RZ, 0x368 ;  /* 0x00000368ff097424 */ /* 0x000fe200078e00ff */
[----:B------:R-:W-:Y:S01]  /*12ed0*/  ISETP.GT.AND P2, PT, R3, 0x1, PT ;  /* 0x000000010300780c */ /* 0x000fe20003f44270 */
[----:B-1----:R-:W-:Y:S01]  /*12ee0*/  IMAD.MOV.U32 R0, RZ, RZ, c[0x0][0x4e8] ;  /* 0x00013a00ff007624 */ /* 0x002fe200078e00ff */
[----:B------:R-:W-:Y:S01]  /*12ef0*/  ISETP.NE.U32.AND P0, PT, RZ, c[0x0][0x500], PT ;  /* 0x00014000ff007a0c */ /* 0x000fe20003f05070 */
[----:B------:R-:W-:Y:S01]  /*12f00*/  IMAD.IADD R11, R245, 0x1, R243 ;  /* 0x00000001f50b7824 */ /* 0x000fe200078e02f3 */
[----:B------:R-:W-:Y:S01]  /*12f10*/  SEL R9, R9, 0x328, P2 ;  /* 0x0000032809097807 */ /* 0x000fe20001000000 */
[----:B------:R-:W1:Y:S01]  /*12f20*/  S2R R67, SR_TID.X ;  /* 0x0000000000437919 */ /* 0x000e620000002100 */
[----:B------:R-:W-:-:S02]  /*12f30*/  ISETP.NE.AND P3, PT, R0, 0x1, PT ;  /* 0x000000010000780c */ /* 0x000fc40003f65270 */
[----:B------:R-:W3:Y:S01]  /*12f40*/  LDC.64 R6, c[0x0][R9+0x170] ;  /* 0x00005c0009067b82 */ /* 0x000ee20000000a00 */
[----:B------:R-:W-:Y:S02]  /*12f50*/  ISETP.NE.AND.EX P0, PT, RZ, c[0x0][0x504], PT, P0 ;  /* 0x00014100ff007a0c */ /* 0x000fe40003f05300 */
[----:B------:R-:W-:Y:S02]  /*12f60*/  SHF.R.S32.HI R3, RZ, 0x1f, R251 ;  /* 0x0000001fff037819 */ /* 0x000fe400000114fb */
[----:B------:R-:W-:Y:S02]  /*12f70*/  SEL R0, R251, RZ, !P0 ;  /* 0x000000fffb007207 */ /* 0x000fe40004000000 */
[----:B------:R-:W-:Y:S01]  /*12f80*/  SEL R4, R3, RZ, !P0 ;  /* 0x000000ff03047207 */ /* 0x000fe20004000000 */
[----:B------:R-:W4:Y:S01]  /*12f90*/  LDC.64 R16, c[0x0][R9+0x168] ;  /* 0x00005a0009107b82 */ /* 0x000f220000000a00 */
[----:B------:R-:W-:Y:S02]  /*12fa0*/  LOP3.LUT R10, R250, 0xffff, RZ, 0xc0, !PT ;  /* 0x0000fffffa0a7812 */ /* 0x000fe400078ec0ff */
[----:B------:R-:W-:-:S05]  /*12fb0*/  @P3 IMAD.HI.U32 R8, R11, c[0x0][0x4ec], RZ ;  /* 0x00013b000b083a27 */ /* 0x000fca00078e00ff */
[----:B------:R3:W4:Y:S01]  /*12fc0*/  LDC.64 R18, c[0x0][R9+0x178] ;  /* 0x00005e0009127b82 */ /* 0x0007220000000a00 */
[----:B-1----:R-:W-:-:S07]  /*12fd0*/  SHF.R.S32.HI R63, RZ, 0x1f, R67 ;  /* 0x0000001fff3f7819 */ /* 0x002fce0000011443 */
[----:B------:R1:W1:Y:S01]  /*12fe0*/  LDC.64 R20, c[0x0][R9+0x160] ;  /* 0x0000580009147b82 */ /* 0x0002620000000a00 */
[----:B------:R-:W-:-:S04]  /*12ff0*/  LEA.HI R63, R63, R67, RZ, 0x5 ;  /* 0x000000433f3f7211 */ /* 0x000fc800078f28ff */
[----:B------:R-:W-:-:S05]  /*13000*/  LOP3.LUT R63, R63, 0xffffffe0, RZ, 0xc0, !PT ;  /* 0xffffffe03f3f7812 */ /* 0x000fca00078ec0ff */
[----:B------:R-:W-:Y:S02]  /*13010*/  IMAD.IADD R63, R67, 0x1, -R63 ;  /* 0x00000001433f7824 */ /* 0x000fe400078e0a3f */
[----:B---3--:R-:W-:-:S04]  /*13020*/  IMAD R3, R7, R0, RZ ;  /* 0x0000000007037224 */ /* 0x008fc800078e02ff */
[C---:B------:R-:W-:Y:S02]  /*13030*/  IMAD R12, R6.reuse, R4, R3 ;  /* 0x00000004060c7224 */ /* 0x040fe400078e0203 */
[----:B------:R-:W-:-:S04]  /*13040*/  IMAD.WIDE.U32 R4, R6, R0, RZ ;  /* 0x0000000006047225 */ /* 0x000fc800078e00ff */
[----:B----4-:R-:W-:-:S04]  /*13050*/  IMAD.WIDE.U32 R6, R16, R10, RZ ;  /* 0x0000000a10067225 */ /* 0x010fc800078e00ff */
[----:B------:R-:W-:Y:S01]  /*13060*/  IMAD.MOV.U32 R3, RZ, RZ, R11 ;  /* 0x000000ffff037224 */ /* 0x000fe200078e000b */
[----:B------:R-:W-:Y:S01]  /*13070*/  @P3 SHF.R.U32.HI R3, RZ, c[0x0][0x4f0], R8 ;  /* 0x00013c00ff033a19 */ /* 0x000fe20000011608 */
[----:B-1----:R-:W-:Y:S01]  /*13080*/  IMAD R9, R17, R10, RZ ;  /* 0x0000000a11097224 */ /* 0x002fe200078e02ff */
[----:B------:R-:W-:Y:S01]  /*13090*/  SEL R8, R247, RZ, P2 ;  /* 0x000000fff7087207 */ /* 0x000fe20001000000 */
[----:B------:R-:W-:Y:S01]  /*130a0*/  IMAD.IADD R13, R5, 0x1, R12 ;  /* 0x00000001050d7824 */ /* 0x000fe200078e020c */
[--C-:B-----5:R-:W-:Y:S01]  /*130b0*/  IADD3 R14, P1, P0, R4, R6, R2.reuse ;  /* 0x00000006040e7210 */ /* 0x120fe2000783e002 */
[----:B------:R-:W-:Y:S01]  /*130c0*/  IMAD.IADD R4, R7, 0x1, R9 ;  /* 0x0000000107047824 */ /* 0x000fe200078e0209 */
[----:B------:R-:W-:Y:S01]  /*130d0*/  SHF.R.S32.HI R12, RZ, 0x1f, R2 ;  /* 0x0000001fff0c7819 */ /* 0x000fe20000011402 */
[----:B------:R-:W-:Y:S02]  /*130e0*/  IMAD R9, R19, R8, RZ ;  /* 0x0000000813097224 */ /* 0x000fe400078e02ff */
[----:B------:R-:W-:Y:S01]  /*130f0*/  IMAD.MOV R5, RZ, RZ, -R3 ;  /* 0x000000ffff057224 */ /* 0x000fe200078e0a03 */
[----:B------:R-:W-:Y:S01]  /*13100*/  IADD3.X R13, R13, R4, R12, P1, P0 ;  /* 0x000000040d0d7210 */ /* 0x000fe20000fe040c */
[----:B------:R-:W-:-:S04]  /*13110*/  IMAD.WIDE.U32 R6, R18, R8, RZ ;  /* 0x0000000812067225 */ /* 0x000fc800078e00ff */
        /* <DEDUP_REMOVED lines=11> */
[----:B------:R-:W-:Y:S02]  /*131d0*/  IMAD.MOV.U32 R7, RZ, RZ, c[0x0][0x4ac] ;  /* 0x00012b00ff077624 */ /* 0x000fe400078e00ff */
[----:B------:R-:W-:Y:S01]  /*131e0*/  IMAD.IADD R5, R5, 0x1, R3 ;  /* 0x0000000105057824 */ /* 0x000fe200078e0203 */
[----:B------:R-:W-:Y:S01]  /*131f0*/  LEA R3, P0, R4, R6, 0x2 ;  /* 0x0000000604037211 */ /* 0x000fe200078010ff */
[----:B------:R-:W-:Y:S01]  /*13200*/  IMAD R9, R15, c[0x0][0x4e8], RZ ;  /* 0x00013a000f097a24 */ /* 0x000fe200078e02ff */
[----:B------:R-:W-:-:S03]  /*13210*/  SEL R7, R7, c[0x0][0x454], P2 ;  /* 0x0001150007077a07 */ /* 0x000fc60001000000 */
[----:B------:R-:W-:Y:S01]  /*13220*/  SHFL.IDX PT, R6, R3, RZ, 0x1c1f ;  /* 0x001c1fff03067589 */ /* 0x000fe200000e0000 */
[----:B------:R-:W-:Y:S02]  /*13230*/  LEA.HI.X R5, R4, R7, R5, 0x2, P0 ;  /* 0x0000000704057211 */ /* 0x000fe400000f1405 */
[----:B------:R-:W-:Y:S01]  /*13240*/  LOP3.LUT P0, RZ, R63, 0x3, RZ, 0xc0, !PT ;  /* 0x000000033fff7812 */ /* 0x000fe2000780c0ff */
[----:B------:R2:W-:Y:S04]  /*13250*/  SHFL.IDX PT, R4, R3, 0x1, 0x1c1f ;  /* 0x003c1f0003047f89 */ /* 0x0005e800000e0000 */
[----:B------:R-:W1:Y:S04]  /*13260*/  SHFL.IDX PT, R7, R5, RZ, 0x1c1f ;  /* 0x001c1fff05077589 */ /* 0x000e6800000e0000 */
[----:B------:R-:W3:Y:S01]  /*13270*/  SHFL.IDX PT, R5, R5, 0x1, 0x1c1f ;  /* 0x003c1f0005057f89 */ /* 0x000ee200000e0000 */
[----:B--2---:R-:W-:-:S05]  /*13280*/  IMAD.IADD R3, R66, 0x1, R243 ;  /* 0x0000000142037824 */ /* 0x004fca00078e02f3 */
        /* <DEDUP_REMOVED lines=11> */
[C---:B-1----:R-:W-:Y:S01]  /*13340*/  IMAD.WIDE.U32 R4, R2.reuse, c[0x0][0x3a0], RZ ;  /* 0x0000e80002047a25 */ /* 0x042fe200078e00ff */
[----:B------:R-:W-:Y:S01]  /*13350*/  SHF.R.S32.HI R7, RZ, 0x1f, R0 ;  /* 0x0000001fff077819 */ /* 0x000fe20000011400 */
[----:B------:R1:W2:Y:S01]  /*13360*/  LDS.128 R16, [R197+0x80] ;  /* 0x00008000c5107984 */ /* 0x0002a20000000c00 */
[----:B------:R-:W-:Y:S01]  /*13370*/  IADD3 R6, R63, R243, RZ ;  /* 0x000000f33f067210 */ /* 0x000fe20007ffe0ff */
[----:B------:R-:W-:-:S02]  /*13380*/  IMAD R2, R2, c[0x0][0x3a4], R12 ;  /* 0x0000e90002027a24 */ /* 0x000fc400078e020c */
[----:B------:R1:W3:Y:S03]  /*13390*/  LDS.128 R24, [R197+0x1080] ;  /* 0x00108000c5187984 */ /* 0x0002e60000000c00 */
[----:B------:R-:W-:Y:S01]  /*133a0*/  IADD3 R3, R5, R2, RZ ;  /* 0x0000000205037210 */ /* 0x000fe20007ffe0ff */
[----:B------:R1:W4:Y:S01]  /*133b0*/  LDS.128 R32, [R197+0x2080] ;  /* 0x00208000c5207984 */ /* 0x0003220000000c00 */
[----:B------:R-:W-:-:S03]  /*133c0*/  MOV R2, R4 ;  /* 0x0000000400027202 */ /* 0x000fc60000000f00 */
[----:B------:R1:W1:Y:S02]  /*133d0*/  LDS.128 R36, [R197+0x3080] ;  /* 0x00308000c5247984 */ /* 0x0002640000000c00 */
[----:B------:R-:W-:Y:S01]  /*133e0*/  IMAD.WIDE.U32 R4, R10, c[0x0][0x3e8], R2 ;  /* 0x0000fa000a047a25 */ /* 0x000fe200078e0002 */
[----:B------:R-:W-:Y:S01]  /*133f0*/  MOV R2, R6 ;  /* 0x0000000600027202 */ /* 0x000fe20000000f00 */
[----:B------:R1:W1:Y:S02]  /*13400*/  LDS.128 R12, [R197+0x4080] ;  /* 0x00408000c50c7984 */ /* 0x0002640000000c00 */
[----:B------:R-:W-:Y:S02]  /*13410*/  IMAD R3, R7, c[0x0][0x3f0], RZ ;  /* 0x0000fc0007037a24 */ /* 0x000fe400078e02ff */
[----:B------:R-:W-:Y:S01]  /*13420*/  @P3 IMAD.HI.U32 R7, R6, c[0x0][0x4ec], RZ ;  /* 0x00013b0006073a27 */ /* 0x000fe200078e00ff */
[----:B------:R1:W1:Y:S03]  /*13430*/  LDS.128 R20, [R197+0x5080] ;  /* 0x00508000c5147984 */ /* 0x0002660000000c00 */
[----:B------:R-:W-:Y:S01]  /*13440*/  IMAD R5, R10, c[0x0][0x3ec], R5 ;  /* 0x0000fb000a057a24 */ /* 0x000fe200078e0205 */
[----:B------:R1:W1:Y:S01]  /*13450*/  LDS.128 R28, [R197+0x6080] ;  /* 0x00608000c51c7984 */ /* 0x0002620000000c00 */
[----:B------:R-:W-:Y:S01]  /*13460*/  @P3 SHF.R.U32.HI R2, RZ, c[0x0][0x4f0], R7 ;  /* 0x00013c00ff023a19 */ /* 0x000fe20000011607 */
[----:B------:R-:W-:-:S02]  /*13470*/  IMAD R7, R0, c[0x0][0x3f4], R3 ;  /* 0x0000fd0000077a24 */ /* 0x000fc400078e0203 */
[----:B------:R1:W1:Y:S01]  /*13480*/  LDS.128 R40, [R197+0x7080] ;  /* 0x00708000c5287984 */ /* 0x0002620000000c00 */
[----:B------:R-:W-:Y:S01]  /*13490*/  IMAD.WIDE.U32 R4, R0, c[0x0][0x3f0], R4 ;  /* 0x0000fc0000047a25 */ /* 0x000fe200078e0004 */
[----:B------:R-:W-:Y:S02]  /*134a0*/  SHF.R.S32.HI R3, RZ, 0x1f, R2 ;  /* 0x0000001fff037819 */ /* 0x000fe40000011402 */
[----:B------:R-:W-:Y:S02]  /*134b0*/  IADD3 R0, -R2, RZ, RZ ;  /* 0x000000ff02007210 */ /* 0x000fe40007ffe1ff */
[----:B------:R-:W-:Y:S01]  /*134c0*/  IADD3 R5, R5, R7, RZ ;  /* 0x0000000705057210 */ /* 0x000fe20007ffe0ff */
[----:B------:R-:W-:Y:S02]  /*134d0*/  IMAD R3, R3, c[0x0][0x3e0], RZ ;  /* 0x0000f80003037a24 */ /* 0x000fe400078e02ff */
[----:B------:R-:W-:Y:S02]  /*134e0*/  IMAD R0, R0, c[0x0][0x4e8], R6 ;  /* 0x00013a0000007a24 */ /* 0x000fe400078e0206 */
[----:B------:R-:W-:-:S02]  /*134f0*/  IMAD R6, R2, c[0x0][0x3e4], R3 ;  /* 0x0000f90002067a24 */ /* 0x000fc400078e0203 */
        /* <DEDUP_REMOVED lines=11> */
.L_x_866:
[----:B------:R-:W-:Y:S05]  /*135b0*/  BRA.DIV ~URZ, `(.L_x_779) ;  /* 0x000055927f007947 */ /* 0x000fea000b800000 */
[----:B------:R4:W2:Y:S02]  /*135c0*/  SHFL.IDX PT, R0, R8, RZ, 0x181f ;  /* 0x00181fff08007589 */ /* 0x0008a400000e0000 */
.L_x_867:
[----:B------:R-:W-:Y:S01]  /*135d0*/  IADD3 R6, R244, R243, RZ ;  /* 0x000000f3f4067210 */ /* 0x000fe20007ffe0ff */
[----:B------:R-:W-:Y:S03]  /*135e0*/  BSSY B0, `(.L_x_780) ;  /* 0x000000d000007945 */ /* 0x000fe60003800000 */
[----:B------:R-:W-:-:S13]  /*135f0*/  ISETP.GE.AND P0, PT, R6, R9, PT ;  /* 0x000000090600720c */ /* 0x000fda0003f06270 */
[----:B------:R-:W-:Y:S05]  /*13600*/  @P0 BRA `(.L_x_781) ;  /* 0x000000a000000947 */ /* 0x000fea0003800000 */
[----:B------:R-:W-:Y:S02]  /*13610*/  ISETP.GE.AND P1, PT, R208, c[0x0][0x3c8], PT ;  /* 0x0000f200d0007a0c */ /* 0x000fe40003f26270 */
[----:B------:R-:W-:Y:S02]  /*13620*/  ISETP.GE.AND P0, PT, R216, c[0x0][0x3c8], PT ;  /* 0x0000f200d8007a0c */ /* 0x000fe40003f06270 */
[----:B------:R-:W-:Y:S02]  /*13630*/  SHF.R.S32.HI R44, RZ, 0x1f, R208 ;  /* 0x0000001fff2c7819 */ /* 0x000fe400000114d0 */
[----:B------:R-:W-:-:S07]  /*13640*/  SHF.R.S32.HI R11, RZ, 0x1f, R216 ;  /* 0x0000001fff0b7819 */ /* 0x000fce00000114d8 */
[-C--:B--2---:R-:W-:Y:S02]  /*13650*/  @!P1 LEA R4, P3, R208, R0.reuse, 0x1 ;  /* 0x00000000d0049211 */ /* 0x084fe400078608ff */
[----:B------:R-:W-:Y:S02]  /*13660*/  @!P0 LEA R2, P2, R216, R0, 0x1 ;  /* 0x00000000d8028211 */ /* 0x000fe400078408ff */
[-C--:B---3--:R-:W-:Y:S02]  /*13670*/  @!P1 LEA.HI.X R5, R208, R10.reuse, R44, 0x1, P3 ;  /* 0x0000000ad0059211 */ /* 0x088fe400018f0c2c */
[----:B------:R-:W-:-:S03]  /*13680*/  @!P0 LEA.HI.X R3, R216, R10, R11, 0x1, P2 ;  /* 0x0000000ad8038211 */ /* 0x000fc600010f0c0b */
[----:B------:R2:W-:Y:S04]  /*13690*/  @!P1 ST.E.128 [R4.64], R16 ;  /* 0x0000001004009985 */ /* 0x0005e8000c101d06 */
[----:B-1----:R2:W-:Y:S02]  /*136a0*/  @!P0 ST.E.128 [R2.64], R12 ;  /* 0x0000000c02008985 */ /* 0x0025e4000c101d06 */
.L_x_781:
[----:B------:R-:W-:Y:S05]  /*136b0*/  BSYNC B0 ;  /* 0x0000000000007941 */ /* 0x000fea0003800000 */
.L_x_780:
[----:B------:R-:W-:Y:S05]  /*136c0*/  BRA.DIV ~URZ, `(.L_x_782) ;  /* 0x000054f27f007947 */ /* 0x000fea000b800000 */
[----:B---3--:R3:W4:Y:S04]  /*136d0*/  SHFL.IDX PT, R10, R7, 0x1, 0x181f ;  /* 0x00381f00070a7f89 */ /* 0x00872800000e0000 */
[----:B--2---:R3:W2:Y:S02]  /*136e0*/  SHFL.IDX PT, R0, R8, 0x1, 0x181f ;  /* 0x00381f0008007f89 */ /* 0x0046a400000e0000 */
.L_x_868:
        /* <DEDUP_REMOVED lines=8> */
[-C--:B--2---:R-:W-:Y:S02]  /*13770*/  @!P1 LEA R4, P3, R208, R0.reuse, 0x1 ;  /* 0x00000000d0049211 */ /* 0x084fe400078608ff */
[----:B------:R-:W-:Y:S02]  /*13780*/  @!P0 LEA R2, P2, R216, R0, 0x1 ;  /* 0x00000000d8028211 */ /* 0x000fe400078408ff */
[-C--:B----4-:R-:W-:Y:S02]  /*13790*/  @!P1 LEA.HI.X R5, R208, R10.reuse, R12, 0x1, P3 ;  /* 0x0000000ad0059211 */ /* 0x090fe400018f0c0c */
[----:B------:R-:W-:-:S03]  /*137a0*/  @!P0 LEA.HI.X R3, R216, R10, R11, 0x1, P2 ;  /* 0x0000000ad8038211 */ /* 0x000fc600010f0c0b */
[----:B------:R1:W-:Y:S04]  /*137b0*/  @!P1 ST.E.128 [R4.64], R24 ;  /* 0x0000001804009985 */ /* 0x0003e8000c101d06 */
[----:B------:R1:W-:Y:S02]  /*137c0*/  @!P0 ST.E.128 [R2.64], R20 ;  /* 0x0000001402008985 */ /* 0x0003e4000c101d06 */
.L_x_784:
[----:B------:R-:W-:Y:S05]  /*137d0*/  BSYNC B0 ;  /* 0x0000000000007941 */ /* 0x000fea0003800000 */
.L_x_783:
[----:B------:R-:W-:Y:S05]  /*137e0*/  BRA.DIV ~URZ, `(.L_x_785) ;  /* 0x000054a27f007947 */ /* 0x000fea000b800000 */
[----:B----4-:R4:W3:Y:S02]  /*137f0*/  SHFL.IDX PT, R10, R7, 0x2, 0x181f ;  /* 0x00581f00070a7f89 */ /* 0x0108e400000e0000 */
.L_x_869:
[----:B------:R-:W-:Y:S05]  /*13800*/  BRA.DIV ~URZ, `(.L_x_786) ;  /* 0x000054f27f007947 */ /* 0x000fea000b800000 */
[----:B--2---:R2:W4:Y:S02]  /*13810*/  SHFL.IDX PT, R0, R8, 0x2, 0x181f ;  /* 0x00581f0008007f89 */ /* 0x00452400000e0000 */
.L_x_870:
        /* <DEDUP_REMOVED lines=8> */
[-C--:B----4-:R-:W-:Y:S02]  /*138a0*/  @!P1 LEA R4, P3, R208, R0.reuse, 0x1 ;  /* 0x00000000d0049211 */ /* 0x090fe400078608ff */
[----:B------:R-:W-:Y:S02]  /*138b0*/  @!P0 LEA R2, P2, R216, R0, 0x1 ;  /* 0x00000000d8028211 */ /* 0x000fe400078408ff */
[-C--:B---3--:R-:W-:Y:S02]  /*138c0*/  @!P1 LEA.HI.X R5, R208, R10.reuse, R12, 0x1, P3 ;  /* 0x0000000ad0059211 */ /* 0x088fe400018f0c0c */
[----:B------:R-:W-:-:S03]  /*138d0*/  @!P0 LEA.HI.X R3, R216, R10, R11, 0x1, P2 ;  /* 0x0000000ad8038211 */ /* 0x000fc600010f0c0b */
[----:B------:R1:W-:Y:S04]  /*138e0*/  @!P1 ST.E.128 [R4.64], R32 ;  /* 0x0000002004009985 */ /* 0x0003e8000c101d06 */
[----:B------:R1:W-:Y:S02]  /*138f0*/  @!P0 ST.E.128 [R2.64], R28 ;  /* 0x0000001c02008985 */ /* 0x0003e4000c101d06 */
.L_x_788:
[----:B------:R-:W-:Y:S05]  /*13900*/  BSYNC B0 ;  /* 0x0000000000007941 */ /* 0x000fea0003800000 */
.L_x_787:
[----:B------:R-:W-:Y:S05]  /*13910*/  BRA.DIV ~URZ, `(.L_x_789) ;  /* 0x000054527f007947 */ /* 0x000fea000b800000 */
[----:B---34-:R-:W3:Y:S04]  /*13920*/  SHFL.IDX PT, R7, R7, 0x3, 0x181f ;  /* 0x00781f0007077f89 */ /* 0x018ee800000e0000 */
[----:B------:R4:W1:Y:S02]  /*13930*/  SHFL.IDX PT, R0, R8, 0x3, 0x181f ;  /* 0x00781f0008007f89 */ /* 0x00086400000e0000 */
.L_x_871:
        /* <DEDUP_REMOVED lines=15> */
.L_x_777:
[----:B------:R-:W-:Y:S02]  /*13a30*/  IMAD R12, R12, c[0x0][0x408], RZ ;  /* 0x000102000c0c7a24 */ /* 0x000fe400078e02ff */
[----:B-1----:R-:W-:-:S04]  /*13a40*/  IMAD.WIDE.U32 R4, R2, c[0x0][0x408], RZ ;  /* 0x0001020002047a25 */ /* 0x002fc800078e00ff */
[----:B------:R-:W-:-:S05]  /*13a50*/  IMAD R2, R2, c[0x0][0x40c], R12 ;  /* 0x0001030002027a24 */ /* 0x000fca00078e020c */
[----:B------:R-:W-:Y:S02]  /*13a60*/  IADD3 R3, R5, R2, RZ ;  /* 0x0000000205037210 */ /* 0x000fe40007ffe0ff */
[----:B------:R-:W-:Y:S02]  /*13a70*/  MOV R2, R4 ;  /* 0x0000000400027202 */ /* 0x000fe40000000f00 */
[----:B------:R-:W-:-:S03]  /*13a80*/  SHF.R.S32.HI R5, RZ, 0x1f, R0 ;  /* 0x0000001fff057819 */ /* 0x000fc60000011400 */
[----:B------:R-:W-:-:S04]  /*13a90*/  IMAD.WIDE.U32 R2, R10, c[0x0][0x438], R2 ;  /* 0x00010e000a027a25 */ /* 0x000fc800078e0002 */
[----:B------:R-:W-:Y:S02]  /*13aa0*/  IMAD R4, R5, c[0x0][0x440], RZ ;  /* 0x0001100005047a24 */ /* 0x000fe400078e02ff */
        /* <DEDUP_REMOVED lines=8> */
[----:B------:R-:W-:Y:S01]  /*13b30*/  IADD3 R4, -R0, RZ, RZ ;  /* 0x000000ff00047210 */ /* 0x000fe20007ffe1ff */
[----:B------:R-:W-:-:S04]  /*13b40*/  IMAD.WIDE.U32 R2, R247, c[0x0][0x448], R2 ;  /* 0x00011200f7027a25 */ /* 0x000fc800078e0002 */
[----:B------:R-:W-:Y:S02]  /*13b50*/  IMAD R5, R5, c[0x0][0x430], RZ ;  /* 0x00010c0005057a24 */ /* 0x000fe400078e02ff */
[----:B------:R-:W-:Y:S02]  /*13b60*/  IMAD R3, R247, c[0x0][0x44c], R3 ;  /* 0x00011300f7037a24 */ /* 0x000fe400078e0203 */
        /* <DEDUP_REMOVED lines=13> */
.L_x_872:
[----:B------:R-:W-:Y:S05]  /*13c40*/  BRA.DIV ~URZ, `(.L_x_792) ;  /* 0x000052627f007947 */ /* 0x000fea000b800000 */
[----:B------:R3:W4:Y:S02]  /*13c50*/  SHFL.IDX PT, R0, R12, RZ, 0x1c1f ;  /* 0x001c1fff0c007589 */ /* 0x00072400000e0000 */
.L_x_873:
[----:B------:R-:W-:Y:S01]  /*13c60*/  BSSY B0, `(.L_x_793) ;  /* 0x000006e000007945 */ /* 0x000fe20003800000 */
[----:B------:R-:W-:Y:S05]  /*13c70*/  @P0 BRA `(.L_x_794) ;  /* 0x000006c000000947 */ /* 0x000fea0003800000 */
[C---:B------:R-:W-:Y:S02]  /*13c80*/  IADD3 R9, R231.reuse, 0x8, RZ ;  /* 0x00000008e7097810 */ /* 0x040fe40007ffe0ff */
[----:B------:R-:W-:Y:S02]  /*13c90*/  ISETP.GE.AND P1, PT, R231, c[0x0][0x3c8], PT ;  /* 0x0000f200e7007a0c */ /* 0x000fe40003f26270 */
[----:B------:R-:W-:Y:S02]  /*13ca0*/  ISETP.GE.AND P0, PT, R9, c[0x0][0x3c8], PT ;  /* 0x0000f20009007a0c */ /* 0x000fe40003f06270 */
[C---:B------:R-:W-:Y:S02]  /*13cb0*/  IADD3 R10, R231.reuse, 0x10, RZ ;  /* 0x00000010e70a7810 */ /* 0x040fe40007ffe0ff */
[----:B------:R-:W-:-:S02]  /*13cc0*/  IADD3 R8, R231, 0x18, RZ ;  /* 0x00000018e7087810 */ /* 0x000fc40007ffe0ff */
[----:B------:R-:W-:Y:S02]  /*13cd0*/  IADD3 R11, R231, 0x8, RZ ;  /* 0x00000008e70b7810 */ /* 0x000fe40007ffe0ff */
[----:B------:R-:W-:Y:S02]  /*13ce0*/  ISETP.GE.AND P3, PT, R10, c[0x0][0x3c8], PT ;  /* 0x0000f2000a007a0c */ /* 0x000fe40003f66270 */
[----:B------:R-:W-:Y:S01]  /*13cf0*/  ISETP.GE.AND P4, PT, R8, c[0x0][0x3c8], PT ;  /* 0x0000f20008007a0c */ /* 0x000fe20003f86270 */
[----:B----4-:R-:W-:Y:S01]  /*13d00*/  @!P1 IMAD.MOV.U32 R6, RZ, RZ, R0 ;  /* 0x000000ffff069224 */ /* 0x010fe200078e0000 */
[----:B------:R-:W-:Y:S01]  /*13d10*/  SHF.R.S32.HI R11, RZ, 0x1f, R11 ;  /* 0x0000001fff0b7819 */ /* 0x000fe2000001140b */
[----:B--2---:R-:W-:Y:S01]  /*13d20*/  @!P1 IMAD.MOV.U32 R7, RZ, RZ, R4 ;  /* 0x000000ffff079224 */ /* 0x004fe200078e0004 */
[----:B------:R-:W-:Y:S02]  /*13d30*/  @!P0 LEA R2, P2, R9, R0, 0x2 ;  /* 0x0000000009028211 */ /* 0x000fe400078410ff */
[C---:B------:R-:W-:Y:S01]  /*13d40*/  IADD3 R15, R231.reuse, 0x20, RZ ;  /* 0x00000020e70f7810 */ /* 0x040fe20007ffe0ff */
[----:B------:R-:W-:Y:S01]  /*13d50*/  @!P1 IMAD.WIDE R6, R231, 0x4, R6 ;  /* 0x00000004e7069825 */ /* 0x000fe200078e0206 */
[----:B------:R-:W-:-:S02]  /*13d60*/  @!P0 LEA.HI.X R3, R9, R4, R11, 0x2, P2 ;  /* 0x0000000409038211 */ /* 0x000fc400010f140b */
[C---:B------:R-:W-:Y:S02]  /*13d70*/  IADD3 R9, R231.reuse, 0x28, RZ ;  /* 0x00000028e7097810 */ /* 0x040fe40007ffe0ff */
[----:B------:R-:W-:Y:S01]  /*13d80*/  IADD3 R14, R231, 0x10, RZ ;  /* 0x00000010e70e7810 */ /* 0x000fe20007ffe0ff */
[----:B------:R2:W-:Y:S01]  /*13d90*/  @!P1 ST.E.64 [R6.64], R108 ;  /* 0x0000006c06009985 */ /* 0x0005e2000c101b06 */
[----:B------:R-:W-:Y:S02]  /*13da0*/  ISETP.GE.AND P2, PT, R15, c[0x0][0x3c8], PT ;  /* 0x0000f2000f007a0c */ /* 0x000fe40003f46270 */
[----:B------:R-:W-:Y:S01]  /*13db0*/  IADD3 R11, R231, 0x18, RZ ;  /* 0x00000018e70b7810 */ /* 0x000fe20007ffe0ff */
[----:B------:R4:W-:Y:S01]  /*13dc0*/  @!P0 ST.E.64 [R2.64], R26 ;  /* 0x0000001a02008985 */ /* 0x0009e2000c101b06 */
[----:B------:R-:W-:Y:S02]  /*13dd0*/  ISETP.GE.AND P1, PT, R9, c[0x0][0x3c8], PT ;  /* 0x0000f20009007a0c */ /* 0x000fe40003f26270 */
[----:B------:R-:W-:-:S02]  /*13de0*/  SHF.R.S32.HI R14, RZ, 0x1f, R14 ;  /* 0x0000001fff0e7819 */ /* 0x000fc4000001140e */
[----:B------:R-:W-:Y:S02]  /*13df0*/  SHF.R.S32.HI R11, RZ, 0x1f, R11 ;  /* 0x0000001fff0b7819 */ /* 0x000fe4000001140b */
[C---:B------:R-:W-:Y:S02]  /*13e00*/  IADD3 R16, R231.reuse, 0x20, RZ ;  /* 0x00000020e7107810 */ /* 0x040fe40007ffe0ff */
[C---:B------:R-:W-:Y:S02]  /*13e10*/  IADD3 R17, R231.reuse, 0x40, RZ ;  /* 0x00000040e7117810 */ /* 0x040fe40007ffe0ff */
[----:B------:R-:W-:Y:S02]  /*13e20*/  SHF.R.S32.HI R16, RZ, 0x1f, R16 ;  /* 0x0000001fff107819 */ /* 0x000fe40000011410 */
[----:B------:R-:W-:Y:S02]  /*13e30*/  SHF.R.S32.HI R17, RZ, 0x1f, R17 ;  /* 0x0000001fff117819 */ /* 0x000fe40000011411 */
[----:B------:R-:W-:-:S04]  /*13e40*/  IADD3 R18, R231, 0x68, RZ ;  /* 0x00000068e7127810 */ /* 0x000fc80007ffe0ff */
[----:B------:R-:W-:Y:S02]  /*13e50*/  SHF.R.S32.HI R18, RZ, 0x1f, R18 ;  /* 0x0000001fff127819 */ /* 0x000fe40000011412 */
[-C--:B--2---:R-:W-:Y:S02]  /*13e60*/  @!P3 LEA R6, P5, R10, R0.reuse, 0x2 ;  /* 0x000000000a06b211 */ /* 0x084fe400078a10ff */
[----:B----4-:R-:W-:Y:S02]  /*13e70*/  @!P4 LEA R2, P0, R8, R0, 0x2 ;  /* 0x000000000802c211 */ /* 0x010fe400078010ff */
[-C--:B------:R-:W-:Y:S02]  /*13e80*/  @!P3 LEA.HI.X R7, R10, R4.reuse, R14, 0x2, P5 ;  /* 0x000000040a07b211 */ /* 0x080fe400028f140e */
[----:B------:R-:W-:Y:S02]  /*13e90*/  @!P4 LEA.HI.X R3, R8, R4, R11, 0x2, P0 ;  /* 0x000000040803c211 */ /* 0x000fe400000f140b */
[C---:B------:R-:W-:Y:S01]  /*13ea0*/  IADD3 R10, R231.reuse, 0x30, RZ ;  /* 0x00000030e70a7810 */ /* 0x040fe20007ffe0ff */
[----:B------:R2:W-:Y:S01]  /*13eb0*/  @!P3 ST.E.64 [R6.64], R28 ;  /* 0x0000001c0600b985 */ /* 0x0005e2000c101b06 */
[----:B------:R-:W-:-:S02]  /*13ec0*/  IADD3 R8, R231, 0x38, RZ ;  /* 0x00000038e7087810 */ /* 0x000fc40007ffe0ff */
[C---:B------:R-:W-:Y:S01]  /*13ed0*/  IADD3 R11, R231.reuse, 0x28, RZ ;  /* 0x00000028e70b7810 */ /* 0x040fe20007ffe0ff */
[----:B------:R4:W-:Y:S01]  /*13ee0*/  @!P4 ST.E.64 [R2.64], R30 ;  /* 0x0000001e0200c985 */ /* 0x0009e2000c101b06 */
[----:B------:R-:W-:Y:S02]  /*13ef0*/  ISETP.GE.AND P3, PT, R10, c[0x0][0x3c8], PT ;  /* 0x0000f2000a007a0c */ /* 0x000fe40003f66270 */
[----:B------:R-:W-:Y:S02]  /*13f00*/  ISETP.GE.AND P4, PT, R8, c[0x0][0x3c8], PT ;  /* 0x0000f20008007a0c */ /* 0x000fe40003f86270 */
[----:B------:R-:W-:Y:S02]  /*13f10*/  SHF.R.S32.HI R11, RZ, 0x1f, R11 ;  /* 0x0000001fff0b7819 */ /* 0x000fe4000001140b */
[----:B------:R-:W-:Y:S02]  /*13f20*/  IADD3 R14, R231, 0x40, RZ ;  /* 0x00000040e70e7810 */ /* 0x000fe40007ffe0ff */
[----:B--2---:R-:W-:-:S02]  /*13f30*/  @!P2 LEA R6, P5, R15, R0, 0x2 ;  /* 0x000000000f06a211 */ /* 0x004fc400078a10ff */
[----:B----4-:R-:W-:Y:S02]  /*13f40*/  @!P1 LEA R2, P0, R9, R0, 0x2 ;  /* 0x0000000009029211 */ /* 0x010fe400078010ff */
[-C--:B------:R-:W-:Y:S02]  /*13f50*/  @!P2 LEA.HI.X R7, R15, R4.reuse, R16, 0x2, P5 ;  /* 0x000000040f07a211 */ /* 0x080fe400028f1410 */
[----:B------:R-:W-:Y:S02]  /*13f60*/  @!P1 LEA.HI.X R3, R9, R4, R11, 0x2, P0 ;  /* 0x0000000409039211 */ /* 0x000fe400000f140b */
[C---:B------:R-:W-:Y:S01]  /*13f70*/  IADD3 R15, R231.reuse, 0x48, RZ ;  /* 0x00000048e70f7810 */ /* 0x040fe20007ffe0ff */
[----:B------:R2:W-:Y:S01]  /*13f80*/  @!P2 ST.E.64 [R6.64], R32 ;  /* 0x000000200600a985 */ /* 0x0005e2000c101b06 */
[C---:B------:R-:W-:Y:S02]  /*13f90*/  IADD3 R16, R231.reuse, 0x30, RZ ;  /* 0x00000030e7107810 */ /* 0x040fe40007ffe0ff */
[----:B------:R-:W-:Y:S01]  /*13fa0*/  IADD3 R9, R231, 0x38, RZ ;  /* 0x00000038e7097810 */ /* 0x000fe20007ffe0ff */
[----:B------:R4:W-:Y:S01]  /*13fb0*/  @!P1 ST.E.64 [R2.64], R34 ;  /* 0x0000002202009985 */ /* 0x0009e2000c101b06 */
[----:B------:R-:W-:-:S02]  /*13fc0*/  ISETP.GE.AND P1, PT, R15, c[0x0][0x3c8], PT ;  /* 0x0000f2000f007a0c */ /* 0x000fc40003f26270 */
[----:B------:R-:W-:Y:S02]  /*13fd0*/  ISETP.GE.AND P2, PT, R14, c[0x0][0x3c8], PT ;  /* 0x0000f2000e007a0c */ /* 0x000fe40003f46270 */
[----:B------:R-:W-:Y:S02]  /*13fe0*/  SHF.R.S32.HI R16, RZ, 0x1f, R16 ;  /* 0x0000001fff107819 */ /* 0x000fe40000011410 */
[----:B------:R-:W-:Y:S02]  /*13ff0*/  SHF.R.S32.HI R9, RZ, 0x1f, R9 ;  /* 0x0000001fff097819 */ /* 0x000fe40000011409 */
[----:B------:R-:W-:-:S04]  /*14000*/  IADD3 R11, R231, 0x50, RZ ;  /* 0x00000050e70b7810 */ /* 0x000fc80007ffe0ff */
[----:B------:R-:W-:Y:S02]  /*14010*/  ISETP.GE.AND P6, PT, R11, c[0x0][0x3c8], PT ;  /* 0x0000f2000b007a0c */ /* 0x000fe40003fc6270 */
[-C--:B--2---:R-:W-:Y:S02]  /*14020*/  @!P3 LEA R6, P5, R10, R0.reuse, 0x2 ;  /* 0x000000000a06b211 */ /* 0x084fe400078a10ff */
[----:B----4-:R-:W-:Y:S02]  /*14030*/  @!P4 LEA R2, P0, R8, R0, 0x2 ;  /* 0x000000000802c211 */ /* 0x010fe400078010ff */
[-C--:B------:R-:W-:Y:S02]  /*14040*/  @!P3 LEA.HI.X R7, R10, R4.reuse, R16, 0x2, P5 ;  /* 0x000000040a07b211 */ /* 0x080fe400028f1410 */
[----:B------:R-:W-:Y:S02]  /*14050*/  @!P4 LEA.HI.X R3, R8, R4, R9, 0x2, P0 ;  /* 0x000000040803c211 */ /* 0x000fe400000f1409 */
[C---:B------:R-:W-:Y:S01]  /*14060*/  IADD3 R16, R231.reuse, 0x48, RZ ;  /* 0x00000048e7107810 */ /* 0x040fe20007ffe0ff */
[----:B------:R2:W-:Y:S01]  /*14070*/  @!P3 ST.E.64 [R6.64], R36 ;  /* 0x000000240600b985 */ /* 0x0005e2000c101b06 */
[----:B------:R-:W-:-:S02]  /*14080*/  IADD3 R10, R231, 0x58, RZ ;  /* 0x00000058e70a7810 */ /* 0x000fc40007ffe0ff */
[----:B------:R-:W-:Y:S01]  /*14090*/  SHF.R.S32.HI R16, RZ, 0x1f, R16 ;  /* 0x0000001fff107819 */ /* 0x000fe20000011410 */
[----:B------:R4:W-:Y:S01]  /*140a0*/  @!P4 ST.E.64 [R2.64], R38 ;  /* 0x000000260200c985 */ /* 0x0009e2000c101b06 */
[----:B------:R-:W-:Y:S02]  /*140b0*/  @!P2 LEA R8, P0, R14, R0, 0x2 ;  /* 0x000000000e08a211 */ /* 0x000fe400078010ff */
[----:B------:R-:W-:Y:S02]  /*140c0*/  ISETP.GE.AND P5, PT, R10, c[0x0][0x3c8], PT ;  /* 0x0000f2000a007a0c */ /* 0x000fe40003fa6270 */
[----:B------:R-:W-:Y:S02]  /*140d0*/  @!P2 LEA.HI.X R9, R14, R4, R17, 0x2, P0 ;  /* 0x000000040e09a211 */ /* 0x000fe400000f1411 */
[C---:B------:R-:W-:Y:S02]  /*140e0*/  IADD3 R14, R231.reuse, 0x60, RZ ;  /* 0x00000060e70e7810 */ /* 0x040fe40007ffe0ff */
[----:B------:R-:W-:Y:S01]  /*140f0*/  IADD3 R17, R231, 0x68, RZ ;  /* 0x00000068e7117810 */ /* 0x000fe20007ffe0ff */
[----:B------:R-:W-:Y:S01]  /*14100*/  @!P2 ST.E.64 [R8.64], R68 ;  /* 0x000000440800a985 */ /* 0x000fe2000c101b06 */
[----:B------:R-:W-:-:S02]  /*14110*/  ISETP.GE.AND P4, PT, R14, c[0x0][0x3c8], PT ;  /* 0x0000f2000e007a0c */ /* 0x000fc40003f86270 */
[----:B------:R-:W-:Y:S02]  /*14120*/  ISETP.GE.AND P2, PT, R17, c[0x0][0x3c8], PT ;  /* 0x0000f20011007a0c */ /* 0x000fe40003f46270 */
[-C--:B--2---:R-:W-:Y:S02]  /*14130*/  @!P6 LEA R6, P0, R11, R0.reuse, 0x2 ;  /* 0x000000000b06e211 */ /* 0x084fe400078010ff */
[----:B----4-:R-:W-:-:S04]  /*14140*/  @!P1 LEA R2, P3, R15, R0, 0x2 ;  /* 0x000000000f029211 */ /* 0x010fc800078610ff */
[-C--:B------:R-:W-:Y:S02]  /*14150*/  @!P1 LEA.HI.X R3, R15, R4.reuse, R16, 0x2, P3 ;  /* 0x000000040f039211 */ /* 0x080fe400018f1410 */
[C---:B------:R-:W-:Y:S02]  /*14160*/  IADD3 R16, R231.reuse, 0x50, RZ ;  /* 0x00000050e7107810 */ /* 0x040fe40007ffe0ff */
[----:B------:R-:W-:Y:S01]  /*14170*/  IADD3 R15, R231, 0x70, RZ ;  /* 0x00000070e70f7810 */ /* 0x000fe20007ffe0ff */
[----:B------:R2:W-:Y:S01]  /*14180*/  @!P1 ST.E.64 [R2.64], R40 ;  /* 0x0000002802009985 */ /* 0x0005e2000c101b06 */
[----:B------:R-:W-:Y:S02]  /*14190*/  SHF.R.S32.HI R16, RZ, 0x1f, R16 ;  /* 0x0000001fff107819 */ /* 0x000fe40000011410 */
[----:B------:R-:W-:Y:S02]  /*141a0*/  ISETP.GE.AND P1, PT, R15, c[0x0][0x3c8], PT ;  /* 0x0000f2000f007a0c */ /* 0x000fe40003f26270 */
[----:B------:R-:W-:-:S02]  /*141b0*/  @!P6 LEA.HI.X R7, R11, R4, R16, 0x2, P0 ;  /* 0x000000040b07e211 */ /* 0x000fc400000f1410 */
[C---:B------:R-:W-:Y:S02]  /*141c0*/  IADD3 R11, R231.reuse, 0x58, RZ ;  /* 0x00000058e70b7810 */ /* 0x040fe40007ffe0ff */
[----:B------:R-:W-:Y:S01]  /*141d0*/  IADD3 R16, R231, 0x60, RZ ;  /* 0x00000060e7107810 */ /* 0x000fe20007ffe0ff */
[----:B------:R4:W-:Y:S01]  /*141e0*/  @!P6 ST.E.64 [R6.64], R42 ;  /* 0x0000002a0600e985 */ /* 0x0009e2000c101b06 */
[----:B------:R-:W-:Y:S02]  /*141f0*/  SHF.R.S32.HI R11, RZ, 0x1f, R11 ;  /* 0x0000001fff0b7819 */ /* 0x000fe4000001140b */
[----:B------:R-:W-:Y:S02]  /*14200*/  ISETP.GE.AND P0, PT, R252, c[0x0][0x3c8], PT ;  /* 0x0000f200fc007a0c */ /* 0x000fe40003f06270 */
[----:B------:R-:W-:Y:S02]  /*14210*/  SHF.R.S32.HI R16, RZ, 0x1f, R16 ;  /* 0x0000001fff107819 */ /* 0x000fe40000011410 */
[----:B--2---:R-:W-:-:S04]  /*14220*/  @!P5 LEA R2, P3, R10, R0, 0x2 ;  /* 0x000000000a02d211 */ /* 0x004fc800078610ff */
[----:B------:R-:W-:Y:S02]  /*14230*/  @!P5 LEA.HI.X R3, R10, R4, R11, 0x2, P3 ;  /* 0x000000040a03d211 */ /* 0x000fe400018f140b */
[CC--:B------:R-:W-:Y:S02]  /*14240*/  @!P4 LEA R10, P6, R14.reuse, R0.reuse, 0x2 ;  /* 0x000000000e0ac211 */ /* 0x0c0fe400078c10ff */
[----:B------:R-:W-:Y:S01]  /*14250*/  @!P2 LEA R8, P3, R17, R0, 0x2 ;  /* 0x000000001108a211 */ /* 0x000fe200078610ff */
[----:B------:R2:W-:Y:S01]  /*14260*/  @!P5 ST.E.64 [R2.64], R44 ;  /* 0x0000002c0200d985 */ /* 0x0005e2000c101b06 */
[----:B------:R-:W-:Y:S02]  /*14270*/  @!P4 LEA.HI.X R11, R14, R4, R16, 0x2, P6 ;  /* 0x000000040e0bc211 */ /* 0x000fe400030f1410 */
[----:B------:R-:W-:Y:S02]  /*14280*/  IADD3 R16, R231, 0x70, RZ ;  /* 0x00000070e7107810 */ /* 0x000fe40007ffe0ff */
[----:B----4-:R-:W-:Y:S01]  /*14290*/  @!P1 LEA R6, P5, R15, R0, 0x2 ;  /* 0x000000000f069211 */ /* 0x010fe200078a10ff */
[----:B------:R4:W-:Y:S01]  /*142a0*/  @!P4 ST.E.64 [R10.64], R76 ;  /* 0x0000004c0a00c985 */ /* 0x0009e2000c101b06 */
[----:B------:R-:W-:-:S02]  /*142b0*/  SHF.R.S32.HI R16, RZ, 0x1f, R16 ;  /* 0x0000001fff107819 */ /* 0x000fc40000011410 */
[-C--:B------:R-:W-:Y:S02]  /*142c0*/  @!P2 LEA.HI.X R9, R17, R4.reuse, R18, 0x2, P3 ;  /* 0x000000041109a211 */ /* 0x080fe400018f1412 */
[----:B------:R-:W-:Y:S02]  /*142d0*/  SHF.R.S32.HI R14, RZ, 0x1f, R252 ;  /* 0x0000001fff0e7819 */ /* 0x000fe400000114fc */
[----:B------:R-:W-:Y:S01]  /*142e0*/  @!P1 LEA.HI.X R7, R15, R4, R16, 0x2, P5 ;  /* 0x000000040f079211 */ /* 0x000fe200028f1410 */
[----:B------:R4:W-:Y:S04]  /*142f0*/  @!P2 ST.E.64 [R8.64], R72 ;  /* 0x000000480800a985 */ /* 0x0009e8000c101b06 */
[----:B------:R4:W-:Y:S01]  /*14300*/  @!P1 ST.E.64 [R6.64], R46 ;  /* 0x0000002e06009985 */ /* 0x0009e2000c101b06 */
[----:B--2---:R-:W-:-:S04]  /*14310*/  @!P0 LEA R2, P3, R252, R0, 0x2 ;  /* 0x00000000fc028211 */ /* 0x004fc800078610ff */
[----:B------:R-:W-:-:S05]  /*14320*/  @!P0 LEA.HI.X R3, R252, R4, R14, 0x2, P3 ;  /* 0x00000004fc038211 */ /* 0x000fca00018f140e */
[----:B------:R4:W-:Y:S04]  /*14330*/  @!P0 ST.E.64 [R2.64], R24 ;  /* 0x0000001802008985 */ /* 0x0009e8000c101b06 */
.L_x_794:
[----:B------:R-:W-:Y:S05]  /*14340*/  BSYNC B0 ;  /* 0x0000000000007941 */ /* 0x000fea0003800000 */
.L_x_793:
[----:B------:R-:W-:Y:S05]  /*14350*/  BRA.DIV ~URZ, `(.L_x_795) ;  /* 0x00004bc27f007947 */ /* 0x000fea000b800000 */
[----:B--2---:R2:W1:Y:S04]  /*14360*/  SHFL.IDX PT, R4, R5, 0x1, 0x1c1f ;  /* 0x003c1f0005047f89 */ /* 0x00446800000e0000 */
[----:B----4-:R2:W4:Y:S02]  /*14370*/  SHFL.IDX PT, R0, R12, 0x1, 0x1c1f ;  /* 0x003c1f000c007f89 */ /* 0x01052400000e0000 */
.L_x_874:
[----:B------:R-:W-:-:S13]  /*14380*/  ISETP.NE.AND P0, PT, R13, RZ, PT ;  /* 0x000000ff0d00720c */ /* 0x000fda0003f05270 */
[----:B------:R-:W-:Y:S05]  /*14390*/  @P0 BRA `(.L_x_790) ;  /* 0x0000129000000947 */ /* 0x000fea0003800000 */
[C---:B------:R-:W-:Y:S02]  /*143a0*/  IADD3 R14, R231.reuse, 0x8, RZ ;  /* 0x00000008e70e7810 */ /* 0x040fe40007ffe0ff */
[C---:B------:R-:W-:Y:S02]  /*143b0*/  ISETP.GE.AND P2, PT, R231.reuse, c[0x0][0x3c8], PT ;  /* 0x0000f200e7007a0c */ /* 0x040fe40003f46270 */
[----:B------:R-:W-:Y:S02]  /*143c0*/  ISETP.GE.AND P1, PT, R14, c[0x0][0x3c8], PT ;  /* 0x0000f2000e007a0c */ /* 0x000fe40003f26270 */
[C---:B------:R-:W-:Y:S02]  /*143d0*/  IADD3 R11, R231.reuse, 0x10, RZ ;  /* 0x00000010e70b7810 */ /* 0x040fe40007ffe0ff */
[----:B------:R-:W-:Y:S02]  /*143e0*/  IADD3 R15, R231, 0x20, RZ ;  /* 0x00000020e70f7810 */ /* 0x000fe40007ffe0ff */
[----:B------:R-:W-:-:S02]  /*143f0*/  ISETP.GE.AND P0, PT, R11, c[0x0][0x3c8], PT ;  /* 0x0000f2000b007a0c */ /* 0x000fc40003f06270 */
[----:B------:R-:W-:Y:S02]  /*14400*/  IADD3 R16, R231, 0x8, RZ ;  /* 0x00000008e7107810 */ /* 0x000fe40007ffe0ff */
[----:B------:R-:W-:Y:S01]  /*14410*/  ISETP.GE.AND P4, PT, R15, c[0x0][0x3c8], PT ;  /* 0x0000f2000f007a0c */ /* 0x000fe20003f86270 */
[----:B----4-:R-:W-:Y:S01]  /*14420*/  @!P2 IMAD.MOV.U32 R8, RZ, RZ, R0 ;  /* 0x000000ffff08a224 */ /* 0x010fe200078e0000 */
[----:B------:R-:W-:Y:S01]  /*14430*/  SHF.R.S32.HI R16, RZ, 0x1f, R16 ;  /* 0x0000001fff107819 */ /* 0x000fe20000011410 */
[----:B-1----:R-:W-:Y:S01]  /*14440*/  @!P2 IMAD.MOV.U32 R9, RZ, RZ, R4 ;  /* 0x000000ffff09a224 */ /* 0x002fe200078e0004 */
[C---:B------:R-:W-:Y:S02]  /*14450*/  @!P1 LEA R6, P3, R14.reuse, R0, 0x2 ;  /* 0x000000000e069211 */ /* 0x040fe400078610ff */
[C---:B--23--:R-:W-:Y:S01]  /*14460*/  IADD3 R12, R231.reuse, 0x10, RZ ;  /* 0x00000010e70c7810 */ /* 0x04cfe20007ffe0ff */
[----:B------:R-:W-:Y:S01]  /*14470*/  @!P2 IMAD.WIDE R8, R231, 0x4, R8 ;  /* 0x00000004e708a825 */ /* 0x000fe200078e0208 */
[----:B------:R-:W-:-:S02]  /*14480*/  @!P1 LEA.HI.X R7, R14, R4, R16, 0x2, P3 ;  /* 0x000000040e079211 */ /* 0x000fc400018f1410 */
[----:B------:R-:W-:Y:S02]  /*14490*/  IADD3 R5, R231, 0x18, RZ ;  /* 0x00000018e7057810 */ /* 0x000fe40007ffe0ff */
[----:B------:R-:W-:Y:S01]  /*144a0*/  @!P0 LEA R2, P6, R11, R0, 0x2 ;  /* 0x000000000b028211 */ /* 0x000fe200078c10ff */
[----:B------:R1:W-:Y:S01]  /*144b0*/  @!P2 ST.E.64 [R8.64], R80 ;  /* 0x000000500800a985 */ /* 0x0003e2000c101b06 */
[----:B------:R-:W-:Y:S02]  /*144c0*/  SHF.R.S32.HI R12, RZ, 0x1f, R12 ;  /* 0x0000001fff0c7819 */ /* 0x000fe4000001140c */
[----:B------:R-:W-:Y:S01]  /*144d0*/  ISETP.GE.AND P5, PT, R5, c[0x0][0x3c8], PT ;  /* 0x0000f20005007a0c */ /* 0x000fe20003fa6270 */
[----:B------:R2:W-:Y:S01]  /*144e0*/  @!P1 ST.E.64 [R6.64], R60 ;  /* 0x0000003c06009985 */ /* 0x0005e2000c101b06 */
[----:B------:R-:W-:Y:S02]  /*144f0*/  @!P0 LEA.HI.X R3, R11, R4, R12, 0x2, P6 ;  /* 0x000000040b038211 */ /* 0x000fe400030f140c */
[----:B------:R-:W-:-:S02]  /*14500*/  IADD3 R14, R231, 0x18, RZ ;  /* 0x00000018e70e7810 */ /* 0x000fc40007ffe0ff */
[C---:B------:R-:W-:Y:S01]  /*14510*/  IADD3 R10, R231.reuse, 0x28, RZ ;  /* 0x00000028e70a7810 */ /* 0x040fe20007ffe0ff */
[----:B------:R3:W-:Y:S01]  /*14520*/  @!P0 ST.E.64 [R2.64], R50 ;  /* 0x0000003202008985 */ /* 0x0007e2000c101b06 */
[C---:B------:R-:W-:Y:S02]  /*14530*/  IADD3 R12, R231.reuse, 0x38, RZ ;  /* 0x00000038e70c7810 */ /* 0x040fe40007ffe0ff */
[----:B------:R-:W-:Y:S02]  /*14540*/  SHF.R.S32.HI R14, RZ, 0x1f, R14 ;  /* 0x0000001fff0e7819 */ /* 0x000fe4000001140e */
[----:B------:R-:W-:Y:S02]  /*14550*/  IADD3 R16, R231, 0x20, RZ ;  /* 0x00000020e7107810 */ /* 0x000fe40007ffe0ff */
[----:B------:R-:W-:Y:S02]  /*14560*/  ISETP.GE.AND P3, PT, R10, c[0x0][0x3c8], PT ;  /* 0x0000f2000a007a0c */ /* 0x000fe40003f66270 */
[----:B------:R-:W-:-:S02]  /*14570*/  ISETP.GE.AND P1, PT, R12, c[0x0][0x3c8], PT ;  /* 0x0000f2000c007a0c */ /* 0x000fc40003f26270 */
[----:B------:R-:W-:Y:S02]  /*14580*/  SHF.R.S32.HI R16, RZ, 0x1f, R16 ;  /* 0x0000001fff107819 */ /* 0x000fe40000011410 */
[C---:B------:R-:W-:Y:S02]  /*14590*/  IADD3 R11, R231.reuse, 0x30, RZ ;  /* 0x00000030e70b7810 */ /* 0x040fe40007ffe0ff */
[----:B------:R-:W-:Y:S02]  /*145a0*/  IADD3 R13, R231, 0x38, RZ ;  /* 0x00000038e70d7810 */ /* 0x000fe40007ffe0ff */
[----:B------:R-:W-:Y:S02]  /*145b0*/  ISETP.GE.AND P2, PT, R11, c[0x0][0x3c8], PT ;  /* 0x0000f2000b007a0c */ /* 0x000fe40003f46270 */
[----:B-1----:R-:W-:Y:S02]  /*145c0*/  @!P5 LEA R8, P0, R5, R0, 0x2 ;  /* 0x000000000508d211 */ /* 0x002fe400078010ff */
[----:B------:R-:W-:-:S02]  /*145d0*/  SHF.R.S32.HI R13, RZ, 0x1f, R13 ;  /* 0x0000001fff0d7819 */ /* 0x000fc4000001140d */
[----:B--2---:R-:W-:Y:S02]  /*145e0*/  @!P4 LEA R6, P6, R15, R0, 0x2 ;  /* 0x000000000f06c211 */ /* 0x004fe400078c10ff */
[----:B------:R-:W-:Y:S02]  /*145f0*/  @!P5 LEA.HI.X R9, R5, R4, R14, 0x2, P0 ;  /* 0x000000040509d211 */ /* 0x000fe400000f140e */
[C---:B------:R-:W-:Y:S02]  /*14600*/  IADD3 R14, R231.reuse, 0x28, RZ ;  /* 0x00000028e70e7810 */ /* 0x040fe40007ffe0ff */
[----:B------:R-:W-:Y:S01]  /*14610*/  IADD3 R5, R231, 0x40, RZ ;  /* 0x00000040e7057810 */ /* 0x000fe20007ffe0ff */
[----:B------:R1:W-:Y:S01]  /*14620*/  @!P5 ST.E.64 [R8.64], R84 ;  /* 0x000000540800d985 */ /* 0x0003e2000c101b06 */
[----:B------:R-:W-:-:S05]  /*14630*/  SHF.R.S32.HI R14, RZ, 0x1f, R14 ;  /* 0x0000001fff0e7819 */ /* 0x000fca000001140e */
[----:B---3--:R-:W-:-:S04]  /*14640*/  P2R R2, PR, RZ, 0x40 ;  /* 0x00000040ff027803 */ /* 0x008fc80000000000 */
[----:B------:R-:W-:Y:S02]  /*14650*/  ISETP.NE.AND P0, PT, R2, RZ, PT ;  /* 0x000000ff0200720c */ /* 0x000fe40003f05270 */
[C---:B------:R-:W-:Y:S02]  /*14660*/  @!P3 LEA R2, P6, R10.reuse, R0, 0x2 ;  /* 0x000000000a02b211 */ /* 0x040fe400078c10ff */
[-C--:B------:R-:W-:Y:S02]  /*14670*/  @!P4 LEA.HI.X R7, R15, R4.reuse, R16, 0x2, P0 ;  /* 0x000000040f07c211 */ /* 0x080fe400000f1410 */
[----:B------:R-:W-:Y:S02]  /*14680*/  @!P3 LEA.HI.X R3, R10, R4, R14, 0x2, P6 ;  /* 0x000000040a03b211 */ /* 0x000fe400030f140e */
[----:B------:R-:W-:Y:S01]  /*14690*/  ISETP.GE.AND P0, PT, R5, c[0x0][0x3c8], PT ;  /* 0x0000f20005007a0c */ /* 0x000fe20003f06270 */
[----:B------:R2:W-:Y:S01]  /*146a0*/  @!P4 ST.E.64 [R6.64], R64 ;  /* 0x000000400600c985 */ /* 0x0005e2000c101b06 */
[----:B------:R-:W-:-:S02]  /*146b0*/  IADD3 R15, R231, 0x30, RZ ;  /* 0x00000030e70f7810 */ /* 0x000fc40007ffe0ff */
[C---:B------:R-:W-:Y:S01]  /*146c0*/  IADD3 R14, R231.reuse, 0x48, RZ ;  /* 0x00000048e70e7810 */ /* 0x040fe20007ffe0ff */
[----:B------:R3:W-:Y:S01]  /*146d0*/  @!P3 ST.E.64 [R2.64], R52 ;  /* 0x000000340200b985 */ /* 0x0007e2000c101b06 */
[----:B------:R-:W-:Y:S02]  /*146e0*/  SHF.R.S32.HI R15, RZ, 0x1f, R15 ;  /* 0x0000001fff0f7819 */ /* 0x000fe4000001140f */
[----:B------:R-:W-:Y:S02]  /*146f0*/  ISETP.GE.AND P5, PT, R14, c[0x0][0x3c8], PT ;  /* 0x0000f2000e007a0c */ /* 0x000fe40003fa6270 */
[----:B------:R-:W-:Y:S02]  /*14700*/  IADD3 R10, R231, 0x50, RZ ;  /* 0x00000050e70a7810 */ /* 0x000fe40007ffe0ff */
[----:B-1----:R-:W-:Y:S02]  /*14710*/  @!P2 LEA R8, P3, R11, R0, 0x2 ;  /* 0x000000000b08a211 */ /* 0x002fe400078610ff */
[----:B------:R-:W-:-:S02]  /*14720*/  IADD3 R16, R231, 0x48, RZ ;  /* 0x00000048e7107810 */ /* 0x000fc40007ffe0ff */
[----:B------:R-:W-:Y:S02]  /*14730*/  @!P2 LEA.HI.X R9, R11, R4, R15, 0x2, P3 ;  /* 0x000000040b09a211 */ /* 0x000fe400018f140f */
[C---:B------:R-:W-:Y:S02]  /*14740*/  IADD3 R11, R231.reuse, 0x40, RZ ;  /* 0x00000040e70b7810 */ /* 0x040fe40007ffe0ff */
[----:B------:R-:W-:Y:S01]  /*14750*/  SHF.R.S32.HI R16, RZ, 0x1f, R16 ;  /* 0x0000001fff107819 */ /* 0x000fe20000011410 */
[----:B------:R-:W-:Y:S01]  /*14760*/  @!P2 ST.E.64 [R8.64], R82 ;  /* 0x000000520800a985 */ /* 0x000fe2000c101b06 */
[----:B------:R-:W-:Y:S02]  /*14770*/  SHF.R.S32.HI R11, RZ, 0x1f, R11 ;  /* 0x0000001fff0b7819 */ /* 0x000fe4000001140b */
[----:B------:R-:W-:-:S04]  /*14780*/  IADD3 R15, R231, 0x60, RZ ;  /* 0x00000060e70f7810 */ /* 0x000fc80007ffe0ff */
[----:B------:R-:W-:Y:S02]  /*14790*/  ISETP.GE.AND P2, PT, R15, c[0x0][0x3c8], PT ;  /* 0x0000f2000f007a0c */ /* 0x000fe40003f46270 */
[-C--:B--2---:R-:W-:Y:S02]  /*147a0*/  @!P1 LEA R6, P4, R12, R0.reuse, 0x2 ;  /* 0x000000000c069211 */ /* 0x084fe400078810ff */
[----:B---3--:R-:W-:-:S11]  /*147b0*/  @!P0 LEA R2, P6, R5, R0, 0x2 ;  /* 0x0000000005028211 */ /* 0x008fd600078c10ff */
[----:B------:R-:W-:Y:S02]  /*147c0*/  P2R R3, PR, RZ, 0x10 ;  /* 0x00000010ff037803 */ /* 0x000fe40000000000 */
[----:B------:R-:W-:Y:S02]  /*147d0*/  ISETP.GE.AND P4, PT, R10, c[0x0][0x3c8], PT ;  /* 0x0000f2000a007a0c */ /* 0x000fe40003f86270 */
[----:B------:R-:W-:Y:S02]  /*147e0*/  ISETP.NE.AND P3, PT, R3, RZ, PT ;  /* 0x000000ff0300720c */ /* 0x000fe40003f65270 */
[-C--:B------:R-:W-:Y:S02]  /*147f0*/  @!P0 LEA.HI.X R3, R5, R4.reuse, R11, 0x2, P6 ;  /* 0x0000000405038211 */ /* 0x080fe400030f140b */
[----:B------:R-:W-:Y:S02]  /*14800*/  @!P1 LEA.HI.X R7, R12, R4, R13, 0x2, P3 ;  /* 0x000000040c079211 */ /* 0x000fe400018f140d */
[----:B------:R-:W-:-:S02]  /*14810*/  IADD3 R12, R231, 0x58, RZ ;  /* 0x00000058e70c7810 */ /* 0x000fc40007ffe0ff */
[C---:B------:R-:W-:Y:S01]  /*14820*/  IADD3 R11, R231.reuse, 0x50, RZ ;  /* 0x00000050e70b7810 */ /* 0x040fe20007ffe0ff */
[----:B------:R1:W-:Y:S01]  /*14830*/  @!P1 ST.E.64 [R6.64], R78 ;  /* 0x0000004e06009985 */ /* 0x0003e2000c101b06 */
[----:B------:R-:W-:Y:S02]  /*14840*/  ISETP.GE.AND P3, PT, R12, c[0x0][0x3c8], PT ;  /* 0x0000f2000c007a0c */ /* 0x000fe40003f66270 */
[----:B------:R-:W-:Y:S01]  /*14850*/  SHF.R.S32.HI R11, RZ, 0x1f, R11 ;  /* 0x0000001fff0b7819 */ /* 0x000fe2000001140b */
[----:B------:R2:W-:Y:S01]  /*14860*/  @!P0 ST.E.64 [R2.64], R56 ;  /* 0x0000003802008985 */ /* 0x0005e2000c101b06 */
[C---:B------:R-:W-:Y:S02]  /*14870*/  IADD3 R13, R231.reuse, 0x68, RZ ;  /* 0x00000068e70d7810 */ /* 0x040fe40007ffe0ff */
[----:B------:R-:W-:Y:S02]  /*14880*/  IADD3 R5, R231, 0x70, RZ ;  /* 0x00000070e7057810 */ /* 0x000fe40007ffe0ff */
[----:B------:R-:W-:-:S02]  /*14890*/  ISETP.GE.AND P1, PT, R13, c[0x0][0x3c8], PT ;  /* 0x0000f2000d007a0c */ /* 0x000fc40003f26270 */
[----:B-1----:R-:W-:-:S04]  /*148a0*/  @!P5 LEA R6, P0, R14, R0, 0x2 ;  /* 0x000000000e06d211 */ /* 0x002fc800078010ff */
[----:B------:R-:W-:Y:S02]  /*148b0*/  @!P5 LEA.HI.X R7, R14, R4, R16, 0x2, P0 ;  /* 0x000000040e07d211 */ /* 0x000fe400000f1410 */
[C---:B--2---:R-:W-:Y:S02]  /*148c0*/  @!P4 LEA R2, P6, R10.reuse, R0, 0x2 ;  /* 0x000000000a02c211 */ /* 0x044fe400078c10ff */
[----:B------:R-:W-:Y:S01]  /*148d0*/  IADD3 R14, R231, 0x58, RZ ;  /* 0x00000058e70e7810 */ /* 0x000fe20007ffe0ff */
[----:B------:R-:W-:Y:S01]  /*148e0*/  @!P5 ST.E.64 [R6.64], R70 ;  /* 0x000000460600d985 */ /* 0x000fe2000c101b06 */
[----:B------:R-:W-:Y:S02]  /*148f0*/  @!P4 LEA.HI.X R3, R10, R4, R11, 0x2, P6 ;  /* 0x000000040a03c211 */ /* 0x000fe400030f140b */
[----:B------:R-:W-:Y:S02]  /*14900*/  @!P3 LEA R10, P5, R12, R0, 0x2 ;  /* 0x000000000c0ab211 */ /* 0x000fe400078a10ff */
[----:B------:R-:W-:Y:S01]  /*14910*/  ISETP.GE.AND P0, PT, R5, c[0x0][0x3c8], PT ;  /* 0x0000f20005007a0c */ /* 0x000fe20003f06270 */
[----:B------:R1:W-:Y:S01]  /*14920*/  @!P4 ST.E.64 [R2.64], R74 ;  /* 0x0000004a0200c985 */ /* 0x0003e2000c101b06 */
[----:B------:R-:W-:-:S02]  /*14930*/  SHF.R.S32.HI R14, RZ, 0x1f, R14 ;  /* 0x0000001fff0e7819 */ /* 0x000fc4000001140e */
[----:B------:R-:W-:Y:S02]  /*14940*/  IADD3 R16, R231, 0x60, RZ ;  /* 0x00000060e7107810 */ /* 0x000fe40007ffe0ff */
[----:B------:R-:W-:Y:S02]  /*14950*/  @!P2 LEA R8, P6, R15, R0, 0x2 ;  /* 0x000000000f08a211 */ /* 0x000fe400078c10ff */
[----:B------:R-:W-:-:S04]  /*14960*/  SHF.R.S32.HI R16, RZ, 0x1f, R16 ;  /* 0x0000001fff107819 */ /* 0x000fc80000011410 */
[----:B------:R-:W-:Y:S02]  /*14970*/  @!P2 LEA.HI.X R9, R15, R4, R16, 0x2, P6 ;  /* 0x000000040f09a211 */ /* 0x000fe400030f1410 */
[----:B-1----:R-:W-:Y:S02]  /*14980*/  P2R R2, PR, RZ, 0x20 ;  /* 0x00000020ff027803 */ /* 0x002fe40000000000 */
[----:B------:R-:W-:Y:S02]  /*14990*/  @!P1 LEA R6, P5, R13, R0, 0x2 ;  /* 0x000000000d069211 */ /* 0x000fe400078a10ff */
[----:B------:R-:W-:-:S04]  /*149a0*/  ISETP.NE.AND P4, PT, R2, RZ, PT ;  /* 0x000000ff0200720c */ /* 0x000fc80003f85270 */
[----:B------:R-:W-:Y:S02]  /*149b0*/  @!P3 LEA.HI.X R11, R12, R4, R14, 0x2, P4 ;  /* 0x000000040c0bb211 */ /* 0x000fe400020f140e */
[C---:B------:R-:W-:Y:S02]  /*149c0*/  IADD3 R14, R231.reuse, 0x68, RZ ;  /* 0x00000068e70e7810 */ /* 0x040fe40007ffe0ff */
[----:B------:R-:W-:Y:S01]  /*149d0*/  IADD3 R12, R231, 0x70, RZ ;  /* 0x00000070e70c7810 */ /* 0x000fe20007ffe0ff */
[----:B------:R1:W-:Y:S01]  /*149e0*/  @!P3 ST.E.64 [R10.64], R88 ;  /* 0x000000580a00b985 */ /* 0x0003e2000c101b06 */
[----:B------:R-:W-:Y:S02]  /*149f0*/  SHF.R.S32.HI R14, RZ, 0x1f, R14 ;  /* 0x0000001fff0e7819 */ /* 0x000fe4000001140e */
[----:B------:R-:W-:Y:S01]  /*14a00*/  SHF.R.S32.HI R12, RZ, 0x1f, R12 ;  /* 0x0000001fff0c7819 */ /* 0x000fe2000001140c */
[----:B------:R1:W-:Y:S01]  /*14a10*/  @!P2 ST.E.64 [R8.64], R86 ;  /* 0x000000560800a985 */ /* 0x0003e2000c101b06 */
[----:B------:R-:W-:-:S02]  /*14a20*/  @!P0 LEA R2, P4, R5, R0, 0x2 ;  /* 0x0000000005028211 */ /* 0x000fc400078810ff */
[-C--:B------:R-:W-:Y:S02]  /*14a30*/  @!P1 LEA.HI.X R7, R13, R4.reuse, R14, 0x2, P5 ;  /* 0x000000040d079211 */ /* 0x080fe400028f140e */
[----:B------:R-:W-:-:S03]  /*14a40*/  @!P0 LEA.HI.X R3, R5, R4, R12, 0x2, P4 ;  /* 0x0000000405038211 */ /* 0x000fc600020f140c */
[----:B------:R1:W-:Y:S04]  /*14a50*/  @!P1 ST.E.64 [R6.64], R58 ;  /* 0x0000003a06009985 */ /* 0x0003e8000c101b06 */
[----:B------:R1:W-:Y:S01]  /*14a60*/  @!P0 ST.E.64 [R2.64], R54 ;  /* 0x0000003602008985 */ /* 0x0003e2000c101b06 */
[----:B------:R-:W-:-:S13]  /*14a70*/  ISETP.GE.AND P0, PT, R252, c[0x0][0x3c8], PT ;  /* 0x0000f200fc007a0c */ /* 0x000fda0003f06270 */
[----:B------:R-:W-:Y:S05]  /*14a80*/  @P0 BRA `(.L_x_790) ;  /* 0x00000ba000000947 */ /* 0x000fea0003800000 */
[----:B------:R-:W-:Y:S02]  /*14a90*/  SHF.R.S32.HI R5, RZ, 0x1f, R252 ;  /* 0x0000001fff057819 */ /* 0x000fe400000114fc */
[----:B-1----:R-:W-:-:S04]  /*14aa0*/  LEA R2, P0, R252, R0, 0x2 ;  /* 0x00000000fc027211 */ /* 0x002fc800078010ff */
[----:B------:R-:W-:-:S05]  /*14ab0*/  LEA.HI.X R3, R252, R4, R5, 0x2, P0 ;  /* 0x00000004fc037211 */ /* 0x000fca00000f1405 */
[----:B------:R1:W-:Y:S01]  /*14ac0*/  ST.E.64 [R2.64], R48 ;  /* 0x0000003002007985 */ /* 0x0003e2000c101b06 */
[----:B------:R-:W-:Y:S05]  /*14ad0*/  BRA `(.L_x_790) ;  /* 0x00000b5000007947 */ /* 0x000fea0003800000 */
.L_x_775:
[----:B------:R-:W-:Y:S01]  /*14ae0*/  ISETP.NE.U32.AND P0, PT, RZ, c[0x0][0x508], PT ;  /* 0x00014200ff007a0c */ /* 0x000fe20003f05070 */
[----:B------:R-:W-:Y:S01]  /*14af0*/  IMAD.MOV.U32 R4, RZ, RZ, 0x4 ;  /* 0x00000004ff047424 */ /* 0x000fe200078e00ff */
[----:B------:R-:W-:Y:S01]  /*14b00*/  ISETP.NE.U32.AND P2, PT, RZ, c[0x0][0x500], PT ;  /* 0x00014000ff007a0c */ /* 0x000fe20003f45070 */
[----:B------:R-:W-:Y:S01]  /*14b10*/  IMAD.MOV.U32 R20, RZ, RZ, c[0x0][0x388] ;  /* 0x0000e200ff147624 */ /* 0x000fe200078e00ff */
[----:B------:R-:W-:Y:S01]  /*14b20*/  ISETP.NE.AND.EX P0, PT, RZ, c[0x0][0x50c], PT, P0 ;  /* 0x00014300ff007a0c */ /* 0x000fe20003f05300 */
[----:B--2---:R-:W-:Y:S01]  /*14b30*/  IMAD.MOV.U32 R6, RZ, RZ, RZ ;  /* 0x000000ffff067224 */ /* 0x004fe200078e00ff */
[----:B------:R-:W-:Y:S01]  /*14b40*/  ISETP.NE.AND.EX P2, PT, RZ, c[0x0][0x504], PT, P2 ;  /* 0x00014100ff007a0c */ /* 0x000fe20003f45320 */
[----:B------:R-:W-:-:S10]  /*14b50*/  IMAD.WIDE R2, R251, R4, c[0x0][0x500] ;  /* 0x00014000fb027625 */ /* 0x000fd400078e0204 */
[----:B------:R-:W-:Y:S02]  /*14b60*/  @P0 IMAD.WIDE R4, R251, R4, c[0x0][0x508] ;  /* 0x00014200fb040625 */ /* 0x000fe400078e0204 */
[----:B------:R2:W5:Y:S04]  /*14b70*/  @P2 LDG.E R6, [R2.64] ;  /* 0x0000000602062981 */ /* 0x000568000c1e1900 */
[----:B------:R2:W5:Y:S01]  /*14b80*/  @P0 LDG.E R20, [R4.64] ;  /* 0x0000000604140981 */ /* 0x000562000c1e1900 */
[----:B------:R-:W-:-:S04]  /*14b90*/  ISETP.NE.AND P1, PT, R246, RZ, PT ;  /* 0x000000fff600720c */ /* 0x000fc80003f25270 */
[----:B------:R-:W-:Y:S01]  /*14ba0*/  SEL R19, R246, c[0x0][0x3d4], P1 ;  /* 0x0000f500f6137a07 */ /* 0x000fe20000800000 */
[----:B------:R-:W-:Y:S05]  /*14bb0*/  @P0 BRA `(.L_x_796) ;  /* 0x0000004000000947 */ /* 0x000fea0003800000 */
[----:B------:R-:W-:Y:S05]  /*14bc0*/  @!P2 BRA `(.L_x_796) ;  /* 0x000000300000a947 */ /* 0x000fea0003800000 */
[----:B------:R3:W4:Y:S04]  /*14bd0*/  LDG.E R0, [R2.64] ;  /* 0x0000000602007981 */ /* 0x000728000c1e1900 */
[----:B--23--:R-:W4:Y:S02]  /*14be0*/  LDG.E R2, [R2.64+0x4] ;  /* 0x0000040602027981 */ /* 0x00cf24000c1e1900 */
[----:B----45:R-:W-:Y:S02]  /*14bf0*/  IADD3 R20, -R0, R2, RZ ;  /* 0x0000000200147210 */ /* 0x030fe40007ffe1ff */
.L_x_796:
[----:B--2---:R-:W2:Y:S01]  /*14c00*/  S2R R2, SR_TID.X ;  /* 0x0000000000027919 */ /* 0x004ea20000002100 */
[----:B------:R-:W-:Y:S01]  /*14c10*/  SHF.R.S32.HI R0, RZ, 0x1f, R251 ;  /* 0x0000001fff007819 */ /* 0x000fe200000114fb */
[----:B------:R-:W-:Y:S01]  /*14c20*/  BSSY B0, `(.L_x_797) ;  /* 0x0000036000007945 */ /* 0x000fe20003800000 */
[----:B------:R-:W-:-:S02]  /*14c30*/  LOP3.LUT R15, R250, 0xffff, RZ, 0xc0, !PT ;  /* 0x0000fffffa0f7812 */ /* 0x000fc400078ec0ff */
[----:B-----5:R-:W-:Y:S02]  /*14c40*/  SHF.R.S32.HI R18, RZ, 0x1f, R6 ;  /* 0x0000001fff127819 */ /* 0x020fe40000011406 */
[----:B------:R-:W-:Y:S02]  /*14c50*/  SEL R16, R251, RZ, !P2 ;  /* 0x000000fffb107207 */ /* 0x000fe40005000000 */
[----:B------:R-:W-:Y:S02]  /*14c60*/  SEL R21, R0, RZ, !P2 ;  /* 0x000000ff00157207 */ /* 0x000fe40005000000 */
[----:B--2---:R-:W-:-:S13]  /*14c70*/  ISETP.GT.AND P0, PT, R2, 0x7f, PT ;  /* 0x0000007f0200780c */ /* 0x004fda0003f04270 */
[----:B------:R-:W-:Y:S05]  /*14c80*/  @P0 BRA `(.L_x_798) ;  /* 0x000002f000000947 */ /* 0x000fea0003800000 */
[----:B------:R-:W-:Y:S01]  /*14c90*/  IMAD R0, R20, c[0x0][0x4e8], RZ ;  /* 0x00013a0014007a24 */ /* 0x000fe200078e02ff */
[----:B------:R-:W-:-:S04]  /*14ca0*/  IADD3 R14, R243, R2, RZ ;  /* 0x00000002f30e7210 */ /* 0x000fc80007ffe0ff */
[----:B------:R-:W-:-:S13]  /*14cb0*/  ISETP.GE.AND P0, PT, R14, R0, PT ;  /* 0x000000000e00720c */ /* 0x000fda0003f06270 */
[----:B------:R-:W-:Y:S05]  /*14cc0*/  @P0 BRA `(.L_x_798) ;  /* 0x000002b000000947 */ /* 0x000fea0003800000 */
[----:B------:R-:W-:Y:S01]  /*14cd0*/  IMAD.MOV.U32 R0, RZ, RZ, 0x368 ;  /* 0x00000368ff007424 */ /* 0x000fe200078e00ff */
[----:B------:R-:W-:-:S04]  /*14ce0*/  ISETP.GT.AND P2, PT, R19, 0x1, PT ;  /* 0x000000011300780c */ /* 0x000fc80003f44270 */
[----:B------:R-:W-:-:S04]  /*14cf0*/  SEL R0, R0, 0x328, P2 ;  /* 0x0000032800007807 */ /* 0x000fc80001000000 */
[----:B------:R2:W3:Y:S08]  /*14d00*/  LDC.64 R8, c[0x0][R0+0x170] ;  /* 0x00005c0000087b82 */ /* 0x0004f00000000a00 */
[----:B------:R2:W4:Y:S08]  /*14d10*/  LDC.64 R4, c[0x0][R0+0x168] ;  /* 0x00005a0000047b82 */ /* 0x0005300000000a00 */
[----:B------:R2:W5:Y:S08]  /*14d20*/  LDC.64 R12, c[0x0][R0+0x178] ;  /* 0x00005e00000c7b82 */ /* 0x0005700000000a00 */
[----:B------:R2:W1:Y:S02]  /*14d30*/  LDC.64 R10, c[0x0][R0+0x160] ;  /* 0x00005800000a7b82 */ /* 0x0004640000000a00 */
[----:B--2---:R-:W-:-:S02]  /*14d40*/  IMAD.MOV.U32 R0, RZ, RZ, c[0x0][0x4e8] ;  /* 0x00013a00ff007624 */ /* 0x004fc400078e00ff */
[-C--:B---3--:R-:W-:Y:S02]  /*14d50*/  IMAD R7, R9, R16.reuse, RZ ;  /* 0x0000001009077224 */ /* 0x088fe400078e02ff */
[----:B------:R-:W-:Y:S01]  /*14d60*/  IMAD.WIDE.U32 R2, R8, R16, RZ ;  /* 0x0000001008027225 */ /* 0x000fe200078e00ff */
[----:B------:R-:W-:Y:S02]  /*14d70*/  ISETP.NE.AND P0, PT, R0, 0x1, PT ;  /* 0x000000010000780c */ /* 0x000fe40003f05270 */
[----:B------:R-:W-:Y:S01]  /*14d80*/  MOV R0, R14 ;  /* 0x0000000e00007202 */ /* 0x000fe20000000f00 */
[----:B------:R-:W-:Y:S01]  /*14d90*/  IMAD R8, R8, R21, R7 ;  /* 0x0000001508087224 */ /* 0x000fe200078e0207 */
[----:B------:R-:W-:Y:S01]  /*14da0*/  SEL R7, R247, RZ, P2 ;  /* 0x000000fff7077207 */ /* 0x000fe20001000000 */
[-C--:B----4-:R-:W-:Y:S02]  /*14db0*/  IMAD R9, R5, R15.reuse, RZ ;  /* 0x0000000f05097224 */ /* 0x090fe400078e02ff */
[----:B------:R-:W-:Y:S01]  /*14dc0*/  IMAD.WIDE.U32 R4, R4, R15, RZ ;  /* 0x0000000f04047225 */ /* 0x000fe200078e00ff */
[----:B------:R-:W-:-:S03]  /*14dd0*/  IADD3 R3, R3, R8, RZ ;  /* 0x0000000803037210 */ /* 0x000fc60007ffe0ff */
[----:B------:R-:W-:Y:S02]  /*14de0*/  IMAD.IADD R9, R5, 0x1, R9 ;  /* 0x0000000105097824 */ /* 0x000fe400078e0209 */
[----:B------:R-:W-:-:S04]  /*14df0*/  @P0 IMAD.HI.U32 R17, R14, c[0x0][0x4ec], RZ ;  /* 0x00013b000e110a27 */ /* 0x000fc800078e00ff */
[-C--:B-----5:R-:W-:Y:S01]  /*14e00*/  IMAD R8, R13, R7.reuse, RZ ;  /* 0x000000070d087224 */ /* 0x0a0fe200078e02ff */
[----:B------:R-:W-:Y:S02]  /*14e10*/  @P0 SHF.R.U32.HI R0, RZ, c[0x0][0x4f0], R17 ;  /* 0x00013c00ff000a19 */ /* 0x000fe40000011611 */
[----:B------:R-:W-:Y:S01]  /*14e20*/  IADD3 R17, P1, P0, R2, R4, R6 ;  /* 0x0000000402117210 */ /* 0x000fe2000783e006 */
[----:B------:R-:W-:-:S03]  /*14e30*/  IMAD.WIDE.U32 R4, R12, R7, RZ ;  /* 0x000000070c047225 */ /* 0x000fc600078e00ff */
[----:B------:R-:W-:Y:S01]  /*14e40*/  IADD3.X R9, R3, R9, R18, P1, P0 ;  /* 0x0000000903097210 */ /* 0x000fe20000fe0412 */
[----:B------:R-:W-:Y:S01]  /*14e50*/  IMAD.MOV R2, RZ, RZ, -R0 ;  /* 0x000000ffff027224 */ /* 0x000fe200078e0a00 */
[----:B------:R-:W-:Y:S01]  /*14e60*/  IADD3 R5, R5, R8, RZ ;  /* 0x0000000805057210 */ /* 0x000fe20007ffe0ff */
[----:B------:R-:W-:Y:S01]  /*14e70*/  IMAD.MOV.U32 R8, RZ, RZ, c[0x0][0x4a8] ;  /* 0x00012a00ff087624 */ /* 0x000fe200078e00ff */
[----:B------:R-:W-:Y:S01]  /*14e80*/  IADD3 R4, P1, P0, R0, R17, R4 ;  /* 0x0000001100047210 */ /* 0x000fe2000783e004 */
[----:B------:R-:W-:Y:S01]  /*14e90*/  IMAD R2, R2, c[0x0][0x4e8], R14 ;  /* 0x00013a0002027a24 */ /* 0x000fe200078e020e */
[----:B------:R-:W-:-:S03]  /*14ea0*/  SHF.R.S32.HI R3, RZ, 0x1f, R0 ;  /* 0x0000001fff037819 */ /* 0x000fc60000011400 */
[----:B-1----:R-:W-:Y:S01]  /*14eb0*/  IMAD R0, R11, R2, RZ ;  /* 0x000000020b007224 */ /* 0x002fe200078e02ff */
[----:B------:R-:W-:Y:S02]  /*14ec0*/  SHF.R.S32.HI R7, RZ, 0x1f, R2 ;  /* 0x0000001fff077819 */ /* 0x000fe40000011402 */
        /* <DEDUP_REMOVED lines=11> */
.L_x_798:
[----:B------:R-:W-:Y:S05]  /*14f80*/  BSYNC B0 ;  /* 0x0000000000007941 */ /* 0x000fea0003800000 */
.L_x_797:
        /* <DEDUP_REMOVED lines=8> */
[----:B------:R-:W-:-:S03]  /*15010*/  IADD3 R4, R4, R243, RZ ;  /* 0x000000f304047210 */ /* 0x000fc60007ffe0ff */
        /* <DEDUP_REMOVED lines=26> */
.L_x_875:
[----:B------:R-:W-:Y:S05]  /*151c0*/  BRA.DIV ~URZ, `(.L_x_800) ;  /* 0x00003e927f007947 */ /* 0x000fea000b800000 */
[----:B------:R3:W4:Y:S02]  /*151d0*/  SHFL.IDX PT, R0, R10, RZ, 0x181f ;  /* 0x00181fff0a007589 */ /* 0x00072400000e0000 */
.L_x_876:
[----:B------:R-:W-:Y:S01]  /*151e0*/  IMAD R8, R20, c[0x0][0x4e8], RZ ;  /* 0x00013a0014087a24 */ /* 0x000fe200078e02ff */
        /* <DEDUP_REMOVED lines=10> */
[-C--:B--2---:R-:W-:Y:S02]  /*15290*/  @!P1 LEA.HI.X R5, R208, R9.reuse, R12, 0x1, P3 ;  /* 0x00000009d0059211 */ /* 0x084fe400018f0c0c */
[----:B------:R-:W-:-:S03]  /*152a0*/  @!P0 LEA.HI.X R3, R216, R9, R11, 0x1, P2 ;  /* 0x00000009d8038211 */ /* 0x000fc600010f0c0b */
[----:B------:R2:W-:Y:S04]  /*152b0*/  @!P1 ST.E.128 [R4.64], RZ ;  /* 0x000000ff04009985 */ /* 0x0005e8000c101d06 */
[----:B------:R2:W-:Y:S02]  /*152c0*/  @!P0 ST.E.128 [R2.64], RZ ;  /* 0x000000ff02008985 */ /* 0x0005e4000c101d06 */
.L_x_802:
[----:B------:R-:W-:Y:S05]  /*152d0*/  BSYNC B0 ;  /* 0x0000000000007941 */ /* 0x000fea0003800000 */
.L_x_801:
[----:B------:R-:W-:Y:S05]  /*152e0*/  BRA.DIV ~URZ, `(.L_x_803) ;  /* 0x00003de27f007947 */ /* 0x000fea000b800000 */
[----:B--2---:R2:W1:Y:S04]  /*152f0*/  SHFL.IDX PT, R9, R7, 0x1, 0x181f ;  /* 0x00381f0007097f89 */ /* 0x00446800000e0000 */
[----:B----4-:R2:W4:Y:S02]  /*15300*/  SHFL.IDX PT, R0, R10, 0x1, 0x181f ;  /* 0x00381f000a007f89 */ /* 0x01052400000e0000 */
.L_x_877:
        /* <DEDUP_REMOVED lines=10> */
[-C--:B-1----:R-:W-:Y:S02]  /*153b0*/  @!P1 LEA.HI.X R5, R208, R9.reuse, R12, 0x1, P3 ;  /* 0x00000009d0059211 */ /* 0x082fe400018f0c0c */
[----:B------:R-:W-:-:S03]  /*153c0*/  @!P0 LEA.HI.X R3, R216, R9, R11, 0x1, P2 ;  /* 0x00000009d8038211 */ /* 0x000fc600010f0c0b */
[----:B------:R1:W-:Y:S04]  /*153d0*/  @!P1 ST.E.128 [R4.64], RZ ;  /* 0x000000ff04009985 */ /* 0x0003e8000c101d06 */
[----:B------:R1:W-:Y:S02]  /*153e0*/  @!P0 ST.E.128 [R2.64], RZ ;  /* 0x000000ff02008985 */ /* 0x0003e4000c101d06 */
.L_x_805:
[----:B------:R-:W-:Y:S05]  /*153f0*/  BSYNC B0 ;  /* 0x0000000000007941 */ /* 0x000fea0003800000 */
.L_x_804:
[----:B------:R-:W-:Y:S05]  /*15400*/  BRA.DIV ~URZ, `(.L_x_806) ;  /* 0x00003d927f007947 */ /* 0x000fea000b800000 */
[----:B-1----:R1:W2:Y:S02]  /*15410*/  SHFL.IDX PT, R9, R7, 0x2, 0x181f ;  /* 0x00581f0007097f89 */ /* 0x0022a400000e0000 */
.L_x_878:
[----:B------:R-:W-:Y:S05]  /*15420*/  BRA.DIV ~URZ, `(.L_x_807) ;  /* 0x00003de27f007947 */ /* 0x000fea000b800000 */
[----:B----4-:R4:W1:Y:S02]  /*15430*/  SHFL.IDX PT, R0, R10, 0x2, 0x181f ;  /* 0x00581f000a007f89 */ /* 0x01086400000e0000 */
.L_x_879:
        /* <DEDUP_REMOVED lines=8> */
[-C--:B-1----:R-:W-:Y:S02]  /*154c0*/  @!P1 LEA R4, P3, R208, R0.reuse, 0x1 ;  /* 0x00000000d0049211 */ /* 0x082fe400078608ff */
[----:B------:R-:W-:Y:S02]  /*154d0*/  @!P0 LEA R2, P2, R216, R0, 0x1 ;  /* 0x00000000d8028211 */ /* 0x000fe400078408ff */
[-C--:B--2---:R-:W-:Y:S02]  /*154e0*/  @!P1 LEA.HI.X R5, R208, R9.reuse, R12, 0x1, P3 ;  /* 0x00000009d0059211 */ /* 0x084fe400018f0c0c */
[----:B------:R-:W-:-:S03]  /*154f0*/  @!P0 LEA.HI.X R3, R216, R9, R11, 0x1, P2 ;  /* 0x00000009d8038211 */ /* 0x000fc600010f0c0b */
[----:B------:R1:W-:Y:S04]  /*15500*/  @!P1 ST.E.128 [R4.64], RZ ;  /* 0x000000ff04009985 */ /* 0x0003e8000c101d06 */
[----:B------:R1:W-:Y:S02]  /*15510*/  @!P0 ST.E.128 [R2.64], RZ ;  /* 0x000000ff02008985 */ /* 0x0003e4000c101d06 */
.L_x_809:
[----:B------:R-:W-:Y:S05]  /*15520*/  BSYNC B0 ;  /* 0x0000000000007941 */ /* 0x000fea0003800000 */
.L_x_808:
[----:B------:R-:W-:Y:S05]  /*15530*/  BRA.DIV ~URZ, `(.L_x_810) ;  /* 0x00003d427f007947 */ /* 0x000fea000b800000 */
[----:B-12---:R-:W1:Y:S04]  /*15540*/  SHFL.IDX PT, R7, R7, 0x3, 0x181f ;  /* 0x00781f0007077f89 */ /* 0x006e6800000e0000 */
[----:B------:R2:W3:Y:S02]  /*15550*/  SHFL.IDX PT, R0, R10, 0x3, 0x181f ;  /* 0x00781f000a007f89 */ /* 0x0004e400000e0000 */
.L_x_880:
[----:B------:R-:W-:-:S04]  /*15560*/  IADD3 R6, R6, 0x60, RZ ;  /* 0x0000006006067810 */ /* 0x000fc80007ffe0ff */
[----:B------:R-:W-:-:S13]  /*15570*/  ISETP.GE.AND P0, PT, R6, R8, PT ;  /* 0x000000080600720c */ /* 0x000fda0003f06270 */
[----:B------:R-:W-:Y:S05]  /*15580*/  @P0 BRA `(.L_x_790) ;  /* 0x000000a000000947 */ /* 0x000fea0003800000 */
[----:B------:R-:W-:Y:S02]  /*15590*/  ISETP.GE.AND P1, PT, R208, c[0x0][0x3c8], PT ;  /* 0x0000f200d0007a0c */ /* 0x000fe40003f26270 */
[----:B------:R-:W-:Y:S02]  /*155a0*/  ISETP.GE.AND P0, PT, R216, c[0x0][0x3c8], PT ;  /* 0x0000f200d8007a0c */ /* 0x000fe40003f06270 */
[----:B--234-:R-:W-:Y:S02]  /*155b0*/  SHF.R.S32.HI R10, RZ, 0x1f, R208 ;  /* 0x0000001fff0a7819 */ /* 0x01cfe400000114d0 */
[----:B------:R-:W-:-:S07]  /*155c0*/  SHF.R.S32.HI R9, RZ, 0x1f, R216 ;  /* 0x0000001fff097819 */ /* 0x000fce00000114d8 */
[-C--:B------:R-:W-:Y:S02]  /*155d0*/  @!P1 LEA R4, P3, R208, R0.reuse, 0x1 ;  /* 0x00000000d0049211 */ /* 0x080fe400078608ff */
[----:B------:R-:W-:Y:S02]  /*155e0*/  @!P0 LEA R2, P2, R216, R0, 0x1 ;  /* 0x00000000d8028211 */ /* 0x000fe400078408ff */
[-C--:B-1----:R-:W-:Y:S02]  /*155f0*/  @!P1 LEA.HI.X R5, R208, R7.reuse, R10, 0x1, P3 ;  /* 0x00000007d0059211 */ /* 0x082fe400018f0c0a */
[----:B------:R-:W-:-:S03]  /*15600*/  @!P0 LEA.HI.X R3, R216, R7, R9, 0x1, P2 ;  /* 0x00000007d8038211 */ /* 0x000fc600010f0c09 */
[----:B------:R1:W-:Y:S04]  /*15610*/  @!P1 ST.E.128 [R4.64], RZ ;  /* 0x000000ff04009985 */ /* 0x0003e8000c101d06 */
[----:B------:R1:W-:Y:S02]  /*15620*/  @!P0 ST.E.128 [R2.64], RZ ;  /* 0x000000ff02008985 */ /* 0x0003e4000c101d06 */
.L_x_790:
[----:B------:R-:W-:Y:S05]  /*15630*/  BSYNC B1 ;  /* 0x0000000000017941 */ /* 0x000fea0003800000 */
.L_x_774:
[----:B-1-34-:R-:W3:Y:S02]  /*15640*/  LDL R0, [R1+0x20] ;  /* 0x0000200001007983 */ /* 0x01aee40000100800 */
[----:B---3--:R-:W-:-:S13]  /*15650*/  ISETP.NE.AND P0, PT, R0, RZ, PT ;  /* 0x000000ff0000720c */ /* 0x008fda0003f05270 */
[----:B------:R-:W-:Y:S01]  /*15660*/  @P0 WARPSYNC 0xffffffff ;  /* 0xffffffff00000948 */ /* 0x000fe20003800000 */
[----:B------:R-:W-:Y:S06]  /*15670*/  @P0 BAR.SYNC.DEFER_BLOCKING 0x5, 0x100 ;  /* 0x0144000000000b1d */ /* 0x000fec0000010000 */
[----:B------:R-:W1:Y:S04]  /*15680*/  @P0 LDS.128 R248, [0xe100] ;  /* 0x00e10000fff80984 */ /* 0x000e680000000c00 */
[----:B------:R-:W-:Y:S06]  /*15690*/  @P0 BAR.ARV 0x4, 0x100 ;  /* 0x0104000000000b1d */ /* 0x000fec0000002000 */
[----:B------:R-:W-:Y:S05]  /*156a0*/  @P0 BRA `(.L_x_811) ;  /* 0x00000f6000000947 */ /* 0x000fea0003800000 */
[----:B------:R-:W3:Y:S01]  /*156b0*/  S2R R0, SR_TID.X ;  /* 0x0000000000007919 */ /* 0x000ee20000002100 */
[----:B------:R-:W-:Y:S01]  /*156c0*/  IMAD.MOV.U32 R7, RZ, RZ, RZ ;  /* 0x000000ffff077224 */ /* 0x000fe200078e00ff */
[----:B--23--:R-:W-:-:S04]  /*156d0*/  LOP3.LUT R12, R0, 0x1f, RZ, 0xc0, !PT ;  /* 0x0000001f000c7812 */ /* 0x00cfc800078ec0ff */
[----:B------:R-:W-:Y:S01]  /*156e0*/  ISETP.NE.AND P6, PT, R12, 0x1f, PT ;  /* 0x0000001f0c00780c */ /* 0x000fe20003fc5270 */
[----:B------:R-:W-:Y:S10]  /*156f0*/  BRA.DIV ~URZ, `(.L_x_812) ;  /* 0x00003c527f007947 */ /* 0x000ff4000b800000 */
[----:B------:R2:W3:Y:S02]  /*15700*/  SHFL.IDX PT, R9, R62, RZ, 0x1f ;  /* 0x00001fff3e097589 */ /* 0x0004e400000e0000 */
.L_x_881:
[----:B------:R-:W-:Y:S05]  /*15710*/  BRA.DIV ~URZ, `(.L_x_813) ;  /* 0x00003ca27f007947 */ /* 0x000fea000b800000 */
[----:B------:R4:W2:Y:S02]  /*15720*/  SHFL.IDX PT, R8, R62, 0x1, 0x1f ;  /* 0x00201f003e087f89 */ /* 0x0008a400000e0000 */
.L_x_882:
[----:B-1----:R-:W-:Y:S02]  /*15730*/  IMAD.IADD R0, R251, 0x1, R12 ;  /* 0x00000001fb007824 */ /* 0x002fe400078e020c */
        /* <DEDUP_REMOVED lines=16> */
[----:B------:R1:W4:Y:S02]  /*15840*/  SHFL.UP PT, R4, R0, 0x1, RZ ;  /* 0x0420000000047989 */ /* 0x00032400000e00ff */
.L_x_883:
[----:B----4-:R-:W-:-:S04]  /*15850*/  SEL R4, R4, RZ, P5 ;  /* 0x000000ff04047207 */ /* 0x010fc80002800000 */
        /* <DEDUP_REMOVED lines=14> */
[----:B------:R1:W4:Y:S02]  /*15940*/  SHFL.IDX PT, R0, R4, 0x1f, 0x1f ;  /* 0x03e01f0004007f89 */ /* 0x00032400000e0000 */
.L_x_884:
[----:B----4-:R-:W-:Y:S01]  /*15950*/  IMAD R0, R0, c[0x0][0x538], RZ ;  /* 0x00014e0000007a24 */ /* 0x010fe200078e02ff */
[----:B------:R-:W-:Y:S04]  /*15960*/  BSSY B1, `(.L_x_816) ;  /* 0x00000c5000017945 */ /* 0x000fe80003800000 */
[----:B--2---:R-:W-:-:S04]  /*15970*/  IADD3 R8, R0, R8, RZ ;  /* 0x0000000800087210 */ /* 0x004fc80007ffe0ff */
[----:B---3--:R-:W-:-:S13]  /*15980*/  ISETP.GT.AND P0, PT, R8, R9, PT ;  /* 0x000000090800720c */ /* 0x008fda0003f04270 */
[----:B------:R-:W-:Y:S05]  /*15990*/  @P0 BRA `(.L_x_817) ;  /* 0x0000024000000947 */ /* 0x000fea0003800000 */
.L_x_821:
        /* <DEDUP_REMOVED lines=16> */
.L_x_885:
        /* <DEDUP_REMOVED lines=16> */
.L_x_886:
[----:B--2---:R-:W-:-:S05]  /*15ba0*/  IMAD R0, R0, c[0x0][0x538], RZ ;  /* 0x00014e0000007a24 */ /* 0x004fca00078e02ff */
[----:B------:R-:W-:-:S04]  /*15bb0*/  IADD3 R8, R0, R8, RZ ;  /* 0x0000000800087210 */ /* 0x000fc80007ffe0ff */
[----:B------:R-:W-:-:S13]  /*15bc0*/  ISETP.GT.AND P0, PT, R8, R9, PT ;  /* 0x000000090800720c */ /* 0x000fda0003f04270 */
[----:B-1----:R-:W-:Y:S05]  /*15bd0*/  @!P0 BRA `(.L_x_821) ;  /* 0xfffffdc000008947 */ /* 0x002fea000383ffff */
.L_x_817:
[----:B------:R-:W-:-:S05]  /*15be0*/  IADD3 R8, -R0, R8, RZ ;  /* 0x0000000800087210 */ /* 0x000fca0007ffe1ff */
[----:B------:R-:W-:-:S05]  /*15bf0*/  IMAD R0, R4, c[0x0][0x538], R8 ;  /* 0x00014e0004007a24 */ /* 0x000fca00078e0208 */
[----:B------:R-:W-:Y:S01]  /*15c00*/  ISETP.GT.AND P0, PT, R0, R9, PT ;  /* 0x000000090000720c */ /* 0x000fe20003f04270 */
[----:B------:R-:W-:-:S12]  /*15c10*/  BRA.DIV ~URZ, `(.L_x_822) ;  /* 0x00003c027f007947 */ /* 0x000fd8000b800000 */
[----:B------:R-:W-:-:S04]  /*15c20*/  VOTE.ANY R5, PT, !P0 ;  /* 0x0000000000057806 */ /* 0x000fc800040e0100 */
.L_x_887:
[----:B------:R-:W2:Y:S02]  /*15c30*/  POPC R0, R5 ;  /* 0x0000000500007309 */ /* 0x000ea40000000000 */
[----:B--2---:R-:W-:Y:S01]  /*15c40*/  IADD3 R251, R0, R251, RZ ;  /* 0x000000fb00fb7210 */ /* 0x004fe20007ffe0ff */
[----:B------:R-:W-:Y:S05]  /*15c50*/  BRA.DIV ~URZ, `(.L_x_823) ;  /* 0x00003c127f007947 */ /* 0x000fea000b800000 */
[----:B------:R2:W3:Y:S04]  /*15c60*/  SHFL.IDX PT, R10, R6, R0, 0x1f ;  /* 0x00001f00060a7589 */ /* 0x0004e800000e0000 */
[----:B------:R2:W4:Y:S02]  /*15c70*/  SHFL.IDX PT, R7, R7, R0, 0x1f ;  /* 0x00001f0007077589 */ /* 0x00052400000e0000 */
.L_x_888:
[----:B------:R-:W-:Y:S01]  /*15c80*/  ISETP.NE.AND P0, PT, R5, RZ, PT ;  /* 0x000000ff0500720c */ /* 0x000fe20003f05270 */
[----:B------:R-:W-:-:S12]  /*15c90*/  BSSY B0, `(.L_x_824) ;  /* 0x0000005000007945 */ /* 0x000fd80003800000 */
[----:B------:R-:W-:Y:S05]  /*15ca0*/  @!P0 BRA `(.L_x_825) ;  /* 0x0000003000008947 */ /* 0x000fea0003800000 */
[----:B--2---:R-:W-:Y:S01]  /*15cb0*/  IADD3 R0, R0, -0x1, RZ ;  /* 0xffffffff00007810 */ /* 0x004fe20007ffe0ff */
[----:B------:R-:W-:Y:S05]  /*15cc0*/  BRA.DIV ~URZ, `(.L_x_826) ;  /* 0x00003c727f007947 */ /* 0x000fea000b800000 */
[----:B------:R2:W1:Y:S02]  /*15cd0*/  SHFL.IDX PT, R11, R4, R0, 0x1f ;  /* 0x00001f00040b7589 */ /* 0x00046400000e0000 */
.L_x_825:
[----:B------:R-:W-:Y:S05]  /*15ce0*/  BSYNC B0 ;  /* 0x0000000000007941 */ /* 0x000fea0003800000 */
.L_x_824:
[----:B----4-:R-:W-:Y:S01]  /*15cf0*/  ISETP.NE.AND P0, PT, R7, 0x1, PT ;  /* 0x000000010700780c */ /* 0x010fe20003f05270 */
[----:B-1----:R-:W-:Y:S01]  /*15d00*/  IMAD R248, R11, c[0x0][0x538], R8 ;  /* 0x00014e000bf87a24 */ /* 0x002fe200078e0208 */
[----:B------:R-:W-:Y:S04]  /*15d10*/  BSSY B0, `(.L_x_827) ;  /* 0x0000082000007945 */ /* 0x000fe80003800000 */
[----:B------:R-:W-:-:S07]  /*15d20*/  IADD3 R8, -R248, R9, RZ ;  /* 0x00000009f8087210 */ /* 0x000fce0007ffe1ff */
[----:B------:R-:W-:Y:S05]  /*15d30*/  @!P0 BRA `(.L_x_828) ;  /* 0x000003d000008947 */ /* 0x000fea0003800000 */
[-C--:B---3--:R-:W-:Y:S02]  /*15d40*/  IABS R2, R10.reuse ;  /* 0x0000000a00027213 */ /* 0x088fe40000000000 */
[----:B------:R-:W-:Y:S02]  /*15d50*/  IABS R9, R10 ;  /* 0x0000000a00097213 */ /* 0x000fe40000000000 */
[----:B--2---:R-:W1:Y:S08]  /*15d60*/  I2F.RP R0, R2 ;  /* 0x0000000200007306 */ /* 0x004e700000209400 */
[----:B-1----:R-:W1:Y:S02]  /*15d70*/  MUFU.RCP R0, R0 ;  /* 0x0000000000007308 */ /* 0x002e640000001000 */
[----:B-1----:R-:W-:-:S06]  /*15d80*/  IADD3 R0, R0, 0xffffffe, RZ ;  /* 0x0ffffffe00007810 */ /* 0x002fcc0007ffe0ff */
[----:B------:R-:W1:Y:S02]  /*15d90*/  F2I.FTZ.U32.TRUNC.NTZ R5, R0 ;  /* 0x0000000000057305 */ /* 0x000e64000021f000 */
[----:B-1----:R-:W-:Y:S01]  /*15da0*/  IMAD.MOV R3, RZ, RZ, -R5 ;  /* 0x000000ffff037224 */ /* 0x002fe200078e0a05 */
[----:B------:R-:W-:-:S03]  /*15db0*/  IABS R0, R7 ;  /* 0x0000000700007213 */ /* 0x000fc60000000000 */
[----:B------:R-:W-:Y:S01]  /*15dc0*/  IMAD.MOV.U32 R4, RZ, RZ, R3 ;  /* 0x000000ffff047224 */ /* 0x000fe200078e0003 */
[----:B------:R-:W-:Y:S01]  /*15dd0*/  IABS R3, R8 ;  /* 0x0000000800037213 */ /* 0x000fe20000000000 */
[----:B------:R-:W-:Y:S02]  /*15de0*/  IMAD.MOV.U32 R6, RZ, RZ, R0 ;  /* 0x000000ffff067224 */ /* 0x000fe400078e0000 */
[----:B------:R-:W-:Y:S02]  /*15df0*/  IMAD R0, R4, R2, RZ ;  /* 0x0000000204007224 */ /* 0x000fe400078e02ff */
[----:B------:R-:W-:Y:S01]  /*15e00*/  IMAD.MOV.U32 R4, RZ, RZ, RZ ;  /* 0x000000ffff047224 */ /* 0x000fe200078e00ff */
[----:B------:R-:W1:Y:S03]  /*15e10*/  I2F.RP R11, R6 ;  /* 0x00000006000b7306 */ /* 0x000e660000209400 */
[----:B------:R-:W-:-:S04]  /*15e20*/  IMAD.HI.U32 R5, R5, R0, R4 ;  /* 0x0000000005057227 */ /* 0x000fc800078e0004 */
[----:B------:R-:W-:-:S05]  /*15e30*/  IMAD.MOV R0, RZ, RZ, -R9 ;  /* 0x000000ffff007224 */ /* 0x000fca00078e0a09 */
[----:B------:R-:W-:Y:S01]  /*15e40*/  MOV R4, R0 ;  /* 0x0000000000047202 */ /* 0x000fe20000000f00 */
[----:B------:R-:W-:-:S04]  /*15e50*/  IMAD.HI.U32 R0, R5, R3, RZ ;  /* 0x0000000305007227 */ /* 0x000fc800078e00ff */
[----:B------:R-:W-:Y:S02]  /*15e60*/  IMAD R3, R0, R4, R3 ;  /* 0x0000000400037224 */ /* 0x000fe400078e0203 */
[----:B-1----:R-:W1:Y:S03]  /*15e70*/  MUFU.RCP R4, R11 ;  /* 0x0000000b00047308 */ /* 0x002e660000001000 */
[----:B------:R-:W-:-:S13]  /*15e80*/  ISETP.GT.U32.AND P0, PT, R2, R3, PT ;  /* 0x000000030200720c */ /* 0x000fda0003f04070 */
[----:B------:R-:W-:Y:S01]  /*15e90*/  @!P0 IMAD.IADD R3, R3, 0x1, -R2 ;  /* 0x0000000103038824 */ /* 0x000fe200078e0a02 */
[----:B-1----:R-:W-:Y:S02]  /*15ea0*/  IADD3 R4, R4, 0xffffffe, RZ ;  /* 0x0ffffffe04047810 */ /* 0x002fe40007ffe0ff */
[----:B------:R-:W-:Y:S02]  /*15eb0*/  @!P0 IADD3 R0, R0, 0x1, RZ ;  /* 0x0000000100008810 */ /* 0x000fe40007ffe0ff */
[----:B------:R-:W-:Y:S02]  /*15ec0*/  ISETP.GE.U32.AND P2, PT, R3, R2, PT ;  /* 0x000000020300720c */ /* 0x000fe40003f46070 */
[----:B------:R-:W1:Y:S01]  /*15ed0*/  F2I.FTZ.U32.TRUNC.NTZ R3, R4 ;  /* 0x0000000400037305 */ /* 0x000e62000021f000 */
[----:B------:R-:W-:Y:S02]  /*15ee0*/  LOP3.LUT R2, R8, R10, RZ, 0x3c, !PT ;  /* 0x0000000a08027212 */ /* 0x000fe400078e3cff */
[----:B------:R-:W-:-:S02]  /*15ef0*/  ISETP.NE.AND P0, PT, R10, RZ, PT ;  /* 0x000000ff0a00720c */ /* 0x000fc40003f05270 */
[----:B------:R-:W-:-:S06]  /*15f00*/  ISETP.GE.AND P1, PT, R2, RZ, PT ;  /* 0x000000ff0200720c */ /* 0x000fcc0003f26270 */
[----:B------:R-:W-:Y:S01]  /*15f10*/  @P2 IADD3 R0, R0, 0x1, RZ ;  /* 0x0000000100002810 */ /* 0x000fe20007ffe0ff */
[----:B-1----:R-:W-:-:S06]  /*15f20*/  IMAD.MOV R2, RZ, RZ, -R3 ;  /* 0x000000ffff027224 */ /* 0x002fcc00078e0a03 */
[----:B------:R-:W-:Y:S01]  /*15f30*/  @!P1 IMAD.MOV R0, RZ, RZ, -R0 ;  /* 0x000000ffff009224 */ /* 0x000fe200078e0a00 */
[----:B------:R-:W-:Y:S02]  /*15f40*/  @!P0 LOP3.LUT R0, RZ, R10, RZ, 0x33, !PT ;  /* 0x0000000aff008212 */ /* 0x000fe400078e33ff */
[----:B------:R-:W-:Y:S02]  /*15f50*/  MOV R4, R2 ;  /* 0x0000000200047202 */ /* 0x000fe40000000f00 */
[----:B------:R-:W-:Y:S02]  /*15f60*/  IABS R2, R7 ;  /* 0x0000000700027213 */ /* 0x000fe40000000000 */
[----:B------:R-:W-:Y:S01]  /*15f70*/  IABS R9, R0 ;  /* 0x0000000000097213 */ /* 0x000fe20000000000 */
[----:B------:R-:W-:Y:S02]  /*15f80*/  IMAD R4, R4, R6, RZ ;  /* 0x0000000604047224 */ /* 0x000fe400078e02ff */
[----:B------:R-:W-:-:S02]  /*15f90*/  IMAD.MOV R5, RZ, RZ, -R2 ;  /* 0x000000ffff057224 */ /* 0x000fc400078e0a02 */
[----:B------:R-:W-:-:S04]  /*15fa0*/  IMAD.MOV.U32 R2, RZ, RZ, RZ ;  /* 0x000000ffff027224 */ /* 0x000fc800078e00ff */
[----:B------:R-:W-:Y:S01]  /*15fb0*/  IMAD.HI.U32 R2, R3, R4, R2 ;  /* 0x0000000403027227 */ /* 0x000fe200078e0002 */
[----:B------:R-:W-:-:S03]  /*15fc0*/  MOV R4, R5 ;  /* 0x0000000500047202 */ /* 0x000fc60000000f00 */
[----:B------:R-:W-:-:S04]  /*15fd0*/  IMAD.MOV.U32 R3, RZ, RZ, R9 ;  /* 0x000000ffff037224 */ /* 0x000fc800078e0009 */
[----:B------:R-:W-:-:S04]  /*15fe0*/  IMAD.HI.U32 R2, R2, R3, RZ ;  /* 0x0000000302027227 */ /* 0x000fc800078e00ff */
[----:B------:R-:W-:Y:S01]  /*15ff0*/  IMAD R3, R2, R4, R3 ;  /* 0x0000000402037224 */ /* 0x000fe200078e0203 */
[----:B------:R-:W-:-:S04]  /*16000*/  IADD3 R4, -R0, RZ, RZ ;  /* 0x000000ff00047210 */ /* 0x000fc80007ffe1ff */
        /* <DEDUP_REMOVED lines=9> */
[----:B------:R-:W-:-:S05]  /*160a0*/  @!P0 LOP3.LUT R2, RZ, R7, RZ, 0x33, !PT ;  /* 0x00000007ff028212 */ /* 0x000fca00078e33ff */
[----:B------:R-:W-:-:S04]  /*160b0*/  IMAD.MOV R3, RZ, RZ, -R2 ;  /* 0x000000ffff037224 */ /* 0x000fc800078e0a02 */
[C---:B------:R-:W-:Y:S02]  /*160c0*/  IMAD R3, R7.reuse, R3, R0 ;  /* 0x0000000307037224 */ /* 0x040fe400078e0200 */
[----:B------:R-:W-:Y:S02]  /*160d0*/  IMAD R0, R7, 0x1000000, R2 ;  /* 0x0100000007007824 */ /* 0x000fe400078e0202 */
[----:B------:R-:W-:Y:S02]  /*160e0*/  IMAD R2, R10, R4, R8 ;  /* 0x000000040a027224 */ /* 0x000fe400078e0208 */
[----:B------:R-:W-:Y:S01]  /*160f0*/  IMAD R250, R3, 0x10000, R0 ;  /* 0x0001000003fa7824 */ /* 0x000fe200078e0200 */
[----:B------:R-:W-:Y:S05]  /*16100*/  BRA `(.L_x_829) ;  /* 0x0000042000007947 */ /* 0x000fea0003800000 */
.L_x_828:
[----:B------:R-:W-:-:S04]  /*16110*/  IMAD.MOV.U32 R2, RZ, RZ, 0x4 ;  /* 0x00000004ff027424 */ /* 0x000fc800078e00ff */
[----:B------:R-:W-:-:S05]  /*16120*/  IMAD.WIDE R2, R251, R2, c[0x0][0x590] ;  /* 0x00016400fb027625 */ /* 0x000fca00078e0202 */
[----:B--2---:R-:W2:Y:S02]  /*16130*/  LDG.E R4, [R2.64] ;  /* 0x0000000602047981 */ /* 0x004ea4000c1e1900 */
[----:B--23--:R-:W-:-:S05]  /*16140*/  IMAD R9, R4, R10, RZ ;  /* 0x0000000a04097224 */ /* 0x00cfca00078e02ff */
        /* <DEDUP_REMOVED lines=28> */
[----:B------:R-:W-:Y:S02]  /*16310*/  IMAD R11, R4, R2, RZ ;  /* 0x00000002040b7224 */ /* 0x000fe400078e02ff */
[----:B------:R-:W-:-:S03]  /*16320*/  IMAD.MOV R2, RZ, RZ, -R2 ;  /* 0x000000ffff027224 */ /* 0x000fc600078e0a02 */
[----:B------:R-:W-:Y:S01]  /*16330*/  IADD3 R0, -R11, c[0x0][0x538], RZ ;  /* 0x00014e000b007a10 */ /* 0x000fe20007ffe1ff */
[----:B------:R-:W-:-:S03]  /*16340*/  IMAD R6, R9, R2, R8 ;  /* 0x0000000209067224 */ /* 0x000fc600078e0208 */
[----:B------:R-:W-:Y:S02]  /*16350*/  IMNMX R0, R4, R0, PT ;  /* 0x0000000004007217 */ /* 0x000fe40003800200 */
[----:B------:R-:W-:Y:S02]  /*16360*/  IABS R2, R6 ;  /* 0x0000000600027213 */ /* 0x000fe40000000000 */
[-C--:B------:R-:W-:Y:S02]  /*16370*/  IABS R3, R0.reuse ;  /* 0x0000000000037213 */ /* 0x080fe40000000000 */
[----:B------:R-:W-:Y:S02]  /*16380*/  IABS R9, R0 ;  /* 0x0000000000097213 */ /* 0x000fe40000000000 */
[----:B------:R-:W1:Y:S01]  /*16390*/  I2F.RP R4, R3 ;  /* 0x0000000300047306 */ /* 0x000e620000209400 */
[----:B------:R-:W-:Y:S02]  /*163a0*/  MOV R7, R2 ;  /* 0x0000000200077202 */ /* 0x000fe40000000f00 */
[----:B------:R-:W-:-:S05]  /*163b0*/  IMAD.MOV R2, RZ, RZ, -R9 ;  /* 0x000000ffff027224 */ /* 0x000fca00078e0a09 */
[----:B-1----:R-:W1:Y:S02]  /*163c0*/  MUFU.RCP R4, R4 ;  /* 0x0000000400047308 */ /* 0x002e640000001000 */
[----:B-1----:R-:W-:-:S06]  /*163d0*/  IADD3 R4, R4, 0xffffffe, RZ ;  /* 0x0ffffffe04047810 */ /* 0x002fcc0007ffe0ff */
[----:B------:R-:W1:Y:S02]  /*163e0*/  F2I.FTZ.U32.TRUNC.NTZ R5, R4 ;  /* 0x0000000400057305 */ /* 0x000e64000021f000 */
[----:B-1----:R-:W-:-:S04]  /*163f0*/  IMAD.MOV R4, RZ, RZ, -R5 ;  /* 0x000000ffff047224 */ /* 0x002fc800078e0a05 */
[----:B------:R-:W-:Y:S02]  /*16400*/  IMAD R8, R4, R3, RZ ;  /* 0x0000000304087224 */ /* 0x000fe400078e02ff */
[----:B------:R-:W-:-:S04]  /*16410*/  IMAD.MOV.U32 R4, RZ, RZ, RZ ;  /* 0x000000ffff047224 */ /* 0x000fc800078e00ff */
[----:B------:R-:W-:-:S04]  /*16420*/  IMAD.HI.U32 R5, R5, R8, R4 ;  /* 0x0000000805057227 */ /* 0x000fc800078e0004 */
[----:B------:R-:W-:Y:S02]  /*16430*/  IMAD.MOV.U32 R4, RZ, RZ, R2 ;  /* 0x000000ffff047224 */ /* 0x000fe400078e0002 */
[----:B------:R-:W-:-:S04]  /*16440*/  IMAD.HI.U32 R2, R5, R7, RZ ;  /* 0x0000000705027227 */ /* 0x000fc800078e00ff */
[----:B------:R-:W-:-:S05]  /*16450*/  IMAD R4, R2, R4, R7 ;  /* 0x0000000402047224 */ /* 0x000fca00078e0207 */
[----:B------:R-:W-:-:S13]  /*16460*/  ISETP.GT.U32.AND P0, PT, R3, R4, PT ;  /* 0x000000040300720c */ /* 0x000fda0003f04070 */
[-C--:B------:R-:W-:Y:S02]  /*16470*/  @!P0 IADD3 R4, R4, -R3.reuse, RZ ;  /* 0x8000000304048210 */ /* 0x080fe40007ffe0ff */
[----:B------:R-:W-:Y:S02]  /*16480*/  @!P0 IADD3 R2, R2, 0x1, RZ ;  /* 0x0000000102028810 */ /* 0x000fe40007ffe0ff */
[----:B------:R-:W-:Y:S02]  /*16490*/  ISETP.GE.U32.AND P2, PT, R4, R3, PT ;  /* 0x000000030400720c */ /* 0x000fe40003f46070 */
[----:B------:R-:W-:Y:S02]  /*164a0*/  LOP3.LUT R3, R6, R0, RZ, 0x3c, !PT ;  /* 0x0000000006037212 */ /* 0x000fe400078e3cff */
[----:B------:R-:W-:Y:S02]  /*164b0*/  ISETP.NE.AND P0, PT, R0, RZ, PT ;  /* 0x000000ff0000720c */ /* 0x000fe40003f05270 */
[----:B------:R-:W-:Y:S01]  /*164c0*/  ISETP.GE.AND P1, PT, R3, RZ, PT ;  /* 0x000000ff0300720c */ /* 0x000fe20003f26270 */
[----:B------:R-:W-:Y:S01]  /*164d0*/  IMAD.MOV R3, RZ, RZ, -R0 ;  /* 0x000000ffff037224 */ /* 0x000fe200078e0a00 */
[----:B------:R-:W-:-:S05]  /*164e0*/  IADD3 R6, R11, 0x1000000, R6 ;  /* 0x010000000b067810 */ /* 0x000fca0007ffe006 */
[----:B------:R-:W-:-:S06]  /*164f0*/  @P2 IADD3 R2, R2, 0x1, RZ ;  /* 0x0000000102022810 */ /* 0x000fcc0007ffe0ff */
[----:B------:R-:W-:Y:S01]  /*16500*/  @!P1 IMAD.MOV R2, RZ, RZ, -R2 ;  /* 0x000000ffff029224 */ /* 0x000fe200078e0a02 */
[----:B------:R-:W-:-:S05]  /*16510*/  @!P0 LOP3.LUT R2, RZ, R0, RZ, 0x33, !PT ;  /* 0x00000000ff028212 */ /* 0x000fca00078e33ff */
[----:B------:R-:W-:Y:S02]  /*16520*/  IMAD R250, R2, R3, R6 ;  /* 0x0000000302fa7224 */ /* 0x000fe400078e0206 */
.L_x_829:
[----:B------:R-:W-:Y:S05]  /*16530*/  BSYNC B0 ;  /* 0x0000000000007941 */ /* 0x000fea0003800000 */
.L_x_827:
[----:B------:R-:W-:-:S04]  /*16540*/  LOP3.LUT R2, RZ, R2, RZ, 0x33, !PT ;  /* 0x00000002ff027212 */ /* 0x000fc800078e33ff */
[----:B------:R-:W-:Y:S01]  /*16550*/  IADD3 R249, R2, R10, RZ ;  /* 0x0000000a02f97210 */ /* 0x000fe20007ffe0ff */
[----:B------:R-:W-:Y:S05]  /*16560*/  BRA `(.L_x_830) ;  /* 0x0000004000007947 */ /* 0x000fea0003800000 */
.L_x_818:
[----:B------:R-:W-:Y:S01]  /*16570*/  IMAD.MOV.U32 R248, RZ, RZ, R9 ;  /* 0x000000fffff87224 */ /* 0x000fe200078e0009 */
[----:B------:R-:W-:Y:S01]  /*16580*/  MOV R250, RZ ;  /* 0x000000ff00fa7202 */ /* 0x000fe20000000f00 */
[----:B------:R-:W-:Y:S01]  /*16590*/  IMAD.MOV.U32 R249, RZ, RZ, RZ ;  /* 0x000000fffff97224 */ /* 0x000fe200078e00ff */
[----:B------:R-:W-:Y:S02]  /*165a0*/  MOV R251, c[0x0][0x53c] ;  /* 0x00014f0000fb7a02 */ /* 0x000fe40000000f00 */
.L_x_830:
[----:B------:R-:W-:Y:S05]  /*165b0*/  BSYNC B1 ;  /* 0x0000000000017941 */ /* 0x000fea0003800000 */
.L_x_816:
[----:B------:R-:W-:Y:S01]  /*165c0*/  WARPSYNC 0xffffffff ;  /* 0xffffffff00007948 */ /* 0x000fe20003800000 */
[----:B------:R-:W-:Y:S01]  /*165d0*/  BAR.SYNC.DEFER_BLOCKING 0x4, 0x100 ;  /* 0x0104000000007b1d */ /* 0x000fe20000010000 */
[----:B------:R-:W-:-:S13]  /*165e0*/  ISETP.NE.AND P0, PT, R12, RZ, PT ;  /* 0x000000ff0c00720c */ /* 0x000fda0003f05270 */
[----:B------:R2:W-:Y:S04]  /*165f0*/  @!P0 STS.128 [0xe100], R248 ;  /* 0x00e100f8ff008388 */ /* 0x0005e80000000c00 */
[----:B------:R-:W-:Y:S06]  /*16600*/  BAR.ARV 0x5, 0x100 ;  /* 0x0144000000007b1d */ /* 0x000fec0000002000 */
.L_x_811:
[----:B-1----:R-:W-:-:S13]  /*16610*/  ISETP.GE.AND P0, PT, R251, c[0x0][0x53c], PT ;  /* 0x00014f00fb007a0c */ /* 0x002fda0003f06270 */
[----:B--2---:R-:W-:Y:S01]  /*16620*/  @P0 CALL.REL.NOINC `(.L_x_831) ;  /* 0x0000001000000944 */ /* 0x004fe20003c00000 */
[----:B------:R-:W-:Y:S05]  /*16630*/  BRA `(.L_x_832) ;  /* 0xfffeb34000007947 */ /* 0x000fea000383ffff */
.L_x_831:
[----:B------:R-:W-:Y:S05]  /*16640*/  EXIT ;  /* 0x000000000000794d */ /* 0x000fea0003800000 */
.L_x_667:
[----:B------:R-:W-:Y:S01]  /*16650*/  IMAD.MOV.U32 R0, RZ, RZ, R5 ;  /* 0x000000ffff007224 */ /* 0x000fe200078e0005 */
[----:B------:R-:W-:Y:S02]  /*16660*/  MOV R2, 0x1 ;  /* 0x0000000100027802 */ /* 0x000fe40000000f00 */
[----:B------:R-:W-:Y:S02]  /*16670*/  MOV R3, 0x16690 ;  /* 0x0001669000037802 */ /* 0x000fe40000000f00 */
[----:B--2---:R-:W-:Y:S05]  /*16680*/  CALL.REL.NOINC `($__internal_12_$__cuda_sm70_shflsync_up_p) ;  /* 0x000033e000007944 */ /* 0x004fea0003c00000 */
[----:B------:R-:W-:Y:S01]  /*16690*/  MOV R0, R4 ;  /* 0x0000000400007202 */ /* 0x000fe20000000f00 */
[----:B------:R-:W-:Y:S05]  /*166a0*/  BRA `(.L_x_833) ;  /* 0xfffe9d9000007947 */ /* 0x000fea000383ffff */
.L_x_668:
[----:B------:R-:W-:Y:S01]  /*166b0*/  IMAD.MOV.U32 R0, RZ, RZ, R5 ;  /* 0x000000ffff007224 */ /* 0x000fe200078e0005 */
[----:B------:R-:W-:Y:S02]  /*166c0*/  MOV R2, 0x2 ;  /* 0x0000000200027802 */ /* 0x000fe40000000f00 */
[----:B------:R-:W-:Y:S02]  /*166d0*/  MOV R3, 0x166f0 ;  /* 0x000166f000037802 */ /* 0x000fe40000000f00 */
[----:B--2---:R-:W-:Y:S05]  /*166e0*/  CALL.REL.NOINC `($__internal_12_$__cuda_sm70_shflsync_up_p) ;  /* 0x0000338000007944 */ /* 0x004fea0003c00000 */
[----:B------:R-:W-:Y:S01]  /*166f0*/  SEL R0, R4, RZ, P4 ;  /* 0x000000ff04007207 */ /* 0x000fe20002000000 */
[----:B------:R-:W-:Y:S01]  /*16700*/  IMAD.MOV.U32 R2, RZ, RZ, 0x4 ;  /* 0x00000004ff027424 */ /* 0x000fe200078e00ff */
[----:B------:R-:W-:-:S03]  /*16710*/  MOV R3, 0x16740 ;  /* 0x0001674000037802 */ /* 0x000fc60000000f00 */
[----:B------:R-:W-:Y:S02]  /*16720*/  IMAD.IADD R0, R5, 0x1, R0 ;  /* 0x0000000105007824 */ /* 0x000fe400078e0200 */
[----:B------:R-:W-:Y:S05]  /*16730*/  CALL.REL.NOINC `($__internal_12_$__cuda_sm70_shflsync_up_p) ;  /* 0x0000333000007944 */ /* 0x000fea0003c00000 */
        /* <DEDUP_REMOVED lines=12> */
[----:B------:R-:W-:Y:S02]  /*16800*/  MOV R179, 0x1f ;  /* 0x0000001f00b37802 */ /* 0x000fe40000000f00 */
[----:B------:R-:W-:Y:S01]  /*16810*/  MOV R3, 0x16850 ;  /* 0x0001685000037802 */ /* 0x000fe20000000f00 */
[----:B------:R-:W-:-:S04]  /*16820*/  IMAD.IADD R4, R0, 0x1, R4 ;  /* 0x0000000100047824 */ /* 0x000fc800078e0204 */
[----:B------:R-:W-:Y:S02]  /*16830*/  IMAD.MOV.U32 R178, RZ, RZ, R4 ;  /* 0x000000ffffb27224 */ /* 0x000fe400078e0004 */
[----:B------:R-:W-:Y:S05]  /*16840*/  CALL.REL.NOINC `($__internal_11_$__cuda_sm70_shflsync_idx_p) ;  /* 0x000031c000007944 */ /* 0x000fea0003c00000 */
[----:B------:R-:W-:Y:S01]  /*16850*/  MOV R0, R179 ;  /* 0x000000b300007202 */ /* 0x000fe20000000f00 */
[----:B------:R-:W-:Y:S05]  /*16860*/  BRA `(.L_x_834) ;  /* 0xfffe9cd000007947 */ /* 0x000fea000383ffff */
.L_x_670:
[----:B------:R-:W-:Y:S02]  /*16870*/  SEL R0, RZ, 0x1, P0 ;  /* 0x00000001ff007807 */ /* 0x000fe40000000000 */
[----:B------:R-:W-:Y:S02]  /*16880*/  MOV R2, 0x168a0 ;  /* 0x000168a000027802 */ /* 0x000fe40000000f00 */
[----:B--2---:R-:W-:Y:S05]  /*16890*/  CALL.REL.NOINC `($__internal_13_$__cuda_sm70_votesync_ballot) ;  /* 0x0000324000007944 */ /* 0x004fea0003c00000 */
[----:B------:R-:W-:Y:S01]  /*168a0*/  MOV R6, R0 ;  /* 0x0000000000067202 */ /* 0x000fe20000000f00 */
[----:B------:R-:W-:Y:S05]  /*168b0*/  BRA `(.L_x_835) ;  /* 0xfffe9d1000007947 */ /* 0x000fea000383ffff */
.L_x_671:
[----:B------:R-:W-:Y:S01]  /*168c0*/  IMAD.MOV.U32 R178, RZ, RZ, R9 ;  /* 0x000000ffffb27224 */ /* 0x000fe200078e0009 */
[----:B------:R-:W-:Y:S01]  /*168d0*/  MOV R2, R0 ;  /* 0x0000000000027202 */ /* 0x000fe20000000f00 */
[----:B------:R-:W-:Y:S01]  /*168e0*/  IMAD.MOV.U32 R179, RZ, RZ, 0x1f ;  /* 0x0000001fffb37424 */ /* 0x000fe200078e00ff */
[----:B------:R-:W-:Y:S02]  /*168f0*/  MOV R3, 0x16910 ;  /* 0x0001691000037802 */ /* 0x000fe40000000f00 */
[----:B------:R-:W-:Y:S05]  /*16900*/  CALL.REL.NOINC `($__internal_11_$__cuda_sm70_shflsync_idx_p) ;  /* 0x0000310000007944 */ /* 0x000fea0003c00000 */
[----:B------:R-:W-:Y:S01]  /*16910*/  IMAD.MOV.U32 R12, RZ, RZ, R179 ;  /* 0x000000ffff0c7224 */ /* 0x000fe200078e00b3 */
[----:B------:R-:W-:Y:S01]  /*16920*/  MOV R178, R8 ;  /* 0x0000000800b27202 */ /* 0x000fe20000000f00 */
[----:B------:R-:W-:Y:S01]  /*16930*/  IMAD.MOV.U32 R5, RZ, RZ, RZ ;  /* 0x000000ffff057224 */ /* 0x000fe200078e00ff */
[----:B------:R-:W-:Y:S01]  /*16940*/  MOV R2, R0 ;  /* 0x0000000000027202 */ /* 0x000fe20000000f00 */
[----:B------:R-:W-:Y:S01]  /*16950*/  IMAD.MOV.U32 R179, RZ, RZ, 0x1f ;  /* 0x0000001fffb37424 */ /* 0x000fe200078e00ff */
[----:B------:R-:W-:-:S02]  /*16960*/  MOV R3, 0x16980 ;  /* 0x0001698000037802 */ /* 0x000fc40000000f00 */
[----:B------:R-:W-:Y:S05]  /*16970*/  CALL.REL.NOINC `($__internal_11_$__cuda_sm70_shflsync_idx_p) ;  /* 0x0000309000007944 */ /* 0x000fea0003c00000 */
[----:B------:R-:W-:Y:S01]  /*16980*/  MOV R9, R179 ;  /* 0x000000b300097202 */ /* 0x000fe20000000f00 */
[----:B------:R-:W-:Y:S05]  /*16990*/  BRA `(.L_x_836) ;  /* 0xfffe9c9000007947 */ /* 0x000fea000383ffff */
.L_x_674:
[----:B------:R-:W-:Y:S01]  /*169a0*/  IMAD.MOV.U32 R178, RZ, RZ, R4 ;  /* 0x000000ffffb27224 */ /* 0x000fe200078e0004 */
[----:B------:R-:W-:Y:S01]  /*169b0*/  MOV R2, R0 ;  /* 0x0000000000027202 */ /* 0x000fe20000000f00 */
[----:B------:R-:W-:Y:S01]  /*169c0*/  IMAD.MOV.U32 R179, RZ, RZ, 0x1f ;  /* 0x0000001fffb37424 */ /* 0x000fe200078e00ff */
[----:B------:R-:W-:-:S02]  /*169d0*/  MOV R3, 0x169f0 ;  /* 0x000169f000037802 */ /* 0x000fc40000000f00 */
[----:B--23--:R-:W-:Y:S05]  /*169e0*/  CALL.REL.NOINC `($__internal_11_$__cuda_sm70_shflsync_idx_p) ;  /* 0x0000302000007944 */ /* 0x00cfea0003c00000 */
[----:B------:R-:W-:Y:S01]  /*169f0*/  MOV R5, R179 ;  /* 0x000000b300057202 */ /* 0x000fe20000000f00 */
[----:B------:R-:W-:Y:S05]  /*16a00*/  BRA `(.L_x_673) ;  /* 0xfffe9c8000007947 */ /* 0x000fea000383ffff */
.L_x_695:
[----:B------:R-:W-:Y:S01]  /*16a10*/  IMAD.MOV.U32 R178, RZ, RZ, R0 ;  /* 0x000000ffffb27224 */ /* 0x000fe200078e0000 */
[----:B------:R-:W-:Y:S01]  /*16a20*/  MOV R2, RZ ;  /* 0x000000ff00027202 */ /* 0x000fe20000000f00 */
[----:B------:R-:W-:Y:S01]  /*16a30*/  IMAD.MOV.U32 R179, RZ, RZ, 0x181f ;  /* 0x0000181fffb37424 */ /* 0x000fe200078e00ff */
[----:B------:R-:W-:-:S02]  /*16a40*/  MOV R3, 0x16a60 ;  /* 0x00016a6000037802 */ /* 0x000fc40000000f00 */
[----:B------:R-:W-:Y:S05]  /*16a50*/  CALL.REL.NOINC `($__internal_11_$__cuda_sm70_shflsync_idx_p) ;  /* 0x00002fb000007944 */ /* 0x000fea0003c00000 */
[----:B------:R-:W-:Y:S01]  /*16a60*/  MOV R9, R179 ;  /* 0x000000b300097202 */ /* 0x000fe20000000f00 */
[----:B------:R-:W-:Y:S05]  /*16a70*/  BRA `(.L_x_837) ;  /* 0xfffed51000007947 */ /* 0x000fea000383ffff */
.L_x_696:
[----:B------:R-:W-:Y:S01]  /*16a80*/  IMAD.MOV.U32 R178, RZ, RZ, R7 ;  /* 0x000000ffffb27224 */ /* 0x000fe200078e0007 */
[----:B------:R-:W-:Y:S01]  /*16a90*/  MOV R2, RZ ;  /* 0x000000ff00027202 */ /* 0x000fe20000000f00 */
[----:B------:R-:W-:Y:S01]  /*16aa0*/  IMAD.MOV.U32 R179, RZ, RZ, 0x181f ;  /* 0x0000181fffb37424 */ /* 0x000fe200078e00ff */
[----:B------:R-:W-:-:S02]  /*16ab0*/  MOV R3, 0x16ad0 ;  /* 0x00016ad000037802 */ /* 0x000fc40000000f00 */
[----:B-12---:R-:W-:Y:S05]  /*16ac0*/  CALL.REL.NOINC `($__internal_11_$__cuda_sm70_shflsync_idx_p) ;  /* 0x00002f4000007944 */ /* 0x006fea0003c00000 */
[----:B------:R-:W-:Y:S01]  /*16ad0*/  IADD3 R10, P2, R179, R200, RZ ;  /* 0x000000c8b30a7210 */ /* 0x000fe20007f5e0ff */
[----:B------:R-:W-:Y:S01]  /*16ae0*/  IMAD.MOV.U32 R178, RZ, RZ, R0 ;  /* 0x000000ffffb27224 */ /* 0x000fe200078e0000 */
[----:B------:R-:W-:-:S02]  /*16af0*/  ISETP.GE.AND P1, PT, R208, c[0x0][0x1d4], PT ;  /* 0x00007500d0007a0c */ /* 0x000fc40003f26270 */
[----:B------:R-:W-:Y:S01]  /*16b00*/  ISETP.GE.AND P0, PT, R216, c[0x0][0x1d4], PT ;  /* 0x00007500d8007a0c */ /* 0x000fe20003f06270 */
[----:B------:R-:W-:Y:S01]  /*16b10*/  IMAD.X R11, R9, 0x1, R5, P2 ;  /* 0x00000001090b7824 */ /* 0x000fe200010e0605 */
[----:B------:R-:W-:Y:S01]  /*16b20*/  IADD3 R2, P2, R179, R202, RZ ;  /* 0x000000cab3027210 */ /* 0x000fe20007f5e0ff */
[----:B------:R-:W-:-:S04]  /*16b30*/  IMAD.MOV.U32 R179, RZ, RZ, 0x181f ;  /* 0x0000181fffb37424 */ /* 0x000fc800078e00ff */
[----:B------:R-:W-:-:S04]  /*16b40*/  IMAD.X R3, R9, 0x1, R6, P2 ;  /* 0x0000000109037824 */ /* 0x000fc800010e0606 */
[----:B------:R-:W-:Y:S01]  /*16b50*/  @!PT LDS RZ, [RZ] ;  /* 0x00000000fffff984 */ /* 0x000fe20000000800 */
[----:B------:R-:W-:Y:S01]  /*16b60*/  @!PT LDS RZ, [RZ] ;  /* 0x00000000fffff984 */ /* 0x000fe20000000800 */
[----:B------:R-:W-:Y:S01]  /*16b70*/  @!PT LDS RZ, [RZ] ;  /* 0x00000000fffff984 */ /* 0x000fe20000000800 */
[----:B------:R1:W-:Y:S04]  /*16b80*/  LDGSTS.E.BYPASS.LTC128B.128 [R197+0x8100], [R10.64], !P1 ;  /* 0x081000000ac57fae */ /* 0x0003e8000c901d46 */
[----:B------:R2:W-:Y:S01]  /*16b90*/  LDGSTS.E.BYPASS.LTC128B.128 [R197+0xb100], [R2.64], !P0 ;  /* 0x0b10000002c57fae */ /* 0x0005e2000c101d46 */
[----:B-1----:R-:W-:Y:S02]  /*16ba0*/  SEL R11, RZ, 0x10, P1 ;  /* 0x00000010ff0b7807 */ /* 0x002fe40000800000 */
[----:B------:R-:W-:Y:S01]  /*16bb0*/  SEL R10, RZ, 0x10, P0 ;  /* 0x00000010ff0a7807 */ /* 0x000fe20000000000 */
[----:B--2---:R-:W-:Y:S01]  /*16bc0*/  IMAD.MOV.U32 R2, RZ, RZ, 0x1 ;  /* 0x00000001ff027424 */ /* 0x004fe200078e00ff */
[----:B------:R-:W-:Y:S02]  /*16bd0*/  MOV R3, 0x16bf0 ;  /* 0x00016bf000037802 */ /* 0x000fe40000000f00 */
[----:B------:R-:W-:Y:S05]  /*16be0*/  CALL.REL.NOINC `($__internal_11_$__cuda_sm70_shflsync_idx_p) ;  /* 0x00002e2000007944 */ /* 0x000fea0003c00000 */
[----:B------:R-:W-:Y:S01]  /*16bf0*/  IMAD.MOV.U32 R12, RZ, RZ, R179 ;  /* 0x000000ffff0c7224 */ /* 0x000fe200078e00b3 */
[----:B------:R-:W-:Y:S01]  /*16c00*/  MOV R2, 0x1 ;  /* 0x0000000100027802 */ /* 0x000fe20000000f00 */
[----:B------:R-:W-:Y:S01]  /*16c10*/  IMAD.MOV.U32 R178, RZ, RZ, R7 ;  /* 0x000000ffffb27224 */ /* 0x000fe200078e0007 */
[----:B------:R-:W-:-:S02]  /*16c20*/  MOV R179, 0x181f ;  /* 0x0000181f00b37802 */ /* 0x000fc40000000f00 */
[----:B------:R-:W-:Y:S02]  /*16c30*/  MOV R3, 0x16c50 ;  /* 0x00016c5000037802 */ /* 0x000fe40000000f00 */
[----:B------:R-:W-:Y:S05]  /*16c40*/  CALL.REL.NOINC `($__internal_11_$__cuda_sm70_shflsync_idx_p) ;  /* 0x00002dc000007944 */ /* 0x000fea0003c00000 */
[C---:B------:R-:W-:Y:S01]  /*16c50*/  IADD3 R8, -R11.reuse, 0x10, RZ ;  /* 0x000000100b087810 */ /* 0x040fe20007ffe1ff */
[----:B------:R-:W-:Y:S01]  /*16c60*/  IMAD.MOV.U32 R178, RZ, RZ, R0 ;  /* 0x000000ffffb27224 */ /* 0x000fe200078e0000 */
[----:B------:R-:W-:Y:S02]  /*16c70*/  IADD3 R2, -R10, 0x10, RZ ;  /* 0x000000100a027810 */ /* 0x000fe40007ffe1ff */
[----:B------:R-:W-:Y:S02]  /*16c80*/  LOP3.LUT R8, R8, 0xf, RZ, 0xc0, !PT ;  /* 0x0000000f08087812 */ /* 0x000fe400078ec0ff */
[----:B------:R-:W-:Y:S02]  /*16c90*/  LOP3.LUT R2, R2, 0xf, RZ, 0xc0, !PT ;  /* 0x0000000f02027812 */ /* 0x000fe400078ec0ff */
[----:B------:R-:W-:Y:S02]  /*16ca0*/  IADD3 R8, P1, P0, R8, R179, R200 ;  /* 0x000000b308087210 */ /* 0x000fe4000783e0c8 */
[----:B------:R-:W-:-:S02]  /*16cb0*/  ISETP.NE.U32.AND P2, PT, R11, RZ, PT ;  /* 0x000000ff0b00720c */ /* 0x000fc40003f45070 */
[----:B------:R-:W-:Y:S02]  /*16cc0*/  IADD3.X R9, RZ, R12, R5, P1, P0 ;  /* 0x0000000cff097210 */ /* 0x000fe40000fe0405 */
[----:B------:R-:W-:Y:S01]  /*16cd0*/  IADD3 R2, P1, P0, R2, R179, R202 ;  /* 0x000000b302027210 */ /* 0x000fe2000783e0ca */
[----:B------:R-:W-:-:S03]  /*16ce0*/  IMAD.MOV.U32 R179, RZ, RZ, 0x181f ;  /* 0x0000181fffb37424 */ /* 0x000fc600078e00ff */
[----:B------:R-:W-:Y:S02]  /*16cf0*/  IADD3.X R3, RZ, R12, R6, P1, P0 ;  /* 0x0000000cff037210 */ /* 0x000fe40000fe0406 */
[----:B------:R-:W-:-:S03]  /*16d00*/  ISETP.NE.U32.AND P0, PT, R10, RZ, PT ;  /* 0x000000ff0a00720c */ /* 0x000fc60003f05070 */
[----:B------:R-:W-:Y:S01]  /*16d10*/  @!PT LDS RZ, [RZ] ;  /* 0x00000000fffff984 */ /* 0x000fe20000000800 */
[----:B------:R-:W-:Y:S01]  /*16d20*/  @!PT LDS RZ, [RZ] ;  /* 0x00000000fffff984 */ /* 0x000fe20000000800 */
[----:B------:R-:W-:Y:S01]  /*16d30*/  @!PT LDS RZ, [RZ] ;  /* 0x00000000fffff984 */ /* 0x000fe20000000800 */
[----:B------:R1:W-:Y:S10]  /*16d40*/  LDGSTS.E.BYPASS.LTC128B.128.ZFILL [R197+0x9100], [R8.64], P2 ;  /* 0x0910000008c57fae */ /* 0x0003f40009141d46 */
[----:B------:R2:W-:Y:S02]  /*16d50*/  LDGSTS.E.BYPASS.LTC128B.128.ZFILL [R197+0xc100], [R2.64], P0 ;  /* 0x0c10000002c57fae */ /* 0x0005e40008141d46 */
[----:B--2---:R-:W-:Y:S01]  /*16d60*/  IMAD.MOV.U32 R2, RZ, RZ, 0x2 ;  /* 0x00000002ff027424 */ /* 0x004fe200078e00ff */
[----:B------:R-:W-:-:S02]  /*16d70*/  MOV R3, 0x16d90 ;  /* 0x00016d9000037802 */ /* 0x000fc40000000f00 */
[----:B-1----:R-:W-:Y:S05]  /*16d80*/  CALL.REL.NOINC `($__internal_11_$__cuda_sm70_shflsync_idx_p) ;  /* 0x00002c8000007944 */ /* 0x002fea0003c00000 */
[----:B------:R-:W-:Y:S01]  /*16d90*/  IMAD.MOV.U32 R0, RZ, RZ, R179 ;  /* 0x000000ffff007224 */ /* 0x000fe200078e00b3 */
[----:B------:R-:W-:Y:S01]  /*16da0*/  MOV R2, 0x2 ;  /* 0x0000000200027802 */ /* 0x000fe20000000f00 */
[----:B------:R-:W-:Y:S01]  /*16db0*/  IMAD.MOV.U32 R178, RZ, RZ, R7 ;  /* 0x000000ffffb27224 */ /* 0x000fe200078e0007 */
[----:B------:R-:W-:-:S02]  /*16dc0*/  MOV R179, 0x181f ;  /* 0x0000181f00b37802 */ /* 0x000fc40000000f00 */
[----:B------:R-:W-:Y:S02]  /*16dd0*/  MOV R3, 0x16df0 ;  /* 0x00016df000037802 */ /* 0x000fe40000000f00 */
[----:B------:R-:W-:Y:S05]  /*16de0*/  CALL.REL.NOINC `($__internal_11_$__cuda_sm70_shflsync_idx_p) ;  /* 0x00002c2000007944 */ /* 0x000fea0003c00000 */
[----:B------:R-:W-:Y:S01]  /*16df0*/  MOV R2, R179 ;  /* 0x000000b300027202 */ /* 0x000fe20000000f00 */
[----:B------:R-:W-:Y:S05]  /*16e00*/  BRA `(.L_x_838) ;  /* 0xfffed2e000007947 */ /* 0x000fea000383ffff */
.L_x_697:
[----:B------:R-:W-:Y:S01]  /*16e10*/  IMAD.MOV.U32 R178, RZ, RZ, R5 ;  /* 0x000000ffffb27224 */ /* 0x000fe200078e0005 */
[----:B------:R-:W-:Y:S01]  /*16e20*/  MOV R2, RZ ;  /* 0x000000ff00027202 */ /* 0x000fe20000000f00 */
[----:B------:R-:W-:Y:S01]  /*16e30*/  IMAD.MOV.U32 R179, RZ, RZ, 0x1c1f ;  /* 0x00001c1fffb37424 */ /* 0x000fe200078e00ff */
[----:B------:R-:W-:Y:S02]  /*16e40*/  MOV R3, 0x16e60 ;  /* 0x00016e6000037802 */ /* 0x000fe40000000f00 */
[----:B------:R-:W-:Y:S05]  /*16e50*/  CALL.REL.NOINC `($__internal_11_$__cuda_sm70_shflsync_idx_p) ;  /* 0x00002bb000007944 */ /* 0x000fea0003c00000 */
[----:B------:R-:W-:Y:S01]  /*16e60*/  MOV R3, R179 ;  /* 0x000000b300037202 */ /* 0x000fe20000000f00 */
[----:B------:R-:W-:Y:S05]  /*16e70*/  BRA `(.L_x_839) ;  /* 0xfffed48000007947 */ /* 0x000fea000383ffff */
.L_x_702:
[----:B------:R-:W-:Y:S01]  /*16e80*/  IMAD.MOV.U32 R178, RZ, RZ, R5 ;  /* 0x000000ffffb27224 */ /* 0x000fe200078e0005 */
[----:B------:R-:W-:Y:S01]  /*16e90*/  MOV R2, 0x1 ;  /* 0x0000000100027802 */ /* 0x000fe20000000f00 */
[----:B------:R-:W-:Y:S01]  /*16ea0*/  IMAD.MOV.U32 R179, RZ, RZ, 0x1c1f ;  /* 0x00001c1fffb37424 */ /* 0x000fe200078e00ff */
[----:B------:R-:W-:Y:S02]  /*16eb0*/  MOV R3, 0x16ed0 ;  /* 0x00016ed000037802 */ /* 0x000fe40000000f00 */
[----:B-1----:R-:W-:Y:S05]  /*16ec0*/  CALL.REL.NOINC `($__internal_11_$__cuda_sm70_shflsync_idx_p) ;  /* 0x00002b4000007944 */ /* 0x002fea0003c00000 */
[----:B------:R-:W-:Y:S01]  /*16ed0*/  MOV R3, R179 ;  /* 0x000000b300037202 */ /* 0x000fe20000000f00 */
[----:B------:R-:W-:Y:S05]  /*16ee0*/  BRA `(.L_x_840) ;  /* 0xfffede0000007947 */ /* 0x000fea000383ffff */
.L_x_707:
[----:B------:R-:W-:Y:S01]  /*16ef0*/  IMAD.MOV.U32 R108, RZ, RZ, R4 ;  /* 0x000000ffff6c7224 */ /* 0x000fe200078e0004 */
[----:B------:R-:W-:-:S02]  /*16f00*/  MOV R0, 0x2 ;  /* 0x0000000200007802 */ /* 0x000fc40000000f00 */
[----:B------:R-:W-:Y:S02]  /*16f10*/  MOV R2, 0x16f30 ;  /* 0x00016f3000027802 */ /* 0x000fe40000000f00 */
[----:B------:R-:W-:Y:S05]  /*16f20*/  CALL.REL.NOINC `($__internal_10_$__cuda_sm70_shflsync_bfly_p) ;  /* 0x00002a8000007944 */ /* 0x000fea0003c00000 */
[----:B------:R-:W-:Y:S05]  /*16f30*/  BRA `(.L_x_841) ;  /* 0xfffee7e000007947 */ /* 0x000fea000383ffff */
.L_x_708:
[----:B------:R-:W-:Y:S01]  /*16f40*/  IMAD.MOV.U32 R108, RZ, RZ, R4 ;  /* 0x000000ffff6c7224 */ /* 0x000fe200078e0004 */
[----:B------:R-:W-:Y:S02]  /*16f50*/  MOV R0, 0x1 ;  /* 0x0000000100007802 */ /* 0x000fe40000000f00 */
[----:B------:R-:W-:Y:S02]  /*16f60*/  MOV R2, 0x16f80 ;  /* 0x00016f8000027802 */ /* 0x000fe40000000f00 */
[----:B------:R-:W-:Y:S05]  /*16f70*/  CALL.REL.NOINC `($__internal_10_$__cuda_sm70_shflsync_bfly_p) ;  /* 0x00002a3000007944 */ /* 0x000fea0003c00000 */
[----:B------:R-:W-:Y:S01]  /*16f80*/  FMNMX.FTZ R109, R4, R0, !PT ;  /* 0x00000000046d7209 */ /* 0x000fe20007810000 */
[----:B------:R-:W-:Y:S01]  /*16f90*/  IMAD.MOV.U32 R108, RZ, RZ, R5 ;  /* 0x000000ffff6c7224 */ /* 0x000fe200078e0005 */
[----:B------:R-:W-:Y:S01]  /*16fa0*/  MOV R2, 0x16fd0 ;  /* 0x00016fd000027802 */ /* 0x000fe20000000f00 */
[----:B------:R-:W-:Y:S02]  /*16fb0*/  IMAD.MOV.U32 R0, RZ, RZ, 0x2 ;  /* 0x00000002ff007424 */ /* 0x000fe400078e00ff */
[----:B------:R-:W-:Y:S05]  /*16fc0*/  CALL.REL.NOINC `($__internal_10_$__cuda_sm70_shflsync_bfly_p) ;  /* 0x000029e000007944 */ /* 0x000fea0003c00000 */
[----:B------:R-:W-:Y:S01]  /*16fd0*/  FMNMX.FTZ R5, R5, R0, !PT ;  /* 0x0000000005057209 */ /* 0x000fe20007810000 */
[----:B------:R-:W-:Y:S01]  /*16fe0*/  IMAD.MOV.U32 R0, RZ, RZ, 0x1 ;  /* 0x00000001ff007424 */ /* 0x000fe200078e00ff */
[----:B------:R-:W-:-:S03]  /*16ff0*/  MOV R2, 0x17020 ;  /* 0x0001702000027802 */ /* 0x000fc60000000f00 */
[----:B------:R-:W-:Y:S02]  /*17000*/  IMAD.MOV.U32 R108, RZ, RZ, R5 ;  /* 0x000000ffff6c7224 */ /* 0x000fe400078e0005 */
[----:B------:R-:W-:Y:S05]  /*17010*/  CALL.REL.NOINC `($__internal_10_$__cuda_sm70_shflsync_bfly_p) ;  /* 0x0000299000007944 */ /* 0x000fea0003c00000 */
[----:B------:R-:W-:Y:S01]  /*17020*/  MOV R3, R0 ;  /* 0x0000000000037202 */ /* 0x000fe20000000f00 */
[----:B------:R-:W-:Y:S05]  /*17030*/  BRA `(.L_x_842) ;  /* 0xfffee75000007947 */ /* 0x000fea000383ffff */
.L_x_716:
[----:B------:R-:W-:Y:S01]  /*17040*/  MOV R2, RZ ;  /* 0x000000ff00027202 */ /* 0x000fe20000000f00 */
[----:B------:R-:W-:Y:S01]  /*17050*/  IMAD.MOV.U32 R178, RZ, RZ, R0 ;  /* 0x000000ffffb27224 */ /* 0x000fe200078e0000 */
[----:B------:R-:W-:Y:S01]  /*17060*/  MOV R3, 0x17090 ;  /* 0x0001709000037802 */ /* 0x000fe20000000f00 */
[----:B------:R-:W-:Y:S02]  /*17070*/  IMAD.MOV.U32 R179, RZ, RZ, 0x181f ;  /* 0x0000181fffb37424 */ /* 0x000fe400078e00ff */
[----:B-1--4-:R-:W-:Y:S05]  /*17080*/  CALL.REL.NOINC `($__internal_11_$__cuda_sm70_shflsync_idx_p) ;  /* 0x0000298000007944 */ /* 0x012fea0003c00000 */
[----:B------:R-:W-:Y:S01]  /*17090*/  MOV R7, R179 ;  /* 0x000000b300077202 */ /* 0x000fe20000000f00 */
[----:B------:R-:W-:-:S05]  /*170a0*/  BRA `(.L_x_843) ;  /* 0xfffeff8000007947 */ /* 0x000fca000383ffff */
.L_x_717:
[----:B------:R-:W-:Y:S01]  /*170b0*/  MOV R2, RZ ;  /* 0x000000ff00027202 */ /* 0x000fe20000000f00 */
[----:B------:R-:W-:Y:S01]  /*170c0*/  IMAD.MOV.U32 R178, RZ, RZ, R4 ;  /* 0x000000ffffb27224 */ /* 0x000fe200078e0004 */
[----:B------:R-:W-:Y:S01]  /*170d0*/  MOV R3, 0x17100 ;  /* 0x0001710000037802 */ /* 0x000fe20000000f00 */
[----:B------:R-:W-:Y:S02]  /*170e0*/  IMAD.MOV.U32 R179, RZ, RZ, 0x181f ;  /* 0x0000181fffb37424 */ /* 0x000fe400078e00ff */
[----:B-1234-:R-:W-:Y:S05]  /*170f0*/  CALL.REL.NOINC `($__internal_11_$__cuda_sm70_shflsync_idx_p) ;  /* 0x0000291000007944 */ /* 0x01efea0003c00000 */
[----:B------:R-:W-:Y:S01]  /*17100*/  ISETP.GE.AND P1, PT, R208, c[0x0][0x1d4], PT ;  /* 0x00007500d0007a0c */ /* 0x000fe20003f26270 */
[----:B------:R-:W-:Y:S01]  /*17110*/  IMAD.MOV.U32 R178, RZ, RZ, R0 ;  /* 0x000000ffffb27224 */ /* 0x000fe200078e0000 */
[----:B------:R-:W-:Y:S02]  /*17120*/  IADD3 R12, P2, R179, R14, RZ ;  /* 0x0000000eb30c7210 */ /* 0x000fe40007f5e0ff */
[----:B------:R-:W-:Y:S03]  /*17130*/  ISETP.GE.AND P0, PT, R216, c[0x0][0x1d4], PT ;  /* 0x00007500d8007a0c */ /* 0x000fe60003f06270 */
[----:B------:R-:W-:Y:S01]  /*17140*/  IMAD.X R13, R7, 0x1, R5, P2 ;  /* 0x00000001070d7824 */ /* 0x000fe200010e0605 */
        /* <DEDUP_REMOVED lines=12> */
[----:B------:R-:W-:Y:S05]  /*17210*/  CALL.REL.NOINC `($__internal_11_$__cuda_sm70_shflsync_idx_p) ;  /* 0x000027f000007944 */ /* 0x000fea0003c00000 */
[----:B------:R-:W-:Y:S01]  /*17220*/  MOV R2, 0x1 ;  /* 0x0000000100027802 */ /* 0x000fe20000000f00 */
[----:B------:R-:W-:Y:S01]  /*17230*/  IMAD.MOV.U32 R13, RZ, RZ, R179 ;  /* 0x000000ffff0d7224 */ /* 0x000fe200078e00b3 */
[----:B------:R-:W-:Y:S01]  /*17240*/  MOV R179, 0x181f ;  /* 0x0000181f00b37802 */ /* 0x000fe20000000f00 */
[----:B------:R-:W-:Y:S01]  /*17250*/  IMAD.MOV.U32 R178, RZ, RZ, R4 ;  /* 0x000000ffffb27224 */ /* 0x000fe200078e0004 */
[----:B------:R-:W-:Y:S02]  /*17260*/  MOV R3, 0x17280 ;  /* 0x0001728000037802 */ /* 0x000fe40000000f00 */
[----:B------:R-:W-:Y:S05]  /*17270*/  CALL.REL.NOINC `($__internal_11_$__cuda_sm70_shflsync_idx_p) ;  /* 0x0000279000007944 */ /* 0x000fea0003c00000 */
[C---:B------:R-:W-:Y:S01]  /*17280*/  IADD3 R2, -R7.reuse, 0x10, RZ ;  /* 0x0000001007027810 */ /* 0x040fe20007ffe1ff */
[----:B------:R-:W-:Y:S01]  /*17290*/  IMAD.MOV.U32 R178, RZ, RZ, R0 ;  /* 0x000000ffffb27224 */ /* 0x000fe200078e0000 */
[----:B------:R-:W-:Y:S02]  /*172a0*/  ISETP.NE.U32.AND P2, PT, R7, RZ, PT ;  /* 0x000000ff0700720c */ /* 0x000fe40003f45070 */
[----:B------:R-:W-:Y:S04]  /*172b0*/  LOP3.LUT R2, R2, 0xf, RZ, 0xc0, !PT ;  /* 0x0000000f02027812 */ /* 0x000fe800078ec0ff */
[----:B------:R-:W-:Y:S04]  /*172c0*/  IADD3 R2, P1, P0, R2, R179, R14 ;  /* 0x000000b302027210 */ /* 0x000fe8000783e00e */
[----:B------:R-:W-:Y:S05]  /*172d0*/  IADD3.X R3, RZ, R13, R5, P1, P0 ;  /* 0x0000000dff037210 */ /* 0x000fea0000fe0405 */
        /* <DEDUP_REMOVED lines=13> */
[----:B------:R-:W-:Y:S05]  /*173b0*/  CALL.REL.NOINC `($__internal_11_$__cuda_sm70_shflsync_idx_p) ;  /* 0x0000265000007944 */ /* 0x000fea0003c00000 */
[----:B------:R-:W-:Y:S01]  /*173c0*/  MOV R2, 0x2 ;  /* 0x0000000200027802 */ /* 0x000fe20000000f00 */
[----:B------:R-:W-:Y:S01]  /*173d0*/  IMAD.MOV.U32 R13, RZ, RZ, R179 ;  /* 0x000000ffff0d7224 */ /* 0x000fe200078e00b3 */
[----:B------:R-:W-:Y:S01]  /*173e0*/  MOV R179, 0x181f ;  /* 0x0000181f00b37802 */ /* 0x000fe20000000f00 */
[----:B------:R-:W-:Y:S01]  /*173f0*/  IMAD.MOV.U32 R178, RZ, RZ, R4 ;  /* 0x000000ffffb27224 */ /* 0x000fe200078e0004 */
[----:B------:R-:W-:Y:S02]  /*17400*/  MOV R3, 0x17420 ;  /* 0x0001742000037802 */ /* 0x000fe40000000f00 */
[----:B------:R-:W-:Y:S05]  /*17410*/  CALL.REL.NOINC `($__internal_11_$__cuda_sm70_shflsync_idx_p) ;  /* 0x000025f000007944 */ /* 0x000fea0003c00000 */
[----:B------:R-:W-:Y:S01]  /*17420*/  MOV R0, R179 ;  /* 0x000000b300007202 */ /* 0x000fe20000000f00 */
[----:B------:R-:W-:-:S05]  /*17430*/  BRA `(.L_x_844) ;  /* 0xfffefd7000007947 */ /* 0x000fca000383ffff */
.L_x_720:
[----:B------:R-:W-:Y:S01]  /*17440*/  MOV R2, RZ ;  /* 0x000000ff00027202 */ /* 0x000fe20000000f00 */
[----:B------:R-:W-:Y:S01]  /*17450*/  IMAD.MOV.U32 R178, RZ, RZ, R0 ;  /* 0x000000ffffb27224 */ /* 0x000fe200078e0000 */
[----:B------:R-:W-:Y:S01]  /*17460*/  MOV R3, 0x17490 ;  /* 0x0001749000037802 */ /* 0x000fe20000000f00 */
[----:B------:R-:W-:Y:S02]  /*17470*/  IMAD.MOV.U32 R179, RZ, RZ, 0x181f ;  /* 0x0000181fffb37424 */ /* 0x000fe400078e00ff */
[----:B------:R-:W-:Y:S05]  /*17480*/  CALL.REL.NOINC `($__internal_11_$__cuda_sm70_shflsync_idx_p) ;  /* 0x0000258000007944 */ /* 0x000fea0003c00000 */
[----:B------:R-:W-:Y:S01]  /*17490*/  MOV R129, R179 ;  /* 0x000000b300817202 */ /* 0x000fe20000000f00 */
[----:B------:R-:W-:-:S05]  /*174a0*/  BRA `(.L_x_845) ;  /* 0xffff093000007947 */ /* 0x000fca000383ffff */
.L_x_721:
[----:B------:R-:W-:Y:S01]  /*174b0*/  MOV R2, RZ ;  /* 0x000000ff00027202 */ /* 0x000fe20000000f00 */
[----:B------:R-:W-:Y:S01]  /*174c0*/  IMAD.MOV.U32 R178, RZ, RZ, R108 ;  /* 0x000000ffffb27224 */ /* 0x000fe200078e006c */
[----:B------:R-:W-:Y:S01]  /*174d0*/  MOV R3, 0x17500 ;  /* 0x0001750000037802 */ /* 0x000fe20000000f00 */
[----:B------:R-:W-:Y:S02]  /*174e0*/  IMAD.MOV.U32 R179, RZ, RZ, 0x181f ;  /* 0x0000181fffb37424 */ /* 0x000fe400078e00ff */
[----:B-12---:R-:W-:Y:S05]  /*174f0*/  CALL.REL.NOINC `($__internal_11_$__cuda_sm70_shflsync_idx_p) ;  /* 0x0000251000007944 */ /* 0x006fea0003c00000 */
        /* <DEDUP_REMOVED lines=52> */
.L_x_722:
[----:B------:R-:W-:Y:S01]  /*17840*/  MOV R2, RZ ;  /* 0x000000ff00027202 */ /* 0x000fe20000000f00 */
[----:B------:R-:W-:Y:S01]  /*17850*/  IMAD.MOV.U32 R178, RZ, RZ, R109 ;  /* 0x000000ffffb27224 */ /* 0x000fe200078e006d */
[----:B------:R-:W-:Y:S01]  /*17860*/  MOV R3, 0x17890 ;  /* 0x0001789000037802 */ /* 0x000fe20000000f00 */
[----:B------:R-:W-:Y:S02]  /*17870*/  IMAD.MOV.U32 R179, RZ, RZ, 0x1c1f ;  /* 0x00001c1fffb37424 */ /* 0x000fe400078e00ff */
[----:B------:R-:W-:Y:S05]  /*17880*/  CALL.REL.NOINC `($__internal_11_$__cuda_sm70_shflsync_idx_p) ;  /* 0x0000218000007944 */ /* 0x000fea0003c00000 */
[----:B------:R-:W-:Y:S01]  /*17890*/  MOV R3, R179 ;  /* 0x000000b300037202 */ /* 0x000fe20000000f00 */
[----:B------:R-:W-:-:S05]  /*178a0*/  BRA `(.L_x_847) ;  /* 0xffff089000007947 */ /* 0x000fca000383ffff */
.L_x_727:
[----:B------:R-:W-:Y:S01]  /*178b0*/  MOV R2, 0x1 ;  /* 0x0000000100027802 */ /* 0x000fe20000000f00 */
[----:B------:R-:W-:Y:S01]  /*178c0*/  IMAD.MOV.U32 R178, RZ, RZ, R109 ;  /* 0x000000ffffb27224 */ /* 0x000fe200078e006d */
[----:B------:R-:W-:Y:S01]  /*178d0*/  MOV R3, 0x17900 ;  /* 0x0001790000037802 */ /* 0x000fe20000000f00 */
[----:B------:R-:W-:Y:S02]  /*178e0*/  IMAD.MOV.U32 R179, RZ, RZ, 0x1c1f ;  /* 0x00001c1fffb37424 */ /* 0x000fe400078e00ff */
[----:B-1----:R-:W-:Y:S05]  /*178f0*/  CALL.REL.NOINC `($__internal_11_$__cuda_sm70_shflsync_idx_p) ;  /* 0x0000211000007944 */ /* 0x002fea0003c00000 */
[----:B------:R-:W-:Y:S01]  /*17900*/  MOV R3, R179 ;  /* 0x000000b300037202 */ /* 0x000fe20000000f00 */
[----:B------:R-:W-:-:S05]  /*17910*/  BRA `(.L_x_848) ;  /* 0xffff126000007947 */ /* 0x000fca000383ffff */
.L_x_732:
[----:B------:R-:W-:Y:S02]  /*17920*/  MOV R0, 0x2 ;  /* 0x0000000200007802 */ /* 0x000fe40000000f00 */
[----:B------:R-:W-:Y:S02]  /*17930*/  MOV R2, 0x17950 ;  /* 0x0001795000027802 */ /* 0x000fe40000000f00 */
[----:B-12---:R-:W-:Y:S05]  /*17940*/  CALL.REL.NOINC `($__internal_10_$__cuda_sm70_shflsync_bfly_p) ;  /* 0x0000206000007944 */ /* 0x006fea0003c00000 */
[----:B------:R-:W-:-:S05]  /*17950*/  BRA `(.L_x_849) ;  /* 0xffff1ca000007947 */ /* 0x000fca000383ffff */
.L_x_733:
[----:B------:R-:W-:Y:S01]  /*17960*/  MOV R0, 0x1 ;  /* 0x0000000100007802 */ /* 0x000fe20000000f00 */
[----:B---3--:R-:W-:Y:S01]  /*17970*/  IMAD.MOV.U32 R108, RZ, RZ, R4 ;  /* 0x000000ffff6c7224 */ /* 0x008fe200078e0004 */
[----:B------:R-:W-:Y:S02]  /*17980*/  MOV R2, 0x179a0 ;  /* 0x000179a000027802 */ /* 0x000fe40000000f00 */
[----:B-12---:R-:W-:Y:S05]  /*17990*/  CALL.REL.NOINC `($__internal_10_$__cuda_sm70_shflsync_bfly_p) ;  /* 0x0000201000007944 */ /* 0x006fea0003c00000 */
[----:B------:R-:W-:Y:S01]  /*179a0*/  IMAD.MOV.U32 R108, RZ, RZ, R5 ;  /* 0x000000ffff6c7224 */ /* 0x000fe200078e0005 */
[----:B------:R-:W-:Y:S01]  /*179b0*/  FMNMX.FTZ R109, R4, R0, !PT ;  /* 0x00000000046d7209 */ /* 0x000fe20007810000 */
[----:B------:R-:W-:Y:S01]  /*179c0*/  IMAD.MOV.U32 R0, RZ, RZ, 0x2 ;  /* 0x00000002ff007424 */ /* 0x000fe200078e00ff */
[----:B------:R-:W-:Y:S02]  /*179d0*/  MOV R2, 0x179f0 ;  /* 0x000179f000027802 */ /* 0x000fe40000000f00 */
[----:B------:R-:W-:Y:S05]  /*179e0*/  CALL.REL.NOINC `($__internal_10_$__cuda_sm70_shflsync_bfly_p) ;  /* 0x00001fc000007944 */ /* 0x000fea0003c00000 */
[----:B------:R-:W-:Y:S01]  /*179f0*/  FMNMX.FTZ R108, R5, R0, !PT ;  /* 0x00000000056c7209 */ /* 0x000fe20007810000 */
[----:B------:R-:W-:Y:S01]  /*17a00*/  IMAD.MOV.U32 R0, RZ, RZ, 0x1 ;  /* 0x00000001ff007424 */ /* 0x000fe200078e00ff */
[----:B------:R-:W-:Y:S02]  /*17a10*/  MOV R2, 0x17a30 ;  /* 0x00017a3000027802 */ /* 0x000fe40000000f00 */
[----:B------:R-:W-:Y:S05]  /*17a20*/  CALL.REL.NOINC `($__internal_10_$__cuda_sm70_shflsync_bfly_p) ;  /* 0x00001f8000007944 */ /* 0x000fea0003c00000 */
[----:B------:R-:W-:-:S05]  /*17a30*/  BRA `(.L_x_850) ;  /* 0xffff1c3000007947 */ /* 0x000fca000383ffff */
.L_x_742:
[----:B------:R-:W-:Y:S01]  /*17a40*/  MOV R2, RZ ;  /* 0x000000ff00027202 */ /* 0x000fe20000000f00 */
[----:B------:R-:W-:Y:S01]  /*17a50*/  IMAD.MOV.U32 R178, RZ, RZ, R0 ;  /* 0x000000ffffb27224 */ /* 0x000fe200078e0000 */
[----:B------:R-:W-:Y:S01]  /*17a60*/  MOV R3, 0x17a90 ;  /* 0x00017a9000037802 */ /* 0x000fe20000000f00 */
[----:B------:R-:W-:Y:S02]  /*17a70*/  IMAD.MOV.U32 R179, RZ, RZ, 0x181f ;  /* 0x0000181fffb37424 */ /* 0x000fe400078e00ff */
[----:B-1--4-:R-:W-:Y:S05]  /*17a80*/  CALL.REL.NOINC `($__internal_11_$__cuda_sm70_shflsync_idx_p) ;  /* 0x00001f8000007944 */ /* 0x012fea0003c00000 */
[----:B------:R-:W-:Y:S01]  /*17a90*/  MOV R7, R179 ;  /* 0x000000b300077202 */ /* 0x000fe20000000f00 */
[----:B------:R-:W-:-:S05]  /*17aa0*/  BRA `(.L_x_851) ;  /* 0xffff395000007947 */ /* 0x000fca000383ffff */
.L_x_743:
        /* <DEDUP_REMOVED lines=57> */
.L_x_746:
[----:B------:R-:W-:Y:S01]  /*17e40*/  MOV R2, RZ ;  /* 0x000000ff00027202 */ /* 0x000fe20000000f00 */
[----:B------:R-:W-:Y:S01]  /*17e50*/  IMAD.MOV.U32 R178, RZ, RZ, R0 ;  /* 0x000000ffffb27224 */ /* 0x000fe200078e0000 */
[----:B------:R-:W-:Y:S01]  /*17e60*/  MOV R3, 0x17e90 ;  /* 0x00017e9000037802 */ /* 0x000fe20000000f00 */
[----:B------:R-:W-:Y:S02]  /*17e70*/  IMAD.MOV.U32 R179, RZ, RZ, 0x181f ;  /* 0x0000181fffb37424 */ /* 0x000fe400078e00ff */
[----:B------:R-:W-:Y:S05]  /*17e80*/  CALL.REL.NOINC `($__internal_11_$__cuda_sm70_shflsync_idx_p) ;  /* 0x00001b8000007944 */ /* 0x000fea0003c00000 */
[----:B------:R-:W-:Y:S01]  /*17e90*/  MOV R129, R179 ;  /* 0x000000b300817202 */ /* 0x000fe20000000f00 */
[----:B------:R-:W-:-:S05]  /*17ea0*/  BRA `(.L_x_853) ;  /* 0xffff430000007947 */ /* 0x000fca000383ffff */
.L_x_747:
        /* <DEDUP_REMOVED lines=57> */
.L_x_748:
[----:B------:R-:W-:Y:S02]  /*18240*/  MOV R0, 0x2 ;  /* 0x0000000200007802 */ /* 0x000fe40000000f00 */
[----:B------:R-:W-:Y:S02]  /*18250*/  MOV R2, 0x18270 ;  /* 0x0001827000027802 */ /* 0x000fe40000000f00 */
[----:B------:R-:W-:Y:S05]  /*18260*/  CALL.REL.NOINC `($__internal_10_$__cuda_sm70_shflsync_bfly_p) ;  /* 0x0000174000007944 */ /* 0x000fea0003c00000 */
[----:B------:R-:W-:-:S05]  /*18270*/  BRA `(.L_x_855) ;  /* 0xffff44f000007947 */ /* 0x000fca000383ffff */
.L_x_749:
[----:B------:R-:W-:Y:S01]  /*18280*/  MOV R0, 0x1 ;  /* 0x0000000100007802 */ /* 0x000fe20000000f00 */
[----:B-1----:R-:W-:Y:S01]  /*18290*/  IMAD.MOV.U32 R108, RZ, RZ, R109 ;  /* 0x000000ffff6c7224 */ /* 0x002fe200078e006d */
[----:B------:R-:W-:Y:S02]  /*182a0*/  MOV R2, 0x182c0 ;  /* 0x000182c000027802 */ /* 0x000fe40000000f00 */
[----:B------:R-:W-:Y:S05]  /*182b0*/  CALL.REL.NOINC `($__internal_10_$__cuda_sm70_shflsync_bfly_p) ;  /* 0x000016f000007944 */ /* 0x000fea0003c00000 */
        /* <DEDUP_REMOVED lines=10> */
.L_x_752:
[----:B--23--:R-:W-:Y:S01]  /*18360*/  MOV R2, RZ ;  /* 0x000000ff00027202 */ /* 0x00cfe20000000f00 */
[----:B------:R-:W-:Y:S01]  /*18370*/  IMAD.MOV.U32 R178, RZ, RZ, R4 ;  /* 0x000000ffffb27224 */ /* 0x000fe200078e0004 */
[----:B------:R-:W-:Y:S01]  /*18380*/  MOV R3, 0x183b0 ;  /* 0x000183b000037802 */ /* 0x000fe20000000f00 */
[----:B------:R-:W-:Y:S02]  /*18390*/  IMAD.MOV.U32 R179, RZ, RZ, 0x181f ;  /* 0x0000181fffb37424 */ /* 0x000fe400078e00ff */
[----:B-1--4-:R-:W-:Y:S05]  /*183a0*/  CALL.REL.NOINC `($__internal_11_$__cuda_sm70_shflsync_idx_p) ;  /* 0x0000166000007944 */ /* 0x012fea0003c00000 */
[----:B------:R-:W-:Y:S01]  /*183b0*/  MOV R12, R179 ;  /* 0x000000b3000c7202 */ /* 0x000fe20000000f00 */
[----:B------:R-:W-:-:S05]  /*183c0*/  BRA `(.L_x_857) ;  /* 0xffff5f7000007947 */ /* 0x000fca000383ffff */
.L_x_755:
[----:B------:R-:W-:Y:S01]  /*183d0*/  MOV R2, RZ ;  /* 0x000000ff00027202 */ /* 0x000fe20000000f00 */
[----:B------:R-:W-:Y:S01]  /*183e0*/  IMAD.MOV.U32 R178, RZ, RZ, R0 ;  /* 0x000000ffffb27224 */ /* 0x000fe200078e0000 */
[----:B------:R-:W-:Y:S01]  /*183f0*/  MOV R3, 0x18420 ;  /* 0x0001842000037802 */ /* 0x000fe20000000f00 */
[----:B------:R-:W-:Y:S02]  /*18400*/  IMAD.MOV.U32 R179, RZ, RZ, 0x181f ;  /* 0x0000181fffb37424 */ /* 0x000fe400078e00ff */
[----:B------:R-:W-:Y:S05]  /*18410*/  CALL.REL.NOINC `($__internal_11_$__cuda_sm70_shflsync_idx_p) ;  /* 0x000015f000007944 */ /* 0x000fea0003c00000 */
[----:B------:R-:W-:Y:S01]  /*18420*/  MOV R129, R179 ;  /* 0x000000b300817202 */ /* 0x000fe20000000f00 */
[----:B------:R-:W-:-:S05]  /*18430*/  BRA `(.L_x_858) ;  /* 0xffff6c2000007947 */ /* 0x000fca000383ffff */
.L_x_756:
[----:B------:R-:W-:Y:S01]  /*18440*/  MOV R2, RZ ;  /* 0x000000ff00027202 */ /* 0x000fe20000000f00 */
[----:B------:R-:W-:Y:S01]  /*18450*/  IMAD.MOV.U32 R178, RZ, RZ, R108 ;  /* 0x000000ffffb27224 */ /* 0x000fe200078e006c */
[----:B------:R-:W-:Y:S01]  /*18460*/  MOV R3, 0x18490 ;  /* 0x0001849000037802 */ /* 0x000fe20000000f00 */
[----:B------:R-:W-:Y:S02]  /*18470*/  IMAD.MOV.U32 R179, RZ, RZ, 0x181f ;  /* 0x0000181fffb37424 */ /* 0x000fe400078e00ff */
[----:B-12---:R-:W-:Y:S05]  /*18480*/  CALL.REL.NOINC `($__internal_11_$__cuda_sm70_shflsync_idx_p) ;  /* 0x0000158000007944 */ /* 0x006fea0003c00000 */
[C---:B------:R-:W-:Y:S01]  /*18490*/  IADD3 R130, -R195.reuse, 0x10, RZ ;  /* 0x00000010c3827810 */ /* 0x040fe20007ffe1ff */
[----:B------:R-:W-:Y:S03]  /*184a0*/  IMAD.MOV.U32 R178, RZ, RZ, R0 ;  /* 0x000000ffffb27224 */ /* 0x000fe600078e0000 */
[----:B------:R-:W-:Y:S04]  /*184b0*/  LOP3.LUT R130, R130, 0xf, RZ, 0xc0, !PT ;  /* 0x0000000f82827812 */ /* 0x000fe800078ec0ff */
[----:B------:R-:W-:Y:S04]  /*184c0*/  IADD3 R130, P1, P0, R130, R179, R133 ;  /* 0x000000b382827210 */ /* 0x000fe8000783e085 */
[----:B------:R-:W-:Y:S02]  /*184d0*/  IADD3.X R131, RZ, R129, R109, P1, P0 ;  /* 0x00000081ff837210 */ /* 0x000fe40000fe046d */
[----:B------:R-:W-:Y:S02]  /*184e0*/  ISETP.NE.U32.AND P1, PT, R195, RZ, PT ;  /* 0x000000ffc300720c */ /* 0x000fe40003f25070 */
[----:B------:R-:W-:Y:S01]  /*184f0*/  IADD3 R2, P0, R179, R134, RZ ;  /* 0x00000086b3027210 */ /* 0x000fe20007f1e0ff */
[----:B------:R-:W-:Y:S04]  /*18500*/  IMAD.MOV.U32 R179, RZ, RZ, 0x181f ;  /* 0x0000181fffb37424 */ /* 0x000fe800078e00ff */
[----:B------:R-:W-:Y:S06]  /*18510*/  IMAD.X R3, R129, 0x1, R128, P0 ;  /* 0x0000000181037824 */ /* 0x000fec00000e0680 */
[----:B------:R-:W-:Y:S01]  /*18520*/  @!PT LDS RZ, [RZ] ;  /* 0x00000000fffff984 */ /* 0x000fe20000000800 */
[----:B------:R-:W-:Y:S01]  /*18530*/  @!PT LDS RZ, [RZ] ;  /* 0x00000000fffff984 */ /* 0x000fe20000000800 */
[----:B------:R-:W-:Y:S01]  /*18540*/  @!PT LDS RZ, [RZ] ;  /* 0x00000000fffff984 */ /* 0x000fe20000000800 */
[----:B------:R1:W-:Y:S04]  /*18550*/  LDGSTS.E.BYPASS.LTC128B.128.ZFILL [R197+0x8100], [R130.64], P1 ;  /* 0x0810000082c57fae */ /* 0x0003e80008941d46 */
[----:B------:R2:W-:Y:S02]  /*18560*/  LDGSTS.E.BYPASS.LTC128B.128 [R197+0xb100], [R2.64], !P3 ;  /* 0x0b10000002c57fae */ /* 0x0005e4000d901d46 */
[----:B--2---:R-:W-:Y:S01]  /*18570*/  MOV R3, 0x185a0 ;  /* 0x000185a000037802 */ /* 0x004fe20000000f00 */
[----:B------:R-:W-:Y:S02]  /*18580*/  IMAD.MOV.U32 R2, RZ, RZ, 0x1 ;  /* 0x00000001ff027424 */ /* 0x000fe400078e00ff */
[----:B-1----:R-:W-:Y:S05]  /*18590*/  CALL.REL.NOINC `($__internal_11_$__cuda_sm70_shflsync_idx_p) ;  /* 0x0000147000007944 */ /* 0x002fea0003c00000 */
[----:B------:R-:W-:Y:S01]  /*185a0*/  MOV R2, 0x1 ;  /* 0x0000000100027802 */ /* 0x000fe20000000f00 */
[----:B------:R-:W-:Y:S01]  /*185b0*/  IMAD.MOV.U32 R129, RZ, RZ, R179 ;  /* 0x000000ffff817224 */ /* 0x000fe200078e00b3 */
[----:B------:R-:W-:Y:S01]  /*185c0*/  MOV R179, 0x181f ;  /* 0x0000181f00b37802 */ /* 0x000fe20000000f00 */
[----:B------:R-:W-:Y:S01]  /*185d0*/  IMAD.MOV.U32 R178, RZ, RZ, R108 ;  /* 0x000000ffffb27224 */ /* 0x000fe200078e006c */
[----:B------:R-:W-:Y:S02]  /*185e0*/  MOV R3, 0x18600 ;  /* 0x0001860000037802 */ /* 0x000fe40000000f00 */
[----:B------:R-:W-:Y:S05]  /*185f0*/  CALL.REL.NOINC `($__internal_11_$__cuda_sm70_shflsync_idx_p) ;  /* 0x0000141000007944 */ /* 0x000fea0003c00000 */
        /* <DEDUP_REMOVED lines=25> */
.L_x_757:
[----:B------:R-:W-:Y:S01]  /*18790*/  MOV R2, RZ ;  /* 0x000000ff00027202 */ /* 0x000fe20000000f00 */
[----:B------:R-:W-:Y:S01]  /*187a0*/  IMAD.MOV.U32 R178, RZ, RZ, R109 ;  /* 0x000000ffffb27224 */ /* 0x000fe200078e006d */
[----:B------:R-:W-:Y:S01]  /*187b0*/  MOV R3, 0x187e0 ;  /* 0x000187e000037802 */ /* 0x000fe20000000f00 */
[----:B------:R-:W-:Y:S02]  /*187c0*/  IMAD.MOV.U32 R179, RZ, RZ, 0x1c1f ;  /* 0x00001c1fffb37424 */ /* 0x000fe400078e00ff */
[----:B------:R-:W-:Y:S05]  /*187d0*/  CALL.REL.NOINC `($__internal_11_$__cuda_sm70_shflsync_idx_p) ;  /* 0x0000123000007944 */ /* 0x000fea0003c00000 */
[----:B------:R-:W-:Y:S01]  /*187e0*/  MOV R3, R179 ;  /* 0x000000b300037202 */ /* 0x000fe20000000f00 */
[----:B------:R-:W-:-:S05]  /*187f0*/  BRA `(.L_x_860) ;  /* 0xffff6b7000007947 */ /* 0x000fca000383ffff */
.L_x_762:
[----:B------:R-:W-:Y:S01]  /*18800*/  MOV R2, 0x1 ;  /* 0x0000000100027802 */ /* 0x000fe20000000f00 */
[----:B------:R-:W-:Y:S01]  /*18810*/  IMAD.MOV.U32 R178, RZ, RZ, R109 ;  /* 0x000000ffffb27224 */ /* 0x000fe200078e006d */
[----:B------:R-:W-:Y:S01]  /*18820*/  MOV R3, 0x18850 ;  /* 0x0001885000037802 */ /* 0x000fe20000000f00 */
[----:B------:R-:W-:Y:S02]  /*18830*/  IMAD.MOV.U32 R179, RZ, RZ, 0x1c1f ;  /* 0x00001c1fffb37424 */ /* 0x000fe400078e00ff */
[----:B-1----:R-:W-:Y:S05]  /*18840*/  CALL.REL.NOINC `($__internal_11_$__cuda_sm70_shflsync_idx_p) ;  /* 0x000011c000007944 */ /* 0x002fea0003c00000 */
[----:B------:R-:W-:Y:S01]  /*18850*/  MOV R3, R179 ;  /* 0x000000b300037202 */ /* 0x000fe20000000f00 */
[----:B------:R-:W-:-:S05]  /*18860*/  BRA `(.L_x_861) ;  /* 0xffff754000007947 */ /* 0x000fca000383ffff */
.L_x_767:
[----:B------:R-:W-:Y:S02]  /*18870*/  MOV R0, 0x2 ;  /* 0x0000000200007802 */ /* 0x000fe40000000f00 */
[----:B------:R-:W-:Y:S02]  /*18880*/  MOV R2, 0x188a0 ;  /* 0x000188a000027802 */ /* 0x000fe40000000f00 */
[----:B-12---:R-:W-:Y:S05]  /*18890*/  CALL.REL.NOINC `($__internal_10_$__cuda_sm70_shflsync_bfly_p) ;  /* 0x0000111000007944 */ /* 0x006fea0003c00000 */
[----:B------:R-:W-:-:S05]  /*188a0*/  BRA `(.L_x_862) ;  /* 0xffff7f8000007947 */ /* 0x000fca000383ffff */
.L_x_768:
[----:B------:R-:W-:Y:S02]  /*188b0*/  MOV R0, 0x1 ;  /* 0x0000000100007802 */ /* 0x000fe40000000f00 */
[----:B------:R-:W-:Y:S02]  /*188c0*/  MOV R2, 0x188e0 ;  /* 0x000188e000027802 */ /* 0x000fe40000000f00 */
[----:B-12---:R-:W-:Y:S05]  /*188d0*/  CALL.REL.NOINC `($__internal_10_$__cuda_sm70_shflsync_bfly_p) ;  /* 0x000010d000007944 */ /* 0x006fea0003c00000 */
[----:B------:R-:W-:Y:S01]  /*188e0*/  FMNMX.FTZ R109, R108, R0, !PT ;  /* 0x000000006c6d7209 */ /* 0x000fe20007810000 */
[----:B------:R-:W-:Y:S01]  /*188f0*/  IMAD.MOV.U32 R108, RZ, RZ, R4 ;  /* 0x000000ffff6c7224 */ /* 0x000fe200078e0004 */
[----:B------:R-:W-:Y:S01]  /*18900*/  MOV R2, 0x18930 ;  /* 0x0001893000027802 */ /* 0x000fe20000000f00 */
[----:B------:R-:W-:Y:S02]  /*18910*/  IMAD.MOV.U32 R0, RZ, RZ, 0x2 ;  /* 0x00000002ff007424 */ /* 0x000fe400078e00ff */
[----:B------:R-:W-:Y:S05]  /*18920*/  CALL.REL.NOINC `($__internal_10_$__cuda_sm70_shflsync_bfly_p) ;  /* 0x0000108000007944 */ /* 0x000fea0003c00000 */
[----:B------:R-:W-:Y:S01]  /*18930*/  FMNMX.FTZ R4, R4, R0, !PT ;  /* 0x0000000004047209 */ /* 0x000fe20007810000 */
[----:B------:R-:W-:Y:S01]  /*18940*/  IMAD.MOV.U32 R0, RZ, RZ, 0x1 ;  /* 0x00000001ff007424 */ /* 0x000fe200078e00ff */
[----:B------:R-:W-:Y:S03]  /*18950*/  MOV R2, 0x18980 ;  /* 0x0001898000027802 */ /* 0x000fe60000000f00 */
[----:B------:R-:W-:Y:S02]  /*18960*/  IMAD.MOV.U32 R108, RZ, RZ, R4 ;  /* 0x000000ffff6c7224 */ /* 0x000fe400078e0004 */
[----:B------:R-:W-:Y:S05]  /*18970*/  CALL.REL.NOINC `($__internal_10_$__cuda_sm70_shflsync_bfly_p) ;  /* 0x0000103000007944 */ /* 0x000fea0003c00000 */
[----:B------:R-:W-:-:S05]  /*18980*/  BRA `(.L_x_863) ;  /* 0xffff7f1000007947 */ /* 0x000fca000383ffff */
.L_x_770:
[----:B------:R-:W-:Y:S01]  /*18990*/  IMAD.MOV.U32 R108, RZ, RZ, R225 ;  /* 0x000000ffff6c7224 */ /* 0x000fe200078e00e1 */
[----:B------:R-:W-:-:S02]  /*189a0*/  MOV R0, 0x2 ;  /* 0x0000000200007802 */ /* 0x000fc40000000f00 */
[----:B------:R-:W-:Y:S02]  /*189b0*/  MOV R2, 0x189d0 ;  /* 0x000189d000027802 */ /* 0x000fe40000000f00 */
[----:B------:R-:W-:Y:S05]  /*189c0*/  CALL.REL.NOINC `($__internal_10_$__cuda_sm70_shflsync_bfly_p) ;  /* 0x00000fe000007944 */ /* 0x000fea0003c00000 */
[----:B------:R-:W-:Y:S05]  /*189d0*/  BRA `(.L_x_864) ;  /* 0xffff97d000007947 */ /* 0x000fea000383ffff */
.L_x_771:
[----:B------:R-:W-:Y:S01]  /*189e0*/  IMAD.MOV.U32 R108, RZ, RZ, R5 ;  /* 0x000000ffff6c7224 */ /* 0x000fe200078e0005 */
[----:B------:R-:W-:Y:S02]  /*189f0*/  MOV R0, 0x1 ;  /* 0x0000000100007802 */ /* 0x000fe40000000f00 */
[----:B------:R-:W-:Y:S02]  /*18a00*/  MOV R2, 0x18a20 ;  /* 0x00018a2000027802 */ /* 0x000fe40000000f00 */
[----:B-1----:R-:W-:Y:S05]  /*18a10*/  CALL.REL.NOINC `($__internal_10_$__cuda_sm70_shflsync_bfly_p) ;  /* 0x00000f9000007944 */ /* 0x002fea0003c00000 */
[----:B------:R-:W-:Y:S01]  /*18a20*/  FADD.FTZ R5, R5, R0 ;  /* 0x0000000005057221 */ /* 0x000fe20000010000 */
[----:B------:R-:W-:Y:S02]  /*18a30*/  MOV R108, R226 ;  /* 0x000000e2006c7202 */ /* 0x000fe40000000f00 */
[----:B------:R-:W-:Y:S02]  /*18a40*/  MOV R0, 0x2 ;  /* 0x0000000200007802 */ /* 0x000fe40000000f00 */
[----:B------:R-:W-:Y:S02]  /*18a50*/  MOV R2, 0x18a70 ;  /* 0x00018a7000027802 */ /* 0x000fe40000000f00 */
[----:B------:R-:W-:Y:S05]  /*18a60*/  CALL.REL.NOINC `($__internal_10_$__cuda_sm70_shflsync_bfly_p) ;  /* 0x00000f4000007944 */ /* 0x000fea0003c00000 */
[----:B------:R-:W-:Y:S01]  /*18a70*/  FADD.FTZ R6, R226, R0 ;  /* 0x00000000e2067221 */ /* 0x000fe20000010000 */
[----:B------:R-:W-:Y:S02]  /*18a80*/  MOV R0, 0x1 ;  /* 0x0000000100007802 */ /* 0x000fe40000000f00 */
[----:B------:R-:W-:-:S02]  /*18a90*/  MOV R2, 0x18ac0 ;  /* 0x00018ac000027802 */ /* 0x000fc40000000f00 */
[----:B------:R-:W-:Y:S02]  /*18aa0*/  MOV R108, R6 ;  /* 0x00000006006c7202 */ /* 0x000fe40000000f00 */
[----:B------:R-:W-:Y:S05]  /*18ab0*/  CALL.REL.NOINC `($__internal_10_$__cuda_sm70_shflsync_bfly_p) ;  /* 0x00000ef000007944 */ /* 0x000fea0003c00000 */
[----:B------:R-:W-:Y:S01]  /*18ac0*/  MOV R3, R0 ;  /* 0x0000000000037202 */ /* 0x000fe20000000f00 */
[----:B------:R-:W-:Y:S05]  /*18ad0*/  BRA `(.L_x_865) ;  /* 0xffff974000007947 */ /* 0x000fea000383ffff */
.L_x_778:
[----:B--234-:R-:W-:Y:S01]  /*18ae0*/  IMAD.MOV.U32 R178, RZ, RZ, R7 ;  /* 0x000000ffffb27224 */ /* 0x01cfe200078e0007 */
[----:B------:R-:W-:Y:S01]  /*18af0*/  MOV R2, RZ ;  /* 0x000000ff00027202 */ /* 0x000fe20000000f00 */
[----:B------:R-:W-:Y:S01]  /*18b00*/  IMAD.MOV.U32 R179, RZ, RZ, 0x181f ;  /* 0x0000181fffb37424 */ /* 0x000fe200078e00ff */
[----:B------:R-:W-:Y:S02]  /*18b10*/  MOV R3, 0x18b30 ;  /* 0x00018b3000037802 */ /* 0x000fe40000000f00 */
[----:B-1----:R-:W-:Y:S05]  /*18b20*/  CALL.REL.NOINC `($__internal_11_$__cuda_sm70_shflsync_idx_p) ;  /* 0x00000ee000007944 */ /* 0x002fea0003c00000 */
[----:B------:R-:W-:Y:S01]  /*18b30*/  MOV R10, R179 ;  /* 0x000000b3000a7202 */ /* 0x000fe20000000f00 */
[----:B------:R-:W-:Y:S05]  /*18b40*/  BRA `(.L_x_866) ;  /* 0xffffaa6000007947 */ /* 0x000fea000383ffff */
.L_x_779:
[----:B------:R-:W-:Y:S01]  /*18b50*/  IMAD.MOV.U32 R178, RZ, RZ, R8 ;  /* 0x000000ffffb27224 */ /* 0x000fe200078e0008 */
[----:B------:R-:W-:Y:S01]  /*18b60*/  MOV R2, RZ ;  /* 0x000000ff00027202 */ /* 0x000fe20000000f00 */
[----:B------:R-:W-:Y:S01]  /*18b70*/  IMAD.MOV.U32 R179, RZ, RZ, 0x181f ;  /* 0x0000181fffb37424 */ /* 0x000fe200078e00ff */
[----:B------:R-:W-:Y:S02]  /*18b80*/  MOV R3, 0x18ba0 ;  /* 0x00018ba000037802 */ /* 0x000fe40000000f00 */
[----:B-123--:R-:W-:Y:S05]  /*18b90*/  CALL.REL.NOINC `($__internal_11_$__cuda_sm70_shflsync_idx_p) ;  /* 0x00000e7000007944 */ /* 0x00efea0003c00000 */
[----:B------:R-:W-:Y:S01]  /*18ba0*/  MOV R0, R179 ;  /* 0x000000b300007202 */ /* 0x000fe20000000f00 */
[----:B------:R-:W-:Y:S05]  /*18bb0*/  BRA `(.L_x_867) ;  /* 0xffffaa1000007947 */ /* 0x000fea000383ffff */
.L_x_782:
[----:B------:R-:W-:Y:S01]  /*18bc0*/  IMAD.MOV.U32 R178, RZ, RZ, R7 ;  /* 0x000000ffffb27224 */ /* 0x000fe200078e0007 */
[----:B--2---:R-:W-:Y:S01]  /*18bd0*/  MOV R2, 0x1 ;  /* 0x0000000100027802 */ /* 0x004fe20000000f00 */
[----:B------:R-:W-:Y:S01]  /*18be0*/  IMAD.MOV.U32 R179, RZ, RZ, 0x181f ;  /* 0x0000181fffb37424 */ /* 0x000fe200078e00ff */
[----:B------:R-:W-:-:S02]  /*18bf0*/  MOV R3, 0x18c10 ;  /* 0x00018c1000037802 */ /* 0x000fc40000000f00 */
[----:B-1-34-:R-:W-:Y:S05]  /*18c00*/  CALL.REL.NOINC `($__internal_11_$__cuda_sm70_shflsync_idx_p) ;  /* 0x00000e0000007944 */ /* 0x01afea0003c00000 */
        /* <DEDUP_REMOVED lines=8> */
.L_x_785:
[----:B------:R-:W-:Y:S01]  /*18c90*/  IMAD.MOV.U32 R178, RZ, RZ, R7 ;  /* 0x000000ffffb27224 */ /* 0x000fe200078e0007 */
[----:B-1----:R-:W-:Y:S01]  /*18ca0*/  MOV R2, 0x2 ;  /* 0x0000000200027802 */ /* 0x002fe20000000f00 */
[----:B------:R-:W-:Y:S01]  /*18cb0*/  IMAD.MOV.U32 R179, RZ, RZ, 0x181f ;  /* 0x0000181fffb37424 */ /* 0x000fe200078e00ff */
[----:B------:R-:W-:Y:S02]  /*18cc0*/  MOV R3, 0x18ce0 ;  /* 0x00018ce000037802 */ /* 0x000fe40000000f00 */
[----:B--234-:R-:W-:Y:S05]  /*18cd0*/  CALL.REL.NOINC `($__internal_11_$__cuda_sm70_shflsync_idx_p) ;  /* 0x00000d3000007944 */ /* 0x01cfea0003c00000 */
[----:B------:R-:W-:Y:S01]  /*18ce0*/  MOV R10, R179 ;  /* 0x000000b3000a7202 */ /* 0x000fe20000000f00 */
[----:B------:R-:W-:Y:S05]  /*18cf0*/  BRA `(.L_x_869) ;  /* 0xffffab0000007947 */ /* 0x000fea000383ffff */
.L_x_786:
[----:B------:R-:W-:Y:S01]  /*18d00*/  IMAD.MOV.U32 R178, RZ, RZ, R8 ;  /* 0x000000ffffb27224 */ /* 0x000fe200078e0008 */
[----:B-1----:R-:W-:Y:S01]  /*18d10*/  MOV R2, 0x2 ;  /* 0x0000000200027802 */ /* 0x002fe20000000f00 */
[----:B------:R-:W-:Y:S01]  /*18d20*/  IMAD.MOV.U32 R179, RZ, RZ, 0x181f ;  /* 0x0000181fffb37424 */ /* 0x000fe200078e00ff */
[----:B------:R-:W-:Y:S02]  /*18d30*/  MOV R3, 0x18d50 ;  /* 0x00018d5000037802 */ /* 0x000fe40000000f00 */
[----:B--234-:R-:W-:Y:S05]  /*18d40*/  CALL.REL.NOINC `($__internal_11_$__cuda_sm70_shflsync_idx_p) ;  /* 0x00000cc000007944 */ /* 0x01cfea0003c00000 */
[----:B------:R-:W-:Y:S01]  /*18d50*/  MOV R0, R179 ;  /* 0x000000b300007202 */ /* 0x000fe20000000f00 */
[----:B------:R-:W-:Y:S05]  /*18d60*/  BRA `(.L_x_870) ;  /* 0xffffaab000007947 */ /* 0x000fea000383ffff */
.L_x_789:
[----:B------:R-:W-:Y:S01]  /*18d70*/  IMAD.MOV.U32 R178, RZ, RZ, R7 ;  /* 0x000000ffffb27224 */ /* 0x000fe200078e0007 */
[----:B-1----:R-:W-:Y:S01]  /*18d80*/  MOV R2, 0x3 ;  /* 0x0000000300027802 */ /* 0x002fe20000000f00 */
[----:B------:R-:W-:Y:S01]  /*18d90*/  IMAD.MOV.U32 R179, RZ, RZ, 0x181f ;  /* 0x0000181fffb37424 */ /* 0x000fe200078e00ff */
[----:B------:R-:W-:-:S02]  /*18da0*/  MOV R3, 0x18dc0 ;  /* 0x00018dc000037802 */ /* 0x000fc40000000f00 */
[----:B--234-:R-:W-:Y:S05]  /*18db0*/  CALL.REL.NOINC `($__internal_11_$__cuda_sm70_shflsync_idx_p) ;  /* 0x00000c5000007944 */ /* 0x01cfea0003c00000 */
        /* <DEDUP_REMOVED lines=8> */
.L_x_791:
[----:B------:R-:W-:Y:S01]  /*18e40*/  IMAD.MOV.U32 R178, RZ, RZ, R5 ;  /* 0x000000ffffb27224 */ /* 0x000fe200078e0005 */
[----:B------:R-:W-:Y:S01]  /*18e50*/  MOV R2, RZ ;  /* 0x000000ff00027202 */ /* 0x000fe20000000f00 */
[----:B------:R-:W-:Y:S01]  /*18e60*/  IMAD.MOV.U32 R179, RZ, RZ, 0x1c1f ;  /* 0x00001c1fffb37424 */ /* 0x000fe200078e00ff */
[----:B------:R-:W-:Y:S02]  /*18e70*/  MOV R3, 0x18e90 ;  /* 0x00018e9000037802 */ /* 0x000fe40000000f00 */
[----:B------:R-:W-:Y:S05]  /*18e80*/  CALL.REL.NOINC `($__internal_11_$__cuda_sm70_shflsync_idx_p) ;  /* 0x00000b8000007944 */ /* 0x000fea0003c00000 */
[----:B------:R-:W-:Y:S01]  /*18e90*/  MOV R4, R179 ;  /* 0x000000b300047202 */ /* 0x000fe20000000f00 */
[----:B------:R-:W-:Y:S05]  /*18ea0*/  BRA `(.L_x_872) ;  /* 0xffffad9000007947 */ /* 0x000fea000383ffff */
.L_x_792:
[----:B------:R-:W-:Y:S01]  /*18eb0*/  IMAD.MOV.U32 R178, RZ, RZ, R12 ;  /* 0x000000ffffb27224 */ /* 0x000fe200078e000c */
[----:B------:R-:W-:Y:S01]  /*18ec0*/  MOV R2, RZ ;  /* 0x000000ff00027202 */ /* 0x000fe20000000f00 */
[----:B------:R-:W-:Y:S01]  /*18ed0*/  IMAD.MOV.U32 R179, RZ, RZ, 0x1c1f ;  /* 0x00001c1fffb37424 */ /* 0x000fe200078e00ff */
[----:B------:R-:W-:Y:S02]  /*18ee0*/  MOV R3, 0x18f00 ;  /* 0x00018f0000037802 */ /* 0x000fe40000000f00 */
[----:B-12---:R-:W-:Y:S05]  /*18ef0*/  CALL.REL.NOINC `($__internal_11_$__cuda_sm70_shflsync_idx_p) ;  /* 0x00000b1000007944 */ /* 0x006fea0003c00000 */
[----:B------:R-:W-:Y:S01]  /*18f00*/  MOV R0, R179 ;  /* 0x000000b300007202 */ /* 0x000fe20000000f00 */
[----:B------:R-:W-:Y:S05]  /*18f10*/  BRA `(.L_x_873) ;  /* 0xffffad4000007947 */ /* 0x000fea000383ffff */
.L_x_795:
[----:B------:R-:W-:Y:S01]  /*18f20*/  IMAD.MOV.U32 R178, RZ, RZ, R5 ;  /* 0x000000ffffb27224 */ /* 0x000fe200078e0005 */
[----:B----4-:R-:W-:Y:S01]  /*18f30*/  MOV R2, 0x1 ;  /* 0x0000000100027802 */ /* 0x010fe20000000f00 */
[----:B------:R-:W-:Y:S01]  /*18f40*/  IMAD.MOV.U32 R179, RZ, RZ, 0x1c1f ;  /* 0x00001c1fffb37424 */ /* 0x000fe200078e00ff */
[----:B------:R-:W-:-:S02]  /*18f50*/  MOV R3, 0x18f70 ;  /* 0x00018f7000037802 */ /* 0x000fc40000000f00 */
[----:B-123--:R-:W-:Y:S05]  /*18f60*/  CALL.REL.NOINC `($__internal_11_$__cuda_sm70_shflsync_idx_p) ;  /* 0x00000aa000007944 */ /* 0x00efea0003c00000 */
        /* <DEDUP_REMOVED lines=8> */
.L_x_799:
[----:B------:R-:W-:Y:S01]  /*18ff0*/  IMAD.MOV.U32 R178, RZ, RZ, R7 ;  /* 0x000000ffffb27224 */ /* 0x000fe200078e0007 */
[----:B------:R-:W-:Y:S01]  /*19000*/  MOV R2, RZ ;  /* 0x000000ff00027202 */ /* 0x000fe20000000f00 */
[----:B------:R-:W-:Y:S01]  /*19010*/  IMAD.MOV.U32 R179, RZ, RZ, 0x181f ;  /* 0x0000181fffb37424 */ /* 0x000fe200078e00ff */
[----:B------:R-:W-:Y:S02]  /*19020*/  MOV R3, 0x19040 ;  /* 0x0001904000037802 */ /* 0x000fe40000000f00 */
[----:B------:R-:W-:Y:S05]  /*19030*/  CALL.REL.NOINC `($__internal_11_$__cuda_sm70_shflsync_idx_p) ;  /* 0x000009d000007944 */ /* 0x000fea0003c00000 */
[----:B------:R-:W-:Y:S01]  /*19040*/  MOV R9, R179 ;  /* 0x000000b300097202 */ /* 0x000fe20000000f00 */
[----:B------:R-:W-:Y:S05]  /*19050*/  BRA `(.L_x_875) ;  /* 0xffffc16000007947 */ /* 0x000fea000383ffff */
.L_x_800:
[----:B------:R-:W-:Y:S01]  /*19060*/  IMAD.MOV.U32 R178, RZ, RZ, R10 ;  /* 0x000000ffffb27224 */ /* 0x000fe200078e000a */
[----:B------:R-:W-:Y:S01]  /*19070*/  MOV R2, RZ ;  /* 0x000000ff00027202 */ /* 0x000fe20000000f00 */
[----:B------:R-:W-:Y:S01]  /*19080*/  IMAD.MOV.U32 R179, RZ, RZ, 0x181f ;  /* 0x0000181fffb37424 */ /* 0x000fe200078e00ff */
[----:B------:R-:W-:Y:S02]  /*19090*/  MOV R3, 0x190b0 ;  /* 0x000190b000037802 */ /* 0x000fe40000000f00 */
[----:B-12---:R-:W-:Y:S05]  /*190a0*/  CALL.REL.NOINC `($__internal_11_$__cuda_sm70_shflsync_idx_p) ;  /* 0x0000096000007944 */ /* 0x006fea0003c00000 */
[----:B------:R-:W-:Y:S01]  /*190b0*/  MOV R0, R179 ;  /* 0x000000b300007202 */ /* 0x000fe20000000f00 */
[----:B------:R-:W-:Y:S05]  /*190c0*/  BRA `(.L_x_876) ;  /* 0xffffc11000007947 */ /* 0x000fea000383ffff */
.L_x_803:
        /* <DEDUP_REMOVED lines=13> */
.L_x_806:
[----:B------:R-:W-:Y:S01]  /*191a0*/  IMAD.MOV.U32 R178, RZ, RZ, R7 ;  /* 0x000000ffffb27224 */ /* 0x000fe200078e0007 */
[----:B-1----:R-:W-:Y:S01]  /*191b0*/  MOV R2, 0x2 ;  /* 0x0000000200027802 */ /* 0x002fe20000000f00 */
[----:B------:R-:W-:Y:S01]  /*191c0*/  IMAD.MOV.U32 R179, RZ, RZ, 0x181f ;  /* 0x0000181fffb37424 */ /* 0x000fe200078e00ff */
[----:B------:R-:W-:Y:S02]  /*191d0*/  MOV R3, 0x191f0 ;  /* 0x000191f000037802 */ /* 0x000fe40000000f00 */
[----:B--234-:R-:W-:Y:S05]  /*191e0*/  CALL.REL.NOINC `($__internal_11_$__cuda_sm70_shflsync_idx_p) ;  /* 0x0000082000007944 */ /* 0x01cfea0003c00000 */
[----:B------:R-:W-:Y:S01]  /*191f0*/  MOV R9, R179 ;  /* 0x000000b300097202 */ /* 0x000fe20000000f00 */
[----:B------:R-:W-:Y:S05]  /*19200*/  BRA `(.L_x_878) ;  /* 0xffffc21000007947 */ /* 0x000fea000383ffff */
.L_x_807:
[----:B------:R-:W-:Y:S01]  /*19210*/  IMAD.MOV.U32 R178, RZ, RZ, R10 ;  /* 0x000000ffffb27224 */ /* 0x000fe200078e000a */
[----:B------:R-:W-:Y:S01]  /*19220*/  MOV R2, 0x2 ;  /* 0x0000000200027802 */ /* 0x000fe20000000f00 */
[----:B------:R-:W-:Y:S01]  /*19230*/  IMAD.MOV.U32 R179, RZ, RZ, 0x181f ;  /* 0x0000181fffb37424 */ /* 0x000fe200078e00ff */
[----:B------:R-:W-:Y:S02]  /*19240*/  MOV R3, 0x19260 ;  /* 0x0001926000037802 */ /* 0x000fe40000000f00 */
[----:B-1234-:R-:W-:Y:S05]  /*19250*/  CALL.REL.NOINC `($__internal_11_$__cuda_sm70_shflsync_idx_p) ;  /* 0x000007b000007944 */ /* 0x01efea0003c00000 */
[----:B------:R-:W-:Y:S01]  /*19260*/  MOV R0, R179 ;  /* 0x000000b300007202 */ /* 0x000fe20000000f00 */
[----:B------:R-:W-:Y:S05]  /*19270*/  BRA `(.L_x_879) ;  /* 0xffffc1c000007947 */ /* 0x000fea000383ffff */
.L_x_810:
        /* <DEDUP_REMOVED lines=13> */
.L_x_812:
[----:B------:R-:W-:Y:S01]  /*19350*/  IMAD.MOV.U32 R178, RZ, RZ, R62 ;  /* 0x000000ffffb27224 */ /* 0x000fe200078e003e */
[----:B------:R-:W-:Y:S01]  /*19360*/  MOV R2, RZ ;  /* 0x000000ff00027202 */ /* 0x000fe20000000f00 */
[----:B------:R-:W-:Y:S01]  /*19370*/  IMAD.MOV.U32 R179, RZ, RZ, 0x1f ;  /* 0x0000001fffb37424 */ /* 0x000fe200078e00ff */
[----:B------:R-:W-:Y:S02]  /*19380*/  MOV R3, 0x193a0 ;  /* 0x000193a000037802 */ /* 0x000fe40000000f00 */
[----:B-1----:R-:W-:Y:S05]  /*19390*/  CALL.REL.NOINC `($__internal_11_$__cuda_sm70_shflsync_idx_p) ;  /* 0x0000067000007944 */ /* 0x002fea0003c00000 */
[----:B------:R-:W-:Y:S01]  /*193a0*/  MOV R9, R179 ;  /* 0x000000b300097202 */ /* 0x000fe20000000f00 */
[----:B------:R-:W-:Y:S05]  /*193b0*/  BRA `(.L_x_881) ;  /* 0xffffc35000007947 */ /* 0x000fea000383ffff */
.L_x_813:
[----:B------:R-:W-:Y:S01]  /*193c0*/  IMAD.MOV.U32 R178, RZ, RZ, R62 ;  /* 0x000000ffffb27224 */ /* 0x000fe200078e003e */
[----:B------:R-:W-:Y:S01]  /*193d0*/  MOV R2, 0x1 ;  /* 0x0000000100027802 */ /* 0x000fe20000000f00 */
[----:B------:R-:W-:Y:S01]  /*193e0*/  IMAD.MOV.U32 R179, RZ, RZ, 0x1f ;  /* 0x0000001fffb37424 */ /* 0x000fe200078e00ff */
[----:B------:R-:W-:Y:S02]  /*193f0*/  MOV R3, 0x19410 ;  /* 0x0001941000037802 */ /* 0x000fe40000000f00 */
[----:B-123--:R-:W-:Y:S05]  /*19400*/  CALL.REL.NOINC `($__internal_11_$__cuda_sm70_shflsync_idx_p) ;  /* 0x0000060000007944 */ /* 0x00efea0003c00000 */
[----:B------:R-:W-:Y:S01]  /*19410*/  MOV R8, R179 ;  /* 0x000000b300087202 */ /* 0x000fe20000000f00 */
[----:B------:R-:W-:Y:S05]  /*19420*/  BRA `(.L_x_882) ;  /* 0xffffc30000007947 */ /* 0x000fea000383ffff */
.L_x_814:
[----:B------:R-:W-:Y:S02]  /*19430*/  MOV R2, 0x1 ;  /* 0x0000000100027802 */ /* 0x000fe40000000f00 */
[----:B------:R-:W-:-:S02]  /*19440*/  MOV R3, 0x19460 ;  /* 0x0001946000037802 */ /* 0x000fc40000000f00 */
[----:B--234-:R-:W-:Y:S05]  /*19450*/  CALL.REL.NOINC `($__internal_12_$__cuda_sm70_shflsync_up_p) ;  /* 0x0000061000007944 */ /* 0x01cfea0003c00000 */
[----:B------:R-:W-:Y:S05]  /*19460*/  BRA `(.L_x_883) ;  /* 0xffffc3e000007947 */ /* 0x000fea000383ffff */
.L_x_815:
[----:B------:R-:W-:Y:S02]  /*19470*/  MOV R2, 0x2 ;  /* 0x0000000200027802 */ /* 0x000fe40000000f00 */
[----:B------:R-:W-:-:S02]  /*19480*/  MOV R3, 0x194a0 ;  /* 0x000194a000037802 */ /* 0x000fc40000000f00 */
[----:B--23--:R-:W-:Y:S05]  /*19490*/  CALL.REL.NOINC `($__internal_12_$__cuda_sm70_shflsync_up_p) ;  /* 0x000005d000007944 */ /* 0x00cfea0003c00000 */
        /* <DEDUP_REMOVED lines=24> */
.L_x_819:
[----:B------:R-:W-:Y:S02]  /*19620*/  MOV R2, 0x1 ;  /* 0x0000000100027802 */ /* 0x000fe40000000f00 */
[----:B------:R-:W-:Y:S02]  /*19630*/  MOV R3, 0x19650 ;  /* 0x0001965000037802 */ /* 0x000fe40000000f00 */
[----:B------:R-:W-:Y:S05]  /*19640*/  CALL.REL.NOINC `($__internal_12_$__cuda_sm70_shflsync_up_p) ;  /* 0x0000042000007944 */ /* 0x000fea0003c00000 */
[----:B------:R-:W-:Y:S01]  /*19650*/  MOV R2, R4 ;  /* 0x0000000400027202 */ /* 0x000fe20000000f00 */
[----:B------:R-:W-:Y:S05]  /*19660*/  BRA `(.L_x_885) ;  /* 0xffffc43000007947 */ /* 0x000fea000383ffff */
.L_x_820:
[----:B------:R-:W-:Y:S02]  /*19670*/  MOV R2, 0x2 ;  /* 0x0000000200027802 */ /* 0x000fe40000000f00 */
[----:B------:R-:W-:Y:S02]  /*19680*/  MOV R3, 0x196a0 ;  /* 0x000196a000037802 */ /* 0x000fe40000000f00 */
        /* <DEDUP_REMOVED lines=25> */
.L_x_822:
[----:B------:R-:W-:Y:S02]  /*19820*/  SEL R0, RZ, 0x1, P0 ;  /* 0x00000001ff007807 */ /* 0x000fe40000000000 */
[----:B------:R-:W-:Y:S02]  /*19830*/  MOV R2, 0x19850 ;  /* 0x0001985000027802 */ /* 0x000fe40000000f00 */
[----:B-1----:R-:W-:Y:S05]  /*19840*/  CALL.REL.NOINC `($__internal_13_$__cuda_sm70_votesync_ballot) ;  /* 0x0000029000007944 */ /* 0x002fea0003c00000 */
[----:B------:R-:W-:Y:S01]  /*19850*/  MOV R5, R0 ;  /* 0x0000000000057202 */ /* 0x000fe20000000f00 */
[----:B------:R-:W-:Y:S05]  /*19860*/  BRA `(.L_x_887) ;  /* 0xffffc3c000007947 */ /* 0x000fea000383ffff */
.L_x_823:
[----:B------:R-:W-:Y:S01]  /*19870*/  IMAD.MOV.U32 R178, RZ, RZ, R6 ;  /* 0x000000ffffb27224 */ /* 0x000fe200078e0006 */
[----:B------:R-:W-:Y:S01]  /*19880*/  MOV R2, R0 ;  /* 0x0000000000027202 */ /* 0x000fe20000000f00 */
[----:B------:R-:W-:Y:S01]  /*19890*/  IMAD.MOV.U32 R179, RZ, RZ, 0x1f ;  /* 0x0000001fffb37424 */ /* 0x000fe200078e00ff */
[----:B------:R-:W-:Y:S02]  /*198a0*/  MOV R3, 0x198c0 ;  /* 0x000198c000037802 */ /* 0x000fe40000000f00 */
[----:B-1----:R-:W-:Y:S05]  /*198b0*/  CALL.REL.NOINC `($__internal_11_$__cuda_sm70_shflsync_idx_p) ;  /* 0x0000015000007944 */ /* 0x002fea0003c00000 */
[----:B------:R-:W-:Y:S01]  /*198c0*/  IMAD.MOV.U32 R10, RZ, RZ, R179 ;  /* 0x000000ffff0a7224 */ /* 0x000fe200078e00b3 */
[----:B------:R-:W-:Y:S01]  /*198d0*/  MOV R2, R0 ;  /* 0x0000000000027202 */ /* 0x000fe20000000f00 */
[----:B------:R-:W-:Y:S01]  /*198e0*/  IMAD.MOV.U32 R178, RZ, RZ, R7 ;  /* 0x000000ffffb27224 */ /* 0x000fe200078e0007 */
[----:B------:R-:W-:-:S02]  /*198f0*/  MOV R179, 0x1f ;  /* 0x0000001f00b37802 */ /* 0x000fc40000000f00 */
[----:B------:R-:W-:Y:S02]  /*19900*/  MOV R3, 0x19920 ;  /* 0x0001992000037802 */ /* 0x000fe40000000f00 */
[----:B------:R-:W-:Y:S05]  /*19910*/  CALL.REL.NOINC `($__internal_11_$__cuda_sm70_shflsync_idx_p) ;  /* 0x000000f000007944 */ /* 0x000fea0003c00000 */
[----:B------:R-:W-:Y:S01]  /*19920*/  MOV R7, R179 ;  /* 0x000000b300077202 */ /* 0x000fe20000000f00 */
[----:B------:R-:W-:Y:S05]  /*19930*/  BRA `(.L_x_888) ;  /* 0xffffc34000007947 */ /* 0x000fea000383ffff */
.L_x_826:
[----:B------:R-:W-:Y:S01]  /*19940*/  IMAD.MOV.U32 R178, RZ, RZ, R4 ;  /* 0x000000ffffb27224 */ /* 0x000fe200078e0004 */
[----:B------:R-:W-:Y:S01]  /*19950*/  MOV R2, R0 ;  /* 0x0000000000027202 */ /* 0x000fe20000000f00 */
[----:B------:R-:W-:Y:S01]  /*19960*/  IMAD.MOV.U32 R179, RZ, RZ, 0x1f ;  /* 0x0000001fffb37424 */ /* 0x000fe200078e00ff */
[----:B------:R-:W-:Y:S02]  /*19970*/  MOV R3, 0x19990 ;  /* 0x0001999000037802 */ /* 0x000fe40000000f00 */
[----:B-1-34-:R-:W-:Y:S05]  /*19980*/  CALL.REL.NOINC `($__internal_11_$__cuda_sm70_shflsync_idx_p) ;  /* 0x0000008000007944 */ /* 0x01afea0003c00000 */
[----:B------:R-:W-:Y:S01]  /*19990*/  MOV R11, R179 ;  /* 0x000000b3000b7202 */ /* 0x000fe20000000f00 */
[----:B------:R-:W-:Y:S05]  /*199a0*/  BRA `(.L_x_825) ;  /* 0xffffc33000007947 */ /* 0x000fea000383ffff */
        .weak           $__internal_10_$__cuda_sm70_shflsync_bfly_p
        .type           $__internal_10_$__cuda_sm70_shflsync_bfly_p,@function
        .size           $__internal_10_$__cuda_sm70_shflsync_bfly_p,($__internal_11_$__cuda_sm70_shflsync_idx_p - $__internal_10_$__cuda_sm70_shflsync_bfly_p)
$__internal_10_$__cuda_sm70_shflsync_bfly_p:
[----:B------:R-:W-:Y:S02]  /*199b0*/  MOV R204, 0xffffffff ;  /* 0xffffffff00cc7802 */ /* 0x000fe40000000f00 */
[----:B------:R-:W-:Y:S02]  /*199c0*/  MOV R3, 0x1f ;  /* 0x0000001f00037802 */ /* 0x000fe40000000f00 */
[----:B------:R-:W-:Y:S04]  /*199d0*/  WARPSYNC R204 ;  /* 0x000000cc00007348 */ /* 0x000fe80003800000 */
[----:B------:R1:W2:Y:S02]  /*199e0*/  SHFL.BFLY PT, R0, R108, R0, R3 ;  /* 0x0c0000006c007389 */ /* 0x0002a400000e0003 */
[----:B-1----:R-:W-:-:S04]  /*199f0*/  MOV R3, 0x0 ;  /* 0x0000000000037802 */ /* 0x002fc80000000f00 */
[----:B--2---:R-:W-:Y:S05]  /*19a00*/  RET.REL.NODEC R2 `(_ZN7cutlass13device_kernelIN5flash19enable_sm80_to_sm89INS1_16FlashAttnFwdSm80INS1_25CollectiveMainloopFwdSm80ILi8ELi1ELb1EN4cute5tupleIJNS5_1CILi128EEENS7_ILi96EEES8_EEELi128ENS_6half_tEfNS_4arch4Sm80ELb0ELb1ELb0ELb1ELb1ELb0ELb1ELb1EEENS1_21CollectiveEpilogueFwdINS6_IJS8_S8_S9_EEENS6_IJNS7_ILi1EEESH_SH_EEESB_SD_Li256ELb1ELb1ELb1ELb0EEENS1_36VarlenDynamicPersistentTileSchedulerILi128ELi96ELi256ELi256ELb1ELb1ELb0ELb1ELb0ELb1EEEEEEEEEvNT_6ParamsE) ;  /* 0xfffe65f002007950 */ /* 0x004fea0003c3ffff */
        .weak           $__internal_11_$__cuda_sm70_shflsync_idx_p
        .type           $__internal_11_$__cuda_sm70_shflsync_idx_p,@function
        .size           $__internal_11_$__cuda_sm70_shflsync_idx_p,($__internal_12_$__cuda_sm70_shflsync_up_p - $__internal_11_$__cuda_sm70_shflsync_idx_p)
$__internal_11_$__cuda_sm70_shflsync_idx_p:
[----:B------:R-:W-:-:S04]  /*19a10*/  MOV R203, 0xffffffff ;  /* 0xffffffff00cb7802 */ /* 0x000fc80000000f00 */
[----:B------:R-:W-:Y:S04]  /*19a20*/  WARPSYNC R203 ;  /* 0x000000cb00007348 */ /* 0x000fe80003800000 */
[----:B------:R1:W2:Y:S02]  /*19a30*/  SHFL.IDX PT, R179, R178, R2, R179 ;  /* 0x00000002b2b37389 */ /* 0x0002a400000e00b3 */
[----:B-1----:R-:W-:Y:S02]  /*19a40*/  MOV R2, R3 ;  /* 0x0000000300027202 */ /* 0x002fe40000000f00 */
[----:B------:R-:W-:-:S04]  /*19a50*/  MOV R3, 0x0 ;  /* 0x0000000000037802 */ /* 0x000fc80000000f00 */
[----:B--2---:R-:W-:Y:S05]  /*19a60*/  RET.REL.NODEC R2 `(_ZN7cutlass13device_kernelIN5flash19enable_sm80_to_sm89INS1_16FlashAttnFwdSm80INS1_25CollectiveMainloopFwdSm80ILi8ELi1ELb1EN4cute5tupleIJNS5_1CILi128EEENS7_ILi96EEES8_EEELi128ENS_6half_tEfNS_4arch4Sm80ELb0ELb1ELb0ELb1ELb1ELb0ELb1ELb1EEENS1_21CollectiveEpilogueFwdINS6_IJS8_S8_S9_EEENS6_IJNS7_ILi1EEESH_SH_EEESB_SD_Li256ELb1ELb1ELb1ELb0EEENS1_36VarlenDynamicPersistentTileSchedulerILi128ELi96ELi256ELi256ELb1ELb1ELb0ELb1ELb0ELb1EEEEEEEEEvNT_6ParamsE) ;  /* 0xfffe659002007950 */ /* 0x004fea0003c3ffff */
        .weak           $__internal_12_$__cuda_sm70_shflsync_up_p
        .type           $__internal_12_$__cuda_sm70_shflsync_up_p,@function
        .size           $__internal_12_$__cuda_sm70_shflsync_up_p,($__internal_13_$__cuda_sm70_votesync_ballot - $__internal_12_$__cuda_sm70_shflsync_up_p)
$__internal_12_$__cuda_sm70_shflsync_up_p:
[----:B------:R-:W-:Y:S02]  /*19a70*/  IMAD.MOV.U32 R4, RZ, RZ, RZ ;  /* 0x000000ffff047224 */ /* 0x000fe400078e00ff */
[----:B------:R-:W-:-:S04]  /*19a80*/  IMAD.MOV.U32 R10, RZ, RZ, -0x1 ;  /* 0xffffffffff0a7424 */ /* 0x000fc800078e00ff */
[----:B------:R-:W-:Y:S04]  /*19a90*/  WARPSYNC R10 ;  /* 0x0000000a00007348 */ /* 0x000fe80003800000 */
[----:B------:R1:W2:Y:S02]  /*19aa0*/  SHFL.UP PT, R4, R0, R2, R4 ;  /* 0x0400000200047389 */ /* 0x0002a400000e0004 */
[----:B-1----:R-:W-:Y:S02]  /*19ab0*/  MOV R2, R3 ;  /* 0x0000000300027202 */ /* 0x002fe40000000f00 */
[----:B------:R-:W-:-:S04]  /*19ac0*/  MOV R3, 0x0 ;  /* 0x0000000000037802 */ /* 0x000fc80000000f00 */
[----:B--2---:R-:W-:Y:S05]  /*19ad0*/  RET.REL.NODEC R2 `(_ZN7cutlass13device_kernelIN5flash19enable_sm80_to_sm89INS1_16FlashAttnFwdSm80INS1_25CollectiveMainloopFwdSm80ILi8ELi1ELb1EN4cute5tupleIJNS5_1CILi128EEENS7_ILi96EEES8_EEELi128ENS_6half_tEfNS_4arch4Sm80ELb0ELb1ELb0ELb1ELb1ELb0ELb1ELb1EEENS1_21CollectiveEpilogueFwdINS6_IJS8_S8_S9_EEENS6_IJNS7_ILi1EEESH_SH_EEESB_SD_Li256ELb1ELb1ELb1ELb0EEENS1_36VarlenDynamicPersistentTileSchedulerILi128ELi96ELi256ELi256ELb1ELb1ELb0ELb1ELb0ELb1EEEEEEEEEvNT_6ParamsE) ;  /* 0xfffe652002007950 */ /* 0x004fea0003c3ffff */
        .weak           $__internal_13_$__cuda_sm70_votesync_ballot
        .type           $__internal_13_$__cuda_sm70_votesync_ballot,@function
        .size           $__internal_13_$__cuda_sm70_votesync_ballot,(.L_x_1801 - $__internal_13_$__cuda_sm70_votesync_ballot)
$__internal_13_$__cuda_sm70_votesync_ballot:
[----:B------:R-:W-:Y:S01]  /*19ae0*/  ISETP.NE.U32.AND P0, PT, R0, 0x1, PT ;  /* 0x000000010000780c */ /* 0x000fe20003f05070 */
[----:B------:R-:W-:-:S04]  /*19af0*/  IMAD.MOV.U32 R3, RZ, RZ, -0x1 ;  /* 0xffffffffff037424 */ /* 0x000fc800078e00ff */
[----:B------:R-:W-:Y:S08]  /*19b00*/  WARPSYNC R3 ;  /* 0x0000000300007348 */ /* 0x000ff00003800000 */
[----:B------:R-:W-:-:S04]  /*19b10*/  VOTE.ANY R0, PT, !P0 ;  /* 0x0000000000007806 */ /* 0x000fc800040e0100 */
[----:B------:R-:W-:Y:S01]  /*19b20*/  LOP3.LUT R0, R0, R3, RZ, 0xc0, !PT ;  /* 0x0000000300007212 */ /* 0x000fe200078ec0ff */
[----:B------:R-:W-:-:S04]  /*19b30*/  IMAD.MOV.U32 R3, RZ, RZ, 0x0 ;  /* 0x00000000ff037424 */ /* 0x000fc800078e00ff */
[----:B------:R-:W-:Y:S05]  /*19b40*/  RET.REL.NODEC R2 `(_ZN7cutlass13device_kernelIN5flash19enable_sm80_to_sm89INS1_16FlashAttnFwdSm80INS1_25CollectiveMainloopFwdSm80ILi8ELi1ELb1EN4cute5tupleIJNS5_1CILi128EEENS7_ILi96EEES8_EEELi128ENS_6half_tEfNS_4arch4Sm80ELb0ELb1ELb0ELb1ELb1ELb0ELb1ELb1EEENS1_21CollectiveEpilogueFwdINS6_IJS8_S8_S9_EEENS6_IJNS7_ILi1EEESH_SH_EEESB_SD_Li256ELb1ELb1ELb1ELb0EEENS1_36VarlenDynamicPersistentTileSchedulerILi128ELi96ELi256ELi256ELb1ELb1ELb0ELb1ELb0ELb1EEEEEEEEEvNT_6ParamsE) ;  /* 0xfffe64b002007950 */ /* 0x000fea0003c3ffff */
.L_x_889:
        /* <DEDUP_REMOVED lines=11> */
.L_x_1801:


//--------------------- .text._ZN7cutlass13device_kernelIN5flash19enable_sm80_to_sm89INS1_16FlashAttnFwdSm80INS1_25CollectiveMainloopFwdSm80ILi8ELi1ELb1EN4cute5tupleIJNS5_1CILi128EEENS7_ILi96EEES8_EEELi128ENS_6half_tEfNS_4arch4Sm80ELb0ELb1ELb0ELb1ELb1ELb1ELb1ELb1EEENS1_21CollectiveEpilogueFwdINS6_IJS8_S8_S9_EEENS6_IJNS7_ILi1EEESH_SH_EEESB_SD_Li256ELb1ELb1ELb1ELb0EEENS1_36VarlenDynamicPersistentTileSchedulerILi128ELi96ELi256ELi256ELb1ELb1ELb0ELb1ELb0ELb1EEEEEEEEEvNT_6ParamsE --------------------------
	.section	.text._ZN7cutlass13device_kernelIN5flash19enable_sm80_to_sm89INS1_16FlashAttnFwdSm80INS1_25CollectiveMainloopFwdSm80ILi8ELi1ELb1EN4cute5tupleIJNS5_1CILi128EEENS7_ILi96EEES8_EEELi128ENS_6half_tEfNS_4arch4Sm80ELb0ELb1ELb0ELb1ELb1ELb1ELb1ELb1EEENS1_21CollectiveEpilogueFwdINS6_IJS8_S8_S9_EEENS6_IJNS7_ILi1EEESH_SH_EEESB_SD_Li256ELb1ELb1ELb1ELb0EEENS1_36VarlenDynamicPersistentTileSchedulerILi128ELi96ELi256ELi256ELb1ELb1ELb0ELb1ELb0ELb1EEEEEEEEEvNT_6ParamsE,"ax",@progbits
	.sectioninfo	@"SHI_REGISTERS=255"
	.align	128
.text._ZN7cutlass13device_kernelIN5flash19enable_sm80_to_sm89INS1_16FlashAttnFwdSm80INS1_25CollectiveMainloopFwdSm80ILi8ELi1ELb1EN4cute5tupleIJNS5_1CILi128EEENS7_ILi96EEES8_EEELi128ENS_6half_tEfNS_4arch4Sm80ELb0ELb1ELb0ELb1ELb1ELb1ELb1ELb1EEENS1_21CollectiveEpilogueFwdINS6_IJS8_S8_S9_EEENS6_IJNS7_ILi1EEESH_SH_EEESB_SD_Li256ELb1ELb1ELb1ELb0EEENS1_36VarlenDynamicPersistentTileSchedulerILi128ELi96ELi256ELi256ELb1ELb1ELb0ELb1ELb0ELb1EEEEEEEEEvNT_6ParamsE:
        .type           _ZN7cutlass13device_kernelIN5flash19enable_sm80_to_sm89INS1_16FlashAttnFwdSm80INS1_25CollectiveMainloopFwdSm80ILi8ELi1ELb1EN4cute5tupleIJNS5_1CILi128EEENS7_ILi96EEES8_EEELi128ENS_6half_tEfNS_4arch4Sm80ELb0ELb1ELb0ELb1ELb1ELb1ELb1ELb1EEENS1_21CollectiveEpilogueFwdINS6_IJS8_S8_S9_EEENS6_IJNS7_ILi1EEESH_SH_EEESB_SD_Li256ELb1ELb1ELb1ELb0EEENS1_36VarlenDynamicPersistentTileSchedulerILi128ELi96ELi256ELi256ELb1ELb1ELb0ELb1ELb0ELb1EEEEEEEEEvNT_6ParamsE,@function
        .size           _ZN7cutlass13device_kernelIN5flash19enable_sm80_to_sm89INS1_16FlashAttnFwdSm80INS1_25CollectiveMainloopFwdSm80ILi8ELi1ELb1EN4cute5tupleIJNS5_1CILi128EEENS7_ILi96EEES8_EEELi128ENS_6half_tEfNS_4arch4Sm80ELb0ELb1ELb0ELb1ELb1ELb1ELb1ELb1EEENS1_21CollectiveEpilogueFwdINS6_IJS8_S8_S9_EEENS6_IJNS7_ILi1EEESH_SH_EEESB_SD_Li256ELb1ELb1ELb1ELb0EEENS1_36VarlenDynamicPersistentTileSchedulerILi128ELi96ELi256ELi256ELb1ELb1ELb0ELb1ELb0ELb1EEEEEEEEEvNT_6ParamsE,(.L_x_1806 - _ZN7cutlass13device_kernelIN5flash19enable_sm80_to_sm89INS1_16FlashAttnFwdSm80INS1_25CollectiveMainloopFwdSm80ILi8ELi1ELb1EN4cute5tupleIJNS5_1CILi128EEENS7_ILi96EEES8_EEELi128ENS_6half_tEfNS_4arch4Sm80ELb0ELb1ELb0ELb1ELb1ELb1ELb1ELb1EEENS1_21CollectiveEpilogueFwdINS6_IJS8_S8_S9_EEENS6_IJNS7_ILi1EEESH_SH_EEESB_SD_Li256ELb1ELb1ELb1ELb0EEENS1_36VarlenDynamicPersistentTileSchedulerILi128ELi96ELi256ELi256ELb1ELb1ELb0ELb1ELb0ELb1EEEEEEEEEvNT_6ParamsE)
        .other          _ZN7cutlass13device_kernelIN5flash19enable_sm80_to_sm89INS1_16FlashAttnFwdSm80INS1_25CollectiveMainloopFwdSm80ILi8ELi1ELb1EN4cute5tupleIJNS5_1CILi128EEENS7_ILi96EEES8_EEELi128ENS_6half_tEfNS_4arch4Sm80ELb0ELb1ELb0ELb1ELb1ELb1ELb1ELb1EEENS1_21CollectiveEpilogueFwdINS6_IJS8_S8_S9_EEENS6_IJNS7_ILi1EEESH_SH_EEESB_SD_Li256ELb1ELb1ELb1ELb0EEENS1_36VarlenDynamicPersistentTileSchedulerILi128ELi96ELi256ELi256ELb1ELb1ELb0ELb1ELb0ELb1EEEEEEEEEvNT_6ParamsE,@"STO_CUDA_ENTRY STV_DEFAULT"
_ZN7cutlass13device_kernelIN5flash19enable_sm80_to_sm89INS1_16FlashAttnFwdSm80INS1_25CollectiveMainloopFwdSm80ILi8ELi1ELb1EN4cute5tupleIJNS5_1CILi128EEENS7_ILi96EEES8_EEELi128ENS_6half_tEfNS_4arch4Sm80ELb0ELb1ELb0ELb1ELb1ELb1ELb1ELb1EEENS1_21CollectiveEpilogueFwdINS6_IJS8_S8_S9_EEENS6_IJNS7_ILi1EEESH_SH_EEESB_SD_Li256ELb1ELb1ELb1ELb0EEENS1_36VarlenDynamicPersistentTileSchedulerILi128ELi96ELi256ELi256ELb1ELb1ELb0ELb1ELb0ELb1EEEEEEEEEvNT_6ParamsE:
[----:B------:R-:W-:-:S03]  /*0000*/  MOV R1, c[0x0][0x28] ;  /* 0x00000a0000017a02 */ /* 0x000fc60000000f00 */
[----:B------:R-:W1:Y:S01]  /*0010*/  S2R R2, SR_TID.X ;  /* 0x0000000000027919 */ /* 0x000e620000002100 */
[----:B------:R-:W-:Y:S01]  /*0020*/  IADD3 R1, R1, -0x70, RZ ;  /* 0xffffff9001017810 */ /* 0x000fe20007ffe0ff */
[----:B------:R-:W-:Y:S01]  /*0030*/  ULDC.64 UR8, c[0x0][0x118] ;  /* 0x0000460000087ab9 */ /* 0x000fe20000000a00 */
[----:B-1----:R-:W-:-:S05]  /*0040*/  SHF.R.U32.HI R0, RZ, 0x5, R2 ;  /* 0x00000005ff007819 */ /* 0x002fca0000011602 */
[----:B------:R-:W1:Y:S02]  /*0050*/  SHFL.IDX PT, R3, R0, RZ, 0x1f ;  /* 0x00001fff00037589 */ /* 0x000e6400000e0000 */
[----:B-1----:R-:W-:Y:S02]  /*0060*/  ISETP.NE.AND P0, PT, R3, RZ, PT ;  /* 0x000000ff0300720c */ /* 0x002fe40003f05270 */
[----:B------:R-:W-:Y:S11]  /*0070*/  STL [R1+0x5c], R3 ;  /* 0x00005c0301007387 */ /* 0x000ff60000100800 */
[----:B------:R-:W-:Y:S06]  /*0080*/  @P0 BAR.SYNC.DEFER_BLOCKING 0x5, 0x100 ;  /* 0x0144000000000b1d */ /* 0x000fec0000010000 */
[----:B------:R-:W1:Y:S04]  /*0090*/  @P0 LDS.128 R4, [0xe100] ;  /* 0x00e10000ff040984 */ /* 0x000e680000000c00 */
[----:B-1----:R1:W-:Y:S04]  /*00a0*/  @P0 STL.64 [R1+0x18], R4 ;  /* 0x0000180401000387 */ /* 0x0023e80000100a00 */
[----:B------:R1:W-:Y:S04]  /*00b0*/  @P0 STL.64 [R1+0x20], R6 ;  /* 0x0000200601000387 */ /* 0x0003e80000100a00 */
[----:B------:R-:W-:Y:S06]  /*00c0*/  @P0 BAR.ARV 0x4, 0x100 ;  /* 0x0104000000000b1d */ /* 0x000fec0000002000 */
[----:B------:R-:W-:Y:S05]  /*00d0*/  @P0 BRA `(.L_x_890) ;  /* 0x00000fd000000947 */ /* 0x000fea0003800000 */
[----:B------:R-:W-:Y:S01]  /*00e0*/  LOP3.LUT R13, R2, 0x1f, RZ, 0xc0, !PT ;  /* 0x0000001f020d7812 */ /* 0x000fe200078ec0ff */
[----:B------:R-:W-:-:S03]  /*00f0*/  CS2R R8, SRZ ;  /* 0x0000000000087805 */ /* 0x000fc6000001ff00 */
[----:B------:R-:W-:-:S04]  /*0100*/  ISETP.NE.AND P6, PT, R13, 0x1f, PT ;  /* 0x0000001f0d00780c */ /* 0x000fc80003fc5270 */
[----:B------:R-:W-:-:S13]  /*0110*/  ISETP.GE.OR P0, PT, R13, c[0x0][0x53c], !P6 ;  /* 0x00014f000d007a0c */ /* 0x000fda0007706670 */
[----:B-1----:R-:W-:Y:S02]  /*0120*/  @!P0 IMAD.MOV.U32 R4, RZ, RZ, 0x4 ;  /* 0x00000004ff048424 */ /* 0x002fe400078e00ff */
[----:B------:R-:W-:Y:S02]  /*0130*/  @!P0 IMAD.MOV.U32 R2, RZ, RZ, 0x4 ;  /* 0x00000004ff028424 */ /* 0x000fe400078e00ff */
[----:B------:R-:W-:-:S04]  /*0140*/  @!P0 IMAD.WIDE.U32 R4, R13, R4, c[0x0][0x580] ;  /* 0x000160000d048625 */ /* 0x000fc800078e0004 */
[C---:B------:R-:W-:Y:S01]  /*0150*/  @!P0 IMAD.WIDE.U32 R2, R13.reuse, R2, c[0x0][0x578] ;  /* 0x00015e000d028625 */ /* 0x040fe200078e0002 */
[----:B------:R-:W2:Y:S04]  /*0160*/  @!P0 LDG.E R9, [R4.64] ;  /* 0x0000000804098981 */ /* 0x000ea8000c1e1900 */
[----:B------:R-:W2:Y:S01]  /*0170*/  @!P0 LDG.E R8, [R2.64] ;  /* 0x0000000802088981 */ /* 0x000ea2000c1e1900 */
[C---:B------:R-:W-:Y:S01]  /*0180*/  ISETP.NE.AND P5, PT, R13.reuse, RZ, PT ;  /* 0x000000ff0d00720c */ /* 0x040fe20003fa5270 */
[----:B------:R-:W1:Y:S01]  /*0190*/  S2UR UR4, SR_CTAID.X ;  /* 0x00000000000479c3 */ /* 0x000e620000002500 */
[C---:B------:R-:W-:Y:S01]  /*01a0*/  ISETP.GE.U32.AND P4, PT, R13.reuse, 0x2, PT ;  /* 0x000000020d00780c */ /* 0x040fe20003f86070 */
[----:B------:R-:W-:Y:S01]  /*01b0*/  IMAD.MOV.U32 R6, RZ, RZ, RZ ;  /* 0x000000ffff067224 */ /* 0x000fe200078e00ff */
        /* <DEDUP_REMOVED lines=26> */
.L_x_895:
        /* <DEDUP_REMOVED lines=16> */
.L_x_1141:
        /* <DEDUP_REMOVED lines=16> */
.L_x_1142:
[----:B--2---:R-:W-:-:S05]  /*0560*/  IMAD R0, R0, c[0x0][0x538], RZ ;  /* 0x00014e0000007a24 */ /* 0x004fca00078e02ff */
[----:B------:R-:W-:-:S04]  /*0570*/  IADD3 R7, R0, R7, RZ ;  /* 0x0000000700077210 */ /* 0x000fc80007ffe0ff */
[----:B------:R-:W-:-:S13]  /*0580*/  ISETP.GT.AND P0, PT, R7, UR4, PT ;  /* 0x0000000407007c0c */ /* 0x000fda000bf04270 */
[----:B-1----:R-:W-:Y:S05]  /*0590*/  @!P0 BRA `(.L_x_895) ;  /* 0xfffffdc000008947 */ /* 0x002fea000383ffff */
.L_x_891:
[----:B------:R-:W-:-:S05]  /*05a0*/  IADD3 R7, -R0, R7, RZ ;  /* 0x0000000700077210 */ /* 0x000fca0007ffe1ff */
[----:B------:R-:W-:-:S05]  /*05b0*/  IMAD R0, R4, c[0x0][0x538], R7 ;  /* 0x00014e0004007a24 */ /* 0x000fca00078e0207 */
[----:B------:R-:W-:Y:S01]  /*05c0*/  ISETP.GT.AND P0, PT, R0, UR4, PT ;  /* 0x0000000400007c0c */ /* 0x000fe2000bf04270 */
[----:B------:R-:W-:-:S12]  /*05d0*/  BRA.DIV ~URZ, `(.L_x_896) ;  /* 0x000211527f007947 */ /* 0x000fd8000b800000 */
[----:B------:R-:W-:-:S04]  /*05e0*/  VOTE.ANY R15, PT, !P0 ;  /* 0x00000000000f7806 */ /* 0x000fc800040e0100 */
.L_x_1143:
[----:B------:R-:W1:Y:S02]  /*05f0*/  POPC R0, R15 ;  /* 0x0000000f00007309 */ /* 0x000e640000000000 */
[----:B-1----:R-:W-:-:S05]  /*0600*/  IADD3 R2, R0, R6, RZ ;  /* 0x0000000600027210 */ /* 0x002fca0007ffe0ff */
[----:B------:R1:W-:Y:S01]  /*0610*/  STL [R1+0x24], R2 ;  /* 0x0000240201007387 */ /* 0x0003e20000100800 */
[----:B------:R-:W-:Y:S05]  /*0620*/  BRA.DIV ~URZ, `(.L_x_897) ;  /* 0x000211427f007947 */ /* 0x000fea000b800000 */
[----:B------:R2:W3:Y:S01]  /*0630*/  SHFL.IDX PT, R12, R9, R0, 0x1f ;  /* 0x00001f00090c7589 */ /* 0x0004e200000e0000 */
[----:B------:R-:W-:-:S03]  /*0640*/  MOV R6, RZ ;  /* 0x000000ff00067202 */ /* 0x000fc60000000f00 */
[----:B------:R2:W4:Y:S04]  /*0650*/  SHFL.IDX PT, R9, R8, R0, 0x1f ;  /* 0x00001f0008097589 */ /* 0x00052800000e0000 */
.L_x_1144:
[----:B------:R-:W-:Y:S01]  /*0660*/  ISETP.NE.AND P0, PT, R15, RZ, PT ;  /* 0x000000ff0f00720c */ /* 0x000fe20003f05270 */
[----:B------:R-:W-:-:S12]  /*0670*/  BSSY B0, `(.L_x_898) ;  /* 0x0000005000007945 */ /* 0x000fd80003800000 */
[----:B------:R-:W-:Y:S05]  /*0680*/  @!P0 BRA `(.L_x_899) ;  /* 0x0000003000008947 */ /* 0x000fea0003800000 */
[----:B--2---:R-:W-:Y:S01]  /*0690*/  IADD3 R0, R0, -0x1, RZ ;  /* 0xffffffff00007810 */ /* 0x004fe20007ffe0ff */
[----:B------:R-:W-:Y:S05]  /*06a0*/  BRA.DIV ~URZ, `(.L_x_900) ;  /* 0x000211a27f007947 */ /* 0x000fea000b800000 */
[----:B------:R2:W1:Y:S02]  /*06b0*/  SHFL.IDX PT, R6, R4, R0, 0x1f ;  /* 0x00001f0004067589 */ /* 0x00046400000e0000 */
.L_x_899:
[----:B------:R-:W-:Y:S05]  /*06c0*/  BSYNC B0 ;  /* 0x0000000000007941 */ /* 0x000fea0003800000 */
.L_x_898:
[----:B-12---:R-:W-:Y:S01]  /*06d0*/  IMAD R0, R6, c[0x0][0x538], R7 ;  /* 0x00014e0006007a24 */ /* 0x006fe200078e0207 */
[----:B----4-:R-:W-:Y:S01]  /*06e0*/  ISETP.NE.AND P0, PT, R9, 0x1, PT ;  /* 0x000000010900780c */ /* 0x010fe20003f05270 */
[----:B------:R-:W-:Y:S03]  /*06f0*/  BSSY B0, `(.L_x_901) ;  /* 0x0000089000007945 */ /* 0x000fe60003800000 */
[----:B------:R1:W-:Y:S01]  /*0700*/  STL [R1+0x18], R0 ;  /* 0x0000180001007387 */ /* 0x0003e20000100800 */
[----:B------:R-:W-:-:S08]  /*0710*/  IADD3 R11, -R0, UR4, RZ ;  /* 0x00000004000b7c10 */ /* 0x000fd0000fffe1ff */
[----:B------:R-:W-:Y:S05]  /*0720*/  @!P0 BRA `(.L_x_902) ;  /* 0x000003f000008947 */ /* 0x000fea0003800000 */
[-C--:B-1-3--:R-:W-:Y:S02]  /*0730*/  IABS R0, R12.reuse ;  /* 0x0000000c00007213 */ /* 0x08afe40000000000 */
        /* <DEDUP_REMOVED lines=59> */
[----:B------:R-:W-:-:S05]  /*0af0*/  IMAD R2, R3, 0x10000, R2 ;  /* 0x0001000003027824 */ /* 0x000fca00078e0202 */
[----:B------:R1:W-:Y:S01]  /*0b00*/  STL [R1+0x20], R2 ;  /* 0x0000200201007387 */ /* 0x0003e20000100800 */
[----:B------:R-:W-:Y:S05]  /*0b10*/  BRA `(.L_x_903) ;  /* 0x0000046000007947 */ /* 0x000fea0003800000 */
.L_x_902:
[----:B------:R-:W2:Y:S01]  /*0b20*/  LDL R3, [R1+0x24] ;  /* 0x0000240001037983 */ /* 0x000ea20000100800 */
[----:B------:R-:W-:-:S04]  /*0b30*/  IMAD.MOV.U32 R2, RZ, RZ, 0x4 ;  /* 0x00000004ff027424 */ /* 0x000fc800078e00ff */
[----:B--2---:R-:W-:-:S05]  /*0b40*/  IMAD.WIDE R2, R3, R2, c[0x0][0x590] ;  /* 0x0001640003027625 */ /* 0x004fca00078e0202 */
[----:B------:R-:W2:Y:S02]  /*0b50*/  LDG.E R7, [R2.64] ;  /* 0x0000000802077981 */ /* 0x000ea4000c1e1900 */
[----:B--23--:R-:W-:-:S05]  /*0b60*/  IMAD R9, R7, R12, RZ ;  /* 0x0000000c07097224 */ /* 0x00cfca00078e02ff */
[-C--:B-1----:R-:W-:Y:S02]  /*0b70*/  IABS R0, R9.reuse ;  /* 0x0000000900007213 */ /* 0x082fe40000000000 */
        /* <DEDUP_REMOVED lines=62> */
[----:B------:R-:W-:-:S05]  /*0f60*/  IMAD R2, R0, R2, R3 ;  /* 0x0000000200027224 */ /* 0x000fca00078e0203 */
[----:B------:R1:W-:Y:S02]  /*0f70*/  STL [R1+0x20], R2 ;  /* 0x0000200201007387 */ /* 0x0003e40000100800 */
.L_x_903:
[----:B------:R-:W-:Y:S05]  /*0f80*/  BSYNC B0 ;  /* 0x0000000000007941 */ /* 0x000fea0003800000 */
.L_x_901:
[----:B------:R-:W-:-:S04]  /*0f90*/  LOP3.LUT R0, RZ, R0, RZ, 0x33, !PT ;  /* 0x00000000ff007212 */ /* 0x000fc800078e33ff */
[----:B------:R-:W-:-:S05]  /*0fa0*/  IADD3 R0, R0, R12, RZ ;  /* 0x0000000c00007210 */ /* 0x000fca0007ffe0ff */
[----:B------:R2:W-:Y:S01]  /*0fb0*/  STL [R1+0x1c], R0 ;  /* 0x00001c0001007387 */ /* 0x0005e20000100800 */
[----:B------:R-:W-:Y:S05]  /*0fc0*/  BRA `(.L_x_904) ;  /* 0x0000006000007947 */ /* 0x000fea0003800000 */
.L_x_892:
[----:B------:R-:W-:Y:S01]  /*0fd0*/  MOV R0, UR4 ;  /* 0x0000000400007c02 */ /* 0x000fe20008000f00 */
[----:B------:R-:W-:Y:S04]  /*0fe0*/  STL [R1+0x1c], RZ ;  /* 0x00001cff01007387 */ /* 0x000fe80000100800 */
[----:B------:R-:W-:Y:S04]  /*0ff0*/  STL [R1+0x20], RZ ;  /* 0x000020ff01007387 */ /* 0x000fe80000100800 */
[----:B------:R1:W-:Y:S02]  /*1000*/  STL [R1+0x18], R0 ;  /* 0x0000180001007387 */ /* 0x0003e40000100800 */
[----:B-1----:R-:W-:-:S05]  /*1010*/  MOV R0, c[0x0][0x53c] ;  /* 0x00014f0000007a02 */ /* 0x002fca0000000f00 */
[----:B------:R1:W-:Y:S02]  /*1020*/  STL [R1+0x24], R0 ;  /* 0x0000240001007387 */ /* 0x0003e40000100800 */
.L_x_904:
[----:B------:R-:W3:Y:S04]  /*1030*/  LDL R4, [R1+0x18] ;  /* 0x0000180001047983 */ /* 0x000ee80000100800 */
[----:B------:R-:W3:Y:S04]  /*1040*/  LDL R5, [R1+0x1c] ;  /* 0x00001c0001057983 */ /* 0x000ee80000100800 */
[----:B------:R-:W3:Y:S04]  /*1050*/  LDL R6, [R1+0x20] ;  /* 0x0000200001067983 */ /* 0x000ee80000100800 */
[----:B------:R-:W3:Y:S01]  /*1060*/  LDL R7, [R1+0x24] ;  /* 0x0000240001077983 */ /* 0x000ee20000100800 */
[----:B------:R-:W-:Y:S01]  /*1070*/  ISETP.NE.AND P0, PT, R13, RZ, PT ;  /* 0x000000ff0d00720c */ /* 0x000fe20003f05270 */
[----:B------:R-:W-:-:S12]  /*1080*/  WARPSYNC 0xffffffff ;  /* 0xffffffff00007948 */ /* 0x000fd80003800000 */
[----:B---3--:R3:W-:Y:S04]  /*1090*/  @!P0 STS.128 [0xe100], R4 ;  /* 0x00e10004ff008388 */ /* 0x0087e80000000c00 */
[----:B------:R-:W-:Y:S06]  /*10a0*/  BAR.ARV 0x5, 0x100 ;  /* 0x0144000000007b1d */ /* 0x000fec0000002000 */
.L_x_890:
[----:B-12---:R-:W2:Y:S02]  /*10b0*/  LDL R0, [R1+0x24] ;  /* 0x0000240001007983 */ /* 0x006ea40000100800 */
[----:B--2---:R-:W-:-:S13]  /*10c0*/  ISETP.GE.AND P0, PT, R0, c[0x0][0x53c], PT ;  /* 0x00014f0000007a0c */ /* 0x004fda0003f06270 */
[----:B------:R-:W-:Y:S05]  /*10d0*/  @P0 EXIT ;  /* 0x000000000000094d */ /* 0x000fea0003800000 */
[----:B------:R-:W1:Y:S01]  /*10e0*/  S2R R17, SR_TID.X ;  /* 0x0000000000117919 */ /* 0x000e620000002100 */
[----:B------:R-:W-:Y:S01]  /*10f0*/  IMAD.MOV.U32 R18, RZ, RZ, 0x20 ;  /* 0x00000020ff127424 */ /* 0x000fe200078e00ff */
[----:B------:R-:W-:Y:S02]  /*1100*/  ULDC UR4, c[0x0][0x2ac] ;  /* 0x0000ab0000047ab9 */ /* 0x000fe40000000800 */
[----:B------:R-:W-:Y:S02]  /*1110*/  ULDC UR6, c[0x0][0x1d0] ;  /* 0x0000740000067ab9 */ /* 0x000fe40000000800 */
[----:B------:R-:W-:Y:S01]  /*1120*/  UIMAD UR6, UR4, UR6, URZ ;  /* 0x00000006040672a4 */ /* 0x000fe2000f8e023f */
[----:B-1----:R-:W-:-:S04]  /*1130*/  SHF.R.S32.HI R14, RZ, 0x1f, R17 ;  /* 0x0000001fff0e7819 */ /* 0x002fc80000011411 */
[CC--:B------:R-:W-:Y:S02]  /*1140*/  LEA.HI R2, R14.reuse, R17.reuse, RZ, 0x4 ;  /* 0x000000110e027211 */ /* 0x0c0fe400078f20ff */
[----:B---3--:R-:W-:Y:S02]  /*1150*/  LEA.HI R7, R14, R17, RZ, 0x2 ;  /* 0x000000110e077211 */ /* 0x008fe400078f10ff */
        /* <DEDUP_REMOVED lines=46> */
[----:B------:R-:W-:Y:S02]  /*1440*/  LEA.HI R13, R4, R21, RZ, 0x2 ;  /* 0x00000015040d7211 */ /* 0x000fe400078f10ff */
[----:B------:R-:W-:Y:S01]  /*1450*/  LOP3.LUT R0, R3, 0x1c0, RZ, 0xc0, !PT ;  /* 0x000001c003007812 */ /* 0x000fe200078ec0ff */
[----:B------:R-:W-:Y:S01]  /*1460*/  IMAD.IADD R2, R7, 0x1, R2 ;  /* 0x0000000107027824 */ /* 0x000fe200078e0202 */
[----:B------:R-:W-:Y:S02]  /*1470*/  SHF.R.S32.HI R4, RZ, 0x2, R13 ;  /* 0x00000002ff047819 */ /* 0x000fe4000001140d */
[----:B------:R-:W-:Y:S01]  /*1480*/  LOP3.LUT R3, R0, 0x8, R5, 0xf8, !PT ;  /* 0x0000000800037812 */ /* 0x000fe200078ef805 */
[----:B------:R-:W-:Y:S01]  /*1490*/  IMAD.SHL.U32 R20, R2, 0x2, RZ ;  /* 0x0000000202147824 */ /* 0x000fe200078e00ff */
[----:B------:R-:W-:Y:S01]  /*14a0*/  SHF.R.U32.HI R0, RZ, 0x3, R0 ;  /* 0x00000003ff007819 */ /* 0x000fe20000011600 */
[----:B------:R-:W-:Y:S01]  /*14b0*/  IMAD.SHL.U32 R2, R12, 0x40, RZ ;  /* 0x000000400c027824 */ /* 0x000fe200078e00ff */
[----:B------:R-:W-:Y:S01]  /*14c0*/  R2P PR, R6, 0x6 ;  /* 0x0000000606007804 */ /* 0x000fe20000000000 */
[----:B------:R-:W-:Y:S01]  /*14d0*/  IMAD R25, R10, 0x10, R4 ;  /* 0x000000100a197824 */ /* 0x000fe200078e0204 */
[----:B------:R-:W-:Y:S01]  /*14e0*/  LOP3.LUT R0, R3, R0, RZ, 0x3c, !PT ;  /* 0x0000000003007212 */ /* 0x000fe200078e3cff */
[----:B------:R-:W-:Y:S01]  /*14f0*/  IMAD R5, R11, 0x200, R8 ;  /* 0x000002000b057824 */ /* 0x000fe200078e0208 */
[----:B------:R-:W-:-:S02]  /*1500*/  LOP3.LUT R6, R6, 0x1, RZ, 0xc0, !PT ;  /* 0x0000000106067812 */ /* 0x000fc400078ec0ff */
[----:B------:R-:W-:Y:S01]  /*1510*/  LOP3.LUT R4, R0, 0xfffffe00, R2, 0xf8, !PT ;  /* 0xfffffe0000047812 */ /* 0x000fe200078ef802 */
[----:B------:R-:W-:Y:S01]  /*1520*/  STL [R1+0x68], R25 ;  /* 0x0000681901007387 */ /* 0x000fe20000100800 */
[----:B------:R-:W-:Y:S01]  /*1530*/  LEA.HI R0, R14, R17, RZ, 0x6 ;  /* 0x000000110e007211 */ /* 0x000fe200078f30ff */
[----:B------:R-:W-:Y:S01]  /*1540*/  IMAD.MOV.U32 R17, RZ, RZ, 0x40 ;  /* 0x00000040ff117424 */ /* 0x000fe200078e00ff */
[----:B------:R-:W-:Y:S01]  /*1550*/  ISETP.NE.U32.AND P0, PT, R6, 0x1, PT ;  /* 0x000000010600780c */ /* 0x000fe20003f05070 */
[----:B------:R-:W-:Y:S01]  /*1560*/  STL [R1+0x30], R20 ;  /* 0x0000301401007387 */ /* 0x000fe20000100800 */
[----:B------:R-:W-:Y:S01]  /*1570*/  SHF.R.S32.HI R101, RZ, 0x3, R101 ;  /* 0x00000003ff657819 */ /* 0x000fe20000011465 */
[----:B------:R-:W-:Y:S01]  /*1580*/  IMAD.SHL.U32 R0, R0, 0x8, RZ ;  /* 0x0000000800007824 */ /* 0x000fe200078e00ff */
[----:B------:R-:W-:Y:S02]  /*1590*/  IADD3 R3, R20, 0x80, RZ ;  /* 0x0000008014037810 */ /* 0x000fe40007ffe0ff */
[----:B------:R-:W-:-:S02]  /*15a0*/  IADD3 R22, R101, 0x20, RZ ;  /* 0x0000002065167810 */ /* 0x000fc40007ffe0ff */
[----:B------:R-:W-:Y:S01]  /*15b0*/  LOP3.LUT R7, R0, 0xfffffe00, RZ, 0xc0, !PT ;  /* 0xfffffe0000077812 */ /* 0x000fe200078ec0ff */
[C---:B------:R-:W-:Y:S01]  /*15c0*/  IMAD.SHL.U32 R0, R101.reuse, 0x40, RZ ;  /* 0x0000004065007824 */ /* 0x040fe200078e00ff */
[C---:B------:R-:W-:Y:S01]  /*15d0*/  IADD3 R23, R101.reuse, 0x40, RZ ;  /* 0x0000004065177810 */ /* 0x040fe20007ffe0ff */
[----:B------:R-:W-:Y:S01]  /*15e0*/  IMAD.SHL.U32 R6, R22, 0x40, RZ ;  /* 0x0000004016067824 */ /* 0x000fe200078e00ff */
[----:B------:R-:W-:Y:S02]  /*15f0*/  IADD3 R12, R101, 0x60, RZ ;  /* 0x00000060650c7810 */ /* 0x000fe40007ffe0ff */
[C---:B------:R-:W-:Y:S02]  /*1600*/  LOP3.LUT P4, RZ, R9.reuse, 0x2, RZ, 0xc0, !PT ;  /* 0x0000000209ff7812 */ /* 0x040fe4000788c0ff */
[----:B------:R-:W-:Y:S02]  /*1610*/  LOP3.LUT P3, RZ, R9, 0x4, RZ, 0xc0, !PT ;  /* 0x0000000409ff7812 */ /* 0x000fe4000786c0ff */
[----:B------:R-:W-:-:S02]  /*1620*/  SHF.R.S32.HI R9, RZ, 0x1f, R22 ;  /* 0x0000001fff097819 */ /* 0x000fc40000011416 */
[----:B------:R-:W-:Y:S02]  /*1630*/  IADD3 R19, R20, 0x70, RZ ;  /* 0x0000007014137810 */ /* 0x000fe40007ffe0ff */
[----:B------:R-:W-:Y:S02]  /*1640*/  SHF.R.S32.HI R8, RZ, 0x1f, R23 ;  /* 0x0000001fff087819 */ /* 0x000fe40000011417 */
[----:B------:R-:W-:Y:S01]  /*1650*/  @P0 IADD3 R19, R3, 0x10, RZ ;  /* 0x0000001003130810 */ /* 0x000fe20007ffe0ff */
[----:B------:R-:W-:Y:S01]  /*1660*/  IMAD.SHL.U32 R3, R23, 0x40, RZ ;  /* 0x0000004017037824 */ /* 0x000fe200078e00ff */
[--C-:B------:R-:W-:Y:S01]  /*1670*/  SHF.R.S32.HI R2, RZ, 0x1f, R101.reuse ;  /* 0x0000001fff027819 */ /* 0x100fe20000011465 */
[----:B------:R-:W-:Y:S01]  /*1680*/  IMAD.SHL.U32 R2, R12, 0x40, RZ ;  /* 0x000000400c027824 */ /* 0x000fe200078e00ff */
[----:B------:R-:W-:Y:S01]  /*1690*/  SHF.R.S32.HI R10, RZ, 0x1f, R12 ;  /* 0x0000001fff0a7819 */ /* 0x000fe2000001140c */
[----:B------:R-:W-:Y:S01]  /*16a0*/  STL [R1+0x34], R19 ;  /* 0x0000341301007387 */ /* 0x000fe20000100800 */
[----:B------:R-:W-:Y:S01]  /*16b0*/  LOP3.LUT R11, R0, 0x1c0, RZ, 0xc0, !PT ;  /* 0x000001c0000b7812 */ /* 0x000fe200078ec0ff */
[----:B------:R-:W-:Y:S01]  /*16c0*/  IMAD R0, R102, 0x20, R101 ;  /* 0x0000002066007824 */ /* 0x000fe200078e0265 */
[----:B------:R-:W-:-:S02]  /*16d0*/  LEA.HI R9, R9, R22, RZ, 0x3 ;  /* 0x0000001609097211 */ /* 0x000fc400078f18ff */
[----:B------:R-:W-:Y:S02]  /*16e0*/  LOP3.LUT R22, R6, 0x1c0, RZ, 0xc0, !PT ;  /* 0x000001c006167812 */ /* 0x000fe400078ec0ff */
[----:B------:R-:W-:Y:S02]  /*16f0*/  LEA.HI R8, R8, R23, RZ, 0x3 ;  /* 0x0000001708087211 */ /* 0x000fe400078f18ff */
[----:B------:R-:W-:Y:S02]  /*1700*/  LEA.HI R6, R10, R12, RZ, 0x3 ;  /* 0x0000000c0a067211 */ /* 0x000fe400078f18ff */
[----:B------:R-:W-:Y:S02]  /*1710*/  LOP3.LUT R10, R11, 0x38, R76, 0xf8, !PT ;  /* 0x000000380b0a7812 */ /* 0x000fe400078ef84c */
[----:B------:R-:W-:Y:S01]  /*1720*/  SHF.R.U32.HI R23, RZ, 0x3, R11 ;  /* 0x00000003ff177819 */ /* 0x000fe2000001160b */
[----:B------:R-:W-:Y:S01]  /*1730*/  IMAD.SHL.U32 R6, R6, 0x40, RZ ;  /* 0x0000004006067824 */ /* 0x000fe200078e00ff */
[----:B------:R-:W-:Y:S01]  /*1740*/  LOP3.LUT R14, R3, 0x1c0, RZ, 0xc0, !PT ;  /* 0x000001c0030e7812 */ /* 0x000fe200078ec0ff */
[----:B------:R-:W-:Y:S01]  /*1750*/  IMAD.SHL.U32 R3, R8, 0x40, RZ ;  /* 0x0000004008037824 */ /* 0x000fe200078e00ff */
[----:B------:R-:W-:Y:S01]  /*1760*/  LOP3.LUT R12, R2, 0x1c0, RZ, 0xc0, !PT ;  /* 0x000001c0020c7812 */ /* 0x000fe200078ec0ff */
[----:B------:R-:W-:Y:S01]  /*1770*/  IMAD.SHL.U32 R2, R9, 0x40, RZ ;  /* 0x0000004009027824 */ /* 0x000fe200078e00ff */
[----:B------:R-:W-:-:S02]  /*1780*/  LOP3.LUT R11, R13, 0x7ffffffc, RZ, 0xc0, !PT ;  /* 0x7ffffffc0d0b7812 */ /* 0x000fc400078ec0ff */
[----:B------:R-:W-:Y:S02]  /*1790*/  LOP3.LUT R26, R10, R23, RZ, 0x3c, !PT ;  /* 0x000000170a1a7212 */ /* 0x000fe400078e3cff */
[----:B------:R-:W-:Y:S01]  /*17a0*/  LOP3.LUT R9, R22, 0x38, R76, 0xf8, !PT ;  /* 0x0000003816097812 */ /* 0x000fe200078ef84c */
[----:B------:R-:W-:Y:S01]  /*17b0*/  IMAD.IADD R11, R21, 0x1, -R11 ;  /* 0x00000001150b7824 */ /* 0x000fe200078e0a0b */
[----:B------:R-:W-:Y:S01]  /*17c0*/  SHF.R.U32.HI R24, RZ, 0x3, R22 ;  /* 0x00000003ff187819 */ /* 0x000fe20000011616 */
[----:B------:R1:W-:Y:S01]  /*17d0*/  STL [R1+0x60], R26 ;  /* 0x0000601a01007387 */ /* 0x0003e20000100800 */
[----:B------:R-:W-:Y:S01]  /*17e0*/  LOP3.LUT R10, R14, 0x38, R76, 0xf8, !PT ;  /* 0x000000380e0a7812 */ /* 0x000fe200078ef84c */
[----:B------:R-:W-:Y:S01]  /*17f0*/  IMAD.SHL.U32 R245, R11, 0x2, RZ ;  /* 0x000000020bf57824 */ /* 0x000fe200078e00ff */
[----:B------:R-:W-:Y:S02]  /*1800*/  SHF.R.U32.HI R23, RZ, 0x3, R14 ;  /* 0x00000003ff177819 */ /* 0x000fe4000001160e */
[----:B------:R-:W-:-:S02]  /*1810*/  LOP3.LUT R14, R12, 0x38, R76, 0xf8, !PT ;  /* 0x000000380c0e7812 */ /* 0x000fc400078ef84c */
[----:B------:R-:W-:Y:S02]  /*1820*/  SHF.R.U32.HI R22, RZ, 0x3, R12 ;  /* 0x00000003ff167819 */ /* 0x000fe4000001160c */
[----:B------:R-:W-:Y:S02]  /*1830*/  IADD3 R100, R78, 0x20, RZ ;  /* 0x000000204e647810 */ /* 0x000fe40007ffe0ff */
[----:B------:R-:W-:Y:S02]  /*1840*/  LOP3.LUT R12, R2, 0xfffffe00, RZ, 0xc0, !PT ;  /* 0xfffffe00020c7812 */ /* 0x000fe400078ec0ff */
[----:B------:R-:W-:Y:S01]  /*1850*/  LOP3.LUT R13, R3, 0xfffffe00, RZ, 0xc0, !PT ;  /* 0xfffffe00030d7812 */ /* 0x000fe200078ec0ff */
[----:B------:R-:W-:Y:S01]  /*1860*/  IMAD R3, R16, 0x8, R25 ;  /* 0x0000000810037824 */ /* 0x000fe200078e0219 */
[----:B------:R-:W-:Y:S02]  /*1870*/  LOP3.LUT R21, R6, 0xfffffe00, RZ, 0xc0, !PT ;  /* 0xfffffe0006157812 */ /* 0x000fe400078ec0ff */
[----:B------:R-:W-:-:S02]  /*1880*/  SHF.R.S32.HI R8, RZ, 0x1f, R100 ;  /* 0x0000001fff087819 */ /* 0x000fc40000011464 */
[----:B------:R-:W-:Y:S02]  /*1890*/  LOP3.LUT R11, R12, R9, R24, 0xf6, !PT ;  /* 0x000000090c0b7212 */ /* 0x000fe400078ef618 */
[----:B------:R-:W-:Y:S01]  /*18a0*/  LOP3.LUT R10, R13, R10, R23, 0xf6, !PT ;  /* 0x0000000a0d0a7212 */ /* 0x000fe200078ef617 */
[----:B------:R2:W-:Y:S01]  /*18b0*/  STL [R1+0x2c], R8 ;  /* 0x00002c0801007387 */ /* 0x0005e20000100800 */
[----:B------:R-:W-:Y:S02]  /*18c0*/  LOP3.LUT R9, R21, R14, R22, 0xf6, !PT ;  /* 0x0000000e15097212 */ /* 0x000fe400078ef616 */
[----:B------:R-:W-:Y:S01]  /*18d0*/  LEA R11, R11, 0x100, 0x1 ;  /* 0x000001000b0b7811 */ /* 0x000fe200078e08ff */
[----:B------:R-:W-:Y:S01]  /*18e0*/  STL [R1+0x64], R21 ;  /* 0x0000641501007387 */ /* 0x000fe20000100800 */
[----:B------:R-:W-:Y:S02]  /*18f0*/  LEA R188, R5, 0x8100, 0x1 ;  /* 0x0000810005bc7811 */ /* 0x000fe400078e08ff */
[----:B------:R-:W-:Y:S01]  /*1900*/  LEA R10, R10, 0x100, 0x1 ;  /* 0x000001000a0a7811 */ /* 0x000fe200078e08ff */
[----:B------:R3:W-:Y:S01]  /*1910*/  STL [R1+0x14], R3 ;  /* 0x0000140301007387 */ /* 0x0007e20000100800 */
[----:B------:R-:W-:-:S02]  /*1920*/  LOP3.LUT R2, R26, R7, RZ, 0xfc, !PT ;  /* 0x000000071a027212 */ /* 0x000fc400078efcff */
[----:B------:R-:W-:Y:S01]  /*1930*/  LEA R5, R9, 0x100, 0x1 ;  /* 0x0000010009057811 */ /* 0x000fe200078e08ff */
[----:B------:R4:W-:Y:S01]  /*1940*/  STL [R1+0x58], R11 ;  /* 0x0000580b01007387 */ /* 0x0009e20000100800 */
[C---:B------:R-:W-:Y:S01]  /*1950*/  IADD3 R28, R245.reuse, 0x8, RZ ;  /* 0x00000008f51c7810 */ /* 0x040fe20007ffe0ff */
[----:B------:R-:W-:Y:S01]  /*1960*/  IMAD.SHL.U32 R241, R2, 0x2, RZ ;  /* 0x0000000202f17824 */ /* 0x000fe200078e00ff */
[C---:B-1----:R-:W-:Y:S01]  /*1970*/  IADD3 R26, R245.reuse, 0x18, RZ ;  /* 0x00000018f51a7810 */ /* 0x042fe20007ffe0ff */
[----:B------:R1:W-:Y:S01]  /*1980*/  STL [R1+0x54], R10 ;  /* 0x0000540a01007387 */ /* 0x0003e20000100800 */
[----:B------:R-:W-:Y:S02]  /*1990*/  SEL R6, R18, 0xffffffe0, !P1 ;  /* 0xffffffe012067807 */ /* 0x000fe40004800000 */
[C---:B------:R-:W-:Y:S01]  /*19a0*/  IADD3 R23, R245.reuse, 0x30, RZ ;  /* 0x00000030f5177810 */ /* 0x040fe20007ffe0ff */
[----:B------:R5:W-:Y:S01]  /*19b0*/  STL [R1+0x50], R5 ;  /* 0x0000500501007387 */ /* 0x000be20000100800 */
[----:B------:R-:W-:-:S02]  /*19c0*/  IADD3 R14, R245, 0x60, RZ ;  /* 0x00000060f50e7810 */ /* 0x000fc40007ffe0ff */
[----:B------:R-:W-:Y:S02]  /*19d0*/  SHF.R.S32.HI R9, RZ, 0x1f, R28 ;  /* 0x0000001fff097819 */ /* 0x000fe4000001141c */
[----:B------:R-:W-:Y:S02]  /*19e0*/  SHF.R.S32.HI R9, RZ, 0x1f, R26 ;  /* 0x0000001fff097819 */ /* 0x000fe4000001141a */
[----:B------:R-:W-:Y:S02]  /*19f0*/  SHF.R.S32.HI R9, RZ, 0x1f, R23 ;  /* 0x0000001fff097819 */ /* 0x000fe40000011417 */
[----:B--2---:R-:W-:Y:S02]  /*1a00*/  SEL R8, R17, 0xffffffc0, !P2 ;  /* 0xffffffc011087807 */ /* 0x004fe40005000000 */
[----:B------:R-:W-:Y:S02]  /*1a10*/  LEA R189, R4, 0x100, 0x1 ;  /* 0x0000010004bd7811 */ /* 0x000fe400078e08ff */
[----:B---3--:R-:W-:-:S02]  /*1a20*/  SEL R3, R18, 0xffffffe0, !P4 ;  /* 0xffffffe012037807 */ /* 0x008fc40006000000 */
[C---:B------:R-:W-:Y:S02]  /*1a30*/  IADD3 R18, R245.reuse, 0x48, RZ ;  /* 0x00000048f5127810 */ /* 0x040fe40007ffe0ff */
[----:B----4-:R-:W-:Y:S01]  /*1a40*/  IADD3 R11, R245, 0x68, RZ ;  /* 0x00000068f50b7810 */ /* 0x010fe20007ffe0ff */
[----:B------:R-:W-:Y:S01]  /*1a50*/  IMAD.IADD R190, R3, 0x1, R189 ;  /* 0x0000000103be7824 */ /* 0x000fe200078e02bd */
[----:B------:R-:W-:Y:S02]  /*1a60*/  SHF.R.S32.HI R9, RZ, 0x1f, R18 ;  /* 0x0000001fff097819 */ /* 0x000fe40000011412 */
[----:B------:R-:W-:Y:S01]  /*1a70*/  SHF.R.S32.HI R9, RZ, 0x1f, R14 ;  /* 0x0000001fff097819 */ /* 0x000fe2000001140e */
[----:B------:R-:W-:Y:S01]  /*1a80*/  IMAD.IADD R9, R20, 0x1, R6 ;  /* 0x0000000114097824 */ /* 0x000fe200078e0206 */
[C---:B-1----:R-:W-:Y:S01]  /*1a90*/  IADD3 R10, R245.reuse, 0x70, RZ ;  /* 0x00000070f50a7810 */ /* 0x042fe20007ffe0ff */
[----:B------:R-:W-:Y:S01]  /*1aa0*/  IMAD.IADD R6, R6, 0x1, R19 ;  /* 0x0000000106067824 */ /* 0x000fe200078e0213 */
[----:B-----5:R-:W-:-:S02]  /*1ab0*/  IADD3 R5, R245, 0x78, RZ ;  /* 0x00000078f5057810 */ /* 0x020fc40007ffe0ff */
[----:B------:R-:W-:Y:S01]  /*1ac0*/  SHF.R.S32.HI R11, RZ, 0x1f, R11 ;  /* 0x0000001fff0b7819 */ /* 0x000fe2000001140b */
[----:B------:R1:W-:Y:S01]  /*1ad0*/  STL [R1+0x3c], R9 ;  /* 0x00003c0901007387 */ /* 0x0003e20000100800 */
[----:B------:R-:W-:Y:S01]  /*1ae0*/  SHF.R.S32.HI R11, RZ, 0x1f, R5 ;  /* 0x0000001fff0b7819 */ /* 0x000fe20000011405 */
[----:B------:R-:W-:Y:S01]  /*1af0*/  IMAD.IADD R5, R4, 0x1, R15 ;  /* 0x0000000104057824 */ /* 0x000fe200078e020f */
[----:B------:R-:W-:Y:S01]  /*1b00*/  SHF.R.S32.HI R10, RZ, 0x1f, R10 ;  /* 0x0000001fff0a7819 */ /* 0x000fe2000001140a */
[--C-:B------:R-:W-:Y:S01]  /*1b10*/  IMAD.IADD R10, R20, 0x1, R8.reuse ;  /* 0x00000001140a7824 */ /* 0x100fe200078e0208 */
[----:B------:R-:W-:Y:S01]  /*1b20*/  SEL R2, R17, 0xffffffc0, !P3 ;  /* 0xffffffc011027807 */ /* 0x000fe20005800000 */
[----:B------:R-:W-:Y:S01]  /*1b30*/  IMAD.IADD R4, R6, 0x1, R8 ;  /* 0x0000000106047824 */ /* 0x000fe200078e0208 */
[----:B------:R-:W-:Y:S01]  /*1b40*/  LEA R205, R5, 0x100, 0x1 ;  /* 0x0000010005cd7811 */ /* 0x000fe200078e08ff */
[----:B------:R-:W-:Y:S01]  /*1b50*/  IMAD.IADD R5, R8, 0x1, R19 ;  /* 0x0000000108057824 */ /* 0x000fe200078e0213 */
[----:B------:R2:W-:Y:S01]  /*1b60*/  STL [R1+0x4c], R10 ;  /* 0x00004c0a01007387 */ /* 0x0005e20000100800 */
[----:B------:R-:W-:Y:S01]  /*1b70*/  IADD3 R211, R76, 0x40, RZ ;  /* 0x000000404cd37810 */ /* 0x000fe20007ffe0ff */
[C---:B------:R-:W-:Y:S01]  /*1b80*/  IMAD.IADD R192, R2.reuse, 0x1, R189 ;  /* 0x0000000102c07824 */ /* 0x040fe200078e02bd */
[----:B------:R-:W-:Y:S01]  /*1b90*/  IADD3 R27, R245, 0x10, RZ ;  /* 0x00000010f51b7810 */ /* 0x000fe20007ffe0ff */
[----:B------:R-:W-:Y:S01]  /*1ba0*/  IMAD.IADD R206, R205, 0x1, R3 ;  /* 0x00000001cdce7824 */ /* 0x000fe200078e0203 */
[----:B------:R-:W-:Y:S01]  /*1bb0*/  IADD3 R25, R245, 0x20, RZ ;  /* 0x00000020f5197810 */ /* 0x000fe20007ffe0ff */
[----:B------:R-:W-:Y:S01]  /*1bc0*/  IMAD.IADD R208, R205, 0x1, R2 ;  /* 0x00000001cdd07824 */ /* 0x000fe200078e0202 */
[C---:B------:R-:W-:Y:S01]  /*1bd0*/  IADD3 R24, R245.reuse, 0x28, RZ ;  /* 0x00000028f5187810 */ /* 0x040fe20007ffe0ff */
[----:B------:R-:W-:Y:S01]  /*1be0*/  IMAD.IADD R191, R2, 0x1, R190 ;  /* 0x0000000102bf7824 */ /* 0x000fe200078e02be */
[C---:B------:R-:W-:Y:S01]  /*1bf0*/  IADD3 R22, R245.reuse, 0x38, RZ ;  /* 0x00000038f5167810 */ /* 0x040fe20007ffe0ff */
[----:B------:R-:W-:Y:S01]  /*1c00*/  IMAD.IADD R207, R206, 0x1, R2 ;  /* 0x00000001cecf7824 */ /* 0x000fe200078e0202 */
[----:B------:R-:W-:-:S02]  /*1c10*/  IADD3 R21, R245, 0x40, RZ ;  /* 0x00000040f5157810 */ /* 0x000fc40007ffe0ff */
[C---:B------:R-:W-:Y:S02]  /*1c20*/  IADD3 R17, R245.reuse, 0x50, RZ ;  /* 0x00000050f5117810 */ /* 0x040fe40007ffe0ff */
[----:B------:R-:W-:Y:S01]  /*1c30*/  IADD3 R16, R245, 0x58, RZ ;  /* 0x00000058f5107810 */ /* 0x000fe20007ffe0ff */
[----:B-1----:R-:W-:Y:S01]  /*1c40*/  IMAD.IADD R9, R8, 0x1, R9 ;  /* 0x0000000108097824 */ /* 0x002fe200078e0209 */
[----:B------:R-:W-:Y:S02]  /*1c50*/  SHF.R.S32.HI R77, RZ, 0x1f, R76 ;  /* 0x0000001fff4d7819 */ /* 0x000fe4000001144c */
[----:B------:R-:W-:Y:S02]  /*1c60*/  SHF.R.S32.HI R79, RZ, 0x1f, R78 ;  /* 0x0000001fff4f7819 */ /* 0x000fe4000001144e */
[----:B------:R2:W-:Y:S01]  /*1c70*/  STL [R1+0x48], R9 ;  /* 0x0000480901007387 */ /* 0x0005e20000100800 */
[----:B------:R-:W-:Y:S02]  /*1c80*/  SHF.R.S32.HI R237, RZ, 0x1f, R211 ;  /* 0x0000001fffed7819 */ /* 0x000fe400000114d3 */
[----:B------:R-:W-:Y:S01]  /*1c90*/  SHF.R.S32.HI R27, RZ, 0x1f, R27 ;  /* 0x0000001fff1b7819 */ /* 0x000fe2000001141b */
[----:B------:R2:W-:Y:S01]  /*1ca0*/  STL [R1+0x38], R6 ;  /* 0x0000380601007387 */ /* 0x0005e20000100800 */
[----:B------:R-:W-:-:S02]  /*1cb0*/  SHF.R.S32.HI R25, RZ, 0x1f, R25 ;  /* 0x0000001fff197819 */ /* 0x000fc40000011419 */
[----:B------:R-:W-:Y:S01]  /*1cc0*/  SHF.R.S32.HI R24, RZ, 0x1f, R24 ;  /* 0x0000001fff187819 */ /* 0x000fe20000011418 */
[----:B------:R2:W-:Y:S01]  /*1cd0*/  STL [R1+0x44], R5 ;  /* 0x0000440501007387 */ /* 0x0005e20000100800 */
[----:B------:R-:W-:Y:S02]  /*1ce0*/  SHF.R.S32.HI R22, RZ, 0x1f, R22 ;  /* 0x0000001fff167819 */ /* 0x000fe40000011416 */
[----:B------:R-:W-:Y:S01]  /*1cf0*/  SHF.R.S32.HI R21, RZ, 0x1f, R21 ;  /* 0x0000001fff157819 */ /* 0x000fe20000011415 */
[----:B------:R2:W-:Y:S01]  /*1d00*/  STL [R1+0x40], R4 ;  /* 0x0000400401007387 */ /* 0x0005e20000100800 */
[----:B------:R-:W-:Y:S02]  /*1d10*/  SHF.R.S32.HI R17, RZ, 0x1f, R17 ;  /* 0x0000001fff117819 */ /* 0x000fe40000011411 */
[----:B------:R-:W-:Y:S02]  /*1d20*/  SHF.R.S32.HI R16, RZ, 0x1f, R16 ;  /* 0x0000001fff107819 */ /* 0x000fe40000011410 */
.L_x_1140:
[----:B------:R-:W3:Y:S01]  /*1d30*/  LDL R27, [R1+0x24] ;  /* 0x00002400011b7983 */ /* 0x000ee20000100800 */
[----:B------:R-:W-:Y:S01]  /*1d40*/  ISETP.NE.U32.AND P0, PT, RZ, c[0x0][0x370], PT ;  /* 0x0000dc00ff007a0c */ /* 0x000fe20003f05070 */
[----:B------:R-:W-:Y:S01]  /*1d50*/  IMAD.MOV.U32 R20, RZ, RZ, 0x4 ;  /* 0x00000004ff147424 */ /* 0x000fe200078e00ff */
[----:B------:R-:W-:Y:S01]  /*1d60*/  ISETP.NE.U32.AND P1, PT, RZ, c[0x0][0x360], PT ;  /* 0x0000d800ff007a0c */ /* 0x000fe20003f25070 */
[----:B------:R-:W-:Y:S01]  /*1d70*/  IMAD.MOV.U32 R16, RZ, RZ, RZ ;  /* 0x000000ffff107224 */ /* 0x000fe200078e00ff */
[----:B------:R-:W-:Y:S01]  /*1d80*/  ISETP.NE.AND.EX P2, PT, RZ, c[0x0][0x374], PT, P0 ;  /* 0x0000dd00ff007a0c */ /* 0x000fe20003f45300 */
[----:B------:R-:W-:Y:S01]  /*1d90*/  IMAD.MOV.U32 R143, RZ, RZ, RZ ;  /* 0x000000ffff8f7224 */ /* 0x000fe200078e00ff */
[----:B------:R-:W-:Y:S01]  /*1da0*/  ISETP.NE.AND.EX P0, PT, RZ, c[0x0][0x364], PT, P1 ;  /* 0x0000d900ff007a0c */ /* 0x000fe20003f05310 */
[----:B------:R-:W-:Y:S01]  /*1db0*/  CS2R R18, SRZ ;  /* 0x0000000000127805 */ /* 0x000fe2000001ff00 */
[----:B------:R-:W-:-:S02]  /*1dc0*/  ISETP.NE.U32.AND P1, PT, RZ, c[0x0][0x348], PT ;  /* 0x0000d200ff007a0c */ /* 0x000fc40003f25070 */
[----:B------:R-:W-:Y:S02]  /*1dd0*/  ISETP.NE.U32.AND P3, PT, RZ, c[0x0][0x350], PT ;  /* 0x0000d400ff007a0c */ /* 0x000fe40003f65070 */
[----:B------:R-:W-:Y:S02]  /*1de0*/  ISETP.NE.U32.AND P4, PT, RZ, c[0x0][0x358], PT ;  /* 0x0000d600ff007a0c */ /* 0x000fe40003f85070 */
[----:B------:R-:W-:Y:S02]  /*1df0*/  ISETP.NE.AND.EX P1, PT, RZ, c[0x0][0x34c], PT, P1 ;  /* 0x0000d300ff007a0c */ /* 0x000fe40003f25310 */
[----:B------:R-:W-:Y:S02]  /*1e00*/  ISETP.NE.AND.EX P3, PT, RZ, c[0x0][0x354], PT, P3 ;  /* 0x0000d500ff007a0c */ /* 0x000fe40003f65330 */
[----:B------:R-:W-:Y:S01]  /*1e10*/  ISETP.NE.AND.EX P4, PT, RZ, c[0x0][0x35c], PT, P4 ;  /* 0x0000d700ff007a0c */ /* 0x000fe20003f85340 */
[----:B---3--:R-:W-:-:S04]  /*1e20*/  @P2 IMAD.WIDE R14, R27, R20, c[0x0][0x370] ;  /* 0x0000dc001b0e2625 */ /* 0x008fc800078e0214 */
[CC--:B--2---:R-:W-:Y:S01]  /*1e30*/  @P0 IMAD.WIDE R10, R27.reuse, R20.reuse, c[0x0][0x360] ;  /* 0x0000d8001b0a0625 */ /* 0x0c4fe200078e0214 */
[----:B------:R-:W2:Y:S03]  /*1e40*/  @P2 LDG.E R16, [R14.64] ;  /* 0x000000080e102981 */ /* 0x000ea6000c1e1900 */
[CC--:B------:R-:W-:Y:S01]  /*1e50*/  IMAD.WIDE R8, R27.reuse, R20.reuse, c[0x0][0x348] ;  /* 0x0000d2001b087625 */ /* 0x0c0fe200078e0214 */
[----:B------:R1:W5:Y:S03]  /*1e60*/  @P0 LDG.E R243, [R10.64] ;  /* 0x000000080af30981 */ /* 0x000366000c1e1900 */
[CC--:B------:R-:W-:Y:S01]  /*1e70*/  IMAD.WIDE R4, R27.reuse, R20.reuse, c[0x0][0x350] ;  /* 0x0000d4001b047625 */ /* 0x0c0fe200078e0214 */
[----:B------:R1:W5:Y:S03]  /*1e80*/  @P1 LDG.E R143, [R8.64] ;  /* 0x00000008088f1981 */ /* 0x000366000c1e1900 */
[----:B------:R-:W-:Y:S01]  /*1e90*/  IMAD.WIDE R2, R27, R20, c[0x0][0x358] ;  /* 0x0000d6001b027625 */ /* 0x000fe200078e0214 */
[----:B------:R1:W5:Y:S04]  /*1ea0*/  @P3 LDG.E R19, [R4.64] ;  /* 0x0000000804133981 */ /* 0x000368000c1e1900 */
[----:B------:R1:W5:Y:S01]  /*1eb0*/  @P4 LDG.E R18, [R2.64] ;  /* 0x0000000802124981 */ /* 0x000362000c1e1900 */
[----:B------:R-:W-:Y:S03]  /*1ec0*/  YIELD ;  /* 0x0000000000007946 */ /* 0x000fe60003800000 */
[----:B--2---:R1:W-:Y:S01]  /*1ed0*/  STL [R1+0x10], R16 ;  /* 0x0000101001007387 */ /* 0x0043e20000100800 */
[----:B------:R-:W-:Y:S05]  /*1ee0*/  @P0 BRA `(.L_x_905) ;  /* 0x0000005000000947 */ /* 0x000fea0003800000 */
[----:B-----5:R-:W-:Y:S01]  /*1ef0*/  MOV R243, c[0x0][0x168] ;  /* 0x00005a0000f37a02 */ /* 0x020fe20000000f00 */
[----:B------:R-:W-:Y:S05]  /*1f00*/  @!P1 BRA `(.L_x_905) ;  /* 0x0000003000009947 */ /* 0x000fea0003800000 */
[----:B-1----:R-:W2:Y:S04]  /*1f10*/  LDG.E R10, [R8.64] ;  /* 0x00000008080a7981 */ /* 0x002ea8000c1e1900 */
[----:B------:R-:W2:Y:S02]  /*1f20*/  LDG.E R6, [R8.64+0x4] ;  /* 0x0000040808067981 */ /* 0x000ea4000c1e1900 */
[----:B--2---:R-:W-:-:S02]  /*1f30*/  IADD3 R243, -R10, R6, RZ ;  /* 0x000000060af37210 */ /* 0x004fc40007ffe1ff */
.L_x_905:
[----:B------:R-:W-:-:S04]  /*1f40*/  ISETP.NE.U32.AND P0, PT, RZ, c[0x0][0x368], PT ;  /* 0x0000da00ff007a0c */ /* 0x000fc80003f05070 */
[----:B------:R-:W-:-:S13]  /*1f50*/  ISETP.NE.AND.EX P0, PT, RZ, c[0x0][0x36c], PT, P0 ;  /* 0x0000db00ff007a0c */ /* 0x000fda0003f05300 */
[----:B------:R-:W-:Y:S05]  /*1f60*/  @!P0 BRA `(.L_x_906) ;  /* 0x0000003000008947 */ /* 0x000fea0003800000 */
[----:B-1----:R-:W-:-:S05]  /*1f70*/  IMAD.WIDE R4, R27, R20, c[0x0][0x368] ;  /* 0x0000da001b047625 */ /* 0x002fca00078e0214 */
[----:B------:R1:W5:Y:S01]  /*1f80*/  LDG.E R17, [R4.64] ;  /* 0x0000000804117981 */ /* 0x000362000c1e1900 */
[----:B------:R-:W-:Y:S05]  /*1f90*/  BRA `(.L_x_907) ;  /* 0x0000005000007947 */ /* 0x000fea0003800000 */
.L_x_906:
[----:B------:R-:W-:Y:S01]  /*1fa0*/  MOV R17, UR6 ;  /* 0x0000000600117c02 */ /* 0x000fe20008000f00 */
[----:B------:R-:W-:Y:S05]  /*1fb0*/  @!P3 BRA `(.L_x_907) ;  /* 0x000000300000b947 */ /* 0x000fea0003800000 */
[----:B------:R2:W3:Y:S04]  /*1fc0*/  LDG.E R6, [R4.64] ;  /* 0x0000000804067981 */ /* 0x0004e8000c1e1900 */
[----:B-12---:R-:W3:Y:S02]  /*1fd0*/  LDG.E R4, [R4.64+0x4] ;  /* 0x0000040804047981 */ /* 0x006ee4000c1e1900 */
[----:B---3--:R-:W-:Y:S02]  /*1fe0*/  IADD3 R17, -R6, R4, RZ ;  /* 0x0000000406117210 */ /* 0x008fe40007ffe1ff */
.L_x_907:
[----:B------:R-:W2:Y:S04]  /*1ff0*/  LDL.LU R6, [R1+0x1c] ;  /* 0x00001c0001067983 */ /* 0x000ea80000300800 */
[----:B-1----:R1:W3:Y:S04]  /*2000*/  @P4 LDG.E R5, [R2.64] ;  /* 0x0000000802054981 */ /* 0x0022e8000c1e1900 */
[----:B------:R1:W3:Y:S01]  /*2010*/  @P4 LDG.E R4, [R2.64+0x4] ;  /* 0x0000040802044981 */ /* 0x0002e2000c1e1900 */
[----:B------:R-:W-:Y:S01]  /*2020*/  ISETP.NE.U32.AND P0, PT, RZ, c[0x0][0x378], PT ;  /* 0x0000de00ff007a0c */ /* 0x000fe20003f05070 */
[----:B-----5:R-:W-:-:S03]  /*2030*/  IMAD.MOV.U32 R132, RZ, RZ, R17 ;  /* 0x000000ffff847224 */ /* 0x020fc600078e0011 */
[----:B------:R-:W-:Y:S01]  /*2040*/  ISETP.NE.AND.EX P0, PT, RZ, c[0x0][0x37c], PT, P0 ;  /* 0x0000df00ff007a0c */ /* 0x000fe20003f05300 */
[----:B------:R-:W-:-:S05]  /*2050*/  IMAD.MOV.U32 R8, RZ, RZ, c[0x0][0x2c4] ;  /* 0x0000b100ff087624 */ /* 0x000fca00078e00ff */
[----:B------:R-:W-:Y:S01]  /*2060*/  ISETP.NE.AND P2, PT, R8, 0x1, PT ;  /* 0x000000010800780c */ /* 0x000fe20003f45270 */
[----:B------:R-:W-:Y:S02]  /*2070*/  IMAD.IADD R16, R17, 0x1, -R16 ;  /* 0x0000000111107824 */ /* 0x000fe400078e0a10 */
[----:B------:R-:W-:-:S04]  /*2080*/  IMAD.MOV.U32 R8, RZ, RZ, c[0x0][0x32c] ;  /* 0x0000cb00ff087624 */ /* 0x000fc800078e00ff */
[----:B-1----:R-:W-:-:S05]  /*2090*/  @P0 IMAD.WIDE R2, R27, R20, c[0x0][0x378] ;  /* 0x0000de001b020625 */ /* 0x002fca00078e0214 */
[----:B------:R1:W5:Y:S01]  /*20a0*/  @P0 LDG.E R132, [R2.64] ;  /* 0x0000000802840981 */ /* 0x000362000c1e1900 */
[----:B------:R-:W-:Y:S02]  /*20b0*/  ISETP.GE.AND P1, PT, R8, 0x1, PT ;  /* 0x000000010800780c */ /* 0x000fe40003f26270 */
[----:B------:R-:W-:-:S04]  /*20c0*/  LOP3.LUT R209, R209, 0xffefffff, RZ, 0xc0, !PT ;  /* 0xffefffffd1d17812 */ /* 0x000fc800078ec0ff */
[----:B------:R-:W-:-:S04]  /*20d0*/  @P2 LOP3.LUT R209, R209, 0x100000, RZ, 0xfc, !PT ;  /* 0x00100000d1d12812 */ /* 0x000fc800078efcff */
[----:B------:R-:W-:-:S04]  /*20e0*/  LOP3.LUT R209, R209, 0xffdfffff, RZ, 0xc0, !PT ;  /* 0xffdfffffd1d17812 */ /* 0x000fc800078ec0ff */
[----:B------:R-:W-:Y:S01]  /*20f0*/  @P1 LOP3.LUT R209, R209, 0x200000, RZ, 0xfc, !PT ;  /* 0x00200000d1d11812 */ /* 0x000fe200078efcff */
[----:B-1----:R-:W-:Y:S02]  /*2100*/  IMAD.MOV.U32 R2, RZ, RZ, c[0x0][0x228] ;  /* 0x00008a00ff027624 */ /* 0x002fe400078e00ff */
[----:B--2---:R-:W-:-:S05]  /*2110*/  IMAD.SHL.U32 R9, R6, 0x80, RZ ;  /* 0x0000008006097824 */ /* 0x004fca00078e00ff */
[----:B------:R-:W-:Y:S01]  /*2120*/  IADD3 R3, R9, 0x7f, RZ ;  /* 0x0000007f09037810 */ /* 0x000fe20007ffe0ff */
[----:B------:R1:W-:Y:S01]  /*2130*/  STL [R1+0xc], R9 ;  /* 0x00000c0901007387 */ /* 0x0003e20000100800 */
[----:B---3--:R-:W-:-:S03]  /*2140*/  @P4 IMAD.IADD R2, R4, 0x1, -R5 ;  /* 0x0000000104024824 */ /* 0x008fc600078e0a05 */
[----:B------:R-:W-:-:S04]  /*2150*/  @P2 IMAD.HI.U32 R5, R3, c[0x0][0x2c8], RZ ;  /* 0x0000b20003052a27 */ /* 0x000fc800078e00ff */
[----:B------:R-:W-:Y:S01]  /*2160*/  IMAD.IADD R244, R16, 0x1, R2 ;  /* 0x0000000110f47824 */ /* 0x000fe200078e0202 */
[----:B------:R-:W-:-:S04]  /*2170*/  @P2 SHF.R.U32.HI R3, RZ, c[0x0][0x2cc], R5 ;  /* 0x0000b300ff032a19 */ /* 0x000fc80000011605 */
[C---:B------:R-:W-:Y:S02]  /*2180*/  IADD3 R4, R244.reuse, 0x5f, RZ ;  /* 0x0000005ff4047810 */ /* 0x040fe40007ffe0ff */
[----:B------:R-:W-:-:S03]  /*2190*/  IADD3 R5, R244, 0x1, -R243 ;  /* 0x00000001f4057810 */ /* 0x000fc60007ffe8f3 */
[----:B------:R-:W-:-:S04]  /*21a0*/  IMAD.HI R4, R4, 0x2aaaaaab, RZ ;  /* 0x2aaaaaab04047827 */ /* 0x000fc800078e02ff */
[----:B------:R-:W-:Y:S01]  /*21b0*/  IMAD.IADD R3, R5, 0x1, R3 ;  /* 0x0000000105037824 */ /* 0x000fe200078e0203 */
[----:B------:R-:W-:-:S04]  /*21c0*/  SHF.R.U32.HI R6, RZ, 0x1f, R4 ;  /* 0x0000001fff067819 */ /* 0x000fc80000011604 */
[----:B------:R-:W-:Y:S02]  /*21d0*/  LEA.HI.SX32 R144, R4, R6, 0x1c ;  /* 0x0000000604907211 */ /* 0x000fe400078fe2ff */
[----:B------:R-:W-:Y:S01]  /*21e0*/  IADD3 R5, R3, c[0x0][0x328], RZ ;  /* 0x0000ca0003057a10 */ /* 0x000fe20007ffe0ff */
[----:B------:R-:W-:Y:S05]  /*21f0*/  @!P1 BRA `(.L_x_908) ;  /* 0x0000010000009947 */ /* 0x000fea0003800000 */
[C---:B-1----:R-:W-:Y:S01]  /*2200*/  ISETP.GT.AND P0, PT, R3.reuse, RZ, PT ;  /* 0x000000ff0300720c */ /* 0x042fe20003f04270 */
        /* <DEDUP_REMOVED lines=9> */
.L_x_910:
[----:B------:R-:W-:-:S13]  /*22a0*/  ISETP.NE.AND P0, PT, R8, 0x1, PT ;  /* 0x000000010800780c */ /* 0x000fda0003f05270 */
[----:B------:R-:W-:-:S05]  /*22b0*/  @P0 IMAD.HI.U32 R3, R4, c[0x0][0x330], RZ ;  /* 0x0000cc0004030a27 */ /* 0x000fca00078e00ff */
[----:B------:R-:W-:Y:S02]  /*22c0*/  @P0 SHF.R.U32.HI R4, RZ, c[0x0][0x334], R3 ;  /* 0x0000cd00ff040a19 */ /* 0x000fe40000011603 */
.L_x_911:
[----:B------:R-:W-:Y:S05]  /*22d0*/  BSYNC B0 ;  /* 0x0000000000007941 */ /* 0x000fea0003800000 */
.L_x_909:
[----:B------:R-:W-:-:S05]  /*22e0*/  IMAD R3, R4, R8, c[0x0][0x32c] ;  /* 0x0000cb0004037624 */ /* 0x000fca00078e0208 */
[----:B------:R-:W-:-:S04]  /*22f0*/  IMNMX R5, R5, R3, PT ;  /* 0x0000000305057217 */ /* 0x000fc80003800200 */
.L_x_908:
[----:B-1----:R-:W-:Y:S01]  /*2300*/  IADD3 R5, R5, 0x5f, RZ ;  /* 0x0000005f05057810 */ /* 0x002fe20007ffe0ff */
[----:B------:R-:W-:-:S04]  /*2310*/  @P2 IMAD.HI.U32 R4, R9, c[0x0][0x2c8], RZ ;  /* 0x0000b20009042a27 */ /* 0x000fc800078e00ff */
[----:B------:R-:W-:-:S04]  /*2320*/  IMAD.HI R5, R5, 0x2aaaaaab, RZ ;  /* 0x2aaaaaab05057827 */ /* 0x000fc800078e02ff */
[----:B------:R-:W-:Y:S01]  /*2330*/  IMAD.MOV.U32 R3, RZ, RZ, R9 ;  /* 0x000000ffff037224 */ /* 0x000fe200078e0009 */
[----:B------:R-:W-:Y:S01]  /*2340*/  @P2 SHF.R.U32.HI R3, RZ, c[0x0][0x2cc], R4 ;  /* 0x0000b300ff032a19 */ /* 0x000fe20000011604 */
[----:B------:R-:W-:Y:S01]  /*2350*/  IMAD.IADD R154, R244, 0x1, -R243 ;  /* 0x00000001f49a7824 */ /* 0x000fe200078e0af3 */
[----:B------:R-:W-:-:S03]  /*2360*/  SHF.R.U32.HI R4, RZ, 0x1f, R5 ;  /* 0x0000001fff047819 */ /* 0x000fc60000011605 */
[----:B------:R-:W-:Y:S01]  /*2370*/  IMAD.IADD R3, R154, 0x1, R3 ;  /* 0x000000019a037824 */ /* 0x000fe200078e0203 */
[----:B------:R-:W-:-:S04]  /*2380*/  LEA.HI.SX32 R5, R5, R4, 0x1c ;  /* 0x0000000405057211 */ /* 0x000fc800078fe2ff */
[----:B------:R-:W-:Y:S02]  /*2390*/  IADD3 R4, R3, -c[0x0][0x324], RZ ;  /* 0x8000c90003047a10 */ /* 0x000fe40007ffe0ff */
        /* <DEDUP_REMOVED lines=11> */
.L_x_914:
[----:B------:R-:W-:-:S13]  /*2450*/  ISETP.NE.AND P0, PT, R8, 0x1, PT ;  /* 0x000000010800780c */ /* 0x000fda0003f05270 */
[----:B------:R-:W-:-:S05]  /*2460*/  @P0 IMAD.HI.U32 R5, R3, c[0x0][0x330], RZ ;  /* 0x0000cc0003050a27 */ /* 0x000fca00078e00ff */
[----:B------:R-:W-:Y:S02]  /*2470*/  @P0 SHF.R.U32.HI R3, RZ, c[0x0][0x334], R5 ;  /* 0x0000cd00ff030a19 */ /* 0x000fe40000011605 */
.L_x_915:
[----:B------:R-:W-:Y:S05]  /*2480*/  BSYNC B0 ;  /* 0x0000000000007941 */ /* 0x000fea0003800000 */
.L_x_913:
[----:B------:R-:W-:-:S05]  /*2490*/  IMAD R3, R3, c[0x0][0x32c], RZ ;  /* 0x0000cb0003037a24 */ /* 0x000fca00078e02ff */
[----:B------:R-:W-:-:S04]  /*24a0*/  IMNMX R4, R4, R3, !PT ;  /* 0x0000000304047217 */ /* 0x000fc80007800200 */
.L_x_912:
[----:B------:R-:W2:Y:S01]  /*24b0*/  LDL R21, [R1+0x20] ;  /* 0x0000200001157983 */ /* 0x000ea20000100800 */
[----:B------:R-:W-:Y:S01]  /*24c0*/  IMAD.HI R3, R4, 0x2aaaaaab, RZ ;  /* 0x2aaaaaab04037827 */ /* 0x000fe200078e02ff */
[----:B------:R-:W-:Y:S04]  /*24d0*/  BSSY B0, `(.L_x_916) ;  /* 0x000002f000007945 */ /* 0x000fe80003800000 */
[----:B------:R-:W-:-:S04]  /*24e0*/  SHF.R.U32.HI R4, RZ, 0x1f, R3 ;  /* 0x0000001fff047819 */ /* 0x000fc80000011603 */
[----:B------:R-:W-:Y:S02]  /*24f0*/  LEA.HI.SX32 R3, R3, R4, 0x1c ;  /* 0x0000000403037211 */ /* 0x000fe400078fe2ff */
[C---:B--2---:R-:W-:Y:S02]  /*2500*/  LOP3.LUT R5, R21.reuse, 0xff000000, RZ, 0xc0, !PT ;  /* 0xff00000015057812 */ /* 0x044fe400078ec0ff */
[----:B------:R-:W-:Y:S02]  /*2510*/  LOP3.LUT R6, R21, 0xff0000, RZ, 0xc0, !PT ;  /* 0x00ff000015067812 */ /* 0x000fe400078ec0ff */
[----:B------:R-:W-:-:S04]  /*2520*/  SHF.R.U32.HI R5, RZ, 0x8, R5 ;  /* 0x00000008ff057819 */ /* 0x000fc80000011605 */
[----:B------:R-:W-:Y:S02]  /*2530*/  LEA.HI R4, R6, R5, RZ, 0x10 ;  /* 0x0000000506047211 */ /* 0x000fe400078f80ff */
[----:B------:R-:W-:Y:S01]  /*2540*/  IMNMX R6, RZ, R3, !PT ;  /* 0x00000003ff067217 */ /* 0x000fe20007800200 */
[----:B------:R-:W-:Y:S01]  /*2550*/  IMAD.MOV.U32 R3, RZ, RZ, RZ ;  /* 0x000000ffff037224 */ /* 0x000fe200078e00ff */
[----:B------:R-:W-:Y:S02]  /*2560*/  SHF.R.U32.HI R9, RZ, 0x10, R4 ;  /* 0x00000010ff097819 */ /* 0x000fe40000011604 */
[----:B------:R-:W-:Y:S02]  /*2570*/  LOP3.LUT R22, R4, 0xff, RZ, 0xc0, !PT ;  /* 0x000000ff04167812 */ /* 0x000fe400078ec0ff */
[----:B------:R-:W-:Y:S01]  /*2580*/  ISETP.GT.AND P0, PT, R10, R6, PT ;  /* 0x000000060a00720c */ /* 0x000fe20003f04270 */
[----:B------:R1:W-:Y:S01]  /*2590*/  STL [R1+0x1c], R9 ;  /* 0x00001c0901007387 */ /* 0x0003e20000100800 */
[----:B------:R-:W-:-:S03]  /*25a0*/  ISETP.NE.AND P1, PT, R9, RZ, PT ;  /* 0x000000ff0900720c */ /* 0x000fc60003f25270 */
[----:B------:R1:W-:Y:S01]  /*25b0*/  STL [R1+0x28], R22 ;  /* 0x0000281601007387 */ /* 0x0003e20000100800 */
[----:B------:R-:W-:-:S07]  /*25c0*/  SEL R131, R9, c[0x0][0x338], P1 ;  /* 0x0000ce0009837a07 */ /* 0x000fce0000800000 */
[----:B------:R-:W-:Y:S05]  /*25d0*/  @!P0 BRA `(.L_x_917) ;  /* 0x000001e000008947 */ /* 0x000fea0003800000 */
[----:B------:R-:W-:Y:S02]  /*25e0*/  IABS R3, R131 ;  /* 0x0000008300037213 */ /* 0x000fe40000000000 */
[----:B------:R-:W-:-:S03]  /*25f0*/  IADD3 R5, R131, -0x1, R10 ;  /* 0xffffffff83057810 */ /* 0x000fc60007ffe00a */
[----:B------:R-:W-:Y:S02]  /*2600*/  IMAD.MOV.U32 R4, RZ, RZ, R3 ;  /* 0x000000ffff047224 */ /* 0x000fe400078e0003 */
[----:B------:R-:W-:Y:S02]  /*2610*/  IMAD.IADD R11, R5, 0x1, -R6 ;  /* 0x00000001050b7824 */ /* 0x000fe400078e0a06 */
[----:B------:R-:W2:Y:S03]  /*2620*/  I2F.RP R3, R4 ;  /* 0x0000000400037306 */ /* 0x000ea60000209400 */
[----:B------:R-:W-:-:S05]  /*2630*/  IABS R15, R11 ;  /* 0x0000000b000f7213 */ /* 0x000fca0000000000 */
[----:B--2---:R-:W2:Y:S02]  /*2640*/  MUFU.RCP R3, R3 ;  /* 0x0000000300037308 */ /* 0x004ea40000001000 */
[----:B--2---:R-:W-:-:S06]  /*2650*/  IADD3 R3, R3, 0xffffffe, RZ ;  /* 0x0ffffffe03037810 */ /* 0x004fcc0007ffe0ff */
[----:B-1----:R-:W1:Y:S02]  /*2660*/  F2I.FTZ.U32.TRUNC.NTZ R9, R3 ;  /* 0x0000000300097305 */ /* 0x002e64000021f000 */
[----:B-1----:R-:W-:-:S04]  /*2670*/  IMAD.MOV R3, RZ, RZ, -R9 ;  /* 0x000000ffff037224 */ /* 0x002fc800078e0a09 */
[----:B------:R-:W-:Y:S01]  /*2680*/  IMAD.MOV.U32 R8, RZ, RZ, R3 ;  /* 0x000000ffff087224 */ /* 0x000fe200078e0003 */
[----:B------:R-:W-:-:S03]  /*2690*/  IABS R3, R131 ;  /* 0x0000008300037213 */ /* 0x000fc60000000000 */
[----:B------:R-:W-:Y:S01]  /*26a0*/  IMAD R5, R8, R4, RZ ;  /* 0x0000000408057224 */ /* 0x000fe200078e02ff */
[----:B------:R-:W-:Y:S01]  /*26b0*/  MOV R8, RZ ;  /* 0x000000ff00087202 */ /* 0x000fe20000000f00 */
[----:B------:R-:W-:-:S04]  /*26c0*/  IMAD.MOV R14, RZ, RZ, -R3 ;  /* 0x000000ffff0e7224 */ /* 0x000fc800078e0a03 */
[----:B------:R-:W-:-:S04]  /*26d0*/  IMAD.HI.U32 R3, R9, R5, R8 ;  /* 0x0000000509037227 */ /* 0x000fc800078e0008 */
[----:B------:R-:W-:Y:S02]  /*26e0*/  IMAD.MOV.U32 R5, RZ, RZ, R15 ;  /* 0x000000ffff057224 */ /* 0x000fe400078e000f */
        /* <DEDUP_REMOVED lines=9> */
[----:B------:R-:W-:-:S07]  /*2780*/  ISETP.GE.AND P1, PT, R4, RZ, PT ;  /* 0x000000ff0400720c */ /* 0x000fce0003f26270 */
[----:B------:R-:W-:-:S06]  /*2790*/  @P2 IADD3 R3, R3, 0x1, RZ ;  /* 0x0000000103032810 */ /* 0x000fcc0007ffe0ff */
[----:B------:R-:W-:Y:S01]  /*27a0*/  @!P1 IMAD.MOV R3, RZ, RZ, -R3 ;  /* 0x000000ffff039224 */ /* 0x000fe200078e0a03 */
[----:B------:R-:W-:Y:S02]  /*27b0*/  @!P0 LOP3.LUT R3, RZ, R131, RZ, 0x33, !PT ;  /* 0x00000083ff038212 */ /* 0x000fe400078e33ff */
.L_x_917:
[----:B------:R-:W-:Y:S05]  /*27c0*/  BSYNC B0 ;  /* 0x0000000000007941 */ /* 0x000fea0003800000 */
.L_x_916:
[----:B------:R-:W2:Y:S01]  /*27d0*/  LDL R8, [R1+0x60] ;  /* 0x0000600001087983 */ /* 0x000ea20000100800 */
[----:B------:R-:W-:-:S04]  /*27e0*/  IMAD R6, R22, R3, R6 ;  /* 0x0000000316067224 */ /* 0x000fc800078e0206 */
[----:B------:R-:W-:-:S05]  /*27f0*/  IMAD.IADD R3, R6, 0x1, R3 ;  /* 0x0000000106037824 */ /* 0x000fca00078e0203 */
[----:B------:R-:W-:Y:S01]  /*2800*/  IMNMX R5, R10, R3, PT ;  /* 0x000000030a057217 */ /* 0x000fe20003800200 */
[----:B------:R-:W-:-:S04]  /*2810*/  IMAD R3, R6, 0x60, -R16 ;  /* 0x0000006006037824 */ /* 0x000fc800078e0a10 */
[----:B------:R-:W-:Y:S01]  /*2820*/  IMAD R5, R5, 0x60, -R16 ;  /* 0x0000006005057824 */ /* 0x000fe200078e0a10 */
[----:B------:R-:W-:-:S04]  /*2830*/  IMNMX R4, RZ, R3, !PT ;  /* 0x00000003ff047217 */ /* 0x000fc80007800200 */
[----:B------:R-:W-:-:S04]  /*2840*/  IMNMX R3, R5, R2, PT ;  /* 0x0000000205037217 */ /* 0x000fc80003800200 */
[----:B------:R-:W-:Y:S01]  /*2850*/  ISETP.GT.AND P0, PT, R3, R4, PT ;  /* 0x000000040300720c */ /* 0x000fe20003f04270 */
[----:B------:R-:W-:-:S05]  /*2860*/  IMAD.WIDE.U32 R4, R4, -0x55555555, RZ ;  /* 0xaaaaaaab04047825 */ /* 0x000fca00078e00ff */
[----:B------:R-:W-:-:S07]  /*2870*/  SHF.R.U32.HI R121, RZ, 0x6, R5 ;  /* 0x00000006ff797819 */ /* 0x000fce0000011605 */
[----:B------:R-:W-:-:S05]  /*2880*/  @P0 IADD3 R3, R3, 0x5f, RZ ;  /* 0x0000005f03030810 */ /* 0x000fca0007ffe0ff */
[----:B------:R-:W-:-:S04]  /*2890*/  @P0 IMAD.HI R4, R3, 0x2aaaaaab, RZ ;  /* 0x2aaaaaab03040827 */ /* 0x000fc800078e02ff */
[----:B------:R-:W-:Y:S01]  /*28a0*/  IMAD.MOV.U32 R3, RZ, RZ, R121 ;  /* 0x000000ffff037224 */ /* 0x000fe200078e0079 */
[----:B------:R-:W-:-:S04]  /*28b0*/  @P0 SHF.R.U32.HI R5, RZ, 0x1f, R4 ;  /* 0x0000001fff050819 */ /* 0x000fc80000011604 */
[----:B------:R-:W-:-:S04]  /*28c0*/  @P0 LEA.HI.SX32 R3, R4, R5, 0x1c ;  /* 0x0000000504030211 */ /* 0x000fc800078fe2ff */
[----:B------:R-:W-:Y:S01]  /*28d0*/  ISETP.GT.AND P0, PT, R3, R121, PT ;  /* 0x000000790300720c */ /* 0x000fe20003f04270 */
[----:B--2---:R-:W-:-:S04]  /*28e0*/  IMAD.IADD R4, R7, 0x1, R8 ;  /* 0x0000000107047824 */ /* 0x004fc800078e0208 */
[----:B------:R-:W-:-:S08]  /*28f0*/  IMAD.SHL.U32 R210, R4, 0x2, RZ ;  /* 0x0000000204d27824 */ /* 0x000fd000078e00ff */
[----:B------:R-:W-:Y:S05]  /*2900*/  @!P0 BRA `(.L_x_918) ;  /* 0x000055f000008947 */ /* 0x000fea0003800000 */
[----:B------:R-:W-:Y:S02]  /*2910*/  ISETP.NE.U32.AND P0, PT, RZ, c[0x0][0x340], PT ;  /* 0x0000d000ff007a0c */ /* 0x000fe40003f05070 */
[----:B------:R-:W-:Y:S02]  /*2920*/  SHF.R.S32.HI R11, RZ, 0x1f, R101 ;  /* 0x0000001fff0b7819 */ /* 0x000fe40000011465 */
[----:B------:R-:W-:-:S13]  /*2930*/  ISETP.NE.AND.EX P2, PT, RZ, c[0x0][0x344], PT, P0 ;  /* 0x0000d100ff007a0c */ /* 0x000fda0003f45300 */
[----:B------:R-:W-:-:S05]  /*2940*/  @P2 IMAD.WIDE R4, R27, R20, c[0x0][0x340] ;  /* 0x0000d0001b042625 */ /* 0x000fca00078e0214 */
[----:B------:R2:W3:Y:S01]  /*2950*/  @P2 LDG.E R23, [R4.64] ;  /* 0x0000000804172981 */ /* 0x0004e2000c1e1900 */
[----:B------:R-:W-:Y:S01]  /*2960*/  IADD3 R108, P0, R101, R18, RZ ;  /* 0x00000012656c7210 */ /* 0x000fe20007f1e0ff */
[----:B------:R-:W-:Y:S01]  /*2970*/  IMAD.MOV.U32 R136, RZ, RZ, 0x60 ;  /* 0x00000060ff887424 */ /* 0x000fe200078e00ff */
[----:B------:R-:W-:Y:S01]  /*2980*/  LOP3.LUT R26, R21, 0xffff, RZ, 0xc0, !PT ;  /* 0x0000ffff151a7812 */ /* 0x000fe200078ec0ff */
[----:B------:R-:W-:Y:S01]  /*2990*/  IMAD.MOV.U32 R10, RZ, RZ, c[0x0][0x238] ;  /* 0x00008e00ff0a7624 */ /* 0x000fe200078e00ff */
[----:B------:R-:W-:Y:S01]  /*29a0*/  LEA.HI.X.SX32 R109, R18, R11, 0x1, P0 ;  /* 0x0000000b126d7211 */ /* 0x000fe200000f0eff */
[C---:B------:R-:W-:Y:S01]  /*29b0*/  IMAD R145, R136.reuse, c[0x0][0x23c], RZ ;  /* 0x00008f0088917a24 */ /* 0x040fe200078e02ff */
[----:B-1----:R-:W-:Y:S01]  /*29c0*/  SHF.R.S32.HI R22, RZ, 0x1f, R27 ;  /* 0x0000001fff167819 */ /* 0x002fe2000001141b */
[----:B------:R-:W-:Y:S01]  /*29d0*/  IMAD.WIDE.U32 R134, R136, c[0x0][0x238], RZ ;  /* 0x00008e0088867a25 */ /* 0x000fe200078e00ff */
[----:B------:R-:W-:Y:S02]  /*29e0*/  IADD3 R35, R3, -0x1, RZ ;  /* 0xffffffff03237810 */ /* 0x000fe40007ffe0ff */
[----:B------:R-:W-:Y:S01]  /*29f0*/  SEL R25, R22, RZ, !P4 ;  /* 0x000000ff16197207 */ /* 0x000fe20006000000 */
[----:B------:R-:W-:Y:S01]  /*2a00*/  IMAD R6, R109, c[0x0][0x238], RZ ;  /* 0x00008e006d067a24 */ /* 0x000fe200078e02ff */
[----:B------:R-:W-:Y:S01]  /*2a10*/  IADD3 R120, -R101, R2, RZ ;  /* 0x0000000265787210 */ /* 0x000fe20007ffe1ff */
[----:B------:R-:W-:Y:S01]  /*2a20*/  IMAD.IADD R145, R135, 0x1, R145 ;  /* 0x0000000187917824 */ /* 0x000fe200078e0291 */
[----:B------:R-:W-:Y:S01]  /*2a30*/  SEL R24, R27, RZ, !P4 ;  /* 0x000000ff1b187207 */ /* 0x000fe20006000000 */
[----:B------:R-:W-:Y:S01]  /*2a40*/  IMAD R6, R108, c[0x0][0x23c], R6 ;  /* 0x00008f006c067a24 */ /* 0x000fe200078e0206 */
[----:B------:R-:W-:Y:S01]  /*2a50*/  ISETP.GE.AND P5, PT, R76, c[0x0][0x1d4], PT ;  /* 0x000075004c007a0c */ /* 0x000fe20003fa6270 */
[----:B------:R-:W-:Y:S01]  /*2a60*/  IMAD R3, R25, c[0x0][0x248], RZ ;  /* 0x0000920019037a24 */ /* 0x000fe200078e02ff */
[----:B------:R-:W-:Y:S01]  /*2a70*/  ISETP.GE.AND P3, PT, R211, c[0x0][0x1d4], PT ;  /* 0x00007500d3007a0c */ /* 0x000fe20003f66270 */
[----:B------:R-:W-:Y:S01]  /*2a80*/  IMAD.WIDE.U32 R14, R101, c[0x0][0x290], R78 ;  /* 0x0000a400650e7a25 */ /* 0x000fe200078e004e */
[----:B------:R-:W-:-:S02]  /*2a90*/  MOV R142, 0x5 ;  /* 0x00000005008e7802 */ /* 0x000fc40000000f00 */
[----:B------:R-:W-:Y:S01]  /*2aa0*/  SHF.L.U32 R151, R10, 0x5, RZ ;  /* 0x000000050a977819 */ /* 0x000fe200000006ff */
[----:B------:R-:W-:Y:S01]  /*2ab0*/  IMAD R8, R24, c[0x0][0x24c], R3 ;  /* 0x0000930018087a24 */ /* 0x000fe200078e0203 */
[----:B------:R-:W-:Y:S01]  /*2ac0*/  SHF.L.U64.HI R148, R10, R142, c[0x0][0x23c] ;  /* 0x00008f000a947619 */ /* 0x000fe2000001028e */
[----:B--2---:R-:W-:Y:S01]  /*2ad0*/  IMAD.WIDE.U32 R4, R108, c[0x0][0x238], R76 ;  /* 0x00008e006c047a25 */ /* 0x004fe200078e004c */
[----:B------:R-:W-:Y:S02]  /*2ae0*/  IADD3 R128, R17, R19, RZ ;  /* 0x0000001311807210 */ /* 0x000fe40007ffe0ff */
[----:B------:R-:W-:Y:S01]  /*2af0*/  MOV R150, c[0x0][0x290] ;  /* 0x0000a40000967a02 */ /* 0x000fe20000000f00 */
[----:B------:R-:W-:Y:S01]  /*2b00*/  IMAD R3, R145, R35, RZ ;  /* 0x0000002391037224 */ /* 0x000fe200078e02ff */
[----:B------:R-:W-:Y:S01]  /*2b10*/  IADD3 R5, R5, R6, RZ ;  /* 0x0000000605057210 */ /* 0x000fe20007ffe0ff */
[----:B------:R-:W-:Y:S01]  /*2b20*/  IMAD R6, R35, -0x60, R120 ;  /* 0xffffffa023067824 */ /* 0x000fe200078e0278 */
[----:B------:R-:W-:Y:S01]  /*2b30*/  P2R R130, PR, RZ, 0x20 ;  /* 0x00000020ff827803 */ /* 0x000fe20000000000 */
[----:B------:R-:W-:Y:S01]  /*2b40*/  IMAD.WIDE.U32 R20, R101, c[0x0][0x290], R76 ;  /* 0x0000a40065147a25 */ /* 0x000fe200078e004c */
[----:B------:R-:W-:-:S02]  /*2b50*/  P2R R129, PR, RZ, 0x8 ;  /* 0x00000008ff817803 */ /* 0x000fc40000000000 */
[----:B------:R-:W-:Y:S01]  /*2b60*/  ISETP.GE.AND P0, PT, R6, 0x1, PT ;  /* 0x000000010600780c */ /* 0x000fe20003f06270 */
[----:B------:R-:W-:Y:S01]  /*2b70*/  IMAD.WIDE.U32 R4, R26, c[0x0][0x240], R4 ;  /* 0x000090001a047a25 */ /* 0x000fe200078e0004 */
[----:B------:R-:W-:-:S03]  /*2b80*/  SHF.L.U32 R153, R150, 0x5, RZ ;  /* 0x0000000596997819 */ /* 0x000fc600000006ff */
[----:B------:R-:W-:Y:S02]  /*2b90*/  IMAD R5, R26, c[0x0][0x244], R5 ;  /* 0x000091001a057a24 */ /* 0x000fe400078e0205 */
[----:B------:R-:W-:Y:S02]  /*2ba0*/  IMAD.MOV.U32 R133, RZ, RZ, c[0x0][0x280] ;  /* 0x0000a000ff857624 */ /* 0x000fe400078e00ff */
[----:B------:R-:W-:Y:S01]  /*2bb0*/  IMAD.WIDE.U32 R112, R24, c[0x0][0x248], R4 ;  /* 0x0000920018707a25 */ /* 0x000fe200078e0004 */
[----:B------:R-:W-:Y:S02]  /*2bc0*/  SHF.R.S32.HI R4, RZ, 0x1f, R35 ;  /* 0x0000001fff047819 */ /* 0x000fe40000011423 */
[----:B------:R-:W-:Y:S01]  /*2bd0*/  SHF.L.U64.HI R141, R133, R142, c[0x0][0x284] ;  /* 0x0000a100858d7619 */ /* 0x000fe2000001028e */
[----:B------:R-:W-:Y:S01]  /*2be0*/  IMAD.MOV.U32 R110, RZ, RZ, R112 ;  /* 0x000000ffff6e7224 */ /* 0x000fe200078e0070 */
[----:B------:R-:W-:Y:S01]  /*2bf0*/  IADD3 R111, R113, R8, RZ ;  /* 0x00000008716f7210 */ /* 0x000fe20007ffe0ff */
[----:B------:R-:W-:Y:S01]  /*2c00*/  IMAD R3, R4, R134, R3 ;  /* 0x0000008604037224 */ /* 0x000fe200078e0203 */
[----:B------:R-:W-:Y:S01]  /*2c10*/  SHF.L.U64.HI R142, R150, R142, c[0x0][0x294] ;  /* 0x0000a500968e7619 */ /* 0x000fe2000001028e */
[----:B------:R-:W-:-:S02]  /*2c20*/  IMAD R146, R136, c[0x0][0x284], RZ ;  /* 0x0000a10088927a24 */ /* 0x000fc400078e02ff */
[----:B------:R-:W-:-:S04]  /*2c30*/  IMAD.WIDE.U32 R8, R35, R134, R110 ;  /* 0x0000008623087225 */ /* 0x000fc800078e006e */
[C---:B------:R-:W-:Y:S01]  /*2c40*/  IMAD R147, R136.reuse, c[0x0][0x294], RZ ;  /* 0x0000a50088937a24 */ /* 0x040fe200078e02ff */
[----:B------:R-:W-:Y:S01]  /*2c50*/  IADD3 R3, R9, R3, RZ ;  /* 0x0000000309037210 */ /* 0x000fe20007ffe0ff */
[----:B------:R-:W-:Y:S01]  /*2c60*/  IMAD.WIDE.U32 R138, R136, c[0x0][0x280], RZ ;  /* 0x0000a000888a7a25 */ /* 0x000fe200078e00ff */
[----:B------:R-:W-:-:S03]  /*2c70*/  @P0 LEA R4, P1, R8, c[0x0][0x220], 0x1 ;  /* 0x0000880008040a11 */ /* 0x000fc600078208ff */
[----:B------:R-:W-:Y:S01]  /*2c80*/  IMAD.WIDE.U32 R136, R136, c[0x0][0x290], RZ ;  /* 0x0000a40088887a25 */ /* 0x000fe200078e00ff */
[----:B------:R-:W-:Y:S02]  /*2c90*/  @P0 LEA.HI.X R5, R8, c[0x0][0x224], R3, 0x1, P1 ;  /* 0x0000890008050a11 */ /* 0x000fe400008f0c03 */
[----:B------:R-:W-:Y:S01]  /*2ca0*/  ISETP.GE.AND P1, PT, R6, 0x21, PT ;  /* 0x000000210600780c */ /* 0x000fe20003f26270 */
[C---:B------:R-:W-:Y:S01]  /*2cb0*/  IMAD.WIDE.U32 R118, R26.reuse, c[0x0][0x1e8], RZ ;  /* 0x00007a001a767a25 */ /* 0x040fe200078e00ff */
[----:B------:R-:W-:Y:S01]  /*2cc0*/  IADD3 R146, R139, R146, RZ ;  /* 0x000000928b927210 */ /* 0x000fe20007ffe0ff */
[----:B------:R-:W-:Y:S01]  /*2cd0*/  @!PT LDS RZ, [RZ] ;  /* 0x00000000fffff984 */ /* 0x000fe20000000800 */
[----:B------:R-:W-:Y:S01]  /*2ce0*/  @!PT LDS RZ, [RZ] ;  /* 0x00000000fffff984 */ /* 0x000fe20000000800 */
[----:B------:R-:W-:Y:S01]  /*2cf0*/  @!PT LDS RZ, [RZ] ;  /* 0x00000000fffff984 */ /* 0x000fe20000000800 */
[----:B------:R1:W-:Y:S02]  /*2d00*/  @P0 LDGSTS.E.BYPASS.LTC128B.128 [R210+0x8100], [R4.64], !P5 ;  /* 0x0810000004d20fae */ /* 0x0003e4000e901d48 */
[----:B------:R-:W-:Y:S02]  /*2d10*/  IMAD.WIDE.U32 R116, R26, c[0x0][0x210], RZ ;  /* 0x000084001a747a25 */ /* 0x000fe400078e00ff */
[----:B------:R1:W-:Y:S02]  /*2d20*/  @P0 LDGSTS.E.BYPASS.LTC128B.128 [R210+0xb100], [R4.64+0x80], !P3 ;  /* 0x0b10008004d20fae */ /* 0x0003e4000d901d48 */
[----:B------:R-:W-:-:S02]  /*2d30*/  IMAD.SHL.U32 R152, R133, 0x20, RZ ;  /* 0x0000002085987824 */ /* 0x000fc400078e00ff */
[----:B------:R-:W-:Y:S02]  /*2d40*/  IMAD.IADD R147, R137, 0x1, R147 ;  /* 0x0000000189937824 */ /* 0x000fe400078e0293 */
[C---:B------:R-:W-:Y:S02]  /*2d50*/  IMAD R127, R26.reuse, c[0x0][0x1ec], R119 ;  /* 0x00007b001a7f7a24 */ /* 0x040fe400078e0277 */
[----:B------:R-:W-:Y:S01]  /*2d60*/  IMAD R126, R26, c[0x0][0x214], R117 ;  /* 0x000085001a7e7a24 */ /* 0x000fe200078e0275 */
[----:B-1----:R-:W-:-:S05]  /*2d70*/  @P1 IADD3 R5, P0, R151, R8, RZ ;  /* 0x0000000897051210 */ /* 0x002fca0007f1e0ff */
[----:B------:R-:W-:Y:S01]  /*2d80*/  @P1 IMAD.X R9, R3, 0x1, R148, P0 ;  /* 0x0000000103091824 */ /* 0x000fe200000e0694 */
[----:B------:R-:W-:-:S04]  /*2d90*/  @P1 LEA R4, P0, R5, c[0x0][0x220], 0x1 ;  /* 0x0000880005041a11 */ /* 0x000fc800078008ff */
[----:B------:R-:W-:Y:S01]  /*2da0*/  @P1 LEA.HI.X R5, R5, c[0x0][0x224], R9, 0x1, P0 ;  /* 0x0000890005051a11 */ /* 0x000fe200000f0c09 */
[C---:B------:R-:W-:Y:S01]  /*2db0*/  IMAD R9, R11.reuse, c[0x0][0x290], RZ ;  /* 0x0000a4000b097a24 */ /* 0x040fe200078e02ff */
[----:B------:R-:W-:Y:S01]  /*2dc0*/  ISETP.GT.AND P0, PT, R6, 0x40, PT ;  /* 0x000000400600780c */ /* 0x000fe20003f04270 */
[----:B------:R-:W-:Y:S02]  /*2dd0*/  IMAD R6, R11, c[0x0][0x280], RZ ;  /* 0x0000a0000b067a24 */ /* 0x000fe400078e02ff */
[----:B------:R1:W-:Y:S01]  /*2de0*/  @P1 LDGSTS.E.BYPASS.LTC128B.128 [R241+0x9100], [R4.64], !P5 ;  /* 0x0910000004f11fae */ /* 0x0003e2000e901d48 */
[C---:B------:R-:W-:Y:S02]  /*2df0*/  IMAD R9, R101.reuse, c[0x0][0x294], R9 ;  /* 0x0000a50065097a24 */ /* 0x040fe400078e0209 */
[----:B------:R-:W-:Y:S01]  /*2e00*/  IMAD R6, R101, c[0x0][0x284], R6 ;  /* 0x0000a10065067a24 */ /* 0x000fe200078e0206 */
[----:B------:R1:W-:Y:S02]  /*2e10*/  @P1 LDGSTS.E.BYPASS.LTC128B.128 [R241+0xc100], [R4.64+0x80], !P3 ;  /* 0x0c10008004f11fae */ /* 0x0003e4000d901d48 */
[----:B------:R-:W-:-:S04]  /*2e20*/  IADD3 R17, R15, R9, RZ ;  /* 0x000000090f117210 */ /* 0x000fc80007ffe0ff */
[----:B------:R-:W-:Y:S02]  /*2e30*/  @P0 LEA R16, P1, R10, R8, 0x6 ;  /* 0x000000080a100211 */ /* 0x000fe400078230ff */
[----:B------:R-:W-:-:S04]  /*2e40*/  @P0 MOV R8, c[0x0][0x23c] ;  /* 0x00008f0000080a02 */ /* 0x000fc80000000f00 */
[----:B------:R-:W-:Y:S01]  /*2e50*/  @P0 LEA.HI.X R3, R10, R3, R8, 0x6, P1 ;  /* 0x000000030a030211 */ /* 0x000fe200008f3408 */
[----:B------:R-:W-:Y:S01]  /*2e60*/  IMAD.WIDE.U32 R10, R101, c[0x0][0x280], R76 ;  /* 0x0000a000650a7a25 */ /* 0x000fe200078e004c */
[----:B------:R-:W-:-:S04]  /*2e70*/  @P0 LEA R8, P1, R16, c[0x0][0x220], 0x1 ;  /* 0x0000880010080a11 */ /* 0x000fc800078208ff */
[----:B------:R-:W-:Y:S01]  /*2e80*/  IADD3 R15, R6, R11, RZ ;  /* 0x0000000b060f7210 */ /* 0x000fe20007ffe0ff */
[----:B------:R-:W-:Y:S01]  /*2e90*/  IMAD.IADD R11, R9, 0x1, R21 ;  /* 0x00000001090b7824 */ /* 0x000fe200078e0215 */
[----:B------:R-:W-:Y:S02]  /*2ea0*/  @P0 LEA.HI.X R9, R16, c[0x0][0x224], R3, 0x1, P1 ;  /* 0x0000890010090a11 */ /* 0x000fe400008f0c03 */
[----:B------:R-:W-:Y:S01]  /*2eb0*/  MOV R16, R14 ;  /* 0x0000000e00107202 */ /* 0x000fe20000000f00 */
[----:B------:R-:W-:Y:S01]  /*2ec0*/  IMAD.MOV.U32 R14, RZ, RZ, R10 ;  /* 0x000000ffff0e7224 */ /* 0x000fe200078e000a */
[----:B------:R-:W-:Y:S01]  /*2ed0*/  MOV R10, R20 ;  /* 0x00000014000a7202 */ /* 0x000fe20000000f00 */
[----:B------:R2:W-:Y:S01]  /*2ee0*/  @P0 LDGSTS.E.BYPASS.LTC128B.128 [R241+0xa100], [R8.64], !P5 ;  /* 0x0a10000008f10fae */ /* 0x0005e2000e901d48 */
[----:B------:R-:W-:Y:S01]  /*2ef0*/  MOV R3, c[0x0][0x27c] ;  /* 0x00009f0000037a02 */ /* 0x000fe20000000f00 */
[----:B-1----:R-:W-:Y:S02]  /*2f00*/  IMAD.WIDE.U32 R4, R101, c[0x0][0x280], R78 ;  /* 0x0000a00065047a25 */ /* 0x002fe400078e004e */
[----:B------:R2:W-:Y:S01]  /*2f10*/  @P0 LDGSTS.E.BYPASS.LTC128B.128 [R241+0xd100], [R8.64+0x80], !P3 ;  /* 0x0d10008008f10fae */ /* 0x0005e2000d901d48 */
[----:B------:R-:W-:Y:S01]  /*2f20*/  SHF.L.U32 R66, R3, 0x1, RZ ;  /* 0x0000000103427819 */ /* 0x000fe200000006ff */
[----:B------:R-:W-:Y:S01]  /*2f30*/  IMAD.IADD R19, R5, 0x1, R6 ;  /* 0x0000000105137824 */ /* 0x000fe200078e0206 */
[----:B-----5:R-:W-:Y:S01]  /*2f40*/  SHF.R.S32.HI R6, RZ, 0x1f, R132 ;  /* 0x0000001fff067819 */ /* 0x020fe20000011484 */
[C---:B------:R-:W-:Y:S01]  /*2f50*/  IMAD.WIDE.U32 R92, R132.reuse, c[0x0][0x280], R14 ;  /* 0x0000a000845c7a25 */ /* 0x040fe200078e000e */
[----:B------:R-:W-:Y:S01]  /*2f60*/  MOV R18, R4 ;  /* 0x0000000400127202 */ /* 0x000fe20000000f00 */
[----:B------:R-:W0:Y:S01]  /*2f70*/  LDGDEPBAR ;  /* 0x00000000000079af */ /* 0x000e220000000000 */
[----:B------:R-:W-:Y:S01]  /*2f80*/  WARPSYNC 0xffffffff ;  /* 0xffffffff00007948 */ /* 0x000fe20003800000 */
[----:B------:R-:W-:-:S04]  /*2f90*/  IMAD.WIDE.U32 R90, R132, c[0x0][0x290], R10 ;  /* 0x0000a400845a7a25 */ /* 0x000fc800078e000a */
[----:B------:R-:W-:-:S04]  /*2fa0*/  IMAD.WIDE.U32 R96, R132, c[0x0][0x280], R18 ;  /* 0x0000a00084607a25 */ /* 0x000fc800078e0012 */
[----:B------:R-:W-:-:S04]  /*2fb0*/  IMAD.WIDE.U32 R94, R132, c[0x0][0x290], R16 ;  /* 0x0000a400845e7a25 */ /* 0x000fc800078e0010 */
[C---:B--2---:R-:W-:Y:S02]  /*2fc0*/  IMAD R9, R6.reuse, c[0x0][0x280], RZ ;  /* 0x0000a00006097a24 */ /* 0x044fe400078e02ff */
[----:B------:R-:W-:Y:S02]  /*2fd0*/  IMAD R8, R6, c[0x0][0x290], RZ ;  /* 0x0000a40006087a24 */ /* 0x000fe400078e02ff */
[C---:B------:R-:W-:Y:S02]  /*2fe0*/  IMAD R6, R132.reuse, c[0x0][0x284], R9 ;  /* 0x0000a10084067a24 */ /* 0x040fe400078e0209 */
[----:B------:R-:W-:-:S03]  /*2ff0*/  IMAD R3, R132, c[0x0][0x294], R8 ;  /* 0x0000a50084037a24 */ /* 0x000fc600078e0208 */
[----:B------:R-:W-:Y:S01]  /*3000*/  IADD3 R107, R97, R6, RZ ;  /* 0x00000006616b7210 */ /* 0x000fe20007ffe0ff */
[----:B------:R-:W-:Y:S01]  /*3010*/  IMAD.IADD R106, R95, 0x1, R3 ;  /* 0x000000015f6a7824 */ /* 0x000fe200078e0203 */
[----:B------:R-:W-:Y:S02]  /*3020*/  IADD3 R105, R6, R93, RZ ;  /* 0x0000005d06697210 */ /* 0x000fe40007ffe0ff */
[----:B------:R-:W-:Y:S02]  /*3030*/  IADD3 R104, R3, R91, RZ ;  /* 0x0000005b03687210 */ /* 0x000fe40007ffe0ff */
[----:B---3--:R-:W-:Y:S02]  /*3040*/  @P2 SHF.R.S32.HI R5, RZ, 0x1f, R23 ;  /* 0x0000001fff052819 */ /* 0x008fe40000011417 */
[----:B------:R-:W-:Y:S02]  /*3050*/  @!P2 MOV R5, R22 ;  /* 0x000000160005a202 */ /* 0x000fe40000000f00 */
[----:B------:R-:W-:Y:S01]  /*3060*/  @P2 MOV R4, R23 ;  /* 0x0000001700042202 */ /* 0x000fe20000000f00 */
[----:B------:R-:W-:-:S02]  /*3070*/  @!P2 IMAD.MOV.U32 R4, RZ, RZ, R27 ;  /* 0x000000ffff04a224 */ /* 0x000fc400078e001b */
[----:B------:R-:W-:Y:S02]  /*3080*/  IMAD R5, R5, c[0x0][0x2b0], RZ ;  /* 0x0000ac0005057a24 */ /* 0x000fe400078e02ff */
[----:B------:R-:W-:-:S04]  /*3090*/  IMAD.WIDE.U32 R114, R4, c[0x0][0x2b0], RZ ;  /* 0x0000ac0004727a25 */ /* 0x000fc800078e00ff */
[----:B------:R-:W-:-:S05]  /*30a0*/  IMAD R5, R4, c[0x0][0x2b4], R5 ;  /* 0x0000ad0004057a24 */ /* 0x000fca00078e0205 */
[----:B------:R-:W-:Y:S02]  /*30b0*/  IADD3 R125, R115, R5, RZ ;  /* 0x00000005737d7210 */ /* 0x000fe40007ffe0ff */
[----:B------:R-:W-:Y:S01]  /*30c0*/  ISETP.GE.AND P2, PT, R76, c[0x0][0x27c], PT ;  /* 0x00009f004c007a0c */ /* 0x000fe20003f46270 */
[C---:B------:R-:W-:Y:S01]  /*30d0*/  IMAD.SHL.U32 R20, R101.reuse, 0x40, RZ ;  /* 0x0000004065147824 */ /* 0x040fe200078e00ff */
[----:B------:R-:W-:Y:S01]  /*30e0*/  IADD3 R21, R101, 0x40, RZ ;  /* 0x0000004065157810 */ /* 0x000fe20007ffe0ff */
[----:B------:R-:W-:Y:S01]  /*30f0*/  IMAD R8, R25, c[0x0][0x268], RZ ;  /* 0x00009a0019087a24 */ /* 0x000fe200078e02ff */
[----:B------:R-:W-:Y:S01]  /*3100*/  SEL R3, RZ, c[0x0][0x27c], !P2 ;  /* 0x00009f00ff037a07 */ /* 0x000fe20005000000 */
[----:B------:R-:W-:Y:S01]  /*3110*/  IMAD.WIDE.U32 R4, R26, c[0x0][0x260], R76 ;  /* 0x000098001a047a25 */ /* 0x000fe200078e004c */
[----:B------:R-:W-:Y:S01]  /*3120*/  LOP3.LUT R20, R20, 0x1c0, RZ, 0xc0, !PT ;  /* 0x000001c014147812 */ /* 0x000fe200078ec0ff */
[----:B------:R-:W-:Y:S01]  /*3130*/  BAR.SYNC.DEFER_BLOCKING 0x0 ;  /* 0x0000000000007b1d */ /* 0x000fe20000010000 */
[----:B------:R-:W-:Y:S01]  /*3140*/  IADD3 R23, R101, 0x20, RZ ;  /* 0x0000002065177810 */ /* 0x000fe20007ffe0ff */
[C---:B------:R-:W-:Y:S01]  /*3150*/  IMAD.IADD R3, R76.reuse, 0x1, R3 ;  /* 0x000000014c037824 */ /* 0x040fe200078e0203 */
[----:B------:R-:W-:Y:S01]  /*3160*/  ISETP.GE.AND P5, PT, R76, c[0x0][0x1d4], PT ;  /* 0x000075004c007a0c */ /* 0x000fe20003fa6270 */
[----:B------:R-:W-:-:S02]  /*3170*/  IMAD.SHL.U32 R21, R21, 0x40, RZ ;  /* 0x0000004015157824 */ /* 0x000fc400078e00ff */
[----:B------:R-:W-:Y:S01]  /*3180*/  IMAD R14, R24, c[0x0][0x26c], R8 ;  /* 0x00009b00180e7a24 */ /* 0x000fe200078e0208 */
[----:B------:R-:W-:Y:S01]  /*3190*/  SHF.R.S32.HI R6, RZ, 0x1f, R3 ;  /* 0x0000001fff067819 */ /* 0x000fe20000011403 */
[----:B------:R-:W-:Y:S01]  /*31a0*/  IMAD.SHL.U32 R23, R23, 0x40, RZ ;  /* 0x0000004017177824 */ /* 0x000fe200078e00ff */
[----:B------:R-:W-:Y:S01]  /*31b0*/  LOP3.LUT R21, R21, 0x1c0, RZ, 0xc0, !PT ;  /* 0x000001c015157812 */ /* 0x000fe200078ec0ff */
[----:B------:R-:W-:Y:S01]  /*31c0*/  IMAD R5, R26, c[0x0][0x264], R5 ;  /* 0x000099001a057a24 */ /* 0x000fe200078e0205 */
[CC--:B------:R-:W-:Y:S01]  /*31d0*/  LEA.HI R9, R6.reuse, R3.reuse, RZ, 0x6 ;  /* 0x0000000306097211 */ /* 0x0c0fe200078f30ff */
[----:B------:R-:W-:Y:S01]  /*31e0*/  IMAD.MOV.U32 R140, RZ, RZ, 0x6 ;  /* 0x00000006ff8c7424 */ /* 0x000fe200078e00ff */
[----:B------:R-:W-:Y:S01]  /*31f0*/  LEA.HI R3, R6, R3, RZ, 0x3 ;  /* 0x0000000306037211 */ /* 0x000fe200078f18ff */
[----:B------:R-:W-:Y:S01]  /*3200*/  IMAD.WIDE.U32 R88, R24, c[0x0][0x268], R4 ;  /* 0x00009a0018587a25 */ /* 0x000fe200078e0004 */
[----:B------:R-:W-:Y:S01]  /*3210*/  LOP3.LUT R23, R23, 0x1c0, RZ, 0xc0, !PT ;  /* 0x000001c017177812 */ /* 0x000fe200078ec0ff */
[----:B------:R-:W-:Y:S01]  /*3220*/  ULDC.U8 UR5, c[0x0][0x298] ;  /* 0x0000a60000057ab9 */ /* 0x000fe20000000000 */
[--C-:B------:R-:W-:Y:S01]  /*3230*/  LOP3.LUT R6, R20, 0x38, R3.reuse, 0xf8, !PT ;  /* 0x0000003814067812 */ /* 0x100fe200078ef803 */
[----:B------:R-:W-:Y:S01]  /*3240*/  IMAD.SHL.U32 R20, R101, 0x40, RZ ;  /* 0x0000004065147824 */ /* 0x000fe200078e00ff */
[----:B------:R-:W-:Y:S01]  /*3250*/  LOP3.LUT R8, R21, 0x38, R3, 0xf8, !PT ;  /* 0x0000003815087812 */ /* 0x000fe200078ef803 */
[----:B------:R-:W-:Y:S01]  /*3260*/  IMAD.MOV.U32 R156, RZ, RZ, c[0x0][0x2b8] ;  /* 0x0000ae00ff9c7624 */ /* 0x000fe200078e00ff */
[----:B------:R-:W-:Y:S01]  /*3270*/  IADD3 R21, R101, 0x20, RZ ;  /* 0x0000002065157810 */ /* 0x000fe20007ffe0ff */
[----:B------:R-:W-:Y:S01]  /*3280*/  IMAD.MOV.U32 R155, RZ, RZ, c[0x0][0x27c] ;  /* 0x00009f00ff9b7624 */ /* 0x000fe200078e00ff */
[----:B------:R-:W-:Y:S01]  /*3290*/  LOP3.LUT R20, R20, 0x1c0, RZ, 0xc0, !PT ;  /* 0x000001c014147812 */ /* 0x000fe200078ec0ff */
[----:B------:R-:W-:Y:S01]  /*32a0*/  IMAD.SHL.U32 R149, R133, 0x40, RZ ;  /* 0x0000004085957824 */ /* 0x000fe200078e00ff */
[----:B------:R-:W-:Y:S01]  /*32b0*/  SHF.R.S32.HI R4, RZ, 0x6, R9 ;  /* 0x00000006ff047819 */ /* 0x000fe20000011409 */
[----:B------:R-:W-:Y:S01]  /*32c0*/  IMAD.SHL.U32 R21, R21, 0x40, RZ ;  /* 0x0000004015157824 */ /* 0x000fe200078e00ff */
[----:B------:R-:W-:Y:S01]  /*32d0*/  SHF.R.U32.HI R20, RZ, 0x3, R20 ;  /* 0x00000003ff147819 */ /* 0x000fe20000011614 */
[----:B------:R-:W-:Y:S01]  /*32e0*/  IMAD.IADD R99, R89, 0x1, R14 ;  /* 0x0000000159637824 */ /* 0x000fe200078e020e */
[----:B------:R-:W-:Y:S01]  /*32f0*/  LOP3.LUT R5, R23, 0x38, R3, 0xf8, !PT ;  /* 0x0000003817057812 */ /* 0x000fe200078ef803 */
[----:B------:R-:W-:Y:S01]  /*3300*/  IMAD R11, R4, 0x1800, R7 ;  /* 0x00001800040b7824 */ /* 0x000fe200078e0207 */
[----:B------:R-:W-:Y:S01]  /*3310*/  LOP3.LUT R10, R6, R20, RZ, 0x3c, !PT ;  /* 0x00000014060a7212 */ /* 0x000fe200078e3cff */
[----:B------:R-:W-:Y:S01]  /*3320*/  IMAD R9, R4, 0x1800, R12 ;  /* 0x0000180004097824 */ /* 0x000fe200078e020c */
[----:B------:R-:W-:-:S02]  /*3330*/  IADD3 R20, R101, 0x40, RZ ;  /* 0x0000004065147810 */ /* 0x000fc40007ffe0ff */
[----:B------:R-:W-:Y:S01]  /*3340*/  LOP3.LUT R21, R21, 0x1c0, RZ, 0xc0, !PT ;  /* 0x000001c015157812 */ /* 0x000fe200078ec0ff */
[----:B------:R-:W-:Y:S01]  /*3350*/  IMAD.IADD R10, R11, 0x1, R10 ;  /* 0x000000010b0a7824 */ /* 0x000fe200078e020a */
[----:B------:R-:W-:Y:S01]  /*3360*/  LOP3.LUT R86, R3, 0xfffffff8, RZ, 0xc0, !PT ;  /* 0xfffffff803567812 */ /* 0x000fe200078ec0ff */
[----:B------:R-:W-:Y:S01]  /*3370*/  IMAD.SHL.U32 R20, R20, 0x40, RZ ;  /* 0x0000004014147824 */ /* 0x000fe200078e00ff */
[----:B------:R-:W-:Y:S01]  /*3380*/  SHF.R.U32.HI R21, RZ, 0x3, R21 ;  /* 0x00000003ff157819 */ /* 0x000fe20000011615 */
[----:B------:R-:W-:Y:S01]  /*3390*/  IMAD.SHL.U32 R124, R10, 0x2, RZ ;  /* 0x000000020a7c7824 */ /* 0x000fe200078e00ff */
[----:B------:R-:W-:Y:S02]  /*33a0*/  SHF.L.U64.HI R133, R133, R140, c[0x0][0x284] ;  /* 0x0000a10085857619 */ /* 0x000fe4000001028c */
[----:B------:R-:W-:Y:S02]  /*33b0*/  LOP3.LUT R20, R20, 0x1c0, RZ, 0xc0, !PT ;  /* 0x000001c014147812 */ /* 0x000fe400078ec0ff */
[----:B------:R-:W-:Y:S01]  /*33c0*/  LOP3.LUT R6, R5, R21, RZ, 0x3c, !PT ;  /* 0x0000001505067212 */ /* 0x000fe200078e3cff */
[----:B------:R-:W-:Y:S01]  /*33d0*/  IMAD R5, R4, 0x1800, R13 ;  /* 0x0000180004057824 */ /* 0x000fe200078e020d */
[----:B------:R-:W-:-:S02]  /*33e0*/  SHF.R.U32.HI R20, RZ, 0x3, R20 ;  /* 0x00000003ff147819 */ /* 0x000fc40000011614 */
[----:B------:R-:W-:Y:S01]  /*33f0*/  SHF.L.U64.HI R140, R150, R140, c[0x0][0x294] ;  /* 0x0000a500968c7619 */ /* 0x000fe2000001028c */
[----:B------:R-:W-:Y:S01]  /*3400*/  IMAD.IADD R6, R9, 0x1, R6 ;  /* 0x0000000109067824 */ /* 0x000fe200078e0206 */
[----:B------:R-:W-:Y:S01]  /*3410*/  LOP3.LUT R4, R8, R20, RZ, 0x3c, !PT ;  /* 0x0000001408047212 */ /* 0x000fe200078e3cff */
[----:B------:R-:W-:Y:S01]  /*3420*/  IMAD.SHL.U32 R150, R150, 0x40, RZ ;  /* 0x0000004096967824 */ /* 0x000fe200078e00ff */
[----:B------:R-:W-:Y:S01]  /*3430*/  SHF.R.S32.HI R64, RZ, 0x3, R3 ;  /* 0x00000003ff407819 */ /* 0x000fe20000011403 */
[----:B------:R-:W-:Y:S01]  /*3440*/  IMAD.SHL.U32 R123, R6, 0x2, RZ ;  /* 0x00000002067b7824 */ /* 0x000fe200078e00ff */
[----:B------:R-:W-:Y:S01]  /*3450*/  SHF.R.S32.HI R103, RZ, 0x1f, R86 ;  /* 0x0000001fff677819 */ /* 0x000fe20000011456 */
[----:B------:R-:W-:Y:S01]  /*3460*/  IMAD.IADD R4, R5, 0x1, R4 ;  /* 0x0000000105047824 */ /* 0x000fe200078e0204 */
[----:B------:R-:W-:Y:S02]  /*3470*/  ISETP.NE.AND P1, PT, R156, 0x1, PT ;  /* 0x000000019c00780c */ /* 0x000fe40003f25270 */
[----:B------:R-:W-:Y:S01]  /*3480*/  ISETP.GE.AND P0, PT, R155, 0x1, PT ;  /* 0x000000019b00780c */ /* 0x000fe20003f06270 */
[----:B------:R-:W-:-:S02]  /*3490*/  IMAD.SHL.U32 R122, R4, 0x2, RZ ;  /* 0x00000002047a7824 */ /* 0x000fc400078e00ff */
.L_x_953:
[----:B------:R-:W-:Y:S01]  /*34a0*/  IMAD R3, R35, 0x60, R0 ;  /* 0x0000006023037824 */ /* 0x000fe200078e0200 */
[----:B------:R-:W-:Y:S01]  /*34b0*/  ISETP.NE.AND P1, PT, R156, 0x1, PT ;  /* 0x000000019c00780c */ /* 0x000fe20003f25270 */
[----:B------:R-:W-:Y:S01]  /*34c0*/  IMAD.MOV.U32 R84, RZ, RZ, RZ ;  /* 0x000000ffff547224 */ /* 0x000fe200078e00ff */
[----:B------:R-:W-:Y:S04]  /*34d0*/  DEPBAR.LE SB0, 0x0 ;  /* 0x000080000000791a */ /* 0x000fe80000000000 */
[----:B-1----:R-:W-:Y:S01]  /*34e0*/  IMAD.IADD R4, R128, 0x1, R3 ;  /* 0x0000000180047824 */ /* 0x002fe200078e0203 */
[----:B------:R-:W-:Y:S01]  /*34f0*/  ISETP.GE.AND P0, PT, R3, R2, PT ;  /* 0x000000020300720c */ /* 0x000fe20003f06270 */
[----:B------:R-:W-:Y:S01]  /*3500*/  WARPSYNC 0xffffffff ;  /* 0xffffffff00007948 */ /* 0x000fe20003800000 */
[----:B------:R-:W-:Y:S01]  /*3510*/  ISETP.GE.AND P3, PT, R155, 0x1, PT ;  /* 0x000000019b00780c */ /* 0x000fe20003f66270 */
[--C-:B------:R-:W-:Y:S01]  /*3520*/  IMAD.MOV.U32 R3, RZ, RZ, R4.reuse ;  /* 0x000000ffff037224 */ /* 0x100fe200078e0004 */
[----:B------:R-:W-:Y:S01]  /*3530*/  ISETP.GT.OR P0, PT, R0, 0x5f, P0 ;  /* 0x0000005f0000780c */ /* 0x000fe20000704670 */
[----:B------:R-:W-:Y:S01]  /*3540*/  BSSY B2, `(.L_x_919) ;  /* 0x000040f000027945 */ /* 0x000fe20003800000 */
[----:B------:R-:W-:Y:S05]  /*3550*/  @P1 IMAD.HI.U32 R5, R4, c[0x0][0x2bc], RZ ;  /* 0x0000af0004051a27 */ /* 0x000fea00078e00ff */
[----:B------:R-:W-:Y:S06]  /*3560*/  @P1 SHF.R.U32.HI R3, RZ, c[0x0][0x2c0], R5 ;  /* 0x0000b000ff031a19 */ /* 0x000fec0000011605 */
[C---:B------:R-:W-:Y:S04]  /*3570*/  @!P0 IADD3 R5, P1, R3.reuse, R114, RZ ;  /* 0x0000007203058210 */ /* 0x040fe80007f3e0ff */
[----:B------:R-:W-:Y:S01]  /*3580*/  @!P0 LEA.HI.X.SX32 R6, R3, R125, 0x1, P1 ;  /* 0x0000007d03068211 */ /* 0x000fe200008f0eff */
[----:B------:R-:W-:Y:S01]  /*3590*/  IMAD.MOV R3, RZ, RZ, -R3 ;  /* 0x000000ffff037224 */ /* 0x000fe200078e0a03 */
[----:B------:R-:W-:Y:S03]  /*35a0*/  @!P0 LEA R8, P1, R5, c[0x0][0x2a0], 0x2 ;  /* 0x0000a80005088a11 */ /* 0x000fe600078210ff */
[----:B------:R-:W-:Y:S01]  /*35b0*/  IMAD R85, R3, c[0x0][0x2b8], R4 ;  /* 0x0000ae0003557a24 */ /* 0x000fe200078e0204 */
[----:B------:R-:W-:Y:S03]  /*35c0*/  @!P0 LEA.HI.X R9, R5, c[0x0][0x2a4], R6, 0x2, P1 ;  /* 0x0000a90005098a11 */ /* 0x000fe600008f1406 */
[----:B------:R-:W-:Y:S01]  /*35d0*/  IMAD.WIDE.U32 R4, R85, c[0x0][0x1e0], RZ ;  /* 0x0000780055047a25 */ /* 0x000fe200078e00ff */
[----:B------:R-:W-:Y:S01]  /*35e0*/  SHF.R.S32.HI R87, RZ, 0x1f, R85 ;  /* 0x0000001fff577819 */ /* 0x000fe20000011455 */
[----:B--2---:R-:W2:Y:S04]  /*35f0*/  @!P0 LDG.E R84, [R8.64] ;  /* 0x0000000808548981 */ /* 0x004ea8000c1e1900 */
[----:B------:R-:W-:Y:S01]  /*3600*/  IMAD R3, R87, c[0x0][0x1e0], RZ ;  /* 0x0000780057037a24 */ /* 0x000fe200078e02ff */
[----:B------:R-:W-:Y:S03]  /*3610*/  BAR.SYNC.DEFER_BLOCKING 0x0 ;  /* 0x0000000000007b1d */ /* 0x000fe60000010000 */
[----:B------:R-:W-:Y:S04]  /*3620*/  IMAD R3, R85, c[0x0][0x1e4], R3 ;  /* 0x0000790055037a24 */ /* 0x000fe800078e0203 */
        /* <DEDUP_REMOVED lines=9> */
[----:B------:R-:W-:-:S05]  /*36c0*/  @!P3 BRA `(.L_x_920) ;  /* 0x00003c400000b947 */ /* 0x000fca0003800000 */
[-C--:B------:R-:W-:Y:S01]  /*36d0*/  IMAD R6, R146, R35.reuse, RZ ;  /* 0x0000002392067224 */ /* 0x080fe200078e02ff */
[----:B------:R-:W-:Y:S01]  /*36e0*/  ISETP.NE.AND P0, PT, RZ, UR5, PT ;  /* 0x00000005ff007c0c */ /* 0x000fe2000bf05270 */
[-C--:B------:R-:W-:Y:S01]  /*36f0*/  IMAD R5, R147, R35.reuse, RZ ;  /* 0x0000002393057224 */ /* 0x080fe200078e02ff */
[----:B------:R-:W-:Y:S01]  /*3700*/  SHF.R.S32.HI R4, RZ, 0x1f, R35 ;  /* 0x0000001fff047819 */ /* 0x000fe20000011423 */
[----:B------:R-:W-:Y:S02]  /*3710*/  IMAD R3, R35, -0x60, R2 ;  /* 0xffffffa023037824 */ /* 0x000fe400078e0202 */
[-C--:B------:R-:W-:Y:S03]  /*3720*/  IMAD.WIDE.U32 R62, R138, R35.reuse, RZ ;  /* 0x000000238a3e7225 */ /* 0x080fe600078e00ff */
[----:B------:R-:W-:Y:S01]  /*3730*/  IMNMX R67, R3, 0x60, PT ;  /* 0x0000006003437817 */ /* 0x000fe20003800200 */
[C---:B------:R-:W-:Y:S02]  /*3740*/  IMAD R6, R4.reuse, R138, R6 ;  /* 0x0000008a04067224 */ /* 0x040fe400078e0206 */
[----:B------:R-:W-:Y:S02]  /*3750*/  IMAD R5, R4, R136, R5 ;  /* 0x0000008804057224 */ /* 0x000fe400078e0205 */
[----:B------:R-:W-:Y:S01]  /*3760*/  IMAD.WIDE.U32 R60, R136, R35, RZ ;  /* 0x00000023883c7225 */ /* 0x000fe200078e00ff */
[----:B------:R-:W-:Y:S04]  /*3770*/  IADD3 R36, R63, R6, RZ ;  /* 0x000000063f247210 */ /* 0x000fe80007ffe0ff */
        /* <DEDUP_REMOVED lines=30> */
.L_x_923:
[----:B------:R-:W-:Y:S05]  /*3960*/  BSYNC B0 ;  /* 0x0000000000007941 */ /* 0x000fea0003800000 */
.L_x_922:
[----:B------:R-:W-:Y:S01]  /*3970*/  IADD3 R16, R101, 0x20, RZ ;  /* 0x0000002065107810 */ /* 0x000fe20007ffe0ff */
[----:B-1---5:R-:W-:Y:S01]  /*3980*/  IMAD.MOV.U32 R11, RZ, RZ, R40 ;  /* 0x000000ffff0b7224 */ /* 0x022fe200078e0028 */
[----:B------:R-:W-:Y:S01]  /*3990*/  BSSY B0, `(.L_x_924) ;  /* 0x0000026000007945 */ /* 0x000fe20003800000 */
[----:B------:R-:W-:Y:S01]  /*39a0*/  IMAD.MOV.U32 R10, RZ, RZ, R41 ;  /* 0x000000ffff0a7224 */ /* 0x000fe200078e0029 */
[----:B------:R-:W-:Y:S01]  /*39b0*/  ISETP.GE.AND P6, PT, R16, R67, PT ;  /* 0x000000431000720c */ /* 0x000fe20003fc6270 */
[----:B------:R-:W-:Y:S01]  /*39c0*/  IMAD.MOV.U32 R6, RZ, RZ, R32 ;  /* 0x000000ffff067224 */ /* 0x000fe200078e0020 */
[----:B------:R-:W-:Y:S01]  /*39d0*/  CS2R R42, SRZ ;  /* 0x00000000002a7805 */ /* 0x000fe2000001ff00 */
[----:B------:R-:W-:Y:S01]  /*39e0*/  IMAD.MOV.U32 R3, RZ, RZ, R33 ;  /* 0x000000ffff037224 */ /* 0x000fe200078e0021 */
[----:B------:R-:W-:Y:S01]  /*39f0*/  PRMT R39, R11, 0x5410, R10 ;  /* 0x000054100b277816 */ /* 0x000fe2000000000a */
[----:B------:R-:W-:Y:S01]  /*3a00*/  IMAD.MOV.U32 R10, RZ, RZ, R9 ;  /* 0x000000ffff0a7224 */ /* 0x000fe200078e0009 */
[----:B------:R-:W-:Y:S01]  /*3a10*/  PRMT R34, R6, 0x7610, R34 ;  /* 0x0000761006227816 */ /* 0x000fe20000000022 */
        /* <DEDUP_REMOVED lines=29> */
.L_x_925:
[----:B------:R-:W-:Y:S05]  /*3bf0*/  BSYNC B0 ;  /* 0x0000000000007941 */ /* 0x000fea0003800000 */
.L_x_924:
[----:B-1----:R-:W-:Y:S01]  /*3c00*/  IADD3 R16, R101, 0x40, RZ ;  /* 0x0000004065107810 */ /* 0x002fe20007ffe0ff */
[----:B-----5:R-:W-:Y:S01]  /*3c10*/  IMAD.MOV.U32 R11, RZ, RZ, R44 ;  /* 0x000000ffff0b7224 */ /* 0x020fe200078e002c */
        /* <DEDUP_REMOVED lines=8> */
[----:B------:R-:W-:Y:S01]  /*3ca0*/  MOV R11, R20 ;  /* 0x00000014000b7202 */ /* 0x000fe20000000f00 */
[----:B------:R-:W-:Y:S01]  /*3cb0*/  CS2R R46, SRZ ;  /* 0x00000000002e7805 */ /* 0x000fe2000001ff00 */
[----:B------:R-:W-:Y:S01]  /*3cc0*/  PRMT R50, R6, 0x5410, R3 ;  /* 0x0000541006327816 */ /* 0x000fe20000000003 */
[----:B------:R-:W-:Y:S01]  /*3cd0*/  IMAD.MOV.U32 R6, RZ, RZ, R14 ;  /* 0x000000ffff067224 */ /* 0x000fe200078e000e */
        /* <DEDUP_REMOVED lines=8> */
[----:B------:R-:W-:Y:S02]  /*3d60*/  CS2R R24, SRZ ;  /* 0x0000000000187805 */ /* 0x000fe4000001ff00 */
[----:B------:R-:W-:Y:S02]  /*3d70*/  IADD3.X R10, R107, R133, R36, P1, P0 ;  /* 0x000000856b0a7210 */ /* 0x000fe40000fe0424 */
        /* <DEDUP_REMOVED lines=14> */
.L_x_927:
[----:B------:R-:W-:Y:S05]  /*3e60*/  BSYNC B0 ;  /* 0x0000000000007941 */ /* 0x000fea0003800000 */
.L_x_926:
[----:B-----5:R-:W-:Y:S01]  /*3e70*/  MOV R6, R46 ;  /* 0x0000002e00067202 */ /* 0x020fe20000000f00 */
[----:B------:R2:W3:Y:S01]  /*3e80*/  SHFL.IDX PT, R57, R80, RZ, 0x181f ;  /* 0x00181fff50397589 */ /* 0x0004e200000e0000 */
[----:B-1----:R-:W-:Y:S01]  /*3e90*/  IMAD.MOV.U32 R11, RZ, RZ, R48 ;  /* 0x000000ffff0b7224 */ /* 0x002fe200078e0030 */
[----:B------:R-:W-:Y:S01]  /*3ea0*/  BSSY B1, `(.L_x_928) ;  /* 0x000007f000017945 */ /* 0x000fe20003800000 */
[----:B------:R-:W-:Y:S02]  /*3eb0*/  IMAD.MOV.U32 R10, RZ, RZ, R49 ;  /* 0x000000ffff0a7224 */ /* 0x000fe400078e0031 */
[----:B------:R-:W-:Y:S01]  /*3ec0*/  IMAD.MOV.U32 R3, RZ, RZ, R47 ;  /* 0x000000ffff037224 */ /* 0x000fe200078e002f */
[----:B------:R2:W1:Y:S02]  /*3ed0*/  SHFL.IDX PT, R56, R81, RZ, 0x181f ;  /* 0x00181fff51387589 */ /* 0x00046400000e0000 */
[----:B------:R-:W-:Y:S01]  /*3ee0*/  PRMT R53, R11, 0x5410, R10 ;  /* 0x000054100b357816 */ /* 0x000fe2000000000a */
[----:B------:R-:W-:Y:S01]  /*3ef0*/  IMAD.MOV.U32 R11, RZ, RZ, R24 ;  /* 0x000000ffff0b7224 */ /* 0x000fe200078e0018 */
[----:B------:R-:W-:Y:S01]  /*3f00*/  PRMT R52, R6, 0x5410, R3 ;  /* 0x0000541006347816 */ /* 0x000fe20000000003 */
[----:B------:R-:W-:Y:S01]  /*3f10*/  IMAD.MOV.U32 R6, RZ, RZ, R22 ;  /* 0x000000ffff067224 */ /* 0x000fe200078e0016 */
[----:B------:R-:W-:Y:S02]  /*3f20*/  MOV R10, R25 ;  /* 0x00000019000a7202 */ /* 0x000fe40000000f00 */
        /* <DEDUP_REMOVED lines=12> */
[--C-:B------:R-:W-:Y:S02]  /*3ff0*/  @!P0 SHF.R.U64 R10, R4, 0x10, R5.reuse ;  /* 0x00000010040a8819 */ /* 0x100fe40000001205 */
[----:B------:R-:W-:Y:S02]  /*4000*/  @!P0 SHF.R.U32.HI R11, RZ, 0x10, R5 ;  /* 0x00000010ff0b8819 */ /* 0x000fe40000011605 */
[--C-:B------:R-:W-:Y:S02]  /*4010*/  @!P0 SHF.R.U64 R36, R32, 0x10, R33.reuse ;  /* 0x0000001020248819 */ /* 0x100fe40000001221 */
[----:B------:R-:W-:Y:S01]  /*4020*/  @!P0 SHF.R.U32.HI R38, RZ, 0x10, R33 ;  /* 0x00000010ff268819 */ /* 0x000fe20000011621 */
[----:B------:R-:W-:Y:S02]  /*4030*/  @!P0 HADD2.F32 R33, -RZ, R34.H0_H0 ;  /* 0x20000022ff218230 */ /* 0x000fe40000004100 */
[----:B------:R-:W-:Y:S02]  /*4040*/  @!P0 HADD2.F32 R36, -RZ, R36.H0_H0 ;  /* 0x20000024ff248230 */ /* 0x000fe40000004100 */
[----:B------:R-:W-:Y:S01]  /*4050*/  @!P0 HADD2.F32 R38, -RZ, R38.H0_H0 ;  /* 0x20000026ff268230 */ /* 0x000fe20000004100 */
[----:B-1----:R-:W-:Y:S02]  /*4060*/  @!P0 MOV R6, R16 ;  /* 0x0000001000068202 */ /* 0x002fe40000000f00 */
[----:B------:R-:W-:Y:S03]  /*4070*/  @!P0 MOV R5, R17 ;  /* 0x0000001100058202 */ /* 0x000fe60000000f00 */
[--C-:B------:R-:W-:Y:S02]  /*4080*/  @!P0 HADD2.F32 R32, -RZ, R6.reuse.H1_H1 ;  /* 0x30000006ff208230 */ /* 0x100fe40000004100 */
[----:B------:R-:W-:Y:S02]  /*4090*/  @!P0 HADD2.F32 R4, -RZ, R6.H0_H0 ;  /* 0x20000006ff048230 */ /* 0x000fe40000004100 */
[----:B------:R-:W-:Y:S01]  /*40a0*/  @!P0 HADD2.F32 R6, -RZ, R10.H0_H0 ;  /* 0x2000000aff068230 */ /* 0x000fe20000004100 */
[-C--:B------:R-:W-:Y:S01]  /*40b0*/  @!P0 FMUL.FTZ R58, R32, R3.reuse ;  /* 0x00000003203a8220 */ /* 0x080fe20000410000 */
[--C-:B------:R-:W-:Y:S01]  /*40c0*/  @!P0 HADD2.F32 R34, -RZ, R5.reuse.H1_H1 ;  /* 0x30000005ff228230 */ /* 0x100fe20000004100 */
[C---:B------:R-:W-:Y:S01]  /*40d0*/  @!P0 FMUL.FTZ R3, R4.reuse, R3 ;  /* 0x0000000304038220 */ /* 0x040fe20000410000 */
[----:B------:R-:W-:Y:S01]  /*40e0*/  @!P0 HADD2.F32 R5, -RZ, R5.H0_H0 ;  /* 0x20000005ff058230 */ /* 0x000fe20000004100 */
[----:B------:R-:W-:Y:S01]  /*40f0*/  @!P0 FFMA.FTZ R60, R4, R33, -R58 ;  /* 0x00000021043c8223 */ /* 0x000fe2000001083a */
[----:B------:R-:W-:Y:S01]  /*4100*/  @!P0 MOV R10, R18 ;  /* 0x00000012000a8202 */ /* 0x000fe20000000f00 */
[-C--:B------:R-:W-:Y:S02]  /*4110*/  @!P0 FMUL.FTZ R58, R34, R6.reuse ;  /* 0x00000006223a8220 */ /* 0x080fe40000410000 */
[C---:B------:R-:W-:Y:S01]  /*4120*/  @!P0 FMUL.FTZ R4, R5.reuse, R6 ;  /* 0x0000000605048220 */ /* 0x040fe20000410000 */
[----:B------:R-:W-:Y:S01]  /*4130*/  @!P0 MOV R6, R19 ;  /* 0x0000001300068202 */ /* 0x000fe20000000f00 */
[----:B------:R-:W-:Y:S01]  /*4140*/  @!P0 FFMA.FTZ R3, R32, R33, R3 ;  /* 0x0000002120038223 */ /* 0x000fe20000010003 */
[----:B------:R-:W-:Y:S01]  /*4150*/  @!P0 HADD2.F32 R32, -RZ, R10.H1_H1 ;  /* 0x3000000aff208230 */ /* 0x000fe20000004100 */
[-C--:B------:R-:W-:Y:S01]  /*4160*/  @!P0 FFMA.FTZ R59, R5, R36.reuse, -R58 ;  /* 0x00000024053b8223 */ /* 0x080fe2000001083a */
[----:B------:R-:W-:Y:S01]  /*4170*/  @!P0 HADD2.F32 R5, -RZ, R26.H1_H1 ;  /* 0x3000001aff058230 */ /* 0x000fe20000004100 */
[----:B------:R-:W-:Y:S01]  /*4180*/  @!P0 FFMA.FTZ R4, R34, R36, R4 ;  /* 0x0000002422048223 */ /* 0x000fe20000010004 */
[----:B------:R-:W-:Y:S02]  /*4190*/  @!P0 HADD2.F32 R26, -RZ, R11.H0_H0 ;  /* 0x2000000bff1a8230 */ /* 0x000fe40000004100 */
        /* <DEDUP_REMOVED lines=21> */
.L_x_931:
[----:B------:R-:W-:Y:S05]  /*42f0*/  BSYNC B0 ;  /* 0x0000000000007941 */ /* 0x000fea0003800000 */
.L_x_930:
        /* <DEDUP_REMOVED lines=10> */
[----:B------:R-:W-:Y:S01]  /*43a0*/  @!P0 HADD2.F32 R10, -RZ, R39.H0_H0 ;  /* 0x20000027ff0a8230 */ /* 0x000fe20000004100 */
        /* <DEDUP_REMOVED lines=28> */
[----:B------:R-:W-:Y:S01]  /*4570*/  @!P0 HADD2.F32 R32, -RZ, R39.H1_H1 ;  /* 0x30000027ff208230 */ /* 0x000fe20000004100 */
[----:B------:R-:W-:Y:S01]  /*4580*/  @!P0 MOV R17, R4 ;  /* 0x0000000400118202 */ /* 0x000fe20000000f00 */
[----:B------:R-:W-:Y:S01]  /*4590*/  @!P0 HADD2.F32 R33, -RZ, R6.H1_H1 ;  /* 0x30000006ff218230 */ /* 0x000fe20000004100 */
[-C--:B------:R-:W-:Y:S02]  /*45a0*/  @!P0 FMUL.FTZ R6, R27, R5.reuse ;  /* 0x000000051b068220 */ /* 0x080fe40000410000 */
        /* <DEDUP_REMOVED lines=14> */
.L_x_929:
[----:B------:R-:W-:Y:S05]  /*4690*/  BSYNC B1 ;  /* 0x0000000000017941 */ /* 0x000fea0003800000 */
.L_x_928:
[----:B------:R4:W2:Y:S01]  /*46a0*/  SHFL.IDX PT, R34, R80, 0x1, 0x181f ;  /* 0x00381f0050227f89 */ /* 0x0008a200000e0000 */
[----:B------:R-:W-:Y:S03]  /*46b0*/  BSSY B1, `(.L_x_932) ;  /* 0x0000075000017945 */ /* 0x000fe60003800000 */
[----:B------:R4:W3:Y:S01]  /*46c0*/  SHFL.IDX PT, R33, R81, 0x1, 0x181f ;  /* 0x00381f0051217f89 */ /* 0x0008e200000e0000 */
[----:B------:R-:W-:-:S05]  /*46d0*/  @P6 BRA `(.L_x_933) ;  /* 0x0000072000006947 */ /* 0x000fca0003800000 */
[----:B------:R-:W-:Y:S01]  /*46e0*/  BSSY B0, `(.L_x_934) ;  /* 0x0000038000007945 */ /* 0x000fe20003800000 */
[----:B------:R-:W-:-:S05]  /*46f0*/  @P5 BRA `(.L_x_935) ;  /* 0x0000036000005947 */ /* 0x000fca0003800000 */
[C---:B-1-3--:R-:W-:Y:S01]  /*4700*/  LEA R36, P0, R76.reuse, R33, 0x1 ;  /* 0x000000214c247211 */ /* 0x04afe200078008ff */
[----:B------:R-:W1:Y:S03]  /*4710*/  LDS.128 R8, [R210+0x9100] ;  /* 0x00910000d2087984 */ /* 0x000e660000000c00 */
[----:B--2---:R-:W-:Y:S02]  /*4720*/  LEA.HI.X R37, R76, R34, R77, 0x1, P0 ;  /* 0x000000224c257211 */ /* 0x004fe400000f0c4d */
[----:B------:R-:W-:Y:S11]  /*4730*/  ISETP.GE.AND P0, PT, R78, c[0x0][0x27c], PT ;  /* 0x00009f004e007a0c */ /* 0x000ff60003f06270 */
[----:B------:R-:W-:Y:S02]  /*4740*/  @!UPT UIADD3 URZ, URZ, URZ, URZ ;  /* 0x0000003f3f3ff290 */ /* 0x000fe4000fffe03f */
[----:B------:R-:W-:Y:S01]  /*4750*/  @!P0 HADD2.F32 R3, -RZ, R28.H0_H0 ;  /* 0x2000001cff038230 */ /* 0x000fe20000004100 */
[----:B------:R-:W-:Y:S01]  /*4760*/  @!P0 SHF.R.U64 R6, R14, 0x10, R15 ;  /* 0x000000100e068819 */ /* 0x000fe2000000120f */
[--C-:B------:R-:W-:Y:S01]  /*4770*/  @!P0 HADD2.F32 R16, -RZ, R50.reuse.H0_H0 ;  /* 0x20000032ff108230 */ /* 0x100fe20000004100 */
[----:B------:R-:W-:Y:S01]  /*4780*/  @!P0 SHF.R.U64 R18, R42, 0x10, R43 ;  /* 0x000000102a128819 */ /* 0x000fe2000000122b */
[----:B------:R-:W-:Y:S01]  /*4790*/  @!P0 HADD2.F32 R26, -RZ, R50.H1_H1 ;  /* 0x30000032ff1a8230 */ /* 0x000fe20000004100 */
[----:B------:R-:W-:Y:S01]  /*47a0*/  @!P0 SHF.R.U32.HI R15, RZ, 0x10, R15 ;  /* 0x00000010ff0f8819 */ /* 0x000fe2000001160f */
[----:B------:R-:W-:Y:S01]  /*47b0*/  @!P0 HADD2.F32 R6, -RZ, R6.H0_H0 ;  /* 0x20000006ff068230 */ /* 0x000fe20000004100 */
[----:B------:R-:W-:Y:S01]  /*47c0*/  @!P0 SHF.R.U32.HI R32, RZ, 0x10, R43 ;  /* 0x00000010ff208819 */ /* 0x000fe2000001162b */
        /* <DEDUP_REMOVED lines=41> */
.L_x_935:
[----:B------:R-:W-:Y:S05]  /*4a60*/  BSYNC B0 ;  /* 0x0000000000007941 */ /* 0x000fea0003800000 */
.L_x_934:
[----:B------:R-:W-:Y:S11]  /*4a70*/  ISETP.GE.AND P0, PT, R211, c[0x0][0x1d4], PT ;  /* 0x00007500d3007a0c */ /* 0x000ff60003f06270 */
[----:B------:R-:W-:Y:S02]  /*4a80*/  @!UPT UIADD3 URZ, URZ, URZ, URZ ;  /* 0x0000003f3f3ff290 */ /* 0x000fe4000fffe03f */
[----:B------:R-:W-:-:S05]  /*4a90*/  @P0 BRA `(.L_x_933) ;  /* 0x0000036000000947 */ /* 0x000fca0003800000 */
[C---:B---3--:R-:W-:Y:S01]  /*4aa0*/  LEA R32, P0, R211.reuse, R33, 0x1 ;  /* 0x00000021d3207211 */ /* 0x048fe200078008ff */
[----:B-1----:R-:W1:Y:S03]  /*4ab0*/  LDS.128 R8, [R210+0xc100] ;  /* 0x00c10000d2087984 */ /* 0x002e660000000c00 */
        /* <DEDUP_REMOVED lines=52> */
.L_x_933:
[----:B------:R-:W-:Y:S05]  /*4e00*/  BSYNC B1 ;  /* 0x0000000000017941 */ /* 0x000fea0003800000 */
.L_x_932:
[----:B------:R4:W3:Y:S04]  /*4e10*/  SHFL.IDX PT, R29, R80, 0x2, 0x181f ;  /* 0x00581f00501d7f89 */ /* 0x0008e800000e0000 */
[----:B------:R4:W2:Y:S01]  /*4e20*/  SHFL.IDX PT, R28, R81, 0x2, 0x181f ;  /* 0x00581f00511c7f89 */ /* 0x0008a200000e0000 */
[----:B------:R-:W-:-:S05]  /*4e30*/  @P3 BRA `(.L_x_936) ;  /* 0x000027f000003947 */ /* 0x000fca0003800000 */
[----:B------:R-:W-:Y:S01]  /*4e40*/  BSSY B0, `(.L_x_937) ;  /* 0x0000038000007945 */ /* 0x000fe20003800000 */
[----:B------:R-:W-:-:S05]  /*4e50*/  @P5 BRA `(.L_x_938) ;  /* 0x0000036000005947 */ /* 0x000fca0003800000 */
[C---:B--2---:R-:W-:Y:S01]  /*4e60*/  LEA R26, P0, R76.reuse, R28, 0x1 ;  /* 0x0000001c4c1a7211 */ /* 0x044fe200078008ff */
[----:B-1----:R-:W1:Y:S03]  /*4e70*/  LDS.128 R8, [R210+0xa100] ;  /* 0x00a10000d2087984 */ /* 0x002e660000000c00 */
[----:B---3--:R-:W-:Y:S02]  /*4e80*/  LEA.HI.X R27, R76, R29, R77, 0x1, P0 ;  /* 0x0000001d4c1b7211 */ /* 0x008fe400000f0c4d */
        /* <DEDUP_REMOVED lines=51> */
.L_x_938:
[----:B------:R-:W-:Y:S05]  /*51c0*/  BSYNC B0 ;  /* 0x0000000000007941 */ /* 0x000fea0003800000 */
.L_x_937:
[----:B------:R-:W-:Y:S11]  /*51d0*/  ISETP.GE.AND P0, PT, R211, c[0x0][0x1d4], PT ;  /* 0x00007500d3007a0c */ /* 0x000ff60003f06270 */
[----:B------:R-:W-:Y:S02]  /*51e0*/  @!UPT UIADD3 URZ, URZ, URZ, URZ ;  /* 0x0000003f3f3ff290 */ /* 0x000fe4000fffe03f */
[----:B------:R-:W-:-:S05]  /*51f0*/  @P0 BRA `(.L_x_936) ;  /* 0x0000243000000947 */ /* 0x000fca0003800000 */
[C---:B-12---:R-:W-:Y:S01]  /*5200*/  LEA R26, P0, R211.reuse, R28, 0x1 ;  /* 0x0000001cd31a7211 */ /* 0x046fe200078008ff */
[----:B------:R-:W1:Y:S03]  /*5210*/  LDS.128 R8, [R210+0xd100] ;  /* 0x00d10000d2087984 */ /* 0x000e660000000c00 */
        /* <DEDUP_REMOVED lines=53> */
.L_x_921:
[C---:B------:R-:W-:Y:S01]  /*5570*/  IADD3 R158, R101.reuse, 0x20, RZ ;  /* 0x00000020659e7810 */ /* 0x040fe20007ffe0ff */
[----:B------:R-:W-:Y:S01]  /*5580*/  CS2R R18, SRZ ;  /* 0x0000000000127805 */ /* 0x000fe2000001ff00 */
[----:B------:R-:W-:Y:S01]  /*5590*/  IADD3 R157, R101, 0x40, RZ ;  /* 0x00000040659d7810 */ /* 0x000fe20007ffe0ff */
[----:B------:R-:W-:Y:S01]  /*55a0*/  CS2R R58, SRZ ;  /* 0x00000000003a7805 */ /* 0x000fe2000001ff00 */
[-C--:B------:R-:W-:Y:S01]  /*55b0*/  ISETP.GE.AND P1, PT, R158, R67.reuse, PT ;  /* 0x000000439e00720c */ /* 0x080fe20003f26270 */
[----:B------:R-:W-:Y:S01]  /*55c0*/  CS2R R56, SRZ ;  /* 0x0000000000387805 */ /* 0x000fe2000001ff00 */
[----:B------:R-:W-:Y:S01]  /*55d0*/  IADD3 R65, -R66, c[0x0][0x1d4], RZ ;  /* 0x0000750042417a10 */ /* 0x000fe20007ffe1ff */
[----:B------:R-:W-:Y:S01]  /*55e0*/  CS2R R30, SRZ ;  /* 0x00000000001e7805 */ /* 0x000fe2000001ff00 */
[----:B------:R-:W-:Y:S01]  /*55f0*/  ISETP.GE.OR P1, PT, R76, c[0x0][0x27c], P1 ;  /* 0x00009f004c007a0c */ /* 0x000fe20000f26670 */
[----:B------:R-:W-:Y:S01]  /*5600*/  CS2R R28, SRZ ;  /* 0x00000000001c7805 */ /* 0x000fe2000001ff00 */
[----:B------:R-:W-:Y:S01]  /*5610*/  CS2R R54, SRZ ;  /* 0x0000000000367805 */ /* 0x000fe2000001ff00 */
[----:B------:R-:W-:Y:S01]  /*5620*/  CS2R R52, SRZ ;  /* 0x0000000000347805 */ /* 0x000fe2000001ff00 */
[----:B------:R1:W2:Y:S01]  /*5630*/  SHFL.IDX PT, R69, R80, RZ, 0x181f ;  /* 0x00181fff50457589 */ /* 0x0002a200000e0000 */
[----:B------:R-:W-:Y:S06]  /*5640*/  BSSY B0, `(.L_x_939) ;  /* 0x00000c7000007945 */ /* 0x000fec0003800000 */
[----:B------:R1:W3:Y:S02]  /*5650*/  SHFL.IDX PT, R68, R81, RZ, 0x181f ;  /* 0x00181fff51447589 */ /* 0x0002e400000e0000 */
[----:B------:R-:W-:Y:S04]  /*5660*/  @!P1 IADD3 R3, P3, P0, R92, R62, R152 ;  /* 0x0000003e5c039210 */ /* 0x000fe8000787e098 */
[----:B------:R-:W-:Y:S02]  /*5670*/  @!P1 IADD3.X R4, R105, R36, R141, P3, P0 ;  /* 0x0000002469049210 */ /* 0x000fe40001fe048d */
[----:B------:R-:W-:Y:S04]  /*5680*/  @!P1 IADD3 R5, P3, P0, R90, R60, R153 ;  /* 0x0000003c5a059210 */ /* 0x000fe8000787e099 */
[----:B------:R-:W-:Y:S02]  /*5690*/  @!P1 IADD3.X R10, R104, R38, R142, P3, P0 ;  /* 0x00000026680a9210 */ /* 0x000fe40001fe048e */
[----:B------:R-:W-:Y:S04]  /*56a0*/  ISETP.GE.AND P0, PT, R157, R67, PT ;  /* 0x000000439d00720c */ /* 0x000fe80003f06270 */
[----:B------:R-:W-:Y:S11]  /*56b0*/  ISETP.GE.OR P0, PT, R76, c[0x0][0x27c], P0 ;  /* 0x00009f004c007a0c */ /* 0x000ff60000706670 */
[----:B------:R-:W-:Y:S02]  /*56c0*/  @!UPT UIADD3 URZ, URZ, URZ, URZ ;  /* 0x0000003f3f3ff290 */ /* 0x000fe4000fffe03f */
[----:B------:R-:W-:Y:S04]  /*56d0*/  @!P0 IADD3 R6, P4, P3, R92, R149, R62 ;  /* 0x000000955c068210 */ /* 0x000fe80007b9e03e */
[----:B------:R-:W-:Y:S02]  /*56e0*/  @!P0 IADD3.X R15, R105, R133, R36, P4, P3 ;  /* 0x00000085690f8210 */ /* 0x000fe400027e6424 */
[----:B------:R-:W-:Y:S04]  /*56f0*/  @!P0 IADD3 R11, P4, P3, R90, R150, R60 ;  /* 0x000000965a0b8210 */ /* 0x000fe80007b9e03c */
[----:B------:R-:W-:Y:S02]  /*5700*/  @!P0 IADD3.X R16, R104, R140, R38, P4, P3 ;  /* 0x0000008c68108210 */ /* 0x000fe400027e6426 */
        /* <DEDUP_REMOVED lines=10> */
[----:B------:R-:W-:Y:S04]  /*57b0*/  CS2R R16, SRZ ;  /* 0x0000000000107805 */ /* 0x000fe8000001ff00 */
[----:B------:R1:W3:Y:S01]  /*57c0*/  @!P0 LDG.E.128 R28, [R10.64] ;  /* 0x000000080a1c8981 */ /* 0x0002e2000c1e1d00 */
[-C--:B------:R-:W-:Y:S04]  /*57d0*/  ISETP.GE.AND P0, PT, R101, R67.reuse, PT ;  /* 0x000000436500720c */ /* 0x080fe80003f06270 */
[----:B------:R-:W-:Y:S01]  /*57e0*/  ISETP.GE.OR P0, PT, R76, c[0x0][0x27c], P0 ;  /* 0x00009f004c007a0c */ /* 0x000fe20000706670 */
[----:B----4-:R-:W-:Y:S01]  /*57f0*/  CS2R R8, SRZ ;  /* 0x0000000000087805 */ /* 0x010fe2000001ff00 */
[----:B------:R4:W3:Y:S11]  /*5800*/  @!P1 LDG.E.128 R16, [R4.64] ;  /* 0x0000000804109981 */ /* 0x0008f6000c1e1d00 */
[----:B------:R-:W-:Y:S01]  /*5810*/  @!P0 IADD3 R3, P1, R92, R62, RZ ;  /* 0x0000003e5c038210 */ /* 0x000fe20007f3e0ff */
[----:B-1----:R-:W-:Y:S04]  /*5820*/  CS2R R10, SRZ ;  /* 0x00000000000a7805 */ /* 0x002fe8000001ff00 */
[----:B----4-:R-:W-:Y:S01]  /*5830*/  @!P0 IMAD.X R4, R36, 0x1, R105, P1 ;  /* 0x0000000124048824 */ /* 0x010fe200008e0669 */
[C---:B------:R-:W-:Y:S01]  /*5840*/  @!P0 LEA R14, P1, R3.reuse, c[0x0][0x270], 0x1 ;  /* 0x00009c00030e8a11 */ /* 0x040fe200078208ff */
[----:B------:R-:W-:Y:S03]  /*5850*/  CS2R R36, SRZ ;  /* 0x0000000000247805 */ /* 0x000fe6000001ff00 */
[----:B------:R-:W-:Y:S02]  /*5860*/  @!P0 LEA.HI.X R15, R3, c[0x0][0x274], R4, 0x1, P1 ;  /* 0x00009d00030f8a11 */ /* 0x000fe400008f0c04 */
[----:B------:R-:W-:Y:S05]  /*5870*/  @!P0 IADD3 R3, P1, R90, R60, RZ ;  /* 0x0000003c5a038210 */ /* 0x000fea0007f3e0ff */
[----:B------:R-:W-:Y:S01]  /*5880*/  @!P0 IMAD.X R5, R38, 0x1, R104, P1 ;  /* 0x0000000126058824 */ /* 0x000fe200008e0668 */
[C---:B------:R-:W-:Y:S01]  /*5890*/  @!P0 LEA R4, P1, R3.reuse, c[0x0][0x288], 0x1 ;  /* 0x0000a20003048a11 */ /* 0x040fe200078208ff */
[----:B------:R-:W-:Y:S03]  /*58a0*/  CS2R R38, SRZ ;  /* 0x0000000000267805 */ /* 0x000fe6000001ff00 */
[----:B------:R-:W-:Y:S02]  /*58b0*/  @!P0 LEA.HI.X R5, R3, c[0x0][0x28c], R5, 0x1, P1 ;  /* 0x0000a30003058a11 */ /* 0x000fe400008f0c05 */
[----:B------:R-:W-:Y:S01]  /*58c0*/  ISETP.GE.AND P1, PT, R76, c[0x0][0x27c], PT ;  /* 0x00009f004c007a0c */ /* 0x000fe20003f26270 */
[----:B------:R1:W5:Y:S07]  /*58d0*/  @!P0 LDG.E.128 R36, [R14.64] ;  /* 0x000000080e248981 */ /* 0x00036e000c1e1d00 */
[----:B------:R4:W5:Y:S01]  /*58e0*/  @!P0 LDG.E.128 R8, [R4.64] ;  /* 0x0000000804088981 */ /* 0x000962000c1e1d00 */
[----:B------:R-:W-:Y:S01]  /*58f0*/  ISETP.GE.OR P0, PT, R101, R67, P5 ;  /* 0x000000436500720c */ /* 0x000fe20002f06670 */
[----:B--2---:R-:W-:Y:S02]  /*5900*/  IMAD.MOV.U32 R6, RZ, RZ, R54 ;  /* 0x000000ffff067224 */ /* 0x004fe400078e0036 */
[----:B----4-:R-:W-:Y:S02]  /*5910*/  IMAD.MOV.U32 R5, RZ, RZ, R55 ;  /* 0x000000ffff057224 */ /* 0x010fe400078e0037 */
        /* <DEDUP_REMOVED lines=23> */
[C---:B-1----:R-:W-:Y:S01]  /*5a90*/  IMAD.SHL.U32 R20, R101.reuse, 0x40, RZ ;  /* 0x0000004065147824 */ /* 0x042fe200078e00ff */
[----:B------:R-:W-:Y:S01]  /*5aa0*/  SEL R3, R66, R65, !P2 ;  /* 0x0000004142037207 */ /* 0x000fe20005000000 */
[----:B-----5:R-:W-:Y:S01]  /*5ab0*/  IMAD.MOV.U32 R5, RZ, RZ, R8 ;  /* 0x000000ffff057224 */ /* 0x020fe200078e0008 */
[----:B------:R-:W-:Y:S01]  /*5ac0*/  SHF.L.U32 R24, R101, 0x6, RZ ;  /* 0x0000000665187819 */ /* 0x000fe200000006ff */
[----:B------:R-:W-:Y:S01]  /*5ad0*/  IMAD.MOV.U32 R40, RZ, RZ, R36 ;  /* 0x000000ffff287224 */ /* 0x000fe200078e0024 */
[----:B------:R-:W-:Y:S01]  /*5ae0*/  SHF.R.S32.HI R4, RZ, 0x1f, R3 ;  /* 0x0000001fff047819 */ /* 0x000fe20000011403 */
[----:B------:R-:W-:Y:S01]  /*5af0*/  IMAD.MOV.U32 R15, RZ, RZ, R10 ;  /* 0x000000ffff0f7224 */ /* 0x000fe200078e000a */
[----:B------:R-:W-:Y:S01]  /*5b00*/  LOP3.LUT R20, R20, 0x1c0, RZ, 0xc0, !PT ;  /* 0x000001c014147812 */ /* 0x000fe200078ec0ff */
[----:B------:R-:W-:Y:S01]  /*5b10*/  IMAD.MOV.U32 R44, RZ, RZ, R38 ;  /* 0x000000ffff2c7224 */ /* 0x000fe200078e0026 */
[----:B------:R-:W-:Y:S01]  /*5b20*/  LEA.HI R3, R4, R3, RZ, 0x4 ;  /* 0x0000000304037211 */ /* 0x000fe200078f20ff */
[----:B------:R-:W-:Y:S01]  /*5b30*/  @!P1 HADD2.F32 R5, -RZ, R5.H0_H0 ;  /* 0x20000005ff059230 */ /* 0x000fe20000004100 */
[----:B------:R-:W-:Y:S02]  /*5b40*/  LOP3.LUT R24, R24, 0x1c0, RZ, 0xc0, !PT ;  /* 0x000001c018187812 */ /* 0x000fe400078ec0ff */
[----:B------:R-:W-:Y:S02]  /*5b50*/  LEA.HI.SX32 R3, R3, R64, 0x1c ;  /* 0x0000004003037211 */ /* 0x000fe400078fe2ff */
[----:B------:R-:W-:Y:S02]  /*5b60*/  SHF.R.U32.HI R24, RZ, 0x3, R24 ;  /* 0x00000003ff187819 */ /* 0x000fe40000011618 */
[----:B------:R-:W-:Y:S02]  /*5b70*/  SHF.R.S32.HI R4, RZ, 0x1f, R3 ;  /* 0x0000001fff047819 */ /* 0x000fe40000011403 */
[----:B------:R-:W-:Y:S02]  /*5b80*/  SHF.L.U32 R6, R3, 0x3, RZ ;  /* 0x0000000303067819 */ /* 0x000fe400000006ff */
[----:B------:R-:W-:Y:S02]  /*5b90*/  LEA.HI R4, R4, R3, RZ, 0x3 ;  /* 0x0000000304047211 */ /* 0x000fe400078f18ff */
[----:B------:R-:W-:Y:S02]  /*5ba0*/  LEA R72, P0, R86, R68, 0x1 ;  /* 0x0000004456487211 */ /* 0x000fe400078008ff */
[----:B------:R-:W-:Y:S02]  /*5bb0*/  SHF.R.S32.HI R3, RZ, 0x3, R4 ;  /* 0x00000003ff037819 */ /* 0x000fe40000011404 */
[----:B------:R-:W-:Y:S02]  /*5bc0*/  LOP3.LUT R4, R20, 0x38, R6, 0xf8, !PT ;  /* 0x0000003814047812 */ /* 0x000fe400078ef806 */
[----:B------:R-:W1:Y:S01]  /*5bd0*/  LDS.128 R20, [R124+0x8100] ;  /* 0x008100007c147984 */ /* 0x000e620000000c00 */
[----:B------:R-:W-:Y:S01]  /*5be0*/  IMAD R3, R3, 0x1800, R7 ;  /* 0x0000180003037824 */ /* 0x000fe200078e0207 */
[----:B------:R-:W-:Y:S02]  /*5bf0*/  LOP3.LUT R4, R4, R24, RZ, 0x3c, !PT ;  /* 0x0000001804047212 */ /* 0x000fe400078e3cff */
[----:B------:R-:W-:Y:S02]  /*5c00*/  LEA.HI.X R73, R86, R69, R103, 0x1, P0 ;  /* 0x0000004556497211 */ /* 0x000fe400000f0c67 */
[----:B------:R-:W-:Y:S01]  /*5c10*/  ISETP.GE.AND P0, PT, R6, c[0x0][0x1d4], PT ;  /* 0x0000750006007a0c */ /* 0x000fe20003f06270 */
[----:B------:R-:W-:Y:S01]  /*5c20*/  IMAD.IADD R3, R3, 0x1, R4 ;  /* 0x0000000103037824 */ /* 0x000fe200078e0204 */
[--C-:B------:R-:W-:Y:S02]  /*5c30*/  @!P1 SHF.R.U64 R24, R10, 0x10, R11.reuse ;  /* 0x000000100a189819 */ /* 0x100fe4000000120b */
[----:B------:R-:W-:Y:S02]  /*5c40*/  MOV R25, R11 ;  /* 0x0000000b00197202 */ /* 0x000fe40000000f00 */
[----:B------:R-:W-:Y:S02]  /*5c50*/  SHF.L.U32 R3, R3, 0x1, RZ ;  /* 0x0000000103037819 */ /* 0x000fe400000006ff */
[----:B------:R-:W-:Y:S01]  /*5c60*/  @!P1 SHF.R.U32.HI R26, RZ, 0x10, R11 ;  /* 0x00000010ff1a9819 */ /* 0x000fe2000001160b */
[----:B------:R-:W-:Y:S01]  /*5c70*/  @!P1 HADD2.F32 R11, -RZ, R40.H0_H0 ;  /* 0x20000028ff0b9230 */ /* 0x000fe20000004100 */
[----:B------:R-:W-:Y:S01]  /*5c80*/  MOV R42, R37 ;  /* 0x00000025002a7202 */ /* 0x000fe20000000f00 */
[----:B------:R1:W2:Y:S01]  /*5c90*/  LDS.128 R48, [R3+0x8100] ;  /* 0x0081000003307984 */ /* 0x0002a20000000c00 */
[----:B------:R-:W-:Y:S01]  /*5ca0*/  @!P1 SHF.R.U32.HI R47, RZ, 0x10, R39 ;  /* 0x00000010ff2f9819 */ /* 0x000fe20000011627 */
[----:B------:R-:W-:Y:S01]  /*5cb0*/  @!P0 IMAD.WIDE R68, R6, 0x2, R68 ;  /* 0x0000000206448825 */ /* 0x000fe200078e0244 */
[----:B------:R-:W-:Y:S02]  /*5cc0*/  @!P1 SHF.R.U64 R4, R8, 0x10, R9 ;  /* 0x0000001008049819 */ /* 0x000fe40000001209 */
[----:B------:R-:W-:Y:S02]  /*5cd0*/  @!P1 SHF.R.U64 R41, R36, 0x10, R37 ;  /* 0x0000001024299819 */ /* 0x000fe40000001225 */
[----:B------:R-:W-:Y:S01]  /*5ce0*/  @!P1 SHF.R.U64 R45, R38, 0x10, R39 ;  /* 0x00000010262d9819 */ /* 0x000fe20000001227 */
[----:B------:R-:W-:Y:S01]  /*5cf0*/  @!P1 HADD2.F32 R4, -RZ, R4.H0_H0 ;  /* 0x20000004ff049230 */ /* 0x000fe20000004100 */
[----:B------:R-:W-:Y:S01]  /*5d00*/  @!P1 SHF.R.U32.HI R43, RZ, 0x10, R37 ;  /* 0x00000010ff2b9819 */ /* 0x000fe20000011625 */
[----:B------:R-:W-:Y:S01]  /*5d10*/  @!P1 HADD2.F32 R37, -RZ, R41.H0_H0 ;  /* 0x20000029ff259230 */ /* 0x000fe20000004100 */
[----:B------:R-:W-:Y:S01]  /*5d20*/  MOV R14, R9 ;  /* 0x00000009000e7202 */ /* 0x000fe20000000f00 */
[----:B------:R-:W-:Y:S01]  /*5d30*/  @!P1 HADD2.F32 R41, -RZ, R44.H0_H0 ;  /* 0x2000002cff299230 */ /* 0x000fe20000004100 */
[----:B------:R-:W-:Y:S02]  /*5d40*/  @!P1 SHF.R.U32.HI R9, RZ, 0x10, R9 ;  /* 0x00000010ff099819 */ /* 0x000fe40000011609 */
[----:B------:R-:W-:Y:S01]  /*5d50*/  MOV R46, R39 ;  /* 0x00000027002e7202 */ /* 0x000fe20000000f00 */
[----:B------:R-:W-:Y:S02]  /*5d60*/  @!P1 HADD2.F32 R39, -RZ, R43.H0_H0 ;  /* 0x2000002bff279230 */ /* 0x000fe40000004100 */
[----:B------:R-:W-:Y:S02]  /*5d70*/  @!P1 HADD2.F32 R43, -RZ, R45.H0_H0 ;  /* 0x2000002dff2b9230 */ /* 0x000fe40000004100 */
[----:B------:R-:W-:Y:S01]  /*5d80*/  @!P1 HADD2.F32 R45, -RZ, R47.H0_H0 ;  /* 0x2000002fff2d9230 */ /* 0x000fe20000004100 */
[----:B-1----:R-:W-:Y:S05]  /*5d90*/  @!P1 IMAD.MOV.U32 R3, RZ, RZ, R20 ;  /* 0x000000ffff039224 */ /* 0x002fea00078e0014 */
[--C-:B------:R-:W-:Y:S01]  /*5da0*/  @!P1 HADD2.F32 R8, -RZ, R3.reuse.H0_H0 ;  /* 0x20000003ff089230 */ /* 0x100fe20000004100 */
[----:B--2---:R-:W-:Y:S05]  /*5db0*/  @!P1 MOV R6, R48 ;  /* 0x0000003000069202 */ /* 0x004fea0000000f00 */
[--C-:B------:R-:W-:Y:S02]  /*5dc0*/  @!P1 HADD2.F32 R10, -RZ, R6.reuse.H0_H0 ;  /* 0x20000006ff0a9230 */ /* 0x100fe40000004100 */
[----:B------:R-:W-:Y:S02]  /*5dd0*/  @!P1 HADD2.F32 R36, -RZ, R6.H1_H1 ;  /* 0x30000006ff249230 */ /* 0x000fe40000004100 */
[----:B------:R-:W-:Y:S01]  /*5de0*/  @!P1 HADD2.F32 R6, -RZ, R3.H1_H1 ;  /* 0x30000003ff069230 */ /* 0x000fe20000004100 */
[-C--:B------:R-:W-:Y:S02]  /*5df0*/  @!P1 FMUL.FTZ R3, R8, R5.reuse ;  /* 0x0000000508039220 */ /* 0x080fe40000410000 */
[----:B------:R-:W-:Y:S02]  /*5e00*/  @!P1 FMUL.FTZ R38, R10, R5 ;  /* 0x000000050a269220 */ /* 0x000fe40000410000 */
[-C--:B------:R-:W-:Y:S02]  /*5e10*/  @!P1 FMUL.FTZ R5, R36, R4.reuse ;  /* 0x0000000424059220 */ /* 0x080fe40000410000 */
[-C--:B------:R-:W-:Y:S02]  /*5e20*/  @!P1 FFMA.FTZ R3, R10, R11.reuse, R3 ;  /* 0x0000000b0a039223 */ /* 0x080fe40000010003 */
[----:B------:R-:W-:Y:S01]  /*5e30*/  @!P1 FFMA.FTZ R83, R8, R11, -R38 ;  /* 0x0000000b08539223 */ /* 0x000fe20000010826 */
[----:B------:R-:W-:Y:S01]  /*5e40*/  @!P1 HADD2.F32 R8, -RZ, R9.H0_H0 ;  /* 0x20000009ff089230 */ /* 0x000fe20000004100 */
[----:B------:R-:W-:Y:S02]  /*5e50*/  @!P1 IMAD.MOV.U32 R11, RZ, RZ, R49 ;  /* 0x000000ffff0b9224 */ /* 0x000fe400078e0031 */
[C---:B------:R-:W-:Y:S02]  /*5e60*/  @!P1 FMUL.FTZ R4, R6.reuse, R4 ;  /* 0x0000000406049220 */ /* 0x040fe40000410000 */
[----:B------:R-:W-:Y:S01]  /*5e70*/  @!P1 FFMA.FTZ R82, R6, R37, -R5 ;  /* 0x0000002506529223 */ /* 0x000fe20000010805 */
[----:B------:R-:W-:Y:S01]  /*5e80*/  @!P1 MOV R6, R21 ;  /* 0x0000001500069202 */ /* 0x000fe20000000f00 */
[----:B------:R-:W-:Y:S01]  /*5e90*/  @!P1 FFMA.FTZ R4, R36, R37, R4 ;  /* 0x0000002524049223 */ /* 0x000fe20000010004 */
[--C-:B------:R-:W-:Y:S02]  /*5ea0*/  @!P1 HADD2.F32 R36, -RZ, R11.reuse.H0_H0 ;  /* 0x2000000bff249230 */ /* 0x100fe40000004100 */
[----:B------:R-:W-:Y:S01]  /*5eb0*/  @!P1 HADD2.F32 R38, -RZ, R11.H1_H1 ;  /* 0x3000000bff269230 */ /* 0x000fe20000004100 */
[----:B------:R-:W-:Y:S01]  /*5ec0*/  @!P1 IMAD.MOV.U32 R11, RZ, RZ, R50 ;  /* 0x000000ffff0b9224 */ /* 0x000fe200078e0032 */
[----:B------:R-:W-:Y:S02]  /*5ed0*/  @!P1 HADD2.F32 R5, -RZ, R14.H0_H0 ;  /* 0x2000000eff059230 */ /* 0x000fe40000004100 */
[----:B------:R-:W-:Y:S01]  /*5ee0*/  @!P1 HADD2.F32 R37, -RZ, R42.H0_H0 ;  /* 0x2000002aff259230 */ /* 0x000fe20000004100 */
[-C--:B------:R-:W-:Y:S01]  /*5ef0*/  @!P1 FMUL.FTZ R14, R38, R8.reuse ;  /* 0x00000008260e9220 */ /* 0x080fe20000410000 */
[--C-:B------:R-:W-:Y:S02]  /*5f00*/  @!P1 HADD2.F32 R9, -RZ, R6.reuse.H1_H1 ;  /* 0x30000006ff099230 */ /* 0x100fe40000004100 */
[----:B------:R-:W-:Y:S01]  /*5f10*/  @!P1 HADD2.F32 R10, -RZ, R6.H0_H0 ;  /* 0x20000006ff0a9230 */ /* 0x000fe20000004100 */
[----:B------:R-:W-:Y:S01]  /*5f20*/  @!P1 FMUL.FTZ R6, R36, R5 ;  /* 0x0000000524069220 */ /* 0x000fe20000410000 */
[--C-:B------:R-:W-:Y:S01]  /*5f30*/  @!P1 HADD2.F32 R40, -RZ, R11.reuse.H0_H0 ;  /* 0x2000000bff289230 */ /* 0x100fe20000004100 */
[C---:B------:R-:W-:Y:S01]  /*5f40*/  @!P1 FFMA.FTZ R74, R9.reuse, R39, -R14 ;  /* 0x00000027094a9223 */ /* 0x040fe2000001080e */
[----:B------:R-:W-:Y:S01]  /*5f50*/  @!P1 HADD2.F32 R42, -RZ, R11.H1_H1 ;  /* 0x3000000bff2a9230 */ /* 0x000fe20000004100 */
[C---:B------:R-:W-:Y:S02]  /*5f60*/  @!P1 FFMA.FTZ R75, R10.reuse, R37, -R6 ;  /* 0x000000250a4b9223 */ /* 0x040fe40000010806 */
[----:B------:R-:W-:Y:S01]  /*5f70*/  @!P1 FMUL.FTZ R6, R9, R8 ;  /* 0x0000000809069220 */ /* 0x000fe20000410000 */
[----:B------:R-:W-:Y:S01]  /*5f80*/  @!P1 MOV R9, R22 ;  /* 0x0000001600099202 */ /* 0x000fe20000000f00 */
[----:B------:R-:W-:Y:S01]  /*5f90*/  @!P1 FMUL.FTZ R5, R10, R5 ;  /* 0x000000050a059220 */ /* 0x000fe20000410000 */
[----:B------:R-:W-:Y:S01]  /*5fa0*/  @!P1 HADD2.F32 R8, -RZ, R15.H0_H0 ;  /* 0x2000000fff089230 */ /* 0x000fe20000004100 */
[----:B------:R-:W-:Y:S01]  /*5fb0*/  @!P1 IMAD.MOV.U32 R15, RZ, RZ, R51 ;  /* 0x000000ffff0f9224 */ /* 0x000fe200078e0033 */
[----:B------:R-:W-:Y:S01]  /*5fc0*/  @!P1 HADD2.F32 R10, -RZ, R24.H0_H0 ;  /* 0x20000018ff0a9230 */ /* 0x000fe20000004100 */
[----:B------:R-:W-:Y:S01]  /*5fd0*/  @!P1 FFMA.FTZ R5, R36, R37, R5 ;  /* 0x0000002524059223 */ /* 0x000fe20000010005 */
[--C-:B------:R-:W-:Y:S01]  /*5fe0*/  @!P1 HADD2.F32 R11, -RZ, R9.reuse.H1_H1 ;  /* 0x30000009ff0b9230 */ /* 0x100fe20000004100 */
[----:B------:R-:W-:Y:S01]  /*5ff0*/  @!P1 FFMA.FTZ R6, R38, R39, R6 ;  /* 0x0000002726069223 */ /* 0x000fe20000010006 */
[----:B------:R-:W-:Y:S01]  /*6000*/  @!P1 HADD2.F32 R14, -RZ, R9.H0_H0 ;  /* 0x20000009ff0e9230 */ /* 0x000fe20000004100 */
[----:B------:R-:W-:Y:S01]  /*6010*/  @!P1 FMUL.FTZ R9, R40, R8 ;  /* 0x0000000828099220 */ /* 0x000fe20000410000 */
[----:B------:R-:W-:Y:S01]  /*6020*/  @!P1 HADD2.F32 R44, -RZ, R15.H1_H1 ;  /* 0x3000000fff2c9230 */ /* 0x000fe20000004100 */
[-C--:B------:R-:W-:Y:S01]  /*6030*/  @!P1 FMUL.FTZ R24, R42, R10.reuse ;  /* 0x0000000a2a189220 */ /* 0x080fe20000410000 */
[----:B------:R-:W-:Y:S01]  /*6040*/  @!P1 F2FP.PACK_AB R5, R6, R5 ;  /* 0x000000050605923e */ /* 0x000fe200000000ff */
[C---:B------:R-:W-:Y:S02]  /*6050*/  @!P1 FFMA.FTZ R71, R14.reuse, R41, -R9 ;  /* 0x000000290e479223 */ /* 0x040fe40000010809 */
[C---:B------:R-:W-:Y:S01]  /*6060*/  @!P1 FMUL.FTZ R9, R11.reuse, R10 ;  /* 0x0000000a0b099220 */ /* 0x040fe20000410000 */
[----:B------:R-:W-:Y:S01]  /*6070*/  @!P1 HADD2.F32 R10, -RZ, R25.H0_H0 ;  /* 0x20000019ff0a9230 */ /* 0x000fe20000004100 */
[----:B------:R-:W-:Y:S01]  /*6080*/  @!P1 FFMA.FTZ R70, R11, R43, -R24 ;  /* 0x0000002b0b469223 */ /* 0x000fe20000010818 */
[----:B------:R-:W-:Y:S01]  /*6090*/  @!P1 MOV R11, R23 ;  /* 0x00000017000b9202 */ /* 0x000fe20000000f00 */
[----:B------:R-:W-:Y:S01]  /*60a0*/  @!P1 FMUL.FTZ R8, R14, R8 ;  /* 0x000000080e089220 */ /* 0x000fe20000410000 */
[----:B------:R-:W-:Y:S01]  /*60b0*/  @!P1 HADD2.F32 R14, -RZ, R26.H0_H0 ;  /* 0x2000001aff0e9230 */ /* 0x000fe20000004100 */
[----:B------:R-:W-:Y:S01]  /*60c0*/  @!P1 IMAD.MOV.U32 R49, RZ, RZ, R5 ;  /* 0x000000ffff319224 */ /* 0x000fe200078e0005 */
[----:B------:R-:W-:Y:S01]  /*60d0*/  @!P1 F2FP.PACK_AB R36, R70, R71 ;  /* 0x000000474624923e */ /* 0x000fe200000000ff */
[----:B------:R-:W-:Y:S01]  /*60e0*/  @!P1 FFMA.FTZ R8, R40, R41, R8 ;  /* 0x0000002928089223 */ /* 0x000fe20000010008 */
[----:B------:R-:W-:Y:S01]  /*60f0*/  @!P1 HADD2.F32 R25, -RZ, R15.H0_H0 ;  /* 0x2000000fff199230 */ /* 0x000fe20000004100 */
[----:B------:R-:W-:Y:S01]  /*6100*/  @!P1 FFMA.FTZ R9, R42, R43, R9 ;  /* 0x0000002b2a099223 */ /* 0x000fe20000010009 */
[--C-:B------:R-:W-:Y:S01]  /*6110*/  @!P1 HADD2.F32 R24, -RZ, R11.reuse.H0_H0 ;  /* 0x2000000bff189230 */ /* 0x100fe20000004100 */
[----:B------:R-:W-:Y:S01]  /*6120*/  @!P1 IMAD.MOV.U32 R22, RZ, RZ, R36 ;  /* 0x000000ffff169224 */ /* 0x000fe200078e0024 */
[----:B------:R-:W-:Y:S01]  /*6130*/  @!P1 HADD2.F32 R15, -RZ, R11.H1_H1 ;  /* 0x3000000bff0f9230 */ /* 0x000fe20000004100 */
[----:B------:R-:W-:Y:S01]  /*6140*/  @!P1 FMUL.FTZ R11, R25, R10 ;  /* 0x0000000a190b9220 */ /* 0x000fe20000410000 */
[----:B------:R-:W-:Y:S01]  /*6150*/  @!P1 HADD2.F32 R26, -RZ, R46.H0_H0 ;  /* 0x2000002eff1a9230 */ /* 0x000fe20000004100 */
[----:B------:R-:W-:Y:S02]  /*6160*/  @!P1 FMUL.FTZ R46, R44, R14 ;  /* 0x0000000e2c2e9220 */ /* 0x000fe40000410000 */
[C---:B------:R-:W-:Y:S02]  /*6170*/  @!P1 FMUL.FTZ R10, R24.reuse, R10 ;  /* 0x0000000a180a9220 */ /* 0x040fe40000410000 */
[----:B------:R-:W-:Y:S01]  /*6180*/  @!P1 FFMA.FTZ R47, R24, R26, -R11 ;  /* 0x0000001a182f9223 */ /* 0x000fe2000001080b */
[----:B------:R-:W-:Y:S01]  /*6190*/  @!P1 F2FP.PACK_AB R24, R74, R75 ;  /* 0x0000004b4a18923e */ /* 0x000fe200000000ff */
[C---:B------:R-:W-:Y:S02]  /*61a0*/  @!P1 FMUL.FTZ R11, R15.reuse, R14 ;  /* 0x0000000e0f0b9220 */ /* 0x040fe40000410000 */
[----:B------:R-:W-:Y:S01]  /*61b0*/  @!P1 FFMA.FTZ R14, R15, R45, -R46 ;  /* 0x0000002d0f0e9223 */ /* 0x000fe2000001082e */
[----:B------:R-:W-:Y:S01]  /*61c0*/  @!P1 F2FP.PACK_AB R15, R82, R83 ;  /* 0x00000053520f923e */ /* 0x000fe200000000ff */
[----:B------:R-:W-:Y:S01]  /*61d0*/  @!P1 FFMA.FTZ R10, R25, R26, R10 ;  /* 0x0000001a190a9223 */ /* 0x000fe2000001000a */
[----:B------:R-:W-:Y:S01]  /*61e0*/  @!P1 MOV R21, R24 ;  /* 0x0000001800159202 */ /* 0x000fe20000000f00 */
[----:B------:R-:W-:Y:S01]  /*61f0*/  @!P1 FFMA.FTZ R11, R44, R45, R11 ;  /* 0x0000002d2c0b9223 */ /* 0x000fe2000001000b */
[----:B------:R-:W-:Y:S01]  /*6200*/  @!P1 F2FP.PACK_AB R37, R14, R47 ;  /* 0x0000002f0e25923e */ /* 0x000fe200000000ff */
[----:B------:R-:W-:Y:S01]  /*6210*/  @!P1 IMAD.MOV.U32 R20, RZ, RZ, R15 ;  /* 0x000000ffff149224 */ /* 0x000fe200078e000f */
[----:B------:R-:W-:Y:S02]  /*6220*/  @!P1 F2FP.PACK_AB R14, R4, R3 ;  /* 0x00000003040e923e */ /* 0x000fe400000000ff */
[----:B------:R-:W-:Y:S02]  /*6230*/  @!P1 MOV R23, R37 ;  /* 0x0000002500179202 */ /* 0x000fe40000000f00 */
[----:B------:R-:W-:Y:S02]  /*6240*/  @!P1 F2FP.PACK_AB R4, R9, R8 ;  /* 0x000000080904923e */ /* 0x000fe400000000ff */
[----:B------:R-:W-:Y:S01]  /*6250*/  @!P1 F2FP.PACK_AB R3, R11, R10 ;  /* 0x0000000a0b03923e */ /* 0x000fe200000000ff */
[----:B------:R1:W-:Y:S01]  /*6260*/  ST.E.128 [R72.64], R20 ;  /* 0x0000001448007985 */ /* 0x0003e2000c101d08 */
[----:B------:R-:W-:Y:S02]  /*6270*/  @!P1 MOV R48, R14 ;  /* 0x0000000e00309202 */ /* 0x000fe40000000f00 */
[----:B------:R-:W-:Y:S02]  /*6280*/  @!P1 MOV R50, R4 ;  /* 0x0000000400329202 */ /* 0x000fe40000000f00 */
[----:B------:R-:W-:Y:S05]  /*6290*/  @!P1 MOV R51, R3 ;  /* 0x0000000300339202 */ /* 0x000fea0000000f00 */
[----:B------:R1:W-:Y:S02]  /*62a0*/  @!P0 ST.E.128 [R68.64], R48 ;  /* 0x0000003044008985 */ /* 0x0003e4000c101d08 */
.L_x_940:
[----:B-1----:R-:W-:Y:S05]  /*62b0*/  BSYNC B0 ;  /* 0x0000000000007941 */ /* 0x002fea0003800000 */
.L_x_939:
[----:B-----5:R1:W2:Y:S01]  /*62c0*/  SHFL.IDX PT, R37, R80, 0x1, 0x181f ;  /* 0x00381f0050257f89 */ /* 0x0202a200000e0000 */
[----:B------:R-:W-:Y:S01]  /*62d0*/  ISETP.GE.OR P0, PT, R158, R67, P5 ;  /* 0x000000439e00720c */ /* 0x000fe20002f06670 */
[----:B------:R-:W-:Y:S02]  /*62e0*/  BSSY B0, `(.L_x_941) ;  /* 0x000007f000007945 */ /* 0x000fe40003800000 */
[----:B------:R1:W3:Y:S10]  /*62f0*/  SHFL.IDX PT, R36, R81, 0x1, 0x181f ;  /* 0x00381f0051247f89 */ /* 0x0002f400000e0000 */
[----:B------:R-:W-:-:S05]  /*6300*/  @P0 BRA `(.L_x_942) ;  /* 0x000007c000000947 */ /* 0x000fca0003800000 */
[----:B------:R-:W-:Y:S01]  /*6310*/  SEL R3, R66, R65, !P2 ;  /* 0x0000004142037207 */ /* 0x000fe20005000000 */
[----:B------:R-:W-:Y:S01]  /*6320*/  LDS.128 R20, [R123+0x8100] ;  /* 0x008100007b147984 */ /* 0x000fe20000000c00 */
[C---:B------:R-:W-:Y:S01]  /*6330*/  IADD3 R6, R101.reuse, 0x20, RZ ;  /* 0x0000002065067810 */ /* 0x040fe20007ffe0ff */
[----:B------:R-:W-:Y:S01]  /*6340*/  @!P1 HADD2.F32 R15, -RZ, R60.H0_H0 ;  /* 0x2000003cff0f9230 */ /* 0x000fe20000004100 */
[----:B------:R-:W-:Y:S01]  /*6350*/  SHF.R.S32.HI R4, RZ, 0x1f, R3 ;  /* 0x0000001fff047819 */ /* 0x000fe20000011403 */
[----:B------:R-:W-:Y:S01]  /*6360*/  @!P1 HADD2.F32 R26, -RZ, R61.H1_H1 ;  /* 0x3000003dff1a9230 */ /* 0x000fe20000004100 */
        /* <DEDUP_REMOVED lines=14> */
[----:B---3--:R-:W-:Y:S02]  /*6450*/  LEA R48, P0, R86, R36, 0x1 ;  /* 0x0000002456307211 */ /* 0x008fe400078008ff */
[----:B------:R-:W-:Y:S02]  /*6460*/  LOP3.LUT R4, R4, R6, RZ, 0x3c, !PT ;  /* 0x0000000604047212 */ /* 0x000fe400078e3cff */
[----:B--2---:R-:W-:Y:S02]  /*6470*/  LEA.HI.X R49, R86, R37, R103, 0x1, P0 ;  /* 0x0000002556317211 */ /* 0x004fe400000f0c67 */
[----:B------:R-:W-:Y:S02]  /*6480*/  IADD3 R3, R3, R4, RZ ;  /* 0x0000000403037210 */ /* 0x000fe40007ffe0ff */
[----:B------:R-:W-:Y:S02]  /*6490*/  ISETP.GE.AND P0, PT, R5, c[0x0][0x1d4], PT ;  /* 0x0000750005007a0c */ /* 0x000fe40003f06270 */
[----:B------:R-:W-:Y:S01]  /*64a0*/  @!P1 SHF.R.U32.HI R25, RZ, 0x10, R55 ;  /* 0x00000010ff199819 */ /* 0x000fe20000011637 */
[----:B------:R-:W-:Y:S01]  /*64b0*/  IMAD.SHL.U32 R3, R3, 0x2, RZ ;  /* 0x0000000203037824 */ /* 0x000fe200078e00ff */
[----:B------:R-:W-:Y:S02]  /*64c0*/  @!P1 SHF.R.U64 R4, R16, 0x10, R17 ;  /* 0x0000001010049819 */ /* 0x000fe40000001211 */
[----:B------:R-:W-:Y:S01]  /*64d0*/  @!P1 SHF.R.U64 R44, R54, 0x10, R55 ;  /* 0x00000010362c9819 */ /* 0x000fe20000001237 */
[----:B------:R-:W-:Y:S01]  /*64e0*/  @!P1 HADD2.F32 R39, -RZ, R25.H0_H0 ;  /* 0x20000019ff279230 */ /* 0x000fe20000004100 */
[----:B------:R-:W2:Y:S01]  /*64f0*/  LDS.128 R40, [R3+0x8100] ;  /* 0x0081000003287984 */ /* 0x000ea20000000c00 */
[----:B------:R-:W-:Y:S01]  /*6500*/  @!P1 SHF.R.U32.HI R9, RZ, 0x10, R17 ;  /* 0x00000010ff099819 */ /* 0x000fe20000011611 */
[----:B------:R-:W-:Y:S01]  /*6510*/  @!P1 HADD2.F32 R4, -RZ, R4.H0_H0 ;  /* 0x20000004ff049230 */ /* 0x000fe20000004100 */
[----:B------:R-:W-:Y:S02]  /*6520*/  @!P1 SHF.R.U64 R17, R52, 0x10, R53 ;  /* 0x0000001034119819 */ /* 0x000fe40000001235 */
[----:B------:R-:W-:Y:S01]  /*6530*/  @!P0 IMAD.WIDE R54, R5, 0x2, R36 ;  /* 0x0000000205368825 */ /* 0x000fe200078e0224 */
[----:B------:R-:W-:Y:S01]  /*6540*/  @!P1 SHF.R.U64 R14, R18, 0x10, R19 ;  /* 0x00000010120e9819 */ /* 0x000fe20000001213 */
[----:B------:R-:W-:Y:S01]  /*6550*/  @!P1 HADD2.F32 R37, -RZ, R61.H0_H0 ;  /* 0x2000003dff259230 */ /* 0x000fe20000004100 */
[----:B------:R-:W-:Y:S01]  /*6560*/  @!P1 SHF.R.U32.HI R24, RZ, 0x10, R53 ;  /* 0x00000010ff189819 */ /* 0x000fe20000011635 */
[----:B------:R-:W-:Y:S01]  /*6570*/  @!P1 HADD2.F32 R17, -RZ, R17.H0_H0 ;  /* 0x20000011ff119230 */ /* 0x000fe20000004100 */
[----:B------:R-:W-:Y:S01]  /*6580*/  @!P1 SHF.R.U32.HI R11, RZ, 0x10, R19 ;  /* 0x00000010ff0b9819 */ /* 0x000fe20000011613 */
[----:B------:R-:W-:Y:S02]  /*6590*/  @!P1 HADD2.F32 R14, -RZ, R14.H0_H0 ;  /* 0x2000000eff0e9230 */ /* 0x000fe40000004100 */
[----:B------:R-:W-:Y:S02]  /*65a0*/  @!P1 HADD2.F32 R24, -RZ, R24.H0_H0 ;  /* 0x20000018ff189230 */ /* 0x000fe40000004100 */
[----:B------:R-:W-:Y:S02]  /*65b0*/  @!P1 HADD2.F32 R5, -RZ, R27.H0_H0 ;  /* 0x2000001bff059230 */ /* 0x000fe40000004100 */
[----:B------:R-:W-:Y:S01]  /*65c0*/  @!P1 HADD2.F32 R11, -RZ, R11.H0_H0 ;  /* 0x2000000bff0b9230 */ /* 0x000fe20000004100 */
[----:B--2---:R-:W-:Y:S01]  /*65d0*/  @!P1 IMAD.MOV.U32 R6, RZ, RZ, R40 ;  /* 0x000000ffff069224 */ /* 0x004fe200078e0028 */
[----:B------:R-:W-:Y:S04]  /*65e0*/  @!P1 MOV R3, R20 ;  /* 0x0000001400039202 */ /* 0x000fe80000000f00 */
[--C-:B------:R-:W-:Y:S02]  /*65f0*/  @!P1 HADD2.F32 R10, -RZ, R6.reuse.H0_H0 ;  /* 0x20000006ff0a9230 */ /* 0x100fe40000004100 */
[--C-:B------:R-:W-:Y:S02]  /*6600*/  @!P1 HADD2.F32 R8, -RZ, R3.reuse.H0_H0 ;  /* 0x20000003ff089230 */ /* 0x100fe40000004100 */
[----:B------:R-:W-:Y:S01]  /*6610*/  @!P1 HADD2.F32 R16, -RZ, R6.H1_H1 ;  /* 0x30000006ff109230 */ /* 0x000fe20000004100 */
[-C--:B------:R-:W-:Y:S01]  /*6620*/  @!P1 FMUL.FTZ R18, R10, R5.reuse ;  /* 0x000000050a129220 */ /* 0x080fe20000410000 */
[----:B------:R-:W-:Y:S01]  /*6630*/  @!P1 HADD2.F32 R6, -RZ, R3.H1_H1 ;  /* 0x30000003ff069230 */ /* 0x000fe20000004100 */
[----:B------:R-:W-:Y:S02]  /*6640*/  @!P1 FMUL.FTZ R3, R8, R5 ;  /* 0x0000000508039220 */ /* 0x000fe40000410000 */
[-C--:B------:R-:W-:Y:S02]  /*6650*/  @!P1 FMUL.FTZ R5, R16, R4.reuse ;  /* 0x0000000410059220 */ /* 0x080fe40000410000 */
        /* <DEDUP_REMOVED lines=13> */
[----:B------:R-:W-:Y:S01]  /*6730*/  @!P1 FMUL.FTZ R16, R19, R8 ;  /* 0x0000000813109220 */ /* 0x000fe20000410000 */
        /* <DEDUP_REMOVED lines=8> */
[C---:B------:R-:W-:Y:S02]  /*67c0*/  @!P1 FMUL.FTZ R6, R9.reuse, R8 ;  /* 0x0000000809069220 */ /* 0x040fe40000410000 */
        /* <DEDUP_REMOVED lines=12> */
[--C-:B------:R-:W-:Y:S01]  /*6890*/  @!P1 HADD2.F32 R25, -RZ, R15.reuse.H0_H0 ;  /* 0x2000000fff199230 */ /* 0x100fe20000004100 */
[----:B------:R-:W-:Y:S01]  /*68a0*/  @!P1 FFMA.FTZ R46, R8, R39, -R16 ;  /* 0x00000027082e9223 */ /* 0x000fe20000010810 */
[----:B------:R-:W-:Y:S01]  /*68b0*/  @!P1 HADD2.F32 R8, -RZ, R32.H1_H1 ;  /* 0x30000020ff089230 */ /* 0x000fe20000004100 */
[----:B------:R-:W-:Y:S01]  /*68c0*/  @!P1 FFMA.FTZ R6, R19, R24, R6 ;  /* 0x0000001813069223 */ /* 0x000fe20000010006 */
[----:B------:R-:W-:Y:S02]  /*68d0*/  @!P1 HADD2.F32 R27, -RZ, R15.H1_H1 ;  /* 0x3000000fff1b9230 */ /* 0x000fe40000004100 */
[--C-:B------:R-:W-:Y:S01]  /*68e0*/  @!P1 HADD2.F32 R16, -RZ, R9.reuse.H0_H0 ;  /* 0x20000009ff109230 */ /* 0x100fe20000004100 */
[----:B------:R-:W-:Y:S01]  /*68f0*/  @!P1 F2FP.PACK_AB R18, R46, R47 ;  /* 0x0000002f2e12923e */ /* 0x000fe200000000ff */
[----:B------:R-:W-:Y:S01]  /*6900*/  @!P1 HADD2.F32 R15, -RZ, R9.H1_H1 ;  /* 0x30000009ff0f9230 */ /* 0x000fe20000004100 */
[----:B------:R-:W-:Y:S01]  /*6910*/  @!P1 FMUL.FTZ R9, R25, R8 ;  /* 0x0000000819099220 */ /* 0x000fe20000410000 */
[----:B------:R-:W-:Y:S01]  /*6920*/  @!P1 HADD2.F32 R32, -RZ, R44.H0_H0 ;  /* 0x2000002cff209230 */ /* 0x000fe20000004100 */
[----:B------:R-:W-:Y:S01]  /*6930*/  @!P1 FMUL.FTZ R44, R27, R14 ;  /* 0x0000000e1b2c9220 */ /* 0x000fe20000410000 */
[----:B------:R-:W-:Y:S01]  /*6940*/  @!P1 F2FP.PACK_AB R5, R6, R5 ;  /* 0x000000050605923e */ /* 0x000fe200000000ff */
        /* <DEDUP_REMOVED lines=24> */
.L_x_942:
[----:B------:R-:W-:Y:S05]  /*6ad0*/  BSYNC B0 ;  /* 0x0000000000007941 */ /* 0x000fea0003800000 */
.L_x_941:
[----:B--2---:R2:W4:Y:S01]  /*6ae0*/  SHFL.IDX PT, R41, R80, 0x2, 0x181f ;  /* 0x00581f0050297f89 */ /* 0x00452200000e0000 */
[----:B------:R-:W-:Y:S03]  /*6af0*/  ISETP.GE.OR P0, PT, R157, R67, P5 ;  /* 0x000000439d00720c */ /* 0x000fe60002f06670 */
[----:B------:R2:W1:Y:S10]  /*6b00*/  SHFL.IDX PT, R40, R81, 0x2, 0x181f ;  /* 0x00581f0051287f89 */ /* 0x00047400000e0000 */
        /* <DEDUP_REMOVED lines=21> */
[----:B-1----:R-:W-:Y:S02]  /*6c60*/  LEA R48, P0, R86, R40, 0x1 ;  /* 0x0000002856307211 */ /* 0x002fe400078008ff */
[----:B------:R-:W-:Y:S01]  /*6c70*/  LOP3.LUT R4, R4, R5, RZ, 0x3c, !PT ;  /* 0x0000000504047212 */ /* 0x000fe200078e3cff */
[----:B------:R-:W-:Y:S01]  /*6c80*/  @!P1 HADD2.F32 R5, -RZ, R33.H0_H0 ;  /* 0x20000021ff059230 */ /* 0x000fe20000004100 */
[----:B----4-:R-:W-:Y:S02]  /*6c90*/  LEA.HI.X R49, R86, R41, R103, 0x1, P0 ;  /* 0x0000002956317211 */ /* 0x010fe400000f0c67 */
[----:B------:R-:W-:Y:S02]  /*6ca0*/  IADD3 R3, R3, R4, RZ ;  /* 0x0000000403037210 */ /* 0x000fe40007ffe0ff */
[--C-:B------:R-:W-:Y:S02]  /*6cb0*/  @!P1 SHF.R.U32.HI R9, RZ, 0x10, R29.reuse ;  /* 0x00000010ff099819 */ /* 0x100fe4000001161d */
[----:B------:R-:W-:Y:S01]  /*6cc0*/  @!P1 SHF.R.U64 R4, R28, 0x10, R29 ;  /* 0x000000101c049819 */ /* 0x000fe2000000121d */
[----:B------:R-:W-:Y:S01]  /*6cd0*/  IMAD.SHL.U32 R3, R3, 0x2, RZ ;  /* 0x0000000203037824 */ /* 0x000fe200078e00ff */
[--C-:B------:R-:W-:Y:S02]  /*6ce0*/  @!P1 SHF.R.U64 R17, R56, 0x10, R57.reuse ;  /* 0x0000001038119819 */ /* 0x100fe40000001239 */
[----:B------:R-:W-:Y:S01]  /*6cf0*/  @!P1 SHF.R.U32.HI R24, RZ, 0x10, R57 ;  /* 0x00000010ff189819 */ /* 0x000fe20000011639 */
[----:B------:R-:W-:Y:S01]  /*6d00*/  @!P1 HADD2.F32 R4, -RZ, R4.H0_H0 ;  /* 0x20000004ff049230 */ /* 0x000fe20000004100 */
[----:B---3--:R-:W1:Y:S01]  /*6d10*/  LDS.128 R36, [R3+0x8100] ;  /* 0x0081000003247984 */ /* 0x008e620000000c00 */
[----:B------:R-:W-:Y:S01]  /*6d20*/  @!P1 HADD2.F32 R17, -RZ, R17.H0_H0 ;  /* 0x20000011ff119230 */ /* 0x000fe20000004100 */
[----:B------:R-:W-:Y:S01]  /*6d30*/  @!P1 SHF.R.U64 R14, R30, 0x10, R31 ;  /* 0x000000101e0e9819 */ /* 0x000fe2000000121f */
[----:B------:R-:W-:Y:S01]  /*6d40*/  @!P1 HADD2.F32 R24, -RZ, R24.H0_H0 ;  /* 0x20000018ff189230 */ /* 0x000fe20000004100 */
[--C-:B------:R-:W-:Y:S01]  /*6d50*/  @!P1 SHF.R.U32.HI R25, RZ, 0x10, R59.reuse ;  /* 0x00000010ff199819 */ /* 0x100fe2000001163b */
[----:B------:R-:W-:Y:S01]  /*6d60*/  @!P1 HADD2.F32 R30, -RZ, R63.H0_H0 ;  /* 0x2000003fff1e9230 */ /* 0x000fe20000004100 */
[----:B------:R-:W-:Y:S01]  /*6d70*/  @!P1 SHF.R.U64 R28, R58, 0x10, R59 ;  /* 0x000000103a1c9819 */ /* 0x000fe2000000123b */
[----:B------:R-:W-:Y:S01]  /*6d80*/  @!P1 HADD2.F32 R14, -RZ, R14.H0_H0 ;  /* 0x2000000eff0e9230 */ /* 0x000fe20000004100 */
[----:B------:R-:W-:Y:S01]  /*6d90*/  @!P1 SHF.R.U32.HI R11, RZ, 0x10, R31 ;  /* 0x00000010ff0b9819 */ /* 0x000fe2000001161f */
[----:B------:R-:W-:Y:S01]  /*6da0*/  @!P1 HADD2.F32 R32, -RZ, R25.H0_H0 ;  /* 0x20000019ff209230 */ /* 0x000fe20000004100 */
[----:B------:R-:W-:Y:S01]  /*6db0*/  ISETP.GE.AND P0, PT, R42, c[0x0][0x1d4], PT ;  /* 0x000075002a007a0c */ /* 0x000fe20003f06270 */
        /* <DEDUP_REMOVED lines=19> */
[----:B------:R-:W-:Y:S01]  /*6ef0*/  @!P1 HADD2.F32 R5, -RZ, R33.H1_H1 ;  /* 0x30000021ff059230 */ /* 0x000fe20000004100 */
[----:B------:R-:W-:Y:S01]  /*6f00*/  @!P1 FFMA.FTZ R4, R16, R17, R4 ;  /* 0x0000001110049223 */ /* 0x000fe20000010004 */
[--C-:B------:R-:W-:Y:S02]  /*6f10*/  @!P1 HADD2.F32 R17, -RZ, R15.reuse.H0_H0 ;  /* 0x2000000fff119230 */ /* 0x100fe40000004100 */
[--C-:B------:R-:W-:Y:S02]  /*6f20*/  @!P1 HADD2.F32 R10, -RZ, R6.reuse.H0_H0 ;  /* 0x20000006ff0a9230 */ /* 0x100fe40000004100 */
[----:B------:R-:W-:Y:S01]  /*6f30*/  @!P1 HADD2.F32 R19, -RZ, R15.H1_H1 ;  /* 0x3000000fff139230 */ /* 0x000fe20000004100 */
[----:B------:R-:W-:Y:S01]  /*6f40*/  @!P1 MOV R15, R39 ;  /* 0x00000027000f9202 */ /* 0x000fe20000000f00 */
[----:B------:R-:W-:Y:S01]  /*6f50*/  @!P1 HADD2.F32 R9, -RZ, R6.H1_H1 ;  /* 0x30000006ff099230 */ /* 0x000fe20000004100 */
[-C--:B------:R-:W-:Y:S02]  /*6f60*/  @!P1 FMUL.FTZ R6, R17, R5.reuse ;  /* 0x0000000511069220 */ /* 0x080fe40000410000 */
[----:B------:R-:W-:Y:S01]  /*6f70*/  @!P1 FMUL.FTZ R16, R19, R8 ;  /* 0x0000000813109220 */ /* 0x000fe20000410000 */
[--C-:B------:R-:W-:Y:S01]  /*6f80*/  @!P1 HADD2.F32 R29, -RZ, R15.reuse.H0_H0 ;  /* 0x2000000fff1d9230 */ /* 0x100fe20000004100 */
[C---:B------:R-:W-:Y:S01]  /*6f90*/  @!P1 FFMA.FTZ R46, R10.reuse, R18, -R6 ;  /* 0x000000120a2e9223 */ /* 0x040fe20000010806 */
[----:B------:R-:W-:Y:S01]  /*6fa0*/  @!P1 HADD2.F32 R31, -RZ, R15.H1_H1 ;  /* 0x3000000fff1f9230 */ /* 0x000fe20000004100 */
[C---:B------:R-:W-:Y:S02]  /*6fb0*/  @!P1 FMUL.FTZ R6, R9.reuse, R8 ;  /* 0x0000000809069220 */ /* 0x040fe40000410000 */
[----:B------:R-:W-:Y:S02]  /*6fc0*/  @!P1 IMAD.MOV.U32 R8, RZ, RZ, R23 ;  /* 0x000000ffff089224 */ /* 0x000fe400078e0017 */
[----:B------:R-:W-:Y:S01]  /*6fd0*/  @!P1 FMUL.FTZ R5, R10, R5 ;  /* 0x000000050a059220 */ /* 0x000fe20000410000 */
[----:B------:R-:W-:Y:S01]  /*6fe0*/  @!P1 HADD2.F32 R10, -RZ, R34.H0_H0 ;  /* 0x20000022ff0a9230 */ /* 0x000fe20000004100 */
[----:B------:R-:W-:Y:S01]  /*6ff0*/  @!P1 FFMA.FTZ R45, R9, R24, -R16 ;  /* 0x00000018092d9223 */ /* 0x000fe20000010810 */
[--C-:B------:R-:W-:Y:S01]  /*7000*/  @!P1 HADD2.F32 R9, -RZ, R8.reuse.H0_H0 ;  /* 0x20000008ff099230 */ /* 0x100fe20000004100 */
[-C--:B------:R-:W-:Y:S01]  /*7010*/  @!P1 FMUL.FTZ R16, R31, R11.reuse ;  /* 0x0000000b1f109220 */ /* 0x080fe20000410000 */
[----:B------:R-:W-:Y:S01]  /*7020*/  @!P1 HADD2.F32 R8, -RZ, R8.H1_H1 ;  /* 0x30000008ff089230 */ /* 0x000fe20000004100 */
[-C--:B------:R-:W-:Y:S02]  /*7030*/  @!P1 FMUL.FTZ R15, R29, R10.reuse ;  /* 0x0000000a1d0f9220 */ /* 0x080fe40000410000 */
[C---:B------:R-:W-:Y:S02]  /*7040*/  @!P1 FMUL.FTZ R10, R9.reuse, R10 ;  /* 0x0000000a090a9220 */ /* 0x040fe40000410000 */
[----:B------:R-:W-:Y:S01]  /*7050*/  @!P1 FFMA.FTZ R44, R9, R30, -R15 ;  /* 0x0000001e092c9223 */ /* 0x000fe2000001080f */
[----:B------:R-:W-:Y:S01]  /*7060*/  @!P1 MOV R15, R38 ;  /* 0x00000026000f9202 */ /* 0x000fe20000000f00 */
[----:B------:R-:W-:Y:S02]  /*7070*/  @!P1 IMAD.MOV.U32 R9, RZ, RZ, R22 ;  /* 0x000000ffff099224 */ /* 0x000fe400078e0016 */
[C---:B------:R-:W-:Y:S02]  /*7080*/  @!P1 FMUL.FTZ R11, R8.reuse, R11 ;  /* 0x0000000b080b9220 */ /* 0x040fe40000410000 */
[----:B------:R-:W-:Y:S01]  /*7090*/  @!P1 FFMA.FTZ R43, R8, R32, -R16 ;  /* 0x00000020082b9223 */ /* 0x000fe20000010810 */
[----:B------:R-:W-:Y:S01]  /*70a0*/  @!P1 HADD2.F32 R8, -RZ, R34.H1_H1 ;  /* 0x30000022ff089230 */ /* 0x000fe20000004100 */
[----:B------:R-:W-:Y:S01]  /*70b0*/  @!P1 FFMA.FTZ R5, R17, R18, R5 ;  /* 0x0000001211059223 */ /* 0x000fe20000010005 */
[--C-:B------:R-:W-:Y:S01]  /*70c0*/  @!P1 HADD2.F32 R25, -RZ, R15.reuse.H0_H0 ;  /* 0x2000000fff199230 */ /* 0x100fe20000004100 */
[----:B------:R-:W-:Y:S01]  /*70d0*/  @!P1 FFMA.FTZ R6, R19, R24, R6 ;  /* 0x0000001813069223 */ /* 0x000fe20000010006 */
[----:B------:R-:W-:Y:S01]  /*70e0*/  @!P1 HADD2.F32 R27, -RZ, R15.H1_H1 ;  /* 0x3000000fff1b9230 */ /* 0x000fe20000004100 */
[----:B------:R-:W-:Y:S01]  /*70f0*/  @!P1 F2FP.PACK_AB R18, R45, R46 ;  /* 0x0000002e2d12923e */ /* 0x000fe200000000ff */
[--C-:B------:R-:W-:Y:S01]  /*7100*/  @!P1 HADD2.F32 R16, -RZ, R9.reuse.H0_H0 ;  /* 0x20000009ff109230 */ /* 0x100fe20000004100 */
[----:B------:R-:W-:Y:S01]  /*7110*/  @!P1 F2FP.PACK_AB R17, R47, R50 ;  /* 0x000000322f11923e */ /* 0x000fe200000000ff */
[----:B------:R-:W-:Y:S01]  /*7120*/  @!P1 HADD2.F32 R15, -RZ, R9.H1_H1 ;  /* 0x30000009ff0f9230 */ /* 0x000fe20000004100 */
[----:B------:R-:W-:Y:S01]  /*7130*/  @!P1 FMUL.FTZ R9, R25, R8 ;  /* 0x0000000819099220 */ /* 0x000fe20000410000 */
[----:B------:R-:W-:Y:S01]  /*7140*/  @!P1 F2FP.PACK_AB R5, R6, R5 ;  /* 0x000000050605923e */ /* 0x000fe200000000ff */
[----:B------:R-:W-:Y:S01]  /*7150*/  @!P1 FMUL.FTZ R33, R27, R14 ;  /* 0x0000000e1b219220 */ /* 0x000fe20000410000 */
[----:B------:R-:W-:Y:S01]  /*7160*/  @!P1 MOV R20, R17 ;  /* 0x0000001100149202 */ /* 0x000fe20000000f00 */
[C---:B------:R-:W-:Y:S02]  /*7170*/  @!P1 FFMA.FTZ R34, R16.reuse, R26, -R9 ;  /* 0x0000001a10229223 */ /* 0x040fe40000010809 */
[----:B------:R-:W-:Y:S02]  /*7180*/  @!P1 FFMA.FTZ R33, R15, R28, -R33 ;  /* 0x0000001c0f219223 */ /* 0x000fe40000010821 */
[----:B------:R-:W-:Y:S01]  /*7190*/  @!P1 FMUL.FTZ R8, R16, R8 ;  /* 0x0000000810089220 */ /* 0x000fe20000410000 */
[----:B------:R-:W-:Y:S01]  /*71a0*/  @!P1 F2FP.PACK_AB R16, R43, R44 ;  /* 0x0000002c2b10923e */ /* 0x000fe200000000ff */
[----:B------:R-:W-:Y:S01]  /*71b0*/  @!P1 FMUL.FTZ R9, R15, R14 ;  /* 0x0000000e0f099220 */ /* 0x000fe20000410000 */
[----:B------:R-:W-:Y:S01]  /*71c0*/  @!P1 F2FP.PACK_AB R15, R33, R34 ;  /* 0x00000022210f923e */ /* 0x000fe200000000ff */
[----:B------:R-:W-:Y:S01]  /*71d0*/  @!P1 IMAD.MOV.U32 R21, RZ, RZ, R18 ;  /* 0x000000ffff159224 */ /* 0x000fe200078e0012 */
[----:B------:R-:W-:Y:S01]  /*71e0*/  @!P1 F2FP.PACK_AB R14, R4, R3 ;  /* 0x00000003040e923e */ /* 0x000fe200000000ff */
[----:B------:R-:W-:Y:S01]  /*71f0*/  @!P1 IMAD.MOV.U32 R23, RZ, RZ, R16 ;  /* 0x000000ffff179224 */ /* 0x000fe200078e0010 */
[----:B------:R-:W-:Y:S01]  /*7200*/  @!P1 MOV R22, R15 ;  /* 0x0000000f00169202 */ /* 0x000fe20000000f00 */
[----:B------:R-:W-:Y:S01]  /*7210*/  @!P1 FFMA.FTZ R8, R25, R26, R8 ;  /* 0x0000001a19089223 */ /* 0x000fe20000010008 */
[----:B------:R-:W-:Y:S01]  /*7220*/  @!P1 MOV R36, R14 ;  /* 0x0000000e00249202 */ /* 0x000fe20000000f00 */
[----:B------:R-:W-:Y:S02]  /*7230*/  @!P1 FFMA.FTZ R9, R27, R28, R9 ;  /* 0x0000001c1b099223 */ /* 0x000fe40000010009 */
[----:B------:R1:W-:Y:S01]  /*7240*/  ST.E.128 [R48.64], R20 ;  /* 0x0000001430007985 */ /* 0x0003e2000c101d08 */
        /* <DEDUP_REMOVED lines=12> */
.L_x_920:
        /* <DEDUP_REMOVED lines=19> */
.L_x_944:
[----:B-12---:R-:W-:Y:S05]  /*7440*/  BSYNC B0 ;  /* 0x0000000000007941 */ /* 0x006fea0003800000 */
.L_x_943:
        /* <DEDUP_REMOVED lines=15> */
.L_x_946:
[----:B------:R-:W-:Y:S05]  /*7540*/  BSYNC B0 ;  /* 0x0000000000007941 */ /* 0x000fea0003800000 */
.L_x_945:
[----:B--2---:R2:W4:Y:S01]  /*7550*/  SHFL.IDX PT, R5, R80, 0x2, 0x181f ;  /* 0x00581f0050057f89 */ /* 0x00452200000e0000 */
[----:B------:R-:W-:Y:S03]  /*7560*/  ISETP.GE.AND P0, PT, R3, 0x41, PT ;  /* 0x000000410300780c */ /* 0x000fe60003f06270 */
        /* <DEDUP_REMOVED lines=12> */
.L_x_936:
[----:B------:R-:W-:Y:S05]  /*7630*/  BSYNC B2 ;  /* 0x0000000000027941 */ /* 0x000fea0003800000 */
.L_x_919:
[----:B-1----:R-:W-:Y:S01]  /*7640*/  IMAD R17, R35, -0x60, RZ ;  /* 0xffffffa023117824 */ /* 0x002fe200078e02ff */
[----:B------:R-:W-:Y:S01]  /*7650*/  ISETP.NE.AND P6, PT, R129, RZ, PT ;  /* 0x000000ff8100720c */ /* 0x000fe20003fc5270 */
[----:B---3--:R-:W-:Y:S01]  /*7660*/  IMAD.WIDE R8, R35, 0x60, R108 ;  /* 0x0000006023087825 */ /* 0x008fe200078e026c */
[----:B------:R-:W-:Y:S03]  /*7670*/  BSSY B0, `(.L_x_947) ;  /* 0x000004a000007945 */ /* 0x000fe60003800000 */
[----:B------:R-:W-:Y:S02]  /*7680*/  IMAD.IADD R3, R120, 0x1, R17 ;  /* 0x0000000178037824 */ /* 0x000fe400078e0211 */
[----:B------:R-:W-:Y:S02]  /*7690*/  IMAD R4, R87, c[0x0][0x208], RZ ;  /* 0x0000820057047a24 */ /* 0x000fe400078e02ff */
[----:B------:R-:W-:Y:S01]  /*76a0*/  IMAD R10, R98, c[0x0][0x218], RZ ;  /* 0x00008600620a7a24 */ /* 0x000fe200078e02ff */
[----:B------:R-:W-:Y:S01]  /*76b0*/  ISETP.GE.AND P1, PT, R3, 0x21, PT ;  /* 0x000000210300780c */ /* 0x000fe20003f26270 */
[C---:B------:R-:W-:Y:S02]  /*76c0*/  IMAD R6, R85.reuse, c[0x0][0x20c], R4 ;  /* 0x0000830055067a24 */ /* 0x040fe400078e0204 */
[----:B----4-:R-:W-:Y:S04]  /*76d0*/  IMAD.WIDE.U32 R4, R85, c[0x0][0x208], RZ ;  /* 0x0000820055047a25 */ /* 0x010fe800078e00ff */
[----:B------:R-:W-:Y:S01]  /*76e0*/  IMAD R10, R84, c[0x0][0x21c], R10 ;  /* 0x00008700540a7a24 */ /* 0x000fe200078e020a */
[----:B------:R-:W-:Y:S05]  /*76f0*/  IADD3 R5, R5, R6, RZ ;  /* 0x0000000605057210 */ /* 0x000fea0007ffe0ff */
[----:B------:R-:W-:Y:S01]  /*7700*/  @P1 IADD3 R11, P0, R8, 0x20, RZ ;  /* 0x00000020080b1810 */ /* 0x000fe20007f1e0ff */
[----:B------:R-:W-:Y:S03]  /*7710*/  IMAD.WIDE.U32 R4, R84, c[0x0][0x218], R4 ;  /* 0x0000860054047a25 */ /* 0x000fe600078e0004 */
[----:B------:R-:W-:Y:S02]  /*7720*/  @P1 IADD3.X R18, RZ, R9, RZ, P0, !PT ;  /* 0x00000009ff121210 */ /* 0x000fe400007fe4ff */
[C---:B------:R-:W-:Y:S11]  /*7730*/  ISETP.GE.AND P0, PT, R3.reuse, 0x41, PT ;  /* 0x000000410300780c */ /* 0x040ff60003f06270 */
[----:B------:R-:W-:Y:S02]  /*7740*/  @!UPT UIADD3 URZ, URZ, URZ, URZ ;  /* 0x0000003f3f3ff290 */ /* 0x000fe4000fffe03f */
[----:B------:R-:W-:Y:S05]  /*7750*/  @P0 IADD3 R16, P3, R8, 0x40, RZ ;  /* 0x0000004008100810 */ /* 0x000fea0007f7e0ff */
[----:B------:R-:W-:Y:S01]  /*7760*/  @P0 IMAD.X R19, RZ, RZ, R9, P3 ;  /* 0x000000ffff130224 */ /* 0x000fe200018e0609 */
[----:B------:R-:W-:Y:S04]  /*7770*/  IADD3 R6, P3, R116, R4, RZ ;  /* 0x0000000474067210 */ /* 0x000fe80007f7e0ff */
[----:B------:R-:W-:Y:S02]  /*7780*/  IADD3.X R10, R126, R5, R10, P3, !PT ;  /* 0x000000057e0a7210 */ /* 0x000fe40001ffe40a */
[----:B------:R-:W-:Y:S11]  /*7790*/  ISETP.GE.AND P3, PT, R3, 0x1, PT ;  /* 0x000000010300780c */ /* 0x000ff60003f66270 */
[----:B------:R-:W-:Y:S02]  /*77a0*/  @!UPT UIADD3 URZ, URZ, URZ, URZ ;  /* 0x0000003f3f3ff290 */ /* 0x000fe4000fffe03f */
[----:B------:R-:W-:Y:S01]  /*77b0*/  @P3 MOV R5, R99 ;  /* 0x0000006300053202 */ /* 0x000fe20000000f00 */
        /* <DEDUP_REMOVED lines=9> */
[----:B------:R-:W-:Y:S02]  /*7850*/  @P1 MOV R4, R88 ;  /* 0x0000005800041202 */ /* 0x000fe40000000f00 */
[C---:B------:R-:W-:Y:S01]  /*7860*/  LEA R20, P4, R6.reuse, c[0x0][0x1f8], 0x1 ;  /* 0x00007e0006147a11 */ /* 0x040fe200078808ff */
[C---:B------:R-:W-:Y:S02]  /*7870*/  @P1 IMAD R3, R11.reuse, c[0x0][0x25c], R3 ;  /* 0x000097000b031a24 */ /* 0x040fe400078e0203 */
[----:B------:R-:W-:Y:S01]  /*7880*/  @P1 IMAD.WIDE.U32 R4, R11, c[0x0][0x258], R4 ;  /* 0x000096000b041a25 */ /* 0x000fe200078e0004 */
[----:B------:R-:W-:Y:S04]  /*7890*/  LEA.HI.X R6, R6, c[0x0][0x1fc], R10, 0x1, P4 ;  /* 0x00007f0006067a11 */ /* 0x000fe800020f0c0a */
[C---:B------:R-:W-:Y:S02]  /*78a0*/  @P1 LEA R10, P4, R4.reuse, c[0x0][0x250], 0x1 ;  /* 0x00009400040a1a11 */ /* 0x040fe400078808ff */
[----:B------:R-:W-:Y:S02]  /*78b0*/  @P1 IADD3 R3, R5, R3, RZ ;  /* 0x0000000305031210 */ /* 0x000fe40007ffe0ff */
[----:B------:R-:W-:Y:S02]  /*78c0*/  @P0 MOV R5, R99 ;  /* 0x0000006300050202 */ /* 0x000fe40000000f00 */
[----:B------:R-:W-:Y:S01]  /*78d0*/  @P1 LEA.HI.X R11, R4, c[0x0][0x254], R3, 0x1, P4 ;  /* 0x00009500040b1a11 */ /* 0x000fe200020f0c03 */
[----:B------:R-:W-:Y:S02]  /*78e0*/  @P0 IMAD.MOV.U32 R4, RZ, RZ, R88 ;  /* 0x000000ffff040224 */ /* 0x000fe400078e0058 */
[----:B------:R-:W-:Y:S02]  /*78f0*/  @P0 IMAD R3, R19, c[0x0][0x258], RZ ;  /* 0x0000960013030a24 */ /* 0x000fe400078e02ff */
[C---:B------:R-:W-:Y:S04]  /*7900*/  @P0 IMAD.WIDE.U32 R4, R16.reuse, c[0x0][0x258], R4 ;  /* 0x0000960010040a25 */ /* 0x040fe800078e0004 */
[----:B------:R-:W-:Y:S01]  /*7910*/  @P0 IMAD R3, R16, c[0x0][0x25c], R3 ;  /* 0x0000970010030a24 */ /* 0x000fe200078e0203 */
[C---:B------:R-:W-:Y:S03]  /*7920*/  @P0 LEA R8, P4, R4.reuse, c[0x0][0x250], 0x1 ;  /* 0x0000940004080a11 */ /* 0x040fe600078808ff */
[----:B------:R-:W-:Y:S02]  /*7930*/  @P0 IMAD.IADD R3, R5, 0x1, R3 ;  /* 0x0000000105030824 */ /* 0x000fe400078e0203 */
[----:B------:R1:W3:Y:S03]  /*7940*/  SHFL.IDX PT, R5, R6, RZ, 0x181f ;  /* 0x00181fff06057589 */ /* 0x0002e600000e0000 */
[----:B------:R-:W-:Y:S02]  /*7950*/  @P0 LEA.HI.X R9, R4, c[0x0][0x254], R3, 0x1, P4 ;  /* 0x0000950004090a11 */ /* 0x000fe400020f0c03 */
[----:B------:R1:W4:Y:S01]  /*7960*/  SHFL.IDX PT, R4, R20, RZ, 0x181f ;  /* 0x00181fff14047589 */ /* 0x00032200000e0000 */
[----:B------:R-:W-:Y:S02]  /*7970*/  ISETP.NE.AND P4, PT, R130, RZ, PT ;  /* 0x000000ff8200720c */ /* 0x000fe40003f85270 */
[----:B------:R-:W-:Y:S04]  /*7980*/  IADD3 R3, R17, R2, RZ ;  /* 0x0000000211037210 */ /* 0x000fe80007ffe0ff */
[----:B------:R-:W-:Y:S05]  /*7990*/  IMNMX R3, R3, 0x60, PT ;  /* 0x0000006003037817 */ /* 0x000fea0003800200 */
[----:B------:R-:W-:Y:S02]  /*79a0*/  IMAD.IADD R3, R3, 0x1, -R101 ;  /* 0x0000000103037824 */ /* 0x000fe400078e0a65 */
[----:B------:R-:W-:Y:S01]  /*79b0*/  @!PT LDS RZ, [RZ] ;  /* 0x00000000fffff984 */ /* 0x000fe20000000800 */
[----:B------:R1:W-:Y:S05]  /*79c0*/  @P3 LDGSTS.E.BYPASS.LTC128B.128 [R210+0x100], [R14.64], !P4 ;  /* 0x001000000ed23fae */ /* 0x0003ea000e101d48 */
[----:B------:R1:W-:Y:S05]  /*79d0*/  @P3 LDGSTS.E.BYPASS.LTC128B.128 [R210+0x3100], [R14.64+0x80], !P6 ;  /* 0x031000800ed23fae */ /* 0x0003ea000f101d48 */
[----:B------:R1:W-:Y:S05]  /*79e0*/  @P1 LDGSTS.E.BYPASS.LTC128B.128 [R241+0x1100], [R10.64], !P4 ;  /* 0x011000000af11fae */ /* 0x0003ea000e101d48 */
[----:B------:R1:W-:Y:S05]  /*79f0*/  @P1 LDGSTS.E.BYPASS.LTC128B.128 [R241+0x4100], [R10.64+0x80], !P6 ;  /* 0x041000800af11fae */ /* 0x0003ea000f101d48 */
[----:B------:R1:W-:Y:S05]  /*7a00*/  @P0 LDGSTS.E.BYPASS.LTC128B.128 [R241+0x2100], [R8.64], !P4 ;  /* 0x0210000008f10fae */ /* 0x0003ea000e101d48 */
[----:B------:R1:W-:Y:S01]  /*7a10*/  @P0 LDGSTS.E.BYPASS.LTC128B.128 [R241+0x5100], [R8.64+0x80], !P6 ;  /* 0x0510008008f10fae */ /* 0x0003e2000f101d48 */
[----:B------:R-:W-:Y:S04]  /*7a20*/  ISETP.GE.AND P0, PT, R3, 0x1, PT ;  /* 0x000000010300780c */ /* 0x000fe80003f06270 */
[----:B------:R-:W0:Y:S01]  /*7a30*/  LDGDEPBAR ;  /* 0x00000000000079af */ /* 0x000e220000000000 */
[----:B------:R-:W-:Y:S04]  /*7a40*/  DEPBAR.LE SB0, 0x0 ;  /* 0x000080000000791a */ /* 0x000fe80000000000 */
[----:B------:R-:W-:Y:S06]  /*7a50*/  BAR.SYNC.DEFER_BLOCKING 0x0 ;  /* 0x0000000000007b1d */ /* 0x000fec0000010000 */
[----:B------:R-:W-:-:S05]  /*7a60*/  @!P0 BRA `(.L_x_948) ;  /* 0x000000a000008947 */ /* 0x000fca0003800000 */
[----:B-1-34-:R-:W1:Y:S01]  /*7a70*/  @!P5 LDS.128 R16, [R210+0x100] ;  /* 0x00010000d210d984 */ /* 0x01ae620000000c00 */
[CC--:B------:R-:W-:Y:S04]  /*7a80*/  @!P5 LEA R8, P0, R76.reuse, R4.reuse, 0x1 ;  /* 0x000000044c08d211 */ /* 0x0c0fe800078008ff */
        /* <DEDUP_REMOVED lines=8> */
.L_x_948:
[----:B-1-34-:R-:W-:Y:S05]  /*7b10*/  BSYNC B0 ;  /* 0x0000000000007941 */ /* 0x01afea0003800000 */
.L_x_947:
[----:B------:R1:W3:Y:S01]  /*7b20*/  SHFL.IDX PT, R5, R6, 0x1, 0x181f ;  /* 0x00381f0006057f89 */ /* 0x0002e200000e0000 */
[----:B------:R-:W-:Y:S01]  /*7b30*/  ISETP.GE.AND P0, PT, R3, 0x21, PT ;  /* 0x000000210300780c */ /* 0x000fe20003f06270 */
[----:B------:R-:W-:Y:S02]  /*7b40*/  BSSY B0, `(.L_x_949) ;  /* 0x000000d000007945 */ /* 0x000fe40003800000 */
[----:B------:R1:W4:Y:S10]  /*7b50*/  SHFL.IDX PT, R4, R20, 0x1, 0x181f ;  /* 0x00381f0014047f89 */ /* 0x00033400000e0000 */
[----:B------:R-:W-:-:S05]  /*7b60*/  @!P0 BRA `(.L_x_950) ;  /* 0x000000a000008947 */ /* 0x000fca0003800000 */
[----:B------:R-:W5:Y:S01]  /*7b70*/  @!P5 LDS.128 R16, [R210+0x1100] ;  /* 0x00110000d210d984 */ /* 0x000f620000000c00 */
[CC--:B----4-:R-:W-:Y:S04]  /*7b80*/  @!P5 LEA R8, P0, R76.reuse, R4.reuse, 0x1 ;  /* 0x000000044c08d211 */ /* 0x0d0fe800078008ff */
[-C--:B---3--:R-:W-:Y:S02]  /*7b90*/  @!P5 LEA.HI.X R9, R76, R5.reuse, R77, 0x1, P0 ;  /* 0x000000054c09d211 */ /* 0x088fe400000f0c4d */
[C---:B------:R-:W-:Y:S11]  /*7ba0*/  ISETP.GE.AND P0, PT, R211.reuse, c[0x0][0x1d4], PT ;  /* 0x00007500d3007a0c */ /* 0x040ff60003f06270 */
[----:B------:R-:W-:Y:S02]  /*7bb0*/  @!UPT UIADD3 URZ, URZ, URZ, URZ ;  /* 0x0000003f3f3ff290 */ /* 0x000fe4000fffe03f */
[C---:B------:R-:W-:Y:S04]  /*7bc0*/  @!P0 LEA R4, P1, R211.reuse, R4, 0x1 ;  /* 0x00000004d3048211 */ /* 0x040fe800078208ff */
[----:B------:R-:W-:Y:S01]  /*7bd0*/  @!P0 LEA.HI.X R5, R211, R5, R237, 0x1, P1 ;  /* 0x00000005d3058211 */ /* 0x000fe200008f0ced */
[----:B-----5:R-:W-:Y:S04]  /*7be0*/  @!P5 ST.E.128 [R8.64], R16 ;  /* 0x000000100800d985 */ /* 0x020fe8000c101d08 */
[----:B------:R-:W3:Y:S04]  /*7bf0*/  @!P0 LDS.128 R8, [R210+0x4100] ;  /* 0x00410000d2088984 */ /* 0x000ee80000000c00 */
[----:B---3--:R3:W-:Y:S02]  /*7c00*/  @!P0 ST.E.128 [R4.64], R8 ;  /* 0x0000000804008985 */ /* 0x0087e4000c101d08 */
.L_x_950:
[----:B------:R-:W-:Y:S05]  /*7c10*/  BSYNC B0 ;  /* 0x0000000000007941 */ /* 0x000fea0003800000 */
.L_x_949:
[----:B---3--:R3:W1:Y:S01]  /*7c20*/  SHFL.IDX PT, R5, R6, 0x2, 0x181f ;  /* 0x00581f0006057f89 */ /* 0x00866200000e0000 */
[----:B------:R-:W-:Y:S01]  /*7c30*/  ISETP.GE.AND P0, PT, R3, 0x41, PT ;  /* 0x000000410300780c */ /* 0x000fe20003f06270 */
[----:B------:R-:W-:Y:S02]  /*7c40*/  BSSY B0, `(.L_x_951) ;  /* 0x000000d000007945 */ /* 0x000fe40003800000 */
[----:B----4-:R3:W4:Y:S10]  /*7c50*/  SHFL.IDX PT, R4, R20, 0x2, 0x181f ;  /* 0x00581f0014047f89 */ /* 0x01073400000e0000 */
[----:B------:R-:W-:-:S05]  /*7c60*/  @!P0 BRA `(.L_x_952) ;  /* 0x000000a000008947 */ /* 0x000fca0003800000 */
[----:B------:R-:W5:Y:S01]  /*7c70*/  @!P5 LDS.128 R16, [R210+0x2100] ;  /* 0x00210000d210d984 */ /* 0x000f620000000c00 */
[CC--:B----4-:R-:W-:Y:S04]  /*7c80*/  @!P5 LEA R8, P0, R76.reuse, R4.reuse, 0x1 ;  /* 0x000000044c08d211 */ /* 0x0d0fe800078008ff */
[-C--:B-1----:R-:W-:Y:S02]  /*7c90*/  @!P5 LEA.HI.X R9, R76, R5.reuse, R77, 0x1, P0 ;  /* 0x000000054c09d211 */ /* 0x082fe400000f0c4d */
[C---:B------:R-:W-:Y:S11]  /*7ca0*/  ISETP.GE.AND P0, PT, R211.reuse, c[0x0][0x1d4], PT ;  /* 0x00007500d3007a0c */ /* 0x040ff60003f06270 */
[----:B------:R-:W-:Y:S02]  /*7cb0*/  @!UPT UIADD3 URZ, URZ, URZ, URZ ;  /* 0x0000003f3f3ff290 */ /* 0x000fe4000fffe03f */
[C---:B------:R-:W-:Y:S04]  /*7cc0*/  @!P0 LEA R4, P1, R211.reuse, R4, 0x1 ;  /* 0x00000004d3048211 */ /* 0x040fe800078208ff */
[----:B------:R-:W-:Y:S01]  /*7cd0*/  @!P0 LEA.HI.X R5, R211, R5, R237, 0x1, P1 ;  /* 0x00000005d3058211 */ /* 0x000fe200008f0ced */
[----:B-----5:R-:W-:Y:S04]  /*7ce0*/  @!P5 ST.E.128 [R8.64], R16 ;  /* 0x000000100800d985 */ /* 0x020fe8000c101d08 */
[----:B------:R-:W1:Y:S04]  /*7cf0*/  @!P0 LDS.128 R8, [R210+0x5100] ;  /* 0x00510000d2088984 */ /* 0x000e680000000c00 */
[----:B-1----:R1:W-:Y:S02]  /*7d00*/  @!P0 ST.E.128 [R4.64], R8 ;  /* 0x0000000804008985 */ /* 0x0023e4000c101d08 */
.L_x_952:
[----:B------:R-:W-:Y:S05]  /*7d10*/  BSYNC B0 ;  /* 0x0000000000007941 */ /* 0x000fea0003800000 */
.L_x_951:
[C---:B------:R-:W-:Y:S02]  /*7d20*/  ISETP.GT.AND P0, PT, R35.reuse, R121, PT ;  /* 0x000000792300720c */ /* 0x040fe40003f04270 */
[----:B------:R-:W-:Y:S11]  /*7d30*/  IADD3 R35, R35, -0x1, RZ ;  /* 0xffffffff23237810 */ /* 0x000ff60007ffe0ff */
[----:B-1-3--:R-:W-:Y:S01]  /*7d40*/  @P0 SHF.R.S32.HI R6, RZ, 0x1f, R35 ;  /* 0x0000001fff060819 */ /* 0x00afe20000011423 */
[----:B----4-:R-:W-:Y:S02]  /*7d50*/  @P0 IMAD.MOV.U32 R4, RZ, RZ, R112 ;  /* 0x000000ffff040224 */ /* 0x010fe400078e0070 */
[----:B------:R-:W-:Y:S02]  /*7d60*/  @P0 IMAD.MOV.U32 R5, RZ, RZ, R111 ;  /* 0x000000ffff050224 */ /* 0x000fe400078e006f */
[----:B------:R-:W-:Y:S02]  /*7d70*/  @P0 IMAD R3, R145, R35, RZ ;  /* 0x0000002391030224 */ /* 0x000fe400078e02ff */
[-C--:B------:R-:W-:Y:S04]  /*7d80*/  @P0 IMAD.WIDE.U32 R4, R35, R134.reuse, R4 ;  /* 0x0000008623040225 */ /* 0x080fe800078e0004 */
[----:B------:R-:W-:Y:S01]  /*7d90*/  @P0 IMAD R3, R6, R134, R3 ;  /* 0x0000008606030224 */ /* 0x000fe200078e0203 */
[C---:B------:R-:W-:Y:S02]  /*7da0*/  @P0 LEA R8, P1, R4.reuse, c[0x0][0x220], 0x1 ;  /* 0x0000880004080a11 */ /* 0x040fe400078208ff */
[----:B------:R-:W-:Y:S01]  /*7db0*/  @P0 SHF.L.U64.HI R6, R151, 0x1, R148 ;  /* 0x0000000197060819 */ /* 0x000fe20000010294 */
[----:B------:R-:W-:Y:S05]  /*7dc0*/  @P0 IMAD.IADD R3, R5, 0x1, R3 ;  /* 0x0000000105030824 */ /* 0x000fea00078e0203 */
[----:B------:R-:W-:Y:S02]  /*7dd0*/  @P0 LEA.HI.X R9, R4, c[0x0][0x224], R3, 0x1, P1 ;  /* 0x0000890004090a11 */ /* 0x000fe400008f0c03 */
[----:B------:R-:W-:Y:S03]  /*7de0*/  @P0 SHF.L.U32 R3, R151, 0x1, RZ ;  /* 0x0000000197030819 */ /* 0x000fe600000006ff */
[----:B------:R-:W-:Y:S01]  /*7df0*/  @!PT LDS RZ, [RZ] ;  /* 0x00000000fffff984 */ /* 0x000fe20000000800 */
[----:B------:R-:W-:Y:S01]  /*7e00*/  @!PT LDS RZ, [RZ] ;  /* 0x00000000fffff984 */ /* 0x000fe20000000800 */
[----:B------:R-:W-:Y:S01]  /*7e10*/  @!PT LDS RZ, [RZ] ;  /* 0x00000000fffff984 */ /* 0x000fe20000000800 */
[----:B------:R1:W-:Y:S01]  /*7e20*/  @P0 LDGSTS.E.BYPASS.LTC128B.128 [R210+0x8100], [R8.64], !P4 ;  /* 0x0810000008d20fae */ /* 0x0003e2000e101d48 */
[----:B------:R-:W-:Y:S03]  /*7e30*/  @P0 IADD3 R4, P1, R3, R8, RZ ;  /* 0x0000000803040210 */ /* 0x000fe60007f3e0ff */
[----:B------:R1:W-:Y:S02]  /*7e40*/  @P0 LDGSTS.E.BYPASS.LTC128B.128 [R210+0xb100], [R8.64+0x80], !P6 ;  /* 0x0b10008008d20fae */ /* 0x0003e4000f101d48 */
[----:B------:R-:W-:Y:S01]  /*7e50*/  @P0 IMAD.X R5, R6, 0x1, R9, P1 ;  /* 0x0000000106050824 */ /* 0x000fe200008e0609 */
[----:B------:R-:W-:Y:S04]  /*7e60*/  @P0 IADD3 R10, P1, R4, R3, RZ ;  /* 0x00000003040a0210 */ /* 0x000fe80007f3e0ff */
[----:B------:R1:W-:Y:S01]  /*7e70*/  @P0 LDGSTS.E.BYPASS.LTC128B.128 [R210+0x9100], [R4.64], !P4 ;  /* 0x0910000004d20fae */ /* 0x0003e2000e101d48 */
[----:B------:R-:W-:Y:S03]  /*7e80*/  @P0 IADD3.X R11, R5, R6, RZ, P1, !PT ;  /* 0x00000006050b0210 */ /* 0x000fe60000ffe4ff */
[----:B------:R1:W-:Y:S04]  /*7e90*/  @P0 LDGSTS.E.BYPASS.LTC128B.128 [R210+0xc100], [R4.64+0x80], !P6 ;  /* 0x0c10008004d20fae */ /* 0x0003e8000f101d48 */
[----:B------:R1:W-:Y:S04]  /*7ea0*/  @P0 LDGSTS.E.BYPASS.LTC128B.128 [R210+0xa100], [R10.64], !P4 ;  /* 0x0a1000000ad20fae */ /* 0x0003e8000e101d48 */
[----:B------:R1:W-:Y:S04]  /*7eb0*/  @P0 LDGSTS.E.BYPASS.LTC128B.128 [R210+0xd100], [R10.64+0x80], !P6 ;  /* 0x0d1000800ad20fae */ /* 0x0003e8000f101d48 */
[----:B------:R-:W0:Y:S01]  /*7ec0*/  LDGDEPBAR ;  /* 0x00000000000079af */ /* 0x000e220000000000 */
[----:B------:R-:W-:-:S05]  /*7ed0*/  @P0 BRA `(.L_x_953) ;  /* 0xffffb5c000000947 */ /* 0x000fca000383ffff */
[----:B------:R-:W-:Y:S01]  /*7ee0*/  WARPSYNC 0xffffffff ;  /* 0xffffffff00007948 */ /* 0x000fe20003800000 */
[----:B------:R-:W-:Y:S06]  /*7ef0*/  BAR.SYNC.DEFER_BLOCKING 0x0 ;  /* 0x0000000000007b1d */ /* 0x000fec0000010000 */
.L_x_918:
[----:B------:R-:W3:Y:S01]  /*7f00*/  LDL R71, [R1+0xc] ;  /* 0x00000c0001477983 */ /* 0x000ee20000100800 */
[----:B------:R-:W-:-:S05]  /*7f10*/  IMAD.MOV.U32 R74, RZ, RZ, c[0x0][0x2c4] ;  /* 0x0000b100ff4a7624 */ /* 0x000fca00078e00ff */
[----:B------:R-:W-:Y:S01]  /*7f20*/  ISETP.NE.AND P3, PT, R74, 0x1, PT ;  /* 0x000000014a00780c */ /* 0x000fe20003f65270 */
[----:B-1----:R-:W-:-:S05]  /*7f30*/  IMAD.MOV.U32 R5, RZ, RZ, c[0x0][0x32c] ;  /* 0x0000cb00ff057624 */ /* 0x002fca00078e00ff */
[----:B------:R-:W-:Y:S02]  /*7f40*/  ISETP.GE.AND P1, PT, R5, 0x1, PT ;  /* 0x000000010500780c */ /* 0x000fe40003f26270 */
[----:B------:R-:W-:Y:S02]  /*7f50*/  IADD3 R3, R244, 0x1, -R243 ;  /* 0x00000001f4037810 */ /* 0x000fe40007ffe8f3 */
[----:B---3--:R-:W-:-:S05]  /*7f60*/  IADD3 R2, R71, 0x7f, RZ ;  /* 0x0000007f47027810 */ /* 0x008fca0007ffe0ff */
[----:B------:R-:W-:-:S05]  /*7f70*/  @P3 IMAD.HI.U32 R4, R2, c[0x0][0x2c8], RZ ;  /* 0x0000b20002043a27 */ /* 0x000fca00078e00ff */
[----:B------:R-:W-:-:S05]  /*7f80*/  @P3 SHF.R.U32.HI R2, RZ, c[0x0][0x2cc], R4 ;  /* 0x0000b300ff023a19 */ /* 0x000fca0000011604 */
[----:B------:R-:W-:-:S05]  /*7f90*/  IMAD.IADD R2, R3, 0x1, R2 ;  /* 0x0000000103027824 */ /* 0x000fca00078e0202 */
[----:B------:R-:W-:Y:S01]  /*7fa0*/  IADD3 R4, R2, c[0x0][0x328], RZ ;  /* 0x0000ca0002047a10 */ /* 0x000fe20007ffe0ff */
[----:B------:R-:W-:Y:S05]  /*7fb0*/  @!P1 BRA `(.L_x_954) ;  /* 0x0000011000009947 */ /* 0x000fea0003800000 */
[C---:B------:R-:W-:Y:S01]  /*7fc0*/  ISETP.GT.AND P0, PT, R2.reuse, RZ, PT ;  /* 0x000000ff0200720c */ /* 0x040fe20003f04270 */
[----:B------:R-:W-:Y:S01]  /*7fd0*/  BSSY B0, `(.L_x_955) ;  /* 0x000000d000007945 */ /* 0x000fe20003800000 */
[----:B------:R-:W-:Y:S01]  /*7fe0*/  IADD3 R3, R2, -0x1, RZ ;  /* 0xffffffff02037810 */ /* 0x000fe20007ffe0ff */
[----:B------:R-:W-:-:S10]  /*7ff0*/  IMAD.MOV.U32 R5, RZ, RZ, c[0x0][0x32c] ;  /* 0x0000cb00ff057624 */ /* 0x000fd400078e00ff */
[----:B------:R-:W-:Y:S05]  /*8000*/  @P0 BRA `(.L_x_956) ;  /* 0x0000006000000947 */ /* 0x000fea0003800000 */
[----:B------:R-:W-:Y:S01]  /*8010*/  ISETP.NE.AND P0, PT, R5, 0x1, PT ;  /* 0x000000010500780c */ /* 0x000fe20003f05270 */
[----:B------:R-:W-:-:S12]  /*8020*/  IMAD.MOV R2, RZ, RZ, -R2 ;  /* 0x000000ffff027224 */ /* 0x000fd800078e0a02 */
[----:B------:R-:W-:-:S05]  /*8030*/  @P0 IMAD.HI.U32 R3, R2, c[0x0][0x330], RZ ;  /* 0x0000cc0002030a27 */ /* 0x000fca00078e00ff */
[----:B------:R-:W-:-:S04]  /*8040*/  @P0 SHF.R.U32.HI R2, RZ, c[0x0][0x334], R3 ;  /* 0x0000cd00ff020a19 */ /* 0x000fc80000011603 */
[----:B------:R-:W-:Y:S01]  /*8050*/  LOP3.LUT R3, RZ, R2, RZ, 0x33, !PT ;  /* 0x00000002ff037212 */ /* 0x000fe200078e33ff */
[----:B------:R-:W-:Y:S05]  /*8060*/  BRA `(.L_x_957) ;  /* 0x0000003000007947 */ /* 0x000fea0003800000 */
.L_x_956:
[----:B------:R-:W-:-:S13]  /*8070*/  ISETP.NE.AND P0, PT, R5, 0x1, PT ;  /* 0x000000010500780c */ /* 0x000fda0003f05270 */
[----:B------:R-:W-:-:S05]  /*8080*/  @P0 IMAD.HI.U32 R2, R3, c[0x0][0x330], RZ ;  /* 0x0000cc0003020a27 */ /* 0x000fca00078e00ff */
[----:B------:R-:W-:Y:S02]  /*8090*/  @P0 SHF.R.U32.HI R3, RZ, c[0x0][0x334], R2 ;  /* 0x0000cd00ff030a19 */ /* 0x000fe40000011602 */
.L_x_957:
[----:B------:R-:W-:Y:S05]  /*80a0*/  BSYNC B0 ;  /* 0x0000000000007941 */ /* 0x000fea0003800000 */
.L_x_955:
[----:B------:R-:W-:-:S05]  /*80b0*/  IMAD R3, R3, R5, c[0x0][0x32c] ;  /* 0x0000cb0003037624 */ /* 0x000fca00078e0205 */
[----:B------:R-:W-:-:S04]  /*80c0*/  IMNMX R4, R4, R3, PT ;  /* 0x0000000304047217 */ /* 0x000fc80003800200 */
.L_x_954:
[----:B------:R-:W-:Y:S01]  /*80d0*/  IADD3 R4, R4, 0x5f, RZ ;  /* 0x0000005f04047810 */ /* 0x000fe20007ffe0ff */
[----:B------:R-:W-:-:S04]  /*80e0*/  @P3 IMAD.HI.U32 R3, R71, c[0x0][0x2c8], RZ ;  /* 0x0000b20047033a27 */ /* 0x000fc800078e00ff */
[----:B------:R-:W-:-:S04]  /*80f0*/  IMAD.HI R4, R4, 0x2aaaaaab, RZ ;  /* 0x2aaaaaab04047827 */ /* 0x000fc800078e02ff */
[----:B------:R-:W-:Y:S01]  /*8100*/  IMAD.MOV.U32 R2, RZ, RZ, R71 ;  /* 0x000000ffff027224 */ /* 0x000fe200078e0047 */
[----:B------:R-:W-:Y:S02]  /*8110*/  @P3 SHF.R.U32.HI R2, RZ, c[0x0][0x2cc], R3 ;  /* 0x0000b300ff023a19 */ /* 0x000fe40000011603 */
        /* <DEDUP_REMOVED lines=16> */
.L_x_960:
[----:B------:R-:W-:-:S04]  /*8220*/  MOV R4, c[0x0][0x32c] ;  /* 0x0000cb0000047a02 */ /* 0x000fc80000000f00 */
[----:B------:R-:W-:-:S13]  /*8230*/  ISETP.NE.AND P0, PT, R4, 0x1, PT ;  /* 0x000000010400780c */ /* 0x000fda0003f05270 */
[----:B------:R-:W-:-:S05]  /*8240*/  @P0 IMAD.HI.U32 R4, R2, c[0x0][0x330], RZ ;  /* 0x0000cc0002040a27 */ /* 0x000fca00078e00ff */
[----:B------:R-:W-:Y:S02]  /*8250*/  @P0 SHF.R.U32.HI R2, RZ, c[0x0][0x334], R4 ;  /* 0x0000cd00ff020a19 */ /* 0x000fe40000011604 */
.L_x_961:
[----:B------:R-:W-:Y:S05]  /*8260*/  BSYNC B0 ;  /* 0x0000000000007941 */ /* 0x000fea0003800000 */
.L_x_959:
[----:B------:R-:W-:-:S05]  /*8270*/  IMAD R2, R2, c[0x0][0x32c], RZ ;  /* 0x0000cb0002027a24 */ /* 0x000fca00078e02ff */
[----:B------:R-:W-:-:S05]  /*8280*/  IMNMX R3, R3, R2, !PT ;  /* 0x0000000203037217 */ /* 0x000fca0007800200 */
.L_x_958:
[----:B------:R-:W-:Y:S01]  /*8290*/  IMAD.HI R3, R3, 0x2aaaaaab, RZ ;  /* 0x2aaaaaab03037827 */ /* 0x000fe200078e02ff */
[----:B------:R-:W-:Y:S04]  /*82a0*/  BSSY B0, `(.L_x_962) ;  /* 0x0000024000007945 */ /* 0x000fe80003800000 */
[----:B------:R-:W-:-:S04]  /*82b0*/  SHF.R.U32.HI R2, RZ, 0x1f, R3 ;  /* 0x0000001fff027819 */ /* 0x000fc80000011603 */
[----:B------:R-:W-:Y:S01]  /*82c0*/  LEA.HI.SX32 R3, R3, R2, 0x1c ;  /* 0x0000000203037211 */ /* 0x000fe200078fe2ff */
[----:B------:R-:W-:-:S03]  /*82d0*/  IMAD.MOV.U32 R2, RZ, RZ, RZ ;  /* 0x000000ffff027224 */ /* 0x000fc600078e00ff */
[----:B------:R-:W-:-:S04]  /*82e0*/  IMNMX R6, RZ, R3, !PT ;  /* 0x00000003ff067217 */ /* 0x000fc80007800200 */
[----:B------:R-:W-:-:S13]  /*82f0*/  ISETP.GT.AND P0, PT, R8, R6, PT ;  /* 0x000000060800720c */ /* 0x000fda0003f04270 */
[----:B------:R-:W-:Y:S05]  /*8300*/  @!P0 BRA `(.L_x_963) ;  /* 0x000001d000008947 */ /* 0x000fea0003800000 */
[----:B------:R-:W-:Y:S02]  /*8310*/  IABS R3, R131 ;  /* 0x0000008300037213 */ /* 0x000fe40000000000 */
[----:B------:R-:W-:Y:S02]  /*8320*/  IADD3 R4, R131, -0x1, R8 ;  /* 0xffffffff83047810 */ /* 0x000fe40007ffe008 */
[----:B------:R-:W1:Y:S03]  /*8330*/  I2F.RP R2, R3 ;  /* 0x0000000300027306 */ /* 0x000e660000209400 */
[----:B------:R-:W-:Y:S02]  /*8340*/  IMAD.IADD R9, R4, 0x1, -R6 ;  /* 0x0000000104097824 */ /* 0x000fe400078e0a06 */
[----:B------:R-:W-:-:S03]  /*8350*/  IMAD.MOV.U32 R4, RZ, RZ, RZ ;  /* 0x000000ffff047224 */ /* 0x000fc600078e00ff */
        /* <DEDUP_REMOVED lines=24> */
.L_x_963:
[----:B------:R-:W-:Y:S05]  /*84e0*/  BSYNC B0 ;  /* 0x0000000000007941 */ /* 0x000fea0003800000 */
.L_x_962:
[----:B------:R-:W3:Y:S01]  /*84f0*/  LDL R3, [R1+0x28] ;  /* 0x0000280001037983 */ /* 0x000ee20000100800 */
        /* <DEDUP_REMOVED lines=13> */
[----:B--2---:R-:W-:Y:S01]  /*85d0*/  CS2R R80, SRZ ;  /* 0x0000000000507805 */ /* 0x004fe2000001ff00 */
        /* <DEDUP_REMOVED lines=19> */
[----:B---3--:R-:W-:-:S04]  /*8710*/  IMAD R242, R3, R2, R6 ;  /* 0x0000000203f27224 */ /* 0x008fc800078e0206 */
[--C-:B------:R-:W-:Y:S01]  /*8720*/  IMAD.IADD R3, R242, 0x1, R2.reuse ;  /* 0x00000001f2037824 */ /* 0x100fe200078e0202 */
[----:B------:R-:W-:-:S04]  /*8730*/  PRMT R2, RZ, 0x7610, R2 ;  /* 0x00007610ff027816 */ /* 0x000fc80000000002 */
[----:B------:R-:W-:-:S04]  /*8740*/  IMNMX R212, R8, R3, PT ;  /* 0x0000000308d47217 */ /* 0x000fc80003800200 */
[----:B------:R-:W-:-:S13]  /*8750*/  ISETP.GT.AND P0, PT, R212, R242, PT ;  /* 0x000000f2d400720c */ /* 0x000fda0003f04270 */
[----:B------:R-:W-:Y:S05]  /*8760*/  @!P0 BRA `(.L_x_964) ;  /* 0x00014db000008947 */ /* 0x000fea0003800000 */
[----:B------:R-:W2:Y:S01]  /*8770*/  LDL R10, [R1+0x24] ;  /* 0x00002400010a7983 */ /* 0x000ea20000100800 */
[----:B------:R-:W-:-:S03]  /*8780*/  ISETP.NE.U32.AND P0, PT, RZ, c[0x0][0x340], PT ;  /* 0x0000d000ff007a0c */ /* 0x000fc60003f05070 */
[----:B------:R-:W3:Y:S01]  /*8790*/  LDL R9, [R1+0x20] ;  /* 0x0000200001097983 */ /* 0x000ee20000100800 */
[----:B------:R-:W-:-:S13]  /*87a0*/  ISETP.NE.AND.EX P0, PT, RZ, c[0x0][0x344], PT, P0 ;  /* 0x0000d100ff007a0c */ /* 0x000fda0003f05300 */
[----:B------:R-:W-:-:S04]  /*87b0*/  @P0 IMAD.MOV.U32 R2, RZ, RZ, 0x4 ;  /* 0x00000004ff020424 */ /* 0x000fc800078e00ff */
[----:B--2---:R-:W-:-:S06]  /*87c0*/  @P0 IMAD.WIDE R2, R10, R2, c[0x0][0x340] ;  /* 0x0000d0000a020625 */ /* 0x004fcc00078e0202 */
[----:B------:R1:W5:Y:S01]  /*87d0*/  @P0 LDG.E R2, [R2.64] ;  /* 0x0000000802020981 */ /* 0x000362000c1e1900 */
[----:B------:R-:W-:Y:S01]  /*87e0*/  ISETP.NE.U32.AND P1, PT, RZ, c[0x0][0x348], PT ;  /* 0x0000d200ff007a0c */ /* 0x000fe20003f25070 */
[----:B------:R-:W-:Y:S01]  /*87f0*/  IMAD.WIDE.U32 R4, R143, c[0x0][0x178], RZ ;  /* 0x00005e008f047a25 */ /* 0x000fe200078e00ff */
[----:B------:R-:W-:Y:S02]  /*8800*/  SHF.R.S32.HI R6, RZ, 0x1f, R10 ;  /* 0x0000001fff067819 */ /* 0x000fe4000001140a */
[----:B------:R-:W-:Y:S01]  /*8810*/  ISETP.NE.AND.EX P1, PT, RZ, c[0x0][0x34c], PT, P1 ;  /* 0x0000d300ff007a0c */ /* 0x000fe20003f25310 */
[----:B------:R-:W-:Y:S01]  /*8820*/  WARPSYNC 0xffffffff ;  /* 0xffffffff00007948 */ /* 0x000fe20003800000 */
[----:B---3--:R-:W-:Y:S02]  /*8830*/  LOP3.LUT R82, R9, 0xffff, RZ, 0xc0, !PT ;  /* 0x0000ffff09527812 */ /* 0x008fe400078ec0ff */
[----:B------:R-:W-:Y:S02]  /*8840*/  SEL R11, R6, RZ, !P1 ;  /* 0x000000ff060b7207 */ /* 0x000fe40004800000 */
[----:B------:R-:W-:-:S02]  /*8850*/  IADD3 R126, R212, -0x1, RZ ;  /* 0xffffffffd47e7810 */ /* 0x000fc40007ffe0ff */
[----:B-1----:R-:W-:-:S05]  /*8860*/  SHF.R.S32.HI R3, RZ, 0x1f, R143 ;  /* 0x0000001fff037819 */ /* 0x002fca000001148f */
[----:B------:R-:W-:-:S04]  /*8870*/  IMAD R3, R3, c[0x0][0x178], RZ ;  /* 0x00005e0003037a24 */ /* 0x000fc800078e02ff */
[----:B------:R-:W-:Y:S01]  /*8880*/  IMAD R3, R143, c[0x0][0x17c], R3 ;  /* 0x00005f008f037a24 */ /* 0x000fe200078e0203 */
[----:B------:R-:W-:-:S03]  /*8890*/  SEL R6, R10, RZ, !P1 ;  /* 0x000000ff0a067207 */ /* 0x000fc60004800000 */
[----:B------:R-:W-:Y:S02]  /*88a0*/  IMAD.IADD R9, R5, 0x1, R3 ;  /* 0x0000000105097824 */ /* 0x000fe400078e0203 */
[----:B------:R-:W-:-:S03]  /*88b0*/  @!P0 IMAD.MOV.U32 R2, RZ, RZ, R10 ;  /* 0x000000ffff028224 */ /* 0x000fc600078e000a */
[----:B------:R-:W2:Y:S01]  /*88c0*/  LDL R130, [R1+0x10] ;  /* 0x0000100001827983 */ /* 0x000ea20000100800 */
[----:B------:R-:W-:Y:S01]  /*88d0*/  IMAD.MOV.U32 R61, RZ, RZ, 0x60 ;  /* 0x00000060ff3d7424 */ /* 0x000fe200078e00ff */
[----:B-----5:R-:W-:Y:S01]  /*88e0*/  SHF.R.S32.HI R5, RZ, 0x1f, R2 ;  /* 0x0000001fff057819 */ /* 0x020fe20000011402 */
[----:B------:R-:W-:Y:S01]  /*88f0*/  IMAD.MOV.U32 R131, RZ, RZ, c[0x0][0x2b8] ;  /* 0x0000ae00ff837624 */ /* 0x000fe200078e00ff */
[----:B------:R-:W-:Y:S01]  /*8900*/  LOP3.LUT R209, R209, 0xfff7ffff, RZ, 0xc0, !PT ;  /* 0xfff7ffffd1d17812 */ /* 0x000fe200078ec0ff */
[----:B------:R-:W-:Y:S02]  /*8910*/  IMAD R125, R212, R61, -0x60 ;  /* 0xffffffa0d47d7424 */ /* 0x000fe400078e023d */
[----:B------:R-:W-:Y:S01]  /*8920*/  IMAD.WIDE.U32 R128, R2, c[0x0][0x2b0], RZ ;  /* 0x0000ac0002807a25 */ /* 0x000fe200078e00ff */
[----:B------:R-:W-:Y:S01]  /*8930*/  BAR.SYNC.DEFER_BLOCKING 0x0 ;  /* 0x0000000000007b1d */ /* 0x000fe20000010000 */
[----:B------:R-:W-:-:S02]  /*8940*/  ISETP.NE.AND P1, PT, R131, 0x1, PT ;  /* 0x000000018300780c */ /* 0x000fc40003f25270 */
[----:B------:R-:W-:Y:S02]  /*8950*/  IMAD.IADD R3, R0, 0x1, R125 ;  /* 0x0000000100037824 */ /* 0x000fe400078e027d */
[----:B------:R-:W-:Y:S01]  /*8960*/  IMAD.MOV.U32 R213, RZ, RZ, RZ ;  /* 0x000000ffffd57224 */ /* 0x000fe200078e00ff */
[----:B------:R-:W-:Y:S02]  /*8970*/  STL.64 [R1], R128 ;  /* 0x0000008001007387 */ /* 0x000fe40000100a00 */
[----:B------:R-:W-:-:S04]  /*8980*/  ISETP.GE.AND P0, PT, R3, R244, PT ;  /* 0x000000f40300720c */ /* 0x000fc80003f06270 */
[----:B------:R-:W-:Y:S02]  /*8990*/  ISETP.GT.OR P0, PT, R0, 0x5f, P0 ;  /* 0x0000005f0000780c */ /* 0x000fe40000704670 */
[----:B------:R-:W-:Y:S01]  /*89a0*/  @P1 LOP3.LUT R209, R209, 0x80000, RZ, 0xfc, !PT ;  /* 0x00080000d1d11812 */ /* 0x000fe200078efcff */
[----:B--2---:R-:W-:Y:S02]  /*89b0*/  IMAD.IADD R14, R3, 0x1, R130 ;  /* 0x00000001030e7824 */ /* 0x004fe400078e0282 */
[----:B------:R-:W-:Y:S02]  /*89c0*/  IMAD R3, R5, c[0x0][0x2b0], RZ ;  /* 0x0000ac0005037a24 */ /* 0x000fe400078e02ff */
[----:B------:R-:W-:-:S04]  /*89d0*/  @P1 IMAD.HI.U32 R5, R14, c[0x0][0x2bc], RZ ;  /* 0x0000af000e051a27 */ /* 0x000fc800078e00ff */
[----:B------:R-:W-:Y:S01]  /*89e0*/  IMAD.MOV.U32 R8, RZ, RZ, R14 ;  /* 0x000000ffff087224 */ /* 0x000fe200078e000e */
[----:B------:R-:W-:Y:S01]  /*89f0*/  @P1 SHF.R.U32.HI R8, RZ, c[0x0][0x2c0], R5 ;  /* 0x0000b000ff081a19 */ /* 0x000fe20000011605 */
[----:B------:R-:W-:-:S04]  /*8a00*/  IMAD R3, R2, c[0x0][0x2b4], R3 ;  /* 0x0000ad0002037a24 */ /* 0x000fc800078e0203 */
[----:B------:R-:W-:Y:S01]  /*8a10*/  IMAD.IADD R127, R129, 0x1, R3 ;  /* 0x00000001817f7824 */ /* 0x000fe200078e0203 */
[----:B------:R-:W-:-:S04]  /*8a20*/  @!P0 IADD3 R3, P1, R8, R128, RZ ;  /* 0x0000008008038210 */ /* 0x000fc80007f3e0ff */
[----:B------:R-:W-:Y:S01]  /*8a30*/  @!P0 LEA.HI.X.SX32 R5, R8, R127, 0x1, P1 ;  /* 0x0000007f08058211 */ /* 0x000fe200008f0eff */
[----:B------:R-:W-:Y:S01]  /*8a40*/  IMAD R48, R243, c[0x0][0x2c4], RZ ;  /* 0x0000b100f3307a24 */ /* 0x000fe200078e02ff */
[C---:B------:R-:W-:Y:S01]  /*8a50*/  @!P0 LEA R2, P1, R3.reuse, c[0x0][0x2a0], 0x2 ;  /* 0x0000a80003028a11 */ /* 0x040fe200078210ff */
[----:B------:R-:W-:Y:S01]  /*8a60*/  IMAD.WIDE.U32 R250, R82, c[0x0][0x1e8], RZ ;  /* 0x00007a0052fa7a25 */ /* 0x000fe200078e00ff */
[----:B------:R-:W-:Y:S02]  /*8a70*/  STL [R1+0x8], R127 ;  /* 0x0000087f01007387 */ /* 0x000fe40000100800 */
[----:B------:R-:W-:-:S05]  /*8a80*/  @!P0 LEA.HI.X R3, R3, c[0x0][0x2a4], R5, 0x2, P1 ;  /* 0x0000a90003038a11 */ /* 0x000fca00008f1405 */
[----:B------:R1:W2:Y:S01]  /*8a90*/  @!P0 LDG.E R213, [R2.64] ;  /* 0x0000000802d58981 */ /* 0x0002a2000c1e1900 */
[----:B------:R-:W-:Y:S01]  /*8aa0*/  IMAD.MOV.U32 R5, RZ, RZ, R9 ;  /* 0x000000ffff057224 */ /* 0x000fe200078e0009 */
[----:B------:R-:W-:Y:S01]  /*8ab0*/  ISETP.GE.AND P1, PT, R76, c[0x0][0x198], PT ;  /* 0x000066004c007a0c */ /* 0x000fe20003f26270 */
[----:B------:R-:W-:Y:S01]  /*8ac0*/  IMAD R9, R11, c[0x0][0x1c0], RZ ;  /* 0x000070000b097a24 */ /* 0x000fe200078e02ff */
[----:B------:R-:W-:Y:S01]  /*8ad0*/  LOP3.LUT R209, R209, 0xfffbffff, RZ, 0xc0, !PT ;  /* 0xfffbffffd1d17812 */ /* 0x000fe200078ec0ff */
[----:B------:R-:W-:-:S04]  /*8ae0*/  IMAD.WIDE.U32 R4, R82, c[0x0][0x1b8], R4 ;  /* 0x00006e0052047a25 */ /* 0x000fc800078e0004 */
[----:B------:R-:W-:Y:S02]  /*8af0*/  IMAD R5, R82, c[0x0][0x1bc], R5 ;  /* 0x00006f0052057a24 */ /* 0x000fe400078e0205 */
[C---:B------:R-:W-:Y:S02]  /*8b00*/  IMAD R9, R6.reuse, c[0x0][0x1c4], R9 ;  /* 0x0000710006097a24 */ /* 0x040fe400078e0209 */
[----:B------:R-:W-:-:S04]  /*8b10*/  IMAD.WIDE.U32 R4, R6, c[0x0][0x1c0], R4 ;  /* 0x0000700006047a25 */ /* 0x000fc800078e0004 */
[----:B------:R-:W-:Y:S02]  /*8b20*/  IMAD.IADD R5, R5, 0x1, R9 ;  /* 0x0000000105057824 */ /* 0x000fe400078e0209 */
[----:B------:R-:W-:Y:S02]  /*8b30*/  IMAD R252, R82, c[0x0][0x1ec], R251 ;  /* 0x00007b0052fc7a24 */ /* 0x000fe400078e02fb */
[----:B------:R-:W-:Y:S02]  /*8b40*/  IMAD R61, R212, -0x60, R61 ;  /* 0xffffffa0d43d7824 */ /* 0x000fe400078e023d */
[----:B-1----:R-:W-:Y:S02]  /*8b50*/  IMAD.IADD R3, R0, 0x1, R71 ;  /* 0x0000000100037824 */ /* 0x002fe400078e0247 */
[----:B------:R-:W-:Y:S02]  /*8b60*/  IMAD.IADD R124, R244, 0x1, R61 ;  /* 0x00000001f47c7824 */ /* 0x000fe400078e023d */
[----:B------:R-:W-:-:S04]  /*8b70*/  @P3 IMAD.HI.U32 R10, R3, c[0x0][0x2c8], RZ ;  /* 0x0000b200030a3a27 */ /* 0x000fc800078e00ff */
[----:B------:R-:W-:Y:S01]  /*8b80*/  IMAD.MOV.U32 R2, RZ, RZ, R3 ;  /* 0x000000ffff027224 */ /* 0x000fe200078e0003 */
[----:B------:R-:W-:Y:S01]  /*8b90*/  @P3 SHF.R.U32.HI R2, RZ, c[0x0][0x2cc], R10 ;  /* 0x0000b300ff023a19 */ /* 0x000fe2000001160a */
[----:B------:R-:W-:-:S03]  /*8ba0*/  IMAD.IADD R72, R124, 0x1, -R101 ;  /* 0x000000017c487824 */ /* 0x000fc600078e0a65 */
[--C-:B------:R-:W-:Y:S01]  /*8bb0*/  SHF.R.S32.HI R10, RZ, 0x1f, R2.reuse ;  /* 0x0000001fff0a7819 */ /* 0x100fe20000011402 */
[----:B------:R-:W-:Y:S01]  /*8bc0*/  IMAD.MOV R6, RZ, RZ, -R2 ;  /* 0x000000ffff067224 */ /* 0x000fe200078e0a02 */
[----:B------:R-:W-:-:S03]  /*8bd0*/  ISETP.GE.AND P2, PT, R72, 0x1, PT ;  /* 0x000000014800780c */ /* 0x000fc60003f46270 */
        /* <DEDUP_REMOVED lines=10> */
[----:B------:R-:W-:Y:S01]  /*8c80*/  LEA R3, P0, R2, c[0x0][0x160], 0x1 ;  /* 0x0000580002037a11 */ /* 0x000fe200078008ff */
[----:B------:R-:W-:-:S03]  /*8c90*/  IMAD.IADD R6, R101, 0x1, R71 ;  /* 0x0000000165067824 */ /* 0x000fc600078e0247 */
[----:B------:R-:W-:Y:S01]  /*8ca0*/  LEA.HI.X R2, R2, c[0x0][0x164], R4, 0x1, P0 ;  /* 0x0000590002027a11 */ /* 0x000fe200000f0c04 */
[----:B------:R-:W-:Y:S01]  /*8cb0*/  SHFL.IDX PT, R9, R3, 0x1, 0x181f ;  /* 0x00381f0003097f89 */ /* 0x000fe200000e0000 */
[CC--:B------:R-:W-:Y:S02]  /*8cc0*/  ISETP.GE.AND P3, PT, R6.reuse, R48.reuse, PT ;  /* 0x000000300600720c */ /* 0x0c0fe40003f66270 */
[----:B------:R-:W-:Y:S01]  /*8cd0*/  IADD3 R11, R6, 0x20, RZ ;  /* 0x00000020060b7810 */ /* 0x000fe20007ffe0ff */
[----:B------:R-:W1:Y:S03]  /*8ce0*/  SHFL.IDX PT, R4, R3, RZ, 0x181f ;  /* 0x00181fff03047589 */ /* 0x000e6600000e0000 */
[----:B------:R-:W-:Y:S01]  /*8cf0*/  ISETP.GE.AND P4, PT, R11, R48, PT ;  /* 0x000000300b00720c */ /* 0x000fe20003f86270 */
[----:B------:R-:W3:Y:S01]  /*8d00*/  SHFL.IDX PT, R5, R2, RZ, 0x181f ;  /* 0x00181fff02057589 */ /* 0x000ee200000e0000 */
[----:B------:R-:W-:-:S03]  /*8d10*/  IMAD.MOV R11, RZ, RZ, -R8 ;  /* 0x000000ffff0b7224 */ /* 0x000fc600078e0a08 */
[----:B------:R-:W4:Y:S01]  /*8d20*/  SHFL.IDX PT, R10, R2, 0x1, 0x181f ;  /* 0x00381f00020a7f89 */ /* 0x000f2200000e0000 */
[----:B------:R-:W-:-:S03]  /*8d30*/  IMAD R214, R11, c[0x0][0x2b8], R14 ;  /* 0x0000ae000bd67a24 */ /* 0x000fc600078e020e */
[----:B------:R-:W4:Y:S02]  /*8d40*/  SHFL.IDX PT, R8, R3, 0x2, 0x181f ;  /* 0x00581f0003087f89 */ /* 0x000f2400000e0000 */
[----:B------:R-:W-:Y:S02]  /*8d50*/  SHF.R.S32.HI R90, RZ, 0x1f, R214 ;  /* 0x0000001fff5a7819 */ /* 0x000fe400000114d6 */
[----:B------:R-:W4:Y:S03]  /*8d60*/  SHFL.IDX PT, R11, R2, 0x2, 0x181f ;  /* 0x00581f00020b7f89 */ /* 0x000f2600000e0000 */
[----:B------:R-:W-:-:S04]  /*8d70*/  IMAD R14, R90, c[0x0][0x1e0], RZ ;  /* 0x000078005a0e7a24 */ /* 0x000fc800078e02ff */
[----:B------:R-:W-:Y:S01]  /*8d80*/  IMAD R14, R214, c[0x0][0x1e4], R14 ;  /* 0x00007900d60e7a24 */ /* 0x000fe200078e020e */
[----:B-1----:R-:W-:-:S04]  /*8d90*/  @!P3 LEA R26, P0, R76, R4, 0x1 ;  /* 0x000000044c1ab211 */ /* 0x002fc800078008ff */
[-C--:B---3--:R-:W-:Y:S02]  /*8da0*/  @!P3 LEA.HI.X R27, R76, R5.reuse, R77, 0x1, P0 ;  /* 0x000000054c1bb211 */ /* 0x088fe400000f0c4d */
[C---:B------:R-:W-:Y:S02]  /*8db0*/  @!P3 LEA R24, P0, R211.reuse, R4, 0x1 ;  /* 0x00000004d318b211 */ /* 0x040fe400078008ff */
[----:B------:R-:W-:Y:S01]  /*8dc0*/  IADD3 R4, R6, 0x40, RZ ;  /* 0x0000004006047810 */ /* 0x000fe20007ffe0ff */
[----:B------:R1:W-:Y:S01]  /*8dd0*/  @!P3 LDGSTS.E.BYPASS.LTC128B.128 [R210+0x100], [R26.64], !P1 ;  /* 0x001000001ad2bfae */ /* 0x0003e2000c901d48 */
[----:B------:R-:W-:Y:S02]  /*8de0*/  @!P3 LEA.HI.X R25, R211, R5, R237, 0x1, P0 ;  /* 0x00000005d319b211 */ /* 0x000fe400000f0ced */
[----:B------:R-:W-:Y:S01]  /*8df0*/  ISETP.GE.AND P5, PT, R4, R48, PT ;  /* 0x000000300400720c */ /* 0x000fe20003fa6270 */
[----:B------:R-:W-:Y:S01]  /*8e00*/  IMAD.WIDE.U32 R4, R214, c[0x0][0x1e0], RZ ;  /* 0x00007800d6047a25 */ /* 0x000fe200078e00ff */
[----:B------:R-:W-:-:S03]  /*8e10*/  @!P4 LEA R22, P0, R76, R9, 0x1 ;  /* 0x000000094c16c211 */ /* 0x000fc600078008ff */
[----:B------:R-:W-:Y:S01]  /*8e20*/  IMAD.IADD R5, R5, 0x1, R14 ;  /* 0x0000000105057824 */ /* 0x000fe200078e020e */
[----:B----4-:R-:W-:Y:S02]  /*8e30*/  @!P4 LEA.HI.X R23, R76, R10, R77, 0x1, P0 ;  /* 0x0000000a4c17c211 */ /* 0x010fe400000f0c4d */
[----:B------:R-:W-:-:S04]  /*8e40*/  @!P4 LEA R20, P0, R211, R9, 0x1 ;  /* 0x00000009d314c211 */ /* 0x000fc800078008ff */
[----:B------:R-:W-:Y:S02]  /*8e50*/  @!P4 LEA.HI.X R21, R211, R10, R237, 0x1, P0 ;  /* 0x0000000ad315c211 */ /* 0x000fe400000f0ced */
[----:B------:R-:W-:-:S04]  /*8e60*/  @!P5 LEA R18, P0, R76, R8, 0x1 ;  /* 0x000000084c12d211 */ /* 0x000fc800078008ff */
[-C--:B------:R-:W-:Y:S02]  /*8e70*/  @!P5 LEA.HI.X R19, R76, R11.reuse, R77, 0x1, P0 ;  /* 0x0000000b4c13d211 */ /* 0x080fe400000f0c4d */
[C---:B------:R-:W-:Y:S02]  /*8e80*/  @!P5 LEA R14, P0, R211.reuse, R8, 0x1 ;  /* 0x00000008d30ed211 */ /* 0x040fe400078008ff */
[----:B------:R3:W4:Y:S02]  /*8e90*/  SHFL.IDX PT, R8, R3, 0x3, 0x181f ;  /* 0x00781f0003087f89 */ /* 0x00072400000e0000 */
[----:B------:R-:W-:Y:S02]  /*8ea0*/  @!P5 LEA.HI.X R15, R211, R11, R237, 0x1, P0 ;  /* 0x0000000bd30fd211 */ /* 0x000fe400000f0ced */
[----:B--2---:R-:W-:Y:S01]  /*8eb0*/  SHF.R.S32.HI R91, RZ, 0x1f, R213 ;  /* 0x0000001fff5b7819 */ /* 0x004fe200000114d5 */
[----:B------:R-:W-:-:S04]  /*8ec0*/  IMAD.WIDE.U32 R4, R213, c[0x0][0x1f0], R4 ;  /* 0x00007c00d5047a25 */ /* 0x000fc800078e0004 */
[----:B------:R-:W-:Y:S01]  /*8ed0*/  IMAD R9, R91, c[0x0][0x1f0], RZ ;  /* 0x00007c005b097a24 */ /* 0x000fe200078e02ff */
[----:B---3--:R-:W-:Y:S02]  /*8ee0*/  IADD3 R3, P0, R4, R250, RZ ;  /* 0x000000fa04037210 */ /* 0x008fe40007f1e0ff */
[----:B------:R2:W3:Y:S01]  /*8ef0*/  SHFL.IDX PT, R4, R2, 0x3, 0x181f ;  /* 0x00781f0002047f89 */ /* 0x0004e200000e0000 */
[----:B------:R-:W-:-:S05]  /*8f00*/  IMAD R9, R213, c[0x0][0x1f4], R9 ;  /* 0x00007d00d5097a24 */ /* 0x000fca00078e0209 */
[----:B--2---:R-:W-:Y:S02]  /*8f10*/  IADD3.X R2, R252, R5, R9, P0, !PT ;  /* 0x00000005fc027210 */ /* 0x004fe400007fe409 */
[C---:B------:R-:W-:Y:S02]  /*8f20*/  LEA R10, P0, R3.reuse, c[0x0][0x1c8], 0x1 ;  /* 0x00007200030a7a11 */ /* 0x040fe400078008ff */
[----:B------:R-:W-:Y:S02]  /*8f30*/  IADD3 R5, R6, 0x60, RZ ;  /* 0x0000006006057810 */ /* 0x000fe40007ffe0ff */
[----:B------:R-:W-:Y:S01]  /*8f40*/  LEA.HI.X R17, R3, c[0x0][0x1cc], R2, 0x1, P0 ;  /* 0x0000730003117a11 */ /* 0x000fe200000f0c02 */
[----:B------:R-:W2:Y:S01]  /*8f50*/  SHFL.IDX PT, R11, R10, RZ, 0x181f ;  /* 0x00181fff0a0b7589 */ /* 0x000ea200000e0000 */
[----:B------:R-:W-:-:S03]  /*8f60*/  ISETP.GE.AND P6, PT, R5, R48, PT ;  /* 0x000000300500720c */ /* 0x000fc60003fc6270 */
[----:B------:R-:W1:Y:S10]  /*8f70*/  SHFL.IDX PT, R16, R17, RZ, 0x181f ;  /* 0x00181fff11107589 */ /* 0x000e7400000e0000 */
[----:B----4-:R-:W-:-:S04]  /*8f80*/  @!P6 LEA R2, P0, R76, R8, 0x1 ;  /* 0x000000084c02e211 */ /* 0x010fc800078008ff */
[----:B---3--:R-:W-:Y:S02]  /*8f90*/  @!P6 LEA.HI.X R3, R76, R4, R77, 0x1, P0 ;  /* 0x000000044c03e211 */ /* 0x008fe400000f0c4d */
[----:B------:R-:W-:-:S04]  /*8fa0*/  @!P6 LEA R8, P0, R211, R8, 0x1 ;  /* 0x00000008d308e211 */ /* 0x000fc800078008ff */
[----:B------:R-:W-:Y:S02]  /*8fb0*/  @!P6 LEA.HI.X R9, R211, R4, R237, 0x1, P0 ;  /* 0x00000004d309e211 */ /* 0x000fe400000f0ced */
[----:B--2---:R-:W-:-:S04]  /*8fc0*/  @P2 LEA R4, P0, R76, R11, 0x1 ;  /* 0x0000000b4c042211 */ /* 0x004fc800078008ff */
[----:B-1----:R-:W-:Y:S02]  /*8fd0*/  @P2 LEA.HI.X R5, R76, R16, R77, 0x1, P0 ;  /* 0x000000104c052211 */ /* 0x002fe400000f0c4d */
[----:B------:R-:W-:-:S13]  /*8fe0*/  ISETP.GE.AND P0, PT, R211, c[0x0][0x198], PT ;  /* 0x00006600d3007a0c */ /* 0x000fda0003f06270 */
[----:B------:R1:W-:Y:S04]  /*8ff0*/  @!P3 LDGSTS.E.BYPASS.LTC128B.128 [R210+0x4100], [R24.64], !P0 ;  /* 0x0410000018d2bfae */ /* 0x0003e8000c101d48 */
[----:B------:R1:W-:Y:S04]  /*9000*/  @!P4 LDGSTS.E.BYPASS.LTC128B.128 [R241+0x1100], [R22.64], !P1 ;  /* 0x0110000016f1cfae */ /* 0x0003e8000c901d48 */
[----:B------:R1:W-:Y:S04]  /*9010*/  @!P4 LDGSTS.E.BYPASS.LTC128B.128 [R241+0x5100], [R20.64], !P0 ;  /* 0x0510000014f1cfae */ /* 0x0003e8000c101d48 */
[----:B------:R1:W-:Y:S04]  /*9020*/  @!P5 LDGSTS.E.BYPASS.LTC128B.128 [R241+0x2100], [R18.64], !P1 ;  /* 0x0210000012f1dfae */ /* 0x0003e8000c901d48 */
[----:B------:R1:W-:Y:S04]  /*9030*/  @!P5 LDGSTS.E.BYPASS.LTC128B.128 [R241+0x6100], [R14.64], !P0 ;  /* 0x061000000ef1dfae */ /* 0x0003e8000c101d48 */
[----:B------:R2:W-:Y:S04]  /*9040*/  @!P6 LDGSTS.E.BYPASS.LTC128B.128 [R241+0x3100], [R2.64], !P1 ;  /* 0x0310000002f1efae */ /* 0x0005e8000c901d48 */
[----:B------:R1:W-:Y:S01]  /*9050*/  @!P6 LDGSTS.E.BYPASS.LTC128B.128 [R241+0x7100], [R8.64], !P0 ;  /* 0x0710000008f1efae */ /* 0x0003e2000c101d48 */
[----:B------:R-:W-:-:S03]  /*9060*/  @P2 ISETP.GE.AND P0, PT, R76, c[0x0][0x1d4], PT ;  /* 0x000075004c002a0c */ /* 0x000fc60003f06270 */
[----:B------:R-:W0:Y:S10]  /*9070*/  LDGDEPBAR ;  /* 0x00000000000079af */ /* 0x000e340000000000 */
[----:B------:R3:W-:Y:S01]  /*9080*/  @P2 LDGSTS.E.BYPASS.LTC128B.128 [R210+0x8100], [R4.64], !P0 ;  /* 0x0810000004d22fae */ /* 0x0007e2000c101d48 */
[----:B------:R-:W-:-:S02]  /*9090*/  @P2 ISETP.GE.AND P0, PT, R211, c[0x0][0x1d4], PT ;  /* 0x00007500d3002a0c */ /* 0x000fc40003f06270 */
[----:B--2---:R-:W-:-:S04]  /*90a0*/  @P2 LEA R2, P1, R211, R11, 0x1 ;  /* 0x0000000bd3022211 */ /* 0x004fc800078208ff */
[----:B------:R-:W-:Y:S02]  /*90b0*/  @P2 LEA.HI.X R3, R211, R16, R237, 0x1, P1 ;  /* 0x00000010d3032211 */ /* 0x000fe400008f0ced */
[----:B------:R-:W-:-:S05]  /*90c0*/  ISETP.GE.AND P1, PT, R72, 0x21, PT ;  /* 0x000000214800780c */ /* 0x000fca0003f26270 */
[----:B------:R2:W-:Y:S04]  /*90d0*/  @P2 LDGSTS.E.BYPASS.LTC128B.128 [R210+0xb100], [R2.64], !P0 ;  /* 0x0b10000002d22fae */ /* 0x0005e8000c101d48 */
[----:B--2---:R-:W3:Y:S04]  /*90e0*/  SHFL.IDX PT, R2, R10, 0x1, 0x181f ;  /* 0x00381f000a027f89 */ /* 0x004ee800000e0000 */
[----:B------:R-:W2:Y:S01]  /*90f0*/  SHFL.IDX PT, R3, R17, 0x1, 0x181f ;  /* 0x00381f0011037f89 */ /* 0x000ea200000e0000 */
[----:B---3--:R-:W-:-:S04]  /*9100*/  @P1 LEA R4, P0, R76, R2, 0x1 ;  /* 0x000000024c041211 */ /* 0x008fc800078008ff */
[----:B--2---:R-:W-:Y:S02]  /*9110*/  @P1 LEA.HI.X R5, R76, R3, R77, 0x1, P0 ;  /* 0x000000034c051211 */ /* 0x004fe400000f0c4d */
[----:B------:R-:W-:-:S04]  /*9120*/  @P1 LEA R2, P0, R211, R2, 0x1 ;  /* 0x00000002d3021211 */ /* 0x000fc800078008ff */
[----:B------:R-:W-:Y:S02]  /*9130*/  @P1 LEA.HI.X R3, R211, R3, R237, 0x1, P0 ;  /* 0x00000003d3031211 */ /* 0x000fe400000f0ced */
[----:B------:R-:W-:-:S13]  /*9140*/  @P1 ISETP.GE.AND P0, PT, R76, c[0x0][0x1d4], PT ;  /* 0x000075004c001a0c */ /* 0x000fda0003f06270 */
[----:B------:R2:W-:Y:S01]  /*9150*/  @P1 LDGSTS.E.BYPASS.LTC128B.128 [R241+0x9100], [R4.64], !P0 ;  /* 0x0910000004f11fae */ /* 0x0005e2000c101d48 */
[----:B------:R-:W-:-:S13]  /*9160*/  @P1 ISETP.GE.AND P0, PT, R211, c[0x0][0x1d4], PT ;  /* 0x00007500d3001a0c */ /* 0x000fda0003f06270 */
[----:B------:R3:W-:Y:S01]  /*9170*/  @P1 LDGSTS.E.BYPASS.LTC128B.128 [R241+0xc100], [R2.64], !P0 ;  /* 0x0c10000002f11fae */ /* 0x0007e2000c101d48 */
[----:B------:R-:W-:-:S03]  /*9180*/  ISETP.GE.AND P1, PT, R72, 0x41, PT ;  /* 0x000000414800780c */ /* 0x000fc60003f26270 */
[----:B---3--:R-:W2:Y:S04]  /*9190*/  SHFL.IDX PT, R2, R10, 0x2, 0x181f ;  /* 0x00581f000a027f89 */ /* 0x008ea800000e0000 */
[----:B------:R-:W3:Y:S06]  /*91a0*/  SHFL.IDX PT, R3, R17, 0x2, 0x181f ;  /* 0x00581f0011037f89 */ /* 0x000eec00000e0000 */
[----:B--2---:R-:W-:-:S04]  /*91b0*/  @P1 LEA R4, P0, R76, R2, 0x1 ;  /* 0x000000024c041211 */ /* 0x004fc800078008ff */
[----:B---3--:R-:W-:Y:S02]  /*91c0*/  @P1 LEA.HI.X R5, R76, R3, R77, 0x1, P0 ;  /* 0x000000034c051211 */ /* 0x008fe400000f0c4d */
[----:B------:R-:W-:-:S04]  /*91d0*/  @P1 LEA R2, P0, R211, R2, 0x1 ;  /* 0x00000002d3021211 */ /* 0x000fc800078008ff */
[----:B------:R-:W-:Y:S02]  /*91e0*/  @P1 LEA.HI.X R3, R211, R3, R237, 0x1, P0 ;  /* 0x00000003d3031211 */ /* 0x000fe400000f0ced */
[----:B------:R-:W-:-:S13]  /*91f0*/  @P1 ISETP.GE.AND P0, PT, R76, c[0x0][0x1d4], PT ;  /* 0x000075004c001a0c */ /* 0x000fda0003f06270 */
[----:B------:R1:W-:Y:S01]  /*9200*/  @P1 LDGSTS.E.BYPASS.LTC128B.128 [R241+0xa100], [R4.64], !P0 ;  /* 0x0a10000004f11fae */ /* 0x0003e2000c101d48 */
[----:B------:R-:W-:-:S13]  /*9210*/  @P1 ISETP.GE.AND P0, PT, R211, c[0x0][0x1d4], PT ;  /* 0x00007500d3001a0c */ /* 0x000fda0003f06270 */
[----:B------:R1:W-:Y:S01]  /*9220*/  @P1 LDGSTS.E.BYPASS.LTC128B.128 [R241+0xd100], [R2.64], !P0 ;  /* 0x0d10000002f11fae */ /* 0x0003e2000c101d48 */
[----:B------:R-:W-:Y:S02]  /*9230*/  ISETP.LT.AND P0, PT, RZ, c[0x0][0x27c], PT ;  /* 0x00009f00ff007a0c */ /* 0x000fe40003f01270 */
[----:B------:R-:W-:Y:S01]  /*9240*/  ISETP.GT.AND P1, PT, R0, 0x5f, PT ;  /* 0x0000005f0000780c */ /* 0x000fe20003f24270 */
[----:B------:R-:W0:-:S12]  /*9250*/  LDGDEPBAR ;  /* 0x00000000000079af */ /* 0x000e180000000000 */
[----:B------:R-:W-:Y:S01]  /*9260*/  @P1 LOP3.LUT R209, R209, 0x40000, RZ, 0xfc, !PT ;  /* 0x00040000d1d11812 */ /* 0x000fe200078efcff */
[----:B------:R-:W-:Y:S05]  /*9270*/  @P0 BRA `(.L_x_965) ;  /* 0x0000002000000947 */ /* 0x000fea0003800000 */
[----:B------:R-:W-:-:S04]  /*9280*/  DEPBAR.LE SB0, 0x1 ;  /* 0x000080400000791a */ /* 0x000fc80000000000 */
[----:B------:R-:W-:Y:S05]  /*9290*/  BRA `(.L_x_966) ;  /* 0x00004a7000007947 */ /* 0x000fea0003800000 */
.L_x_965:
[----:B------:R-:W-:Y:S01]  /*92a0*/  ULDC.U8 UR4, c[0x0][0x298] ;  /* 0x0000a60000047ab9 */ /* 0x000fe20000000000 */
[----:B-1----:R-:W-:Y:S01]  /*92b0*/  SHF.R.S32.HI R2, RZ, 0x1f, R132 ;  /* 0x0000001fff027819 */ /* 0x002fe20000011484 */
[----:B------:R-:W-:Y:S01]  /*92c0*/  IMAD.WIDE.U32 R8, R132, c[0x0][0x280], RZ ;  /* 0x0000a00084087a25 */ /* 0x000fe200078e00ff */
[----:B------:R-:W-:Y:S01]  /*92d0*/  ISETP.NE.AND P0, PT, RZ, UR4, PT ;  /* 0x00000004ff007c0c */ /* 0x000fe2000bf05270 */
[----:B------:R-:W-:Y:S02]  /*92e0*/  BSSY B2, `(.L_x_966) ;  /* 0x00004a2000027945 */ /* 0x000fe40003800000 */
[C---:B------:R-:W-:Y:S02]  /*92f0*/  IMAD R3, R2.reuse, c[0x0][0x280], RZ ;  /* 0x0000a00002037a24 */ /* 0x040fe400078e02ff */
[----:B------:R-:W-:Y:S02]  /*9300*/  IMAD R2, R2, c[0x0][0x290], RZ ;  /* 0x0000a40002027a24 */ /* 0x000fe400078e02ff */
[----:B------:R-:W-:-:S02]  /*9310*/  IMAD R3, R132, c[0x0][0x284], R3 ;  /* 0x0000a10084037a24 */ /* 0x000fc400078e0203 */
[----:B------:R-:W-:Y:S01]  /*9320*/  IMAD R10, R132, c[0x0][0x294], R2 ;  /* 0x0000a500840a7a24 */ /* 0x000fe200078e0202 */
[----:B------:R-:W-:Y:S01]  /*9330*/  LEA R2, R102, R6, 0x5 ;  /* 0x0000000666027211 */ /* 0x000fe200078e28ff */
[----:B------:R-:W-:Y:S01]  /*9340*/  IMAD.WIDE.U32 R4, R132, c[0x0][0x290], RZ ;  /* 0x0000a40084047a25 */ /* 0x000fe200078e00ff */
[----:B------:R-:W-:-:S04]  /*9350*/  IADD3 R3, R3, R9, RZ ;  /* 0x0000000903037210 */ /* 0x000fc80007ffe0ff */
[----:B------:R-:W-:Y:S01]  /*9360*/  IADD3 R6, R10, R5, RZ ;  /* 0x000000050a067210 */ /* 0x000fe20007ffe0ff */
[----:B------:R-:W-:Y:S05]  /*9370*/  @!P0 BRA `(.L_x_967) ;  /* 0x0000253000008947 */ /* 0x000fea0003800000 */
[----:B------:R1:W5:Y:S01]  /*9380*/  LDL R65, [R1+0x2c] ;  /* 0x00002c0001417983 */ /* 0x0003620000100800 */
[----:B------:R-:W-:Y:S01]  /*9390*/  ISETP.NE.AND P1, PT, R74, 0x1, PT ;  /* 0x000000014a00780c */ /* 0x000fe20003f25270 */
[----:B------:R-:W-:Y:S01]  /*93a0*/  IMAD.MOV.U32 R9, RZ, RZ, R3 ;  /* 0x000000ffff097224 */ /* 0x000fe200078e0003 */
[----:B------:R-:W-:Y:S01]  /*93b0*/  BSSY B0, `(.L_x_968) ;  /* 0x0000031000007945 */ /* 0x000fe20003800000 */
[----:B------:R-:W-:Y:S01]  /*93c0*/  CS2R R36, SRZ ;  /* 0x0000000000247805 */ /* 0x000fe2000001ff00 */
[----:B------:R-:W-:Y:S01]  /*93d0*/  CS2R R16, SRZ ;  /* 0x0000000000107805 */ /* 0x000fe2000001ff00 */
[----:B------:R-:W-:-:S08]  /*93e0*/  CS2R R14, SRZ ;  /* 0x00000000000e7805 */ /* 0x000fd0000001ff00 */
[----:B------:R-:W-:-:S05]  /*93f0*/  @P1 IMAD.HI.U32 R5, R2, c[0x0][0x2c8], RZ ;  /* 0x0000b20002051a27 */ /* 0x000fca00078e00ff */
[----:B------:R-:W-:-:S04]  /*9400*/  @P1 SHF.R.U32.HI R2, RZ, c[0x0][0x2cc], R5 ;  /* 0x0000b300ff021a19 */ /* 0x000fc80000011605 */
[----:B------:R-:W-:Y:S01]  /*9410*/  SHF.R.S32.HI R5, RZ, 0x1f, R2 ;  /* 0x0000001fff057819 */ /* 0x000fe20000011402 */
[----:B------:R-:W-:-:S04]  /*9420*/  IMAD.WIDE.U32 R8, R2, c[0x0][0x280], R8 ;  /* 0x0000a00002087a25 */ /* 0x000fc800078e0008 */
[----:B------:R-:W-:Y:S01]  /*9430*/  IMAD R10, R5, c[0x0][0x280], RZ ;  /* 0x0000a000050a7a24 */ /* 0x000fe200078e02ff */
[----:B------:R-:W-:-:S03]  /*9440*/  LEA R32, P0, R8, c[0x0][0x270], 0x1 ;  /* 0x00009c0008207a11 */ /* 0x000fc600078008ff */
[----:B------:R-:W-:Y:S02]  /*9450*/  IMAD R3, R2, c[0x0][0x284], R10 ;  /* 0x0000a10002037a24 */ /* 0x000fe400078e020a */
[----:B------:R1:W2:Y:S01]  /*9460*/  SHFL.IDX PT, R18, R32, RZ, 0x181f ;  /* 0x00181fff20127589 */ /* 0x0002a200000e0000 */
[----:B------:R-:W-:Y:S01]  /*9470*/  CS2R R10, SRZ ;  /* 0x00000000000a7805 */ /* 0x000fe2000001ff00 */
[----:B------:R-:W-:-:S05]  /*9480*/  IMAD.IADD R3, R9, 0x1, R3 ;  /* 0x0000000109037824 */ /* 0x000fca00078e0203 */
[----:B------:R-:W-:Y:S01]  /*9490*/  LEA.HI.X R31, R8, c[0x0][0x274], R3, 0x1, P0 ;  /* 0x00009d00081f7a11 */ /* 0x000fe200000f0c03 */
[----:B------:R-:W-:Y:S01]  /*94a0*/  IMAD R3, R5, c[0x0][0x290], RZ ;  /* 0x0000a40005037a24 */ /* 0x000fe200078e02ff */
[----:B------:R-:W-:Y:S01]  /*94b0*/  MOV R5, R6 ;  /* 0x0000000600057202 */ /* 0x000fe20000000f00 */
[----:B------:R-:W-:Y:S02]  /*94c0*/  CS2R R8, SRZ ;  /* 0x0000000000087805 */ /* 0x000fe4000001ff00 */
[----:B------:R1:W3:Y:S02]  /*94d0*/  SHFL.IDX PT, R21, R31, RZ, 0x181f ;  /* 0x00181fff1f157589 */ /* 0x0002e400000e0000 */
[----:B------:R-:W-:-:S04]  /*94e0*/  IMAD.WIDE.U32 R4, R2, c[0x0][0x290], R4 ;  /* 0x0000a40002047a25 */ /* 0x000fc800078e0004 */
[----:B------:R-:W-:Y:S01]  /*94f0*/  IMAD R2, R2, c[0x0][0x294], R3 ;  /* 0x0000a50002027a24 */ /* 0x000fe200078e0203 */
[----:B------:R-:W-:-:S04]  /*9500*/  LEA R30, P0, R4, c[0x0][0x288], 0x1 ;  /* 0x0000a200041e7a11 */ /* 0x000fc800078008ff */
[----:B------:R-:W-:Y:S01]  /*9510*/  IADD3 R2, R5, R2, RZ ;  /* 0x0000000205027210 */ /* 0x000fe20007ffe0ff */
[----:B------:R1:W4:Y:S03]  /*9520*/  SHFL.IDX PT, R19, R30, RZ, 0x181f ;  /* 0x00181fff1e137589 */ /* 0x00032600000e0000 */
[----:B------:R-:W-:-:S05]  /*9530*/  LEA.HI.X R28, R4, c[0x0][0x28c], R2, 0x1, P0 ;  /* 0x0000a300041c7a11 */ /* 0x000fca00000f0c02 */
[----:B------:R1:W1:Y:S01]  /*9540*/  SHFL.IDX PT, R22, R28, RZ, 0x181f ;  /* 0x00181fff1c167589 */ /* 0x00026200000e0000 */
[----:B------:R-:W-:Y:S05]  /*9550*/  @P3 BRA `(.L_x_969) ;  /* 0x0000016000003947 */ /* 0x000fea0003800000 */
[----:B--2---:R-:W-:Y:S01]  /*9560*/  ISETP.GE.AND P1, PT, R78, c[0x0][0x27c], PT ;  /* 0x00009f004e007a0c */ /* 0x004fe20003f26270 */
[----:B------:R-:W-:-:S12]  /*9570*/  CS2R R14, SRZ ;  /* 0x00000000000e7805 */ /* 0x000fd8000001ff00 */
[C---:B------:R-:W-:Y:S01]  /*9580*/  @!P1 IMAD.SHL.U32 R2, R78.reuse, 0x2, RZ ;  /* 0x000000024e029824 */ /* 0x040fe200078e00ff */
[----:B------:R-:W-:-:S04]  /*9590*/  @!P1 SHF.L.U64.HI R3, R78, 0x1, R79 ;  /* 0x000000014e039819 */ /* 0x000fc8000001024f */
[----:B------:R-:W-:-:S05]  /*95a0*/  @!P1 IADD3 R4, P0, R18, R2, RZ ;  /* 0x0000000212049210 */ /* 0x000fca0007f1e0ff */
[--C-:B---3--:R-:W-:Y:S01]  /*95b0*/  @!P1 IMAD.X R5, R21, 0x1, R3.reuse, P0 ;  /* 0x0000000115059824 */ /* 0x108fe200000e0603 */
[----:B----4-:R-:W-:Y:S01]  /*95c0*/  @!P1 IADD3 R2, P0, R19, R2, RZ ;  /* 0x0000000213029210 */ /* 0x010fe20007f1e0ff */
[----:B------:R-:W-:Y:S01]  /*95d0*/  CS2R R16, SRZ ;  /* 0x0000000000107805 */ /* 0x000fe2000001ff00 */
[----:B------:R-:W-:Y:S02]  /*95e0*/  CS2R R10, SRZ ;  /* 0x00000000000a7805 */ /* 0x000fe4000001ff00 */
[----:B------:R2:W5:Y:S01]  /*95f0*/  @!P1 LD.E.64 R14, [R4.64] ;  /* 0x00000008040e9980 */ /* 0x000562000c101b00 */
[----:B-1----:R-:W-:Y:S01]  /*9600*/  @!P1 IMAD.X R3, R22, 0x1, R3, P0 ;  /* 0x0000000116039824 */ /* 0x002fe200000e0603 */
[----:B------:R-:W-:-:S13]  /*9610*/  ISETP.GE.AND P0, PT, R100, c[0x0][0x27c], PT ;  /* 0x00009f0064007a0c */ /* 0x000fda0003f06270 */
[C---:B------:R-:W-:Y:S01]  /*9620*/  @!P0 IMAD.SHL.U32 R6, R100.reuse, 0x2, RZ ;  /* 0x0000000264068824 */ /* 0x040fe200078e00ff */
[----:B-----5:R-:W-:-:S04]  /*9630*/  @!P0 SHF.L.U64.HI R8, R100, 0x1, R65 ;  /* 0x0000000164088819 */ /* 0x020fc80000010241 */
[----:B------:R-:W-:-:S05]  /*9640*/  @!P0 IADD3 R20, P2, R18, R6, RZ ;  /* 0x0000000612148210 */ /* 0x000fca0007f5e0ff */
[----:B------:R-:W-:Y:S01]  /*9650*/  @!P0 IMAD.X R21, R21, 0x1, R8, P2 ;  /* 0x0000000115158824 */ /* 0x000fe200010e0608 */
[----:B------:R-:W-:-:S04]  /*9660*/  @!P0 IADD3 R18, P2, R19, R6, RZ ;  /* 0x0000000613128210 */ /* 0x000fc80007f5e0ff */
[----:B------:R2:W5:Y:S01]  /*9670*/  @!P0 LD.E.64 R16, [R20.64] ;  /* 0x0000000814108980 */ /* 0x000562000c101b00 */
[----:B------:R-:W-:Y:S02]  /*9680*/  @!P0 IMAD.X R19, R22, 0x1, R8, P2 ;  /* 0x0000000116138824 */ /* 0x000fe400010e0608 */
[----:B------:R-:W-:-:S03]  /*9690*/  CS2R R8, SRZ ;  /* 0x0000000000087805 */ /* 0x000fc6000001ff00 */
[----:B------:R2:W5:Y:S04]  /*96a0*/  @!P0 LD.E.64 R10, [R18.64] ;  /* 0x00000008120a8980 */ /* 0x000568000c101b00 */
[----:B------:R2:W5:Y:S02]  /*96b0*/  @!P1 LD.E.64 R8, [R2.64] ;  /* 0x0000000802089980 */ /* 0x000564000c101b00 */
.L_x_969:
[----:B--2---:R-:W-:Y:S05]  /*96c0*/  BSYNC B0 ;  /* 0x0000000000007941 */ /* 0x004fea0003800000 */
.L_x_968:
[----:B-----5:R-:W-:Y:S01]  /*96d0*/  IMAD.MOV.U32 R5, RZ, RZ, R16 ;  /* 0x000000ffff057224 */ /* 0x020fe200078e0010 */
[----:B----4-:R2:W4:Y:S01]  /*96e0*/  SHFL.IDX PT, R19, R31, 0x1, 0x181f ;  /* 0x00381f001f137f89 */ /* 0x01052200000e0000 */
        /* <DEDUP_REMOVED lines=9> */
[----:B------:R-:W-:Y:S01]  /*9780*/  PRMT R52, R52, 0x5410, R2 ;  /* 0x0000541034347816 */ /* 0x000fe20000000002 */
[----:B------:R-:W-:Y:S01]  /*9790*/  IMAD.MOV.U32 R3, RZ, RZ, R8 ;  /* 0x000000ffff037224 */ /* 0x000fe200078e0008 */
[----:B------:R2:W3:Y:S01]  /*97a0*/  SHFL.IDX PT, R6, R32, 0x1, 0x181f ;  /* 0x00381f0020067f89 */ /* 0x0004e200000e0000 */
[----:B------:R-:W-:Y:S01]  /*97b0*/  IMAD.MOV.U32 R2, RZ, RZ, R9 ;  /* 0x000000ffff027224 */ /* 0x000fe200078e0009 */
[----:B------:R-:W-:Y:S01]  /*97c0*/  PRMT R53, R5, 0x7610, R53 ;  /* 0x0000761005357816 */ /* 0x000fe20000000035 */
[----:B------:R-:W-:Y:S01]  /*97d0*/  CS2R R34, SRZ ;  /* 0x0000000000227805 */ /* 0x000fe2000001ff00 */
[----:B------:R2:W1:Y:S01]  /*97e0*/  SHFL.IDX PT, R26, R28, 0x1, 0x181f ;  /* 0x00381f001c1a7f89 */ /* 0x00046200000e0000 */
[----:B------:R-:W-:-:S02]  /*97f0*/  PRMT R54, R4, 0x7610, R54 ;  /* 0x0000761004367816 */ /* 0x000fc40000000036 */
[----:B------:R-:W-:Y:S01]  /*9800*/  PRMT R49, R3, 0x7610, R49 ;  /* 0x0000761003317816 */ /* 0x000fe20000000031 */
[----:B------:R2:W1:Y:S01]  /*9810*/  SHFL.IDX PT, R18, R30, 0x1, 0x181f ;  /* 0x00381f001e127f89 */ /* 0x00046200000e0000 */
[----:B------:R-:W-:Y:S01]  /*9820*/  PRMT R52, R2, 0x7610, R52 ;  /* 0x0000761002347816 */ /* 0x000fe20000000034 */
[----:B------:R-:W-:Y:S01]  /*9830*/  CS2R R4, SRZ ;  /* 0x0000000000047805 */ /* 0x000fe2000001ff00 */
[----:B------:R-:W-:Y:S01]  /*9840*/  CS2R R2, SRZ ;  /* 0x0000000000027805 */ /* 0x000fe2000001ff00 */
[----:B------:R-:W-:Y:S05]  /*9850*/  @P4 BRA `(.L_x_971) ;  /* 0x0000016000004947 */ /* 0x000fea0003800000 */
[----:B----4-:R-:W-:Y:S01]  /*9860*/  ISETP.GE.AND P1, PT, R78, c[0x0][0x27c], PT ;  /* 0x00009f004e007a0c */ /* 0x010fe20003f26270 */
[----:B------:R-:W-:-:S12]  /*9870*/  CS2R R4, SRZ ;  /* 0x0000000000047805 */ /* 0x000fd8000001ff00 */
[C---:B------:R-:W-:Y:S01]  /*9880*/  @!P1 IMAD.SHL.U32 R2, R78.reuse, 0x2, RZ ;  /* 0x000000024e029824 */ /* 0x040fe200078e00ff */
[----:B------:R-:W-:-:S04]  /*9890*/  @!P1 SHF.L.U64.HI R3, R78, 0x1, R79 ;  /* 0x000000014e039819 */ /* 0x000fc8000001024f */
[----:B---3--:R-:W-:-:S05]  /*98a0*/  @!P1 IADD3 R24, P0, R6, R2, RZ ;  /* 0x0000000206189210 */ /* 0x008fca0007f1e0ff */
[--C-:B------:R-:W-:Y:S01]  /*98b0*/  @!P1 IMAD.X R25, R19, 0x1, R3.reuse, P0 ;  /* 0x0000000113199824 */ /* 0x100fe200000e0603 */
[----:B-1----:R-:W-:Y:S01]  /*98c0*/  @!P1 IADD3 R22, P0, R18, R2, RZ ;  /* 0x0000000212169210 */ /* 0x002fe20007f1e0ff */
[----:B------:R-:W-:Y:S01]  /*98d0*/  CS2R R36, SRZ ;  /* 0x0000000000247805 */ /* 0x000fe2000001ff00 */
[----:B------:R-:W-:Y:S02]  /*98e0*/  CS2R R34, SRZ ;  /* 0x0000000000227805 */ /* 0x000fe4000001ff00 */
[----:B------:R1:W5:Y:S01]  /*98f0*/  @!P1 LD.E.64 R4, [R24.64] ;  /* 0x0000000818049980 */ /* 0x000362000c101b00 */
[----:B------:R-:W-:Y:S01]  /*9900*/  @!P1 IMAD.X R23, R26, 0x1, R3, P0 ;  /* 0x000000011a179824 */ /* 0x000fe200000e0603 */
[----:B------:R-:W-:-:S13]  /*9910*/  ISETP.GE.AND P0, PT, R100, c[0x0][0x27c], PT ;  /* 0x00009f0064007a0c */ /* 0x000fda0003f06270 */
[C---:B------:R-:W-:Y:S01]  /*9920*/  @!P0 IMAD.SHL.U32 R2, R100.reuse, 0x2, RZ ;  /* 0x0000000264028824 */ /* 0x040fe200078e00ff */
[----:B------:R-:W-:-:S04]  /*9930*/  @!P0 SHF.L.U64.HI R3, R100, 0x1, R65 ;  /* 0x0000000164038819 */ /* 0x000fc80000010241 */
        /* <DEDUP_REMOVED lines=8> */
.L_x_971:
[----:B----4-:R-:W-:Y:S05]  /*99c0*/  BSYNC B0 ;  /* 0x0000000000007941 */ /* 0x010fea0003800000 */
.L_x_970:
[----:B-1---5:R-:W-:Y:S01]  /*99d0*/  IMAD.MOV.U32 R22, RZ, RZ, R36 ;  /* 0x000000ffff167224 */ /* 0x022fe200078e0024 */
[----:B---3--:R1:W3:Y:S01]  /*99e0*/  SHFL.IDX PT, R21, R31, 0x2, 0x181f ;  /* 0x00581f001f157f89 */ /* 0x0082e200000e0000 */
        /* <DEDUP_REMOVED lines=11> */
[----:B------:R1:W4:Y:S01]  /*9aa0*/  SHFL.IDX PT, R19, R32, 0x2, 0x181f ;  /* 0x00581f0020137f89 */ /* 0x00032200000e0000 */
[----:B------:R-:W-:Y:S01]  /*9ab0*/  IMAD.MOV.U32 R6, RZ, RZ, R3 ;  /* 0x000000ffff067224 */ /* 0x000fe200078e0003 */
[----:B------:R-:W-:Y:S01]  /*9ac0*/  PRMT R57, R22, 0x7610, R57 ;  /* 0x0000761016397816 */ /* 0x000fe20000000039 */
[----:B------:R-:W-:Y:S01]  /*9ad0*/  CS2R R50, SRZ ;  /* 0x0000000000327805 */ /* 0x000fe2000001ff00 */
[----:B------:R1:W2:Y:S01]  /*9ae0*/  SHFL.IDX PT, R29, R28, 0x2, 0x181f ;  /* 0x00581f001c1d7f89 */ /* 0x0002a200000e0000 */
[----:B------:R-:W-:Y:S01]  /*9af0*/  PRMT R58, R20, 0x7610, R58 ;  /* 0x00007610143a7816 */ /* 0x000fe2000000003a */
[----:B------:R-:W-:Y:S01]  /*9b00*/  CS2R R42, SRZ ;  /* 0x00000000002a7805 */ /* 0x000fe2000001ff00 */
[----:B------:R-:W-:Y:S01]  /*9b10*/  PRMT R55, R18, 0x7610, R55 ;  /* 0x0000761012377816 */ /* 0x000fe20000000037 */
[----:B------:R1:W1:Y:S01]  /*9b20*/  SHFL.IDX PT, R27, R30, 0x2, 0x181f ;  /* 0x00581f001e1b7f89 */ /* 0x00026200000e0000 */
[----:B------:R-:W-:Y:S01]  /*9b30*/  PRMT R56, R6, 0x7610, R56 ;  /* 0x0000761006387816 */ /* 0x000fe20000000038 */
[----:B------:R-:W-:Y:S01]  /*9b40*/  CS2R R38, SRZ ;  /* 0x0000000000267805 */ /* 0x000fe2000001ff00 */
[----:B------:R-:W-:Y:S01]  /*9b50*/  CS2R R44, SRZ ;  /* 0x00000000002c7805 */ /* 0x000fe2000001ff00 */
[----:B------:R-:W-:Y:S01]  /*9b60*/  CS2R R40, SRZ ;  /* 0x0000000000287805 */ /* 0x000fe2000001ff00 */
[----:B------:R-:W-:Y:S05]  /*9b70*/  @P5 BRA `(.L_x_973) ;  /* 0x0000016000005947 */ /* 0x000fea0003800000 */
[----:B---3--:R-:W-:Y:S01]  /*9b80*/  ISETP.GE.AND P1, PT, R78, c[0x0][0x27c], PT ;  /* 0x00009f004e007a0c */ /* 0x008fe20003f26270 */
[----:B------:R-:W-:Y:S01]  /*9b90*/  CS2R R42, SRZ ;  /* 0x00000000002a7805 */ /* 0x000fe2000001ff00 */
[----:B------:R-:W-:-:S11]  /*9ba0*/  CS2R R38, SRZ ;  /* 0x0000000000267805 */ /* 0x000fd6000001ff00 */
[C---:B------:R-:W-:Y:S01]  /*9bb0*/  @!P1 IMAD.SHL.U32 R6, R78.reuse, 0x2, RZ ;  /* 0x000000024e069824 */ /* 0x040fe200078e00ff */
[----:B------:R-:W-:-:S04]  /*9bc0*/  @!P1 SHF.L.U64.HI R18, R78, 0x1, R79 ;  /* 0x000000014e129819 */ /* 0x000fc8000001024f */
[----:B----4-:R-:W-:-:S05]  /*9bd0*/  @!P1 IADD3 R24, P0, R19, R6, RZ ;  /* 0x0000000613189210 */ /* 0x010fca0007f1e0ff */
[--C-:B------:R-:W-:Y:S01]  /*9be0*/  @!P1 IMAD.X R25, R21, 0x1, R18.reuse, P0 ;  /* 0x0000000115199824 */ /* 0x100fe200000e0612 */
[----:B-1----:R-:W-:Y:S01]  /*9bf0*/  @!P1 IADD3 R22, P0, R27, R6, RZ ;  /* 0x000000061b169210 */ /* 0x002fe20007f1e0ff */
[----:B------:R-:W-:Y:S01]  /*9c00*/  CS2R R40, SRZ ;  /* 0x0000000000287805 */ /* 0x000fe2000001ff00 */
[----:B------:R-:W-:Y:S02]  /*9c10*/  CS2R R44, SRZ ;  /* 0x00000000002c7805 */ /* 0x000fe4000001ff00 */
[----:B------:R1:W5:Y:S01]  /*9c20*/  @!P1 LD.E.64 R38, [R24.64] ;  /* 0x0000000818269980 */ /* 0x000362000c101b00 */
[----:B--2---:R-:W-:Y:S01]  /*9c30*/  @!P1 IMAD.X R23, R29, 0x1, R18, P0 ;  /* 0x000000011d179824 */ /* 0x004fe200000e0612 */
[----:B------:R-:W-:-:S04]  /*9c40*/  ISETP.GE.AND P0, PT, R100, c[0x0][0x27c], PT ;  /* 0x00009f0064007a0c */ /* 0x000fc80003f06270 */
[----:B------:R1:W5:Y:S09]  /*9c50*/  @!P1 LD.E.64 R40, [R22.64] ;  /* 0x0000000816289980 */ /* 0x000372000c101b00 */
[C---:B------:R-:W-:Y:S01]  /*9c60*/  @!P0 IMAD.SHL.U32 R6, R100.reuse, 0x2, RZ ;  /* 0x0000000264068824 */ /* 0x040fe200078e00ff */
[----:B------:R-:W-:-:S04]  /*9c70*/  @!P0 SHF.L.U64.HI R26, R100, 0x1, R65 ;  /* 0x00000001641a8819 */ /* 0x000fc80000010241 */
[----:B------:R-:W-:-:S05]  /*9c80*/  @!P0 IADD3 R20, P2, R19, R6, RZ ;  /* 0x0000000613148210 */ /* 0x000fca0007f5e0ff */
[----:B------:R-:W-:Y:S01]  /*9c90*/  @!P0 IMAD.X R21, R21, 0x1, R26, P2 ;  /* 0x0000000115158824 */ /* 0x000fe200010e061a */
[----:B------:R-:W-:-:S04]  /*9ca0*/  @!P0 IADD3 R18, P2, R27, R6, RZ ;  /* 0x000000061b128210 */ /* 0x000fc80007f5e0ff */
[----:B------:R1:W5:Y:S01]  /*9cb0*/  @!P0 LD.E.64 R42, [R20.64] ;  /* 0x00000008142a8980 */ /* 0x000362000c101b00 */
[----:B------:R-:W-:-:S05]  /*9cc0*/  @!P0 IMAD.X R19, R29, 0x1, R26, P2 ;  /* 0x000000011d138824 */ /* 0x000fca00010e061a */
[----:B------:R1:W5:Y:S03]  /*9cd0*/  @!P0 LD.E.64 R44, [R18.64] ;  /* 0x00000008122c8980 */ /* 0x000366000c101b00 */
.L_x_973:
[----:B---3--:R-:W-:Y:S05]  /*9ce0*/  BSYNC B0 ;  /* 0x0000000000007941 */ /* 0x008fea0003800000 */
.L_x_972:
[----:B-1---5:R-:W-:Y:S01]  /*9cf0*/  IMAD.MOV.U32 R22, RZ, RZ, R42 ;  /* 0x000000ffff167224 */ /* 0x022fe200078e002a */
[----:B------:R-:W1:Y:S01]  /*9d00*/  SHFL.IDX PT, R21, R31, 0x3, 0x181f ;  /* 0x00781f001f157f89 */ /* 0x000e6200000e0000 */
        /* <DEDUP_REMOVED lines=11> */
[----:B----4-:R3:W4:Y:S01]  /*9dc0*/  SHFL.IDX PT, R19, R32, 0x3, 0x181f ;  /* 0x00781f0020137f89 */ /* 0x01072200000e0000 */
[----:B------:R-:W-:Y:S01]  /*9dd0*/  IMAD.MOV.U32 R6, RZ, RZ, R41 ;  /* 0x000000ffff067224 */ /* 0x000fe200078e0029 */
[----:B------:R-:W-:Y:S01]  /*9de0*/  PRMT R62, R22, 0x7610, R62 ;  /* 0x00007610163e7816 */ /* 0x000fe2000000003e */
[----:B------:R-:W-:Y:S01]  /*9df0*/  CS2R R46, SRZ ;  /* 0x00000000002e7805 */ /* 0x000fe2000001ff00 */
[----:B--2---:R-:W2:Y:S01]  /*9e00*/  SHFL.IDX PT, R28, R28, 0x3, 0x181f ;  /* 0x00781f001c1c7f89 */ /* 0x004ea200000e0000 */
[----:B------:R-:W-:-:S02]  /*9e10*/  PRMT R63, R20, 0x7610, R63 ;  /* 0x00007610143f7816 */ /* 0x000fc4000000003f */
[----:B------:R-:W-:Y:S01]  /*9e20*/  PRMT R58, R58, 0x5410, R18 ;  /* 0x000054103a3a7816 */ /* 0x000fe20000000012 */
[----:B------:R1:W2:Y:S01]  /*9e30*/  SHFL.IDX PT, R26, R30, 0x3, 0x181f ;  /* 0x00781f001e1a7f89 */ /* 0x0002a200000e0000 */
[----:B------:R-:W-:Y:S01]  /*9e40*/  PRMT R60, R6, 0x7610, R60 ;  /* 0x00007610063c7816 */ /* 0x000fe2000000003c */
[----:B---3--:R-:W-:Y:S01]  /*9e50*/  CS2R R32, SRZ ;  /* 0x0000000000207805 */ /* 0x008fe2000001ff00 */
[----:B-1----:R-:W-:Y:S01]  /*9e60*/  CS2R R30, SRZ ;  /* 0x00000000001e7805 */ /* 0x002fe2000001ff00 */
[----:B------:R-:W-:Y:S05]  /*9e70*/  @P6 BRA `(.L_x_975) ;  /* 0x0000016000006947 */ /* 0x000fea0003800000 */
[----:B--2-4-:R-:W-:Y:S01]  /*9e80*/  ISETP.GE.AND P1, PT, R78, c[0x0][0x27c], PT ;  /* 0x00009f004e007a0c */ /* 0x014fe20003f26270 */
[----:B------:R-:W-:Y:S01]  /*9e90*/  CS2R R50, SRZ ;  /* 0x0000000000327805 */ /* 0x000fe2000001ff00 */
[----:B------:R-:W-:Y:S01]  /*9ea0*/  ISETP.GE.AND P0, PT, R100, c[0x0][0x27c], PT ;  /* 0x00009f0064007a0c */ /* 0x000fe20003f06270 */
[----:B------:R-:W-:-:S10]  /*9eb0*/  CS2R R30, SRZ ;  /* 0x00000000001e7805 */ /* 0x000fd4000001ff00 */
[C---:B------:R-:W-:Y:S01]  /*9ec0*/  @!P1 IMAD.SHL.U32 R6, R78.reuse, 0x2, RZ ;  /* 0x000000024e069824 */ /* 0x040fe200078e00ff */
[----:B------:R-:W-:Y:S02]  /*9ed0*/  @!P1 SHF.L.U64.HI R18, R78, 0x1, R79 ;  /* 0x000000014e129819 */ /* 0x000fe4000001024f */
[----:B------:R-:W-:Y:S02]  /*9ee0*/  @!P0 SHF.L.U64.HI R27, R100, 0x1, R65 ;  /* 0x00000001641b8819 */ /* 0x000fe40000010241 */
[----:B------:R-:W-:-:S05]  /*9ef0*/  @!P1 IADD3 R24, P2, R19, R6, RZ ;  /* 0x0000000613189210 */ /* 0x000fca0007f5e0ff */
[--C-:B------:R-:W-:Y:S01]  /*9f00*/  @!P1 IMAD.X R25, R21, 0x1, R18.reuse, P2 ;  /* 0x0000000115199824 */ /* 0x100fe200010e0612 */
[----:B------:R-:W-:Y:S01]  /*9f10*/  @!P1 IADD3 R22, P2, R26, R6, RZ ;  /* 0x000000061a169210 */ /* 0x000fe20007f5e0ff */
[----:B------:R-:W-:Y:S01]  /*9f20*/  @!P0 IMAD.SHL.U32 R6, R100, 0x2, RZ ;  /* 0x0000000264068824 */ /* 0x000fe200078e00ff */
[----:B------:R-:W-:Y:S01]  /*9f30*/  CS2R R32, SRZ ;  /* 0x0000000000207805 */ /* 0x000fe2000001ff00 */
[----:B------:R-:W-:Y:S01]  /*9f40*/  CS2R R46, SRZ ;  /* 0x00000000002e7805 */ /* 0x000fe2000001ff00 */
[----:B------:R1:W5:Y:S01]  /*9f50*/  @!P1 LD.E.64 R30, [R24.64] ;  /* 0x00000008181e9980 */ /* 0x000362000c101b00 */
[----:B------:R-:W-:Y:S01]  /*9f60*/  @!P1 IMAD.X R23, R28, 0x1, R18, P2 ;  /* 0x000000011c179824 */ /* 0x000fe200010e0612 */
[----:B------:R-:W-:-:S04]  /*9f70*/  @!P0 IADD3 R20, P2, R19, R6, RZ ;  /* 0x0000000613148210 */ /* 0x000fc80007f5e0ff */
[----:B------:R1:W5:Y:S01]  /*9f80*/  @!P1 LD.E.64 R32, [R22.64] ;  /* 0x0000000816209980 */ /* 0x000362000c101b00 */
[----:B------:R-:W-:Y:S01]  /*9f90*/  @!P0 IMAD.X R21, R21, 0x1, R27, P2 ;  /* 0x0000000115158824 */ /* 0x000fe200010e061b */
[----:B------:R-:W-:-:S04]  /*9fa0*/  @!P0 IADD3 R18, P2, R26, R6, RZ ;  /* 0x000000061a128210 */ /* 0x000fc80007f5e0ff */
[----:B------:R1:W5:Y:S01]  /*9fb0*/  @!P0 LD.E.64 R50, [R20.64] ;  /* 0x0000000814328980 */ /* 0x000362000c101b00 */
[----:B------:R-:W-:-:S05]  /*9fc0*/  @!P0 IMAD.X R19, R28, 0x1, R27, P2 ;  /* 0x000000011c138824 */ /* 0x000fca00010e061b */
[----:B------:R1:W5:Y:S03]  /*9fd0*/  @!P0 LD.E.64 R46, [R18.64] ;  /* 0x00000008122e8980 */ /* 0x000366000c101b00 */
.L_x_975:
[----:B--2-4-:R-:W-:Y:S05]  /*9fe0*/  BSYNC B0 ;  /* 0x0000000000007941 */ /* 0x014fea0003800000 */
.L_x_974:
[----:B-1----:R-:W-:Y:S01]  /*9ff0*/  IMAD.IADD R19, R48, 0x1, -R71 ;  /* 0x0000000130137824 */ /* 0x002fe200078e0a47 */
[----:B------:R-:W-:-:S04]  /*a000*/  DEPBAR.LE SB0, 0x1 ;  /* 0x000080400000791a */ /* 0x000fc80000000000 */
[----:B------:R-:W-:Y:S01]  /*a010*/  IMNMX R48, R19, 0x80, PT ;  /* 0x0000008013307817 */ /* 0x000fe20003800200 */
[----:B-----5:R-:W-:Y:S01]  /*a020*/  IMAD.MOV.U32 R6, RZ, RZ, R50 ;  /* 0x000000ffff067224 */ /* 0x020fe200078e0032 */
[----:B------:R-:W-:Y:S01]  /*a030*/  BSSY B1, `(.L_x_976) ;  /* 0x000006b000017945 */ /* 0x000fe20003800000 */
[----:B------:R-:W-:Y:S01]  /*a040*/  IMAD.MOV.U32 R20, RZ, RZ, R51 ;  /* 0x000000ffff147224 */ /* 0x000fe200078e0033 */
[----:B------:R-:W-:Y:S01]  /*a050*/  BAR.SYNC.DEFER_BLOCKING 0x0 ;  /* 0x0000000000007b1d */ /* 0x000fe20000010000 */
[----:B------:R-:W-:Y:S01]  /*a060*/  ISETP.GE.AND P0, PT, R101, R48, PT ;  /* 0x000000306500720c */ /* 0x000fe20003f06270 */
[----:B------:R-:W-:Y:S02]  /*a070*/  IMAD.MOV.U32 R18, RZ, RZ, R30 ;  /* 0x000000ffff127224 */ /* 0x000fe400078e001e */
[----:B------:R-:W-:Y:S01]  /*a080*/  PRMT R67, R6, 0x5410, R20 ;  /* 0x0000541006437816 */ /* 0x000fe20000000014 */
[----:B------:R-:W-:Y:S01]  /*a090*/  IMAD.MOV.U32 R20, RZ, RZ, R46 ;  /* 0x000000ffff147224 */ /* 0x000fe200078e002e */
[----:B------:R-:W-:Y:S01]  /*a0a0*/  MOV R6, R31 ;  /* 0x0000001f00067202 */ /* 0x000fe20000000f00 */
[----:B------:R-:W-:Y:S01]  /*a0b0*/  IMAD.MOV.U32 R19, RZ, RZ, R47 ;  /* 0x000000ffff137224 */ /* 0x000fe200078e002f */
[----:B------:R-:W-:-:S02]  /*a0c0*/  PRMT R64, R64, 0x5410, R18 ;  /* 0x0000541040407816 */ /* 0x000fc40000000012 */
[----:B------:R-:W-:Y:S01]  /*a0d0*/  PRMT R65, R65, 0x5410, R6 ;  /* 0x0000541041417816 */ /* 0x000fe20000000006 */
[----:B------:R-:W-:Y:S01]  /*a0e0*/  IMAD.MOV.U32 R6, RZ, RZ, R33 ;  /* 0x000000ffff067224 */ /* 0x000fe200078e0021 */
[----:B------:R-:W-:Y:S02]  /*a0f0*/  MOV R18, R32 ;  /* 0x0000002000127202 */ /* 0x000fe40000000f00 */
[----:B------:R-:W-:Y:S02]  /*a100*/  PRMT R66, R20, 0x5410, R19 ;  /* 0x0000541014427816 */ /* 0x000fe40000000013 */
[----:B------:R-:W-:Y:S02]  /*a110*/  PRMT R63, R63, 0x5410, R18 ;  /* 0x000054103f3f7816 */ /* 0x000fe40000000012 */
[----:B------:R-:W-:Y:S01]  /*a120*/  PRMT R65, R6, 0x7610, R65 ;  /* 0x0000761006417816 */ /* 0x000fe20000000041 */
[----:B------:R-:W-:Y:S05]  /*a130*/  @P0 BRA `(.L_x_977) ;  /* 0x000005a000000947 */ /* 0x000fea0003800000 */
[----:B------:R-:W-:Y:S01]  /*a140*/  ISETP.GE.AND P0, PT, R78, c[0x0][0x27c], PT ;  /* 0x00009f004e007a0c */ /* 0x000fe20003f06270 */
[----:B------:R-:W-:-:S12]  /*a150*/  BSSY B0, `(.L_x_978) ;  /* 0x000002c000007945 */ /* 0x000fd80003800000 */
[----:B------:R-:W-:Y:S05]  /*a160*/  @P0 BRA `(.L_x_979) ;  /* 0x000002a000000947 */ /* 0x000fea0003800000 */
[----:B------:R-:W1:Y:S01]  /*a170*/  LDS.128 R20, [R210+0x100] ;  /* 0x00010000d2147984 */ /* 0x000e620000000c00 */
[--C-:B------:R-:W-:Y:S02]  /*a180*/  SHF.R.U32.HI R6, RZ, 0x10, R9.reuse ;  /* 0x00000010ff067819 */ /* 0x100fe40000011609 */
[----:B------:R-:W-:Y:S01]  /*a190*/  SHF.R.U64 R28, R8, 0x10, R9 ;  /* 0x00000010081c7819 */ /* 0x000fe20000001209 */
[----:B------:R-:W-:Y:S01]  /*a1a0*/  HADD2.F32 R9, -RZ, R49.H1_H1 ;  /* 0x30000031ff097230 */ /* 0x000fe20000004100 */
[--C-:B------:R-:W-:Y:S02]  /*a1b0*/  SHF.R.U64 R29, R14, 0x10, R15.reuse ;  /* 0x000000100e1d7819 */ /* 0x100fe4000000120f */
[----:B------:R-:W-:-:S05]  /*a1c0*/  SHF.R.U32.HI R25, RZ, 0x10, R15 ;  /* 0x00000010ff197819 */ /* 0x000fca000001160f */
[----:B------:R-:W-:Y:S02]  /*a1d0*/  HADD2.F32 R26, -RZ, R25.H0_H0 ;  /* 0x20000019ff1a7230 */ /* 0x000fe40000004100 */
[--C-:B-1----:R-:W-:Y:S02]  /*a1e0*/  HADD2.F32 R24, -RZ, R23.reuse.H0_H0 ;  /* 0x20000017ff187230 */ /* 0x102fe40000004100 */
[----:B------:R-:W-:Y:S02]  /*a1f0*/  HADD2.F32 R8, -RZ, R23.H1_H1 ;  /* 0x30000017ff087230 */ /* 0x000fe40000004100 */
[--C-:B------:R-:W-:Y:S02]  /*a200*/  HADD2.F32 R23, -RZ, R20.reuse.H0_H0 ;  /* 0x20000014ff177230 */ /* 0x100fe40000004100 */
[----:B------:R-:W-:Y:S02]  /*a210*/  HADD2.F32 R19, -RZ, R20.H1_H1 ;  /* 0x30000014ff137230 */ /* 0x000fe40000004100 */
[----:B------:R-:W-:-:S02]  /*a220*/  HADD2.F32 R20, -RZ, R22.H0_H0 ;  /* 0x20000016ff147230 */ /* 0x000fc40000004100 */
[----:B------:R-:W-:Y:S02]  /*a230*/  HADD2.F32 R14, -RZ, R22.H1_H1 ;  /* 0x30000016ff0e7230 */ /* 0x000fe40000004100 */
[----:B------:R-:W-:Y:S02]  /*a240*/  HADD2.F32 R22, -RZ, R6.H0_H0 ;  /* 0x20000006ff167230 */ /* 0x000fe40000004100 */
[--C-:B------:R-:W-:Y:S02]  /*a250*/  HADD2.F32 R18, -RZ, R21.reuse.H0_H0 ;  /* 0x20000015ff127230 */ /* 0x100fe40000004100 */
[----:B------:R-:W-:Y:S01]  /*a260*/  HADD2.F32 R15, -RZ, R21.H1_H1 ;  /* 0x30000015ff0f7230 */ /* 0x000fe20000004100 */
[-C--:B------:R-:W-:Y:S01]  /*a270*/  FMUL.FTZ R21, R8, R22.reuse ;  /* 0x0000001608157220 */ /* 0x080fe20000410000 */
[----:B------:R-:W-:Y:S01]  /*a280*/  HADD2.F32 R6, -RZ, R49.H0_H0 ;  /* 0x20000031ff067230 */ /* 0x000fe20000004100 */
[C---:B------:R-:W-:Y:S02]  /*a290*/  FMUL.FTZ R22, R24.reuse, R22 ;  /* 0x0000001618167220 */ /* 0x040fe40000410000 */
[----:B------:R-:W-:-:S02]  /*a2a0*/  FFMA.FTZ R27, R24, R26, -R21 ;  /* 0x0000001a181b7223 */ /* 0x000fc40000010815 */
[-C--:B------:R-:W-:Y:S02]  /*a2b0*/  FMUL.FTZ R21, R23, R6.reuse ;  /* 0x0000000617157220 */ /* 0x080fe40000410000 */
[C---:B------:R-:W-:Y:S01]  /*a2c0*/  FMUL.FTZ R25, R19.reuse, R6 ;  /* 0x0000000613197220 */ /* 0x040fe20000410000 */
[----:B------:R-:W-:Y:S01]  /*a2d0*/  HADD2.F32 R6, -RZ, R52.H0_H0 ;  /* 0x20000034ff067230 */ /* 0x000fe20000004100 */
[-C--:B------:R-:W-:Y:S01]  /*a2e0*/  FFMA.FTZ R24, R19, R9.reuse, R21 ;  /* 0x0000000913187223 */ /* 0x080fe20000010015 */
[----:B------:R-:W-:Y:S01]  /*a2f0*/  HADD2.F32 R21, -RZ, R28.H0_H0 ;  /* 0x2000001cff157230 */ /* 0x000fe20000004100 */
[----:B------:R-:W-:Y:S01]  /*a300*/  FFMA.FTZ R26, R8, R26, R22 ;  /* 0x0000001a081a7223 */ /* 0x000fe20000010016 */
[----:B------:R-:W-:Y:S01]  /*a310*/  HADD2.F32 R8, -RZ, R52.H1_H1 ;  /* 0x30000034ff087230 */ /* 0x000fe20000004100 */
[----:B------:R-:W-:Y:S01]  /*a320*/  FFMA.FTZ R25, R23, R9, -R25 ;  /* 0x0000000917197223 */ /* 0x000fe20000010819 */
[----:B------:R-:W-:Y:S01]  /*a330*/  HADD2.F32 R23, -RZ, R29.H0_H0 ;  /* 0x2000001dff177230 */ /* 0x000fe20000004100 */
[----:B------:R-:W-:-:S02]  /*a340*/  FMUL.FTZ R9, R14, R6 ;  /* 0x000000060e097220 */ /* 0x000fc40000410000 */
[----:B------:R-:W-:Y:S02]  /*a350*/  FMUL.FTZ R6, R20, R6 ;  /* 0x0000000614067220 */ /* 0x000fe40000410000 */
[-C--:B------:R-:W-:Y:S02]  /*a360*/  FMUL.FTZ R19, R15, R21.reuse ;  /* 0x000000150f137220 */ /* 0x080fe40000410000 */
[----:B------:R-:W-:Y:S02]  /*a370*/  FMUL.FTZ R21, R18, R21 ;  /* 0x0000001512157220 */ /* 0x000fe40000410000 */
[-C--:B------:R-:W-:Y:S01]  /*a380*/  FFMA.FTZ R22, R20, R8.reuse, -R9 ;  /* 0x0000000814167223 */ /* 0x080fe20000010809 */
[----:B------:R-:W-:Y:S01]  /*a390*/  F2FP.PACK_AB R20, R24, R25 ;  /* 0x000000191814723e */ /* 0x000fe200000000ff */
[----:B------:R-:W-:Y:S02]  /*a3a0*/  FFMA.FTZ R6, R14, R8, R6 ;  /* 0x000000080e067223 */ /* 0x000fe40000010006 */
[----:B------:R-:W-:-:S02]  /*a3b0*/  FFMA.FTZ R9, R18, R23, -R19 ;  /* 0x0000001712097223 */ /* 0x000fc40000010813 */
[----:B------:R-:W-:Y:S01]  /*a3c0*/  FFMA.FTZ R8, R15, R23, R21 ;  /* 0x000000170f087223 */ /* 0x000fe20000010015 */
[----:B------:R-:W-:Y:S02]  /*a3d0*/  F2FP.PACK_AB R23, R26, R27 ;  /* 0x0000001b1a17723e */ /* 0x000fe400000000ff */
[----:B------:R-:W-:Y:S02]  /*a3e0*/  F2FP.PACK_AB R22, R6, R22 ;  /* 0x000000160616723e */ /* 0x000fe400000000ff */
[----:B------:R-:W-:-:S05]  /*a3f0*/  F2FP.PACK_AB R21, R8, R9 ;  /* 0x000000090815723e */ /* 0x000fca00000000ff */
[----:B------:R1:W-:Y:S02]  /*a400*/  STS.128 [R210+0x100], R20 ;  /* 0x00010014d2007388 */ /* 0x0003e40000000c00 */
.L_x_979:
[----:B------:R-:W-:Y:S05]  /*a410*/  BSYNC B0 ;  /* 0x0000000000007941 */ /* 0x000fea0003800000 */
.L_x_978:
[----:B------:R-:W-:-:S13]  /*a420*/  ISETP.GE.AND P0, PT, R100, c[0x0][0x27c], PT ;  /* 0x00009f0064007a0c */ /* 0x000fda0003f06270 */
[----:B------:R-:W-:Y:S05]  /*a430*/  @P0 BRA `(.L_x_977) ;  /* 0x000002a000000947 */ /* 0x000fea0003800000 */
[----:B-1----:R-:W1:Y:S01]  /*a440*/  LDS.128 R20, [R210+0x4100] ;  /* 0x00410000d2147984 */ /* 0x002e620000000c00 */
[----:B------:R-:W-:Y:S02]  /*a450*/  SHF.R.U32.HI R6, RZ, 0x10, R11 ;  /* 0x00000010ff067819 */ /* 0x000fe4000001160b */
[--C-:B------:R-:W-:Y:S02]  /*a460*/  SHF.R.U64 R25, R16, 0x10, R17.reuse ;  /* 0x0000001010197819 */ /* 0x100fe40000001211 */
[----:B------:R-:W-:Y:S02]  /*a470*/  SHF.R.U32.HI R9, RZ, 0x10, R17 ;  /* 0x00000010ff097819 */ /* 0x000fe40000011611 */
[----:B------:R-:W-:Y:S01]  /*a480*/  SHF.R.U64 R24, R10, 0x10, R11 ;  /* 0x000000100a187819 */ /* 0x000fe2000000120b */
[--C-:B-1----:R-:W-:Y:S02]  /*a490*/  HADD2.F32 R16, -RZ, R20.reuse.H0_H0 ;  /* 0x20000014ff107230 */ /* 0x102fe40000004100 */
[----:B------:R-:W-:-:S02]  /*a4a0*/  HADD2.F32 R15, -RZ, R20.H1_H1 ;  /* 0x30000014ff0f7230 */ /* 0x000fc40000004100 */
[----:B------:R-:W-:Y:S02]  /*a4b0*/  HADD2.F32 R8, -RZ, R23.H1_H1 ;  /* 0x30000017ff087230 */ /* 0x000fe40000004100 */
[----:B------:R-:W-:Y:S02]  /*a4c0*/  HADD2.F32 R20, -RZ, R6.H0_H0 ;  /* 0x20000006ff147230 */ /* 0x000fe40000004100 */
[----:B------:R-:W-:Y:S02]  /*a4d0*/  HADD2.F32 R6, -RZ, R53.H0_H0 ;  /* 0x20000035ff067230 */ /* 0x000fe40000004100 */
[----:B------:R-:W-:Y:S01]  /*a4e0*/  HADD2.F32 R17, -RZ, R23.H0_H0 ;  /* 0x20000017ff117230 */ /* 0x000fe20000004100 */
[-C--:B------:R-:W-:Y:S01]  /*a4f0*/  FMUL.FTZ R19, R8, R20.reuse ;  /* 0x0000001408137220 */ /* 0x080fe20000410000 */
[----:B------:R-:W-:Y:S02]  /*a500*/  HADD2.F32 R23, -RZ, R9.H0_H0 ;  /* 0x20000009ff177230 */ /* 0x000fe40000004100 */
[--C-:B------:R-:W-:Y:S01]  /*a510*/  HADD2.F32 R14, -RZ, R21.reuse.H0_H0 ;  /* 0x20000015ff0e7230 */ /* 0x100fe20000004100 */
[----:B------:R-:W-:Y:S01]  /*a520*/  FMUL.FTZ R20, R17, R20 ;  /* 0x0000001411147220 */ /* 0x000fe20000410000 */
[----:B------:R-:W-:Y:S01]  /*a530*/  HADD2.F32 R11, -RZ, R21.H1_H1 ;  /* 0x30000015ff0b7230 */ /* 0x000fe20000004100 */
[----:B------:R-:W-:Y:S01]  /*a540*/  FMUL.FTZ R21, R15, R6 ;  /* 0x000000060f157220 */ /* 0x000fe20000410000 */
[----:B------:R-:W-:-:S02]  /*a550*/  HADD2.F32 R9, -RZ, R53.H1_H1 ;  /* 0x30000035ff097230 */ /* 0x000fc40000004100 */
[--C-:B------:R-:W-:Y:S02]  /*a560*/  HADD2.F32 R18, -RZ, R22.reuse.H0_H0 ;  /* 0x20000016ff127230 */ /* 0x100fe40000004100 */
[----:B------:R-:W-:Y:S01]  /*a570*/  HADD2.F32 R10, -RZ, R22.H1_H1 ;  /* 0x30000016ff0a7230 */ /* 0x000fe20000004100 */
[----:B------:R-:W-:Y:S02]  /*a580*/  FFMA.FTZ R22, R17, R23, -R19 ;  /* 0x0000001711167223 */ /* 0x000fe40000010813 */
[C---:B------:R-:W-:Y:S01]  /*a590*/  FMUL.FTZ R17, R16.reuse, R6 ;  /* 0x0000000610117220 */ /* 0x040fe20000410000 */
[----:B------:R-:W-:Y:S01]  /*a5a0*/  HADD2.F32 R6, -RZ, R54.H0_H0 ;  /* 0x20000036ff067230 */ /* 0x000fe20000004100 */
[----:B------:R-:W-:Y:S01]  /*a5b0*/  FFMA.FTZ R21, R16, R9, -R21 ;  /* 0x0000000910157223 */ /* 0x000fe20000010815 */
[----:B------:R-:W-:Y:S01]  /*a5c0*/  HADD2.F32 R16, -RZ, R24.H0_H0 ;  /* 0x20000018ff107230 */ /* 0x000fe20000004100 */
[----:B------:R-:W-:Y:S01]  /*a5d0*/  FFMA.FTZ R19, R8, R23, R20 ;  /* 0x0000001708137223 */ /* 0x000fe20000010014 */
[----:B------:R-:W-:Y:S01]  /*a5e0*/  HADD2.F32 R8, -RZ, R54.H1_H1 ;  /* 0x30000036ff087230 */ /* 0x000fe20000004100 */
[----:B------:R-:W-:Y:S01]  /*a5f0*/  FFMA.FTZ R17, R15, R9, R17 ;  /* 0x000000090f117223 */ /* 0x000fe20000010011 */
[----:B------:R-:W-:Y:S01]  /*a600*/  HADD2.F32 R20, -RZ, R25.H0_H0 ;  /* 0x20000019ff147230 */ /* 0x000fe20000004100 */
[----:B------:R-:W-:-:S02]  /*a610*/  FMUL.FTZ R9, R10, R6 ;  /* 0x000000060a097220 */ /* 0x000fc40000410000 */
[----:B------:R-:W-:Y:S02]  /*a620*/  FMUL.FTZ R15, R11, R16 ;  /* 0x000000100b0f7220 */ /* 0x000fe40000410000 */
[----:B------:R-:W-:Y:S02]  /*a630*/  FMUL.FTZ R6, R18, R6 ;  /* 0x0000000612067220 */ /* 0x000fe40000410000 */
[----:B------:R-:W-:Y:S02]  /*a640*/  FMUL.FTZ R16, R14, R16 ;  /* 0x000000100e107220 */ /* 0x000fe40000410000 */
[-C--:B------:R-:W-:Y:S02]  /*a650*/  FFMA.FTZ R18, R18, R8.reuse, -R9 ;  /* 0x0000000812127223 */ /* 0x080fe40000010809 */
[----:B------:R-:W-:Y:S01]  /*a660*/  FFMA.FTZ R6, R10, R8, R6 ;  /* 0x000000080a067223 */ /* 0x000fe20000010006 */
[----:B------:R-:W-:Y:S01]  /*a670*/  F2FP.PACK_AB R8, R17, R21 ;  /* 0x000000151108723e */ /* 0x000fe200000000ff */
[----:B------:R-:W-:-:S02]  /*a680*/  FFMA.FTZ R14, R14, R20, -R15 ;  /* 0x000000140e0e7223 */ /* 0x000fc4000001080f */
[----:B------:R-:W-:Y:S01]  /*a690*/  FFMA.FTZ R9, R11, R20, R16 ;  /* 0x000000140b097223 */ /* 0x000fe20000010010 */
[----:B------:R-:W-:Y:S02]  /*a6a0*/  F2FP.PACK_AB R11, R19, R22 ;  /* 0x00000016130b723e */ /* 0x000fe400000000ff */
[----:B------:R-:W-:Y:S02]  /*a6b0*/  F2FP.PACK_AB R10, R6, R18 ;  /* 0x00000012060a723e */ /* 0x000fe400000000ff */
[----:B------:R-:W-:-:S05]  /*a6c0*/  F2FP.PACK_AB R9, R9, R14 ;  /* 0x0000000e0909723e */ /* 0x000fca00000000ff */
[----:B------:R1:W-:Y:S02]  /*a6d0*/  STS.128 [R210+0x4100], R8 ;  /* 0x00410008d2007388 */ /* 0x0003e40000000c00 */
.L_x_977:
[----:B------:R-:W-:Y:S05]  /*a6e0*/  BSYNC B1 ;  /* 0x0000000000017941 */ /* 0x000fea0003800000 */
.L_x_976:
        /* <DEDUP_REMOVED lines=8> */
[--C-:B------:R-:W-:Y:S02]  /*a770*/  SHF.R.U64 R19, R2, 0x10, R3.reuse ;  /* 0x0000001002137819 */ /* 0x100fe40000001203 */
[----:B------:R-:W-:Y:S02]  /*a780*/  SHF.R.U32.HI R2, RZ, 0x10, R3 ;  /* 0x00000010ff027819 */ /* 0x000fe40000011603 */
[--C-:B------:R-:W-:Y:S02]  /*a790*/  SHF.R.U64 R20, R4, 0x10, R5.reuse ;  /* 0x0000001004147819 */ /* 0x100fe40000001205 */
[----:B------:R-:W-:-:S05]  /*a7a0*/  SHF.R.U32.HI R4, RZ, 0x10, R5 ;  /* 0x00000010ff047819 */ /* 0x000fca0000011605 */
[----:B------:R-:W-:Y:S02]  /*a7b0*/  HADD2.F32 R21, -RZ, R4.H0_H0 ;  /* 0x20000004ff157230 */ /* 0x000fe40000004100 */
[----:B------:R-:W-:Y:S02]  /*a7c0*/  HADD2.F32 R4, -RZ, R55.H1_H1 ;  /* 0x30000037ff047230 */ /* 0x000fe40000004100 */
[--C-:B-1----:R-:W-:Y:S02]  /*a7d0*/  HADD2.F32 R16, -RZ, R10.reuse.H0_H0 ;  /* 0x2000000aff107230 */ /* 0x102fe40000004100 */
[----:B------:R-:W-:Y:S02]  /*a7e0*/  HADD2.F32 R5, -RZ, R10.H1_H1 ;  /* 0x3000000aff057230 */ /* 0x000fe40000004100 */
[----:B------:R-:W-:Y:S02]  /*a7f0*/  HADD2.F32 R3, -RZ, R11.H1_H1 ;  /* 0x3000000bff037230 */ /* 0x000fe40000004100 */
[----:B------:R-:W-:-:S02]  /*a800*/  HADD2.F32 R10, -RZ, R2.H0_H0 ;  /* 0x20000002ff0a7230 */ /* 0x000fc40000004100 */
[----:B------:R-:W-:Y:S02]  /*a810*/  HADD2.F32 R15, -RZ, R11.H0_H0 ;  /* 0x2000000bff0f7230 */ /* 0x000fe40000004100 */
[--C-:B------:R-:W-:Y:S02]  /*a820*/  HADD2.F32 R14, -RZ, R8.reuse.H0_H0 ;  /* 0x20000008ff0e7230 */ /* 0x100fe40000004100 */
[----:B------:R-:W-:Y:S02]  /*a830*/  HADD2.F32 R11, -RZ, R8.H1_H1 ;  /* 0x30000008ff0b7230 */ /* 0x000fe40000004100 */
[--C-:B------:R-:W-:Y:S02]  /*a840*/  HADD2.F32 R8, -RZ, R9.reuse.H0_H0 ;  /* 0x20000009ff087230 */ /* 0x100fe40000004100 */
[----:B------:R-:W-:Y:S01]  /*a850*/  HADD2.F32 R6, -RZ, R9.H1_H1 ;  /* 0x30000009ff067230 */ /* 0x000fe20000004100 */
[-C--:B------:R-:W-:Y:S01]  /*a860*/  FMUL.FTZ R9, R3, R10.reuse ;  /* 0x0000000a03097220 */ /* 0x080fe20000410000 */
[----:B------:R-:W-:Y:S01]  /*a870*/  HADD2.F32 R2, -RZ, R55.H0_H0 ;  /* 0x20000037ff027230 */ /* 0x000fe20000004100 */
[----:B------:R-:W-:-:S02]  /*a880*/  FMUL.FTZ R10, R15, R10 ;  /* 0x0000000a0f0a7220 */ /* 0x000fc40000410000 */
[-C--:B------:R-:W-:Y:S02]  /*a890*/  FFMA.FTZ R18, R15, R21.reuse, -R9 ;  /* 0x000000150f127223 */ /* 0x080fe40000010809 */
[CC--:B------:R-:W-:Y:S02]  /*a8a0*/  FMUL.FTZ R17, R11.reuse, R2.reuse ;  /* 0x000000020b117220 */ /* 0x0c0fe40000410000 */
[C---:B------:R-:W-:Y:S01]  /*a8b0*/  FMUL.FTZ R9, R14.reuse, R2 ;  /* 0x000000020e097220 */ /* 0x040fe20000410000 */
[--C-:B------:R-:W-:Y:S01]  /*a8c0*/  HADD2.F32 R2, -RZ, R56.reuse.H0_H0 ;  /* 0x20000038ff027230 */ /* 0x100fe20000004100 */
[-C--:B------:R-:W-:Y:S02]  /*a8d0*/  FFMA.FTZ R17, R14, R4.reuse, -R17 ;  /* 0x000000040e117223 */ /* 0x080fe40000010811 */
[----:B------:R-:W-:Y:S01]  /*a8e0*/  FFMA.FTZ R14, R11, R4, R9 ;  /* 0x000000040b0e7223 */ /* 0x000fe20000010009 */
[----:B------:R-:W-:Y:S01]  /*a8f0*/  HADD2.F32 R11, -RZ, R19.H0_H0 ;  /* 0x20000013ff0b7230 */ /* 0x000fe20000004100 */
[----:B------:R-:W-:Y:S01]  /*a900*/  FFMA.FTZ R15, R3, R21, R10 ;  /* 0x00000015030f7223 */ /* 0x000fe2000001000a */
[----:B------:R-:W-:Y:S01]  /*a910*/  HADD2.F32 R3, -RZ, R56.H1_H1 ;  /* 0x30000038ff037230 */ /* 0x000fe20000004100 */
[-C--:B------:R-:W-:Y:S01]  /*a920*/  FMUL.FTZ R4, R5, R2.reuse ;  /* 0x0000000205047220 */ /* 0x080fe20000410000 */
[----:B------:R-:W-:Y:S01]  /*a930*/  HADD2.F32 R19, -RZ, R20.H0_H0 ;  /* 0x20000014ff137230 */ /* 0x000fe20000004100 */
[----:B------:R-:W-:-:S02]  /*a940*/  FMUL.FTZ R2, R16, R2 ;  /* 0x0000000210027220 */ /* 0x000fc40000410000 */
[-C--:B------:R-:W-:Y:S02]  /*a950*/  FMUL.FTZ R9, R6, R11.reuse ;  /* 0x0000000b06097220 */ /* 0x080fe40000410000 */
[----:B------:R-:W-:Y:S02]  /*a960*/  FMUL.FTZ R11, R8, R11 ;  /* 0x0000000b080b7220 */ /* 0x000fe40000410000 */
[-C--:B------:R-:W-:Y:S02]  /*a970*/  FFMA.FTZ R10, R16, R3.reuse, -R4 ;  /* 0x00000003100a7223 */ /* 0x080fe40000010804 */
[----:B------:R-:W-:Y:S02]  /*a980*/  FFMA.FTZ R3, R5, R3, R2 ;  /* 0x0000000305037223 */ /* 0x000fe40000010002 */
[----:B------:R-:W-:Y:S01]  /*a990*/  FFMA.FTZ R4, R8, R19, -R9 ;  /* 0x0000001308047223 */ /* 0x000fe20000010809 */
[----:B------:R-:W-:Y:S01]  /*a9a0*/  F2FP.PACK_AB R8, R14, R17 ;  /* 0x000000110e08723e */ /* 0x000fe200000000ff */
[----:B------:R-:W-:Y:S01]  /*a9b0*/  FFMA.FTZ R2, R6, R19, R11 ;  /* 0x0000001306027223 */ /* 0x000fe2000001000b */
[----:B------:R-:W-:-:S02]  /*a9c0*/  F2FP.PACK_AB R11, R15, R18 ;  /* 0x000000120f0b723e */ /* 0x000fc400000000ff */
[----:B------:R-:W-:Y:S02]  /*a9d0*/  F2FP.PACK_AB R10, R3, R10 ;  /* 0x0000000a030a723e */ /* 0x000fe400000000ff */
[----:B------:R-:W-:-:S05]  /*a9e0*/  F2FP.PACK_AB R9, R2, R4 ;  /* 0x000000040209723e */ /* 0x000fca00000000ff */
[----:B------:R1:W-:Y:S02]  /*a9f0*/  STS.128 [R210+0x1100], R8 ;  /* 0x00110008d2007388 */ /* 0x0003e40000000c00 */
.L_x_983:
[----:B------:R-:W-:Y:S05]  /*aa00*/  BSYNC B0 ;  /* 0x0000000000007941 */ /* 0x000fea0003800000 */
.L_x_982:
[----:B------:R-:W-:-:S13]  /*aa10*/  ISETP.GE.AND P0, PT, R100, c[0x0][0x27c], PT ;  /* 0x00009f0064007a0c */ /* 0x000fda0003f06270 */
[----:B------:R-:W-:Y:S05]  /*aa20*/  @P0 BRA `(.L_x_981) ;  /* 0x000002a000000947 */ /* 0x000fea0003800000 */
[----:B-1----:R-:W1:Y:S01]  /*aa30*/  LDS.128 R8, [R210+0x5100] ;  /* 0x00510000d2087984 */ /* 0x002e620000000c00 */
[----:B------:R-:W-:Y:S02]  /*aa40*/  SHF.R.U32.HI R2, RZ, 0x10, R35 ;  /* 0x00000010ff027819 */ /* 0x000fe40000011623 */
[----:B------:R-:W-:Y:S02]  /*aa50*/  SHF.R.U32.HI R3, RZ, 0x10, R37 ;  /* 0x00000010ff037819 */ /* 0x000fe40000011625 */
[----:B------:R-:W-:Y:S02]  /*aa60*/  SHF.R.U64 R18, R34, 0x10, R35 ;  /* 0x0000001022127819 */ /* 0x000fe40000001223 */
[----:B------:R-:W-:Y:S01]  /*aa70*/  SHF.R.U64 R19, R36, 0x10, R37 ;  /* 0x0000001024137819 */ /* 0x000fe20000001225 */
[----:B------:R-:W-:Y:S02]  /*aa80*/  HADD2.F32 R21, -RZ, R3.H0_H0 ;  /* 0x20000003ff157230 */ /* 0x000fe40000004100 */
[----:B------:R-:W-:-:S02]  /*aa90*/  HADD2.F32 R3, -RZ, R57.H1_H1 ;  /* 0x30000039ff037230 */ /* 0x000fc40000004100 */
[----:B------:R-:W-:Y:S02]  /*aaa0*/  HADD2.F32 R19, -RZ, R19.H0_H0 ;  /* 0x20000013ff137230 */ /* 0x000fe40000004100 */
[--C-:B-1----:R-:W-:Y:S02]  /*aab0*/  HADD2.F32 R16, -RZ, R10.reuse.H0_H0 ;  /* 0x2000000aff107230 */ /* 0x102fe40000004100 */
[----:B------:R-:W-:Y:S02]  /*aac0*/  HADD2.F32 R6, -RZ, R10.H1_H1 ;  /* 0x3000000aff067230 */ /* 0x000fe40000004100 */
[--C-:B------:R-:W-:Y:S02]  /*aad0*/  HADD2.F32 R5, -RZ, R11.reuse.H1_H1 ;  /* 0x3000000bff057230 */ /* 0x100fe40000004100 */
[----:B------:R-:W-:Y:S02]  /*aae0*/  HADD2.F32 R10, -RZ, R2.H0_H0 ;  /* 0x20000002ff0a7230 */ /* 0x000fe40000004100 */
[----:B------:R-:W-:-:S02]  /*aaf0*/  HADD2.F32 R15, -RZ, R11.H0_H0 ;  /* 0x2000000bff0f7230 */ /* 0x000fc40000004100 */
[--C-:B------:R-:W-:Y:S02]  /*ab00*/  HADD2.F32 R14, -RZ, R8.reuse.H0_H0 ;  /* 0x20000008ff0e7230 */ /* 0x100fe40000004100 */
[----:B------:R-:W-:Y:S02]  /*ab10*/  HADD2.F32 R11, -RZ, R8.H1_H1 ;  /* 0x30000008ff0b7230 */ /* 0x000fe40000004100 */
[--C-:B------:R-:W-:Y:S02]  /*ab20*/  HADD2.F32 R8, -RZ, R9.reuse.H0_H0 ;  /* 0x20000009ff087230 */ /* 0x100fe40000004100 */
[----:B------:R-:W-:Y:S01]  /*ab30*/  HADD2.F32 R4, -RZ, R9.H1_H1 ;  /* 0x30000009ff047230 */ /* 0x000fe20000004100 */
[-C--:B------:R-:W-:Y:S01]  /*ab40*/  FMUL.FTZ R9, R5, R10.reuse ;  /* 0x0000000a05097220 */ /* 0x080fe20000410000 */
[----:B------:R-:W-:Y:S01]  /*ab50*/  HADD2.F32 R2, -RZ, R57.H0_H0 ;  /* 0x20000039ff027230 */ /* 0x000fe20000004100 */
[C---:B------:R-:W-:Y:S02]  /*ab60*/  FMUL.FTZ R10, R15.reuse, R10 ;  /* 0x0000000a0f0a7220 */ /* 0x040fe40000410000 */
[----:B------:R-:W-:-:S02]  /*ab70*/  FFMA.FTZ R20, R15, R21, -R9 ;  /* 0x000000150f147223 */ /* 0x000fc40000010809 */
[CC--:B------:R-:W-:Y:S02]  /*ab80*/  FMUL.FTZ R17, R11.reuse, R2.reuse ;  /* 0x000000020b117220 */ /* 0x0c0fe40000410000 */
[C---:B------:R-:W-:Y:S01]  /*ab90*/  FMUL.FTZ R9, R14.reuse, R2 ;  /* 0x000000020e097220 */ /* 0x040fe20000410000 */
[----:B------:R-:W-:Y:S01]  /*aba0*/  HADD2.F32 R2, -RZ, R58.H0_H0 ;  /* 0x2000003aff027230 */ /* 0x000fe20000004100 */
[-C--:B------:R-:W-:Y:S02]  /*abb0*/  FFMA.FTZ R17, R14, R3.reuse, -R17 ;  /* 0x000000030e117223 */ /* 0x080fe40000010811 */
[----:B------:R-:W-:Y:S01]  /*abc0*/  FFMA.FTZ R14, R11, R3, R9 ;  /* 0x000000030b0e7223 */ /* 0x000fe20000010009 */
[----:B------:R-:W-:Y:S01]  /*abd0*/  HADD2.F32 R11, -RZ, R18.H0_H0 ;  /* 0x20000012ff0b7230 */ /* 0x000fe20000004100 */
[----:B------:R-:W-:Y:S01]  /*abe0*/  FFMA.FTZ R15, R5, R21, R10 ;  /* 0x00000015050f7223 */ /* 0x000fe2000001000a */
[----:B------:R-:W-:Y:S01]  /*abf0*/  HADD2.F32 R3, -RZ, R59.H0_H0 ;  /* 0x2000003bff037230 */ /* 0x000fe20000004100 */
[----:B------:R-:W-:-:S02]  /*ac00*/  FMUL.FTZ R5, R6, R2 ;  /* 0x0000000206057220 */ /* 0x000fc40000410000 */
[----:B------:R-:W-:Y:S02]  /*ac10*/  FMUL.FTZ R2, R16, R2 ;  /* 0x0000000210027220 */ /* 0x000fe40000410000 */
        /* <DEDUP_REMOVED lines=11> */
.L_x_981:
[----:B------:R-:W-:Y:S05]  /*acd0*/  BSYNC B1 ;  /* 0x0000000000017941 */ /* 0x000fea0003800000 */
.L_x_980:
        /* <DEDUP_REMOVED lines=25> */
[----:B------:R-:W-:Y:S01]  /*ae70*/  HADD2.F32 R2, -RZ, R58.H1_H1 ;  /* 0x3000003aff027230 */ /* 0x000fe20000004100 */
        /* <DEDUP_REMOVED lines=9> */
[----:B------:R-:W-:Y:S01]  /*af10*/  HADD2.F32 R3, -RZ, R60.H1_H1 ;  /* 0x3000003cff037230 */ /* 0x000fe20000004100 */
        /* <DEDUP_REMOVED lines=13> */
.L_x_987:
[----:B------:R-:W-:Y:S05]  /*aff0*/  BSYNC B0 ;  /* 0x0000000000007941 */ /* 0x000fea0003800000 */
.L_x_986:
        /* <DEDUP_REMOVED lines=44> */
.L_x_985:
[----:B------:R-:W-:Y:S05]  /*b2c0*/  BSYNC B1 ;  /* 0x0000000000017941 */ /* 0x000fea0003800000 */
.L_x_984:
[----:B------:R-:W-:-:S04]  /*b2d0*/  IADD3 R2, R101, 0x60, RZ ;  /* 0x0000006065027810 */ /* 0x000fc80007ffe0ff */
        /* <DEDUP_REMOVED lines=47> */
.L_x_990:
[----:B------:R-:W-:Y:S05]  /*b5d0*/  BSYNC B0 ;  /* 0x0000000000007941 */ /* 0x000fea0003800000 */
.L_x_989:
        /* <DEDUP_REMOVED lines=8> */
[----:B------:R-:W-:-:S02]  /*b660*/  HADD2.F32 R3, -RZ, R67.H0_H0 ;  /* 0x20000043ff037230 */ /* 0x000fc40000004100 */
        /* <DEDUP_REMOVED lines=16> */
[----:B------:R-:W-:Y:S01]  /*b770*/  HADD2.F32 R2, -RZ, R66.H1_H1 ;  /* 0x30000042ff027230 */ /* 0x000fe20000004100 */
        /* <DEDUP_REMOVED lines=17> */
[----:B------:R1:W-:Y:S01]  /*b890*/  STS.128 [R210+0x7100], R8 ;  /* 0x00710008d2007388 */ /* 0x0003e20000000c00 */
[----:B------:R-:W-:Y:S05]  /*b8a0*/  BRA `(.L_x_988) ;  /* 0x0000245000007947 */ /* 0x000fea0003800000 */
.L_x_967:
[----:B------:R-:W-:Y:S01]  /*b8b0*/  ISETP.NE.AND P0, PT, R74, 0x1, PT ;  /* 0x000000014a00780c */ /* 0x000fe20003f05270 */
[----:B------:R-:W-:Y:S01]  /*b8c0*/  IMAD.MOV.U32 R9, RZ, RZ, R3 ;  /* 0x000000ffff097224 */ /* 0x000fe200078e0003 */
[----:B------:R-:W-:Y:S01]  /*b8d0*/  CS2R R26, SRZ ;  /* 0x00000000001a7805 */ /* 0x000fe2000001ff00 */
[----:B------:R-:W-:-:S10]  /*b8e0*/  CS2R R24, SRZ ;  /* 0x0000000000187805 */ /* 0x000fd4000001ff00 */
[----:B------:R-:W-:-:S05]  /*b8f0*/  @P0 IMAD.HI.U32 R5, R2, c[0x0][0x2c8], RZ ;  /* 0x0000b20002050a27 */ /* 0x000fca00078e00ff */
[----:B------:R-:W-:-:S04]  /*b900*/  @P0 SHF.R.U32.HI R2, RZ, c[0x0][0x2cc], R5 ;  /* 0x0000b300ff020a19 */ /* 0x000fc80000011605 */
[----:B------:R-:W-:Y:S01]  /*b910*/  SHF.R.S32.HI R5, RZ, 0x1f, R2 ;  /* 0x0000001fff057819 */ /* 0x000fe20000011402 */
[----:B------:R-:W-:-:S04]  /*b920*/  IMAD.WIDE.U32 R8, R2, c[0x0][0x280], R8 ;  /* 0x0000a00002087a25 */ /* 0x000fc800078e0008 */
[----:B------:R-:W-:Y:S01]  /*b930*/  IMAD R10, R5, c[0x0][0x280], RZ ;  /* 0x0000a000050a7a24 */ /* 0x000fe200078e02ff */
[----:B------:R-:W-:-:S03]  /*b940*/  LEA R28, P0, R8, c[0x0][0x270], 0x1 ;  /* 0x00009c00081c7a11 */ /* 0x000fc600078008ff */
[----:B------:R-:W-:-:S04]  /*b950*/  IMAD R3, R2, c[0x0][0x284], R10 ;  /* 0x0000a10002037a24 */ /* 0x000fc800078e020a */
[----:B------:R-:W-:-:S05]  /*b960*/  IMAD.IADD R3, R9, 0x1, R3 ;  /* 0x0000000109037824 */ /* 0x000fca00078e0203 */
[----:B------:R-:W-:Y:S01]  /*b970*/  LEA.HI.X R15, R8, c[0x0][0x274], R3, 0x1, P0 ;  /* 0x00009d00080f7a11 */ /* 0x000fe200000f0c03 */
[----:B------:R-:W-:Y:S02]  /*b980*/  IMAD R3, R5, c[0x0][0x290], RZ ;  /* 0x0000a40005037a24 */ /* 0x000fe400078e02ff */
[----:B------:R-:W-:-:S04]  /*b990*/  IMAD.MOV.U32 R5, RZ, RZ, R6 ;  /* 0x000000ffff057224 */ /* 0x000fc800078e0006 */
[----:B------:R-:W-:-:S04]  /*b9a0*/  IMAD.WIDE.U32 R4, R2, c[0x0][0x290], R4 ;  /* 0x0000a40002047a25 */ /* 0x000fc800078e0004 */
[----:B------:R-:W-:Y:S01]  /*b9b0*/  IMAD R2, R2, c[0x0][0x294], R3 ;  /* 0x0000a50002027a24 */ /* 0x000fe200078e0203 */
[C---:B------:R-:W-:Y:S01]  /*b9c0*/  LEA R14, P0, R4.reuse, c[0x0][0x288], 0x1 ;  /* 0x0000a200040e7a11 */ /* 0x040fe200078008ff */
[----:B------:R-:W-:Y:S02]  /*b9d0*/  SHFL.IDX PT, R3, R15, RZ, 0x181f ;  /* 0x00181fff0f037589 */ /* 0x000fe400000e0000 */
[----:B------:R-:W-:Y:S02]  /*b9e0*/  IMAD.IADD R2, R5, 0x1, R2 ;  /* 0x0000000105027824 */ /* 0x000fe400078e0202 */
[----:B------:R-:W-:Y:S03]  /*b9f0*/  SHFL.IDX PT, R8, R14, RZ, 0x181f ;  /* 0x00181fff0e087589 */ /* 0x000fe600000e0000 */
[----:B------:R-:W-:Y:S02]  /*ba00*/  LEA.HI.X R6, R4, c[0x0][0x28c], R2, 0x1, P0 ;  /* 0x0000a30004067a11 */ /* 0x000fe400000f0c02 */
[----:B------:R-:W1:Y:S01]  /*ba10*/  SHFL.IDX PT, R2, R28, RZ, 0x181f ;  /* 0x00181fff1c027589 */ /* 0x000e6200000e0000 */
[----:B------:R-:W-:-:S03]  /*ba20*/  ISETP.GE.OR P0, PT, R76, c[0x0][0x27c], P3 ;  /* 0x00009f004c007a0c */ /* 0x000fc60001f06670 */
[----:B------:R-:W2:Y:S10]  /*ba30*/  SHFL.IDX PT, R9, R6, RZ, 0x181f ;  /* 0x00181fff06097589 */ /* 0x000eb400000e0000 */
[C---:B------:R-:W-:Y:S01]  /*ba40*/  @!P0 IMAD.SHL.U32 R4, R76.reuse, 0x2, RZ ;  /* 0x000000024c048824 */ /* 0x040fe200078e00ff */
[----:B------:R-:W-:-:S04]  /*ba50*/  @!P0 SHF.L.U64.HI R5, R76, 0x1, R77 ;  /* 0x000000014c058819 */ /* 0x000fc8000001024d */
[----:B-1----:R-:W-:-:S04]  /*ba60*/  @!P0 IADD3 R2, P1, R2, R4, RZ ;  /* 0x0000000402028210 */ /* 0x002fc80007f3e0ff */
[----:B------:R-:W-:Y:S02]  /*ba70*/  @!P0 IADD3.X R3, R3, R5, RZ, P1, !PT ;  /* 0x0000000503038210 */ /* 0x000fe40000ffe4ff */
[----:B------:R-:W-:Y:S01]  /*ba80*/  @!P0 IADD3 R4, P1, R8, R4, RZ ;  /* 0x0000000408048210 */ /* 0x000fe20007f3e0ff */
[----:B------:R-:W-:Y:S01]  /*ba90*/  CS2R R22, SRZ ;  /* 0x0000000000167805 */ /* 0x000fe2000001ff00 */
[----:B------:R-:W-:Y:S01]  /*baa0*/  CS2R R20, SRZ ;  /* 0x0000000000147805 */ /* 0x000fe2000001ff00 */
[----:B------:R-:W3:Y:S02]  /*bab0*/  @!P0 LD.E.128 R24, [R2.64] ;  /* 0x0000000802188980 */ /* 0x000ee4000c101d00 */
[----:B--2---:R-:W-:-:S05]  /*bac0*/  @!P0 IMAD.X R5, R9, 0x1, R5, P1 ;  /* 0x0000000109058824 */ /* 0x004fca00008e0605 */
[----:B------:R-:W2:Y:S01]  /*bad0*/  @!P0 LD.E.128 R20, [R4.64] ;  /* 0x0000000804148980 */ /* 0x000ea2000c101d00 */
[----:B------:R-:W-:Y:S03]  /*bae0*/  BSSY B0, `(.L_x_991) ;  /* 0x0000026000007945 */ /* 0x000fe60003800000 */
[----:B------:R1:W4:Y:S01]  /*baf0*/  SHFL.IDX PT, R29, R28, 0x1, 0x181f ;  /* 0x00381f001c1d7f89 */ /* 0x00032200000e0000 */
[----:B------:R-:W-:-:S03]  /*bb00*/  CS2R R18, SRZ ;  /* 0x0000000000127805 */ /* 0x000fc6000001ff00 */
[----:B------:R1:W1:Y:S01]  /*bb10*/  SHFL.IDX PT, R30, R14, 0x1, 0x181f ;  /* 0x00381f000e1e7f89 */ /* 0x00026200000e0000 */
[----:B------:R-:W-:-:S03]  /*bb20*/  CS2R R16, SRZ ;  /* 0x0000000000107805 */ /* 0x000fc6000001ff00 */
[----:B------:R1:W1:Y:S01]  /*bb30*/  SHFL.IDX PT, R31, R15, 0x1, 0x181f ;  /* 0x00381f000f1f7f89 */ /* 0x00026200000e0000 */
[----:B------:R-:W-:-:S03]  /*bb40*/  ISETP.GE.AND P2, PT, R76, c[0x0][0x27c], PT ;  /* 0x00009f004c007a0c */ /* 0x000fc60003f46270 */
[----:B------:R1:W1:Y:S01]  /*bb50*/  SHFL.IDX PT, R32, R6, 0x1, 0x181f ;  /* 0x00381f0006207f89 */ /* 0x00026200000e0000 */
[----:B---3--:R-:W-:Y:S01]  /*bb60*/  IMAD.MOV.U32 R10, RZ, RZ, R27 ;  /* 0x000000ffff0a7224 */ /* 0x008fe200078e001b */
[----:B------:R-:W-:Y:S01]  /*bb70*/  MOV R9, R24 ;  /* 0x0000001800097202 */ /* 0x000fe20000000f00 */
[----:B------:R-:W-:Y:S02]  /*bb80*/  IMAD.MOV.U32 R11, RZ, RZ, R26 ;  /* 0x000000ffff0b7224 */ /* 0x000fe400078e001a */
[----:B------:R-:W-:Y:S01]  /*bb90*/  IMAD.MOV.U32 R8, RZ, RZ, R25 ;  /* 0x000000ffff087224 */ /* 0x000fe200078e0019 */
[----:B------:R-:W-:Y:S01]  /*bba0*/  PRMT R69, R69, 0x5410, R10 ;  /* 0x0000541045457816 */ /* 0x000fe2000000000a */
[----:B--2---:R-:W-:Y:S01]  /*bbb0*/  IMAD.MOV.U32 R5, RZ, RZ, R22 ;  /* 0x000000ffff057224 */ /* 0x004fe200078e0016 */
[----:B------:R-:W-:Y:S01]  /*bbc0*/  PRMT R51, R9, 0x7610, R51 ;  /* 0x0000761009337816 */ /* 0x000fe20000000033 */
[----:B------:R-:W-:Y:S01]  /*bbd0*/  IMAD.MOV.U32 R4, RZ, RZ, R23 ;  /* 0x000000ffff047224 */ /* 0x000fe200078e0017 */
[----:B------:R-:W-:Y:S01]  /*bbe0*/  MOV R3, R20 ;  /* 0x0000001400037202 */ /* 0x000fe20000000f00 */
[----:B------:R-:W-:Y:S01]  /*bbf0*/  IMAD.MOV.U32 R2, RZ, RZ, R21 ;  /* 0x000000ffff027224 */ /* 0x000fe200078e0015 */
[----:B------:R-:W-:-:S02]  /*bc00*/  PRMT R70, R11, 0x7610, R70 ;  /* 0x000076100b467816 */ /* 0x000fc40000000046 */
[----:B------:R-:W-:Y:S01]  /*bc10*/  PRMT R50, R8, 0x7610, R50 ;  /* 0x0000761008327816 */ /* 0x000fe20000000032 */
[----:B------:R-:W-:Y:S01]  /*bc20*/  CS2R R10, SRZ ;  /* 0x00000000000a7805 */ /* 0x000fe2000001ff00 */
[----:B------:R-:W-:Y:S01]  /*bc30*/  PRMT R51, R51, 0x5410, R5 ;  /* 0x0000541033337816 */ /* 0x000fe20000000005 */
[----:B------:R-:W-:Y:S01]  /*bc40*/  CS2R R8, SRZ ;  /* 0x0000000000087805 */ /* 0x000fe2000001ff00 */
[----:B------:R-:W-:Y:S02]  /*bc50*/  PRMT R69, R4, 0x7610, R69 ;  /* 0x0000761004457816 */ /* 0x000fe40000000045 */
[----:B------:R-:W-:Y:S01]  /*bc60*/  PRMT R49, R2, 0x5410, R3 ;  /* 0x0000541002317816 */ /* 0x000fe20000000003 */
[----:B------:R-:W-:Y:S05]  /*bc70*/  @P4 BRA `(.L_x_992) ;  /* 0x000000c000004947 */ /* 0x000fea0003800000 */
[----:B-1--4-:R-:W-:Y:S01]  /*bc80*/  CS2R R16, SRZ ;  /* 0x0000000000107805 */ /* 0x012fe2000001ff00 */
[----:B------:R-:W-:Y:S01]  /*bc90*/  CS2R R10, SRZ ;  /* 0x00000000000a7805 */ /* 0x000fe2000001ff00 */
[----:B------:R-:W-:Y:S01]  /*bca0*/  CS2R R8, SRZ ;  /* 0x0000000000087805 */ /* 0x000fe2000001ff00 */
[----:B------:R-:W-:Y:S05]  /*bcb0*/  @P2 BRA `(.L_x_992) ;  /* 0x0000008000002947 */ /* 0x000fea0003800000 */
[C---:B------:R-:W-:Y:S01]  /*bcc0*/  IMAD.SHL.U32 R4, R76.reuse, 0x2, RZ ;  /* 0x000000024c047824 */ /* 0x040fe200078e00ff */
[----:B------:R-:W-:-:S04]  /*bcd0*/  SHF.L.U64.HI R5, R76, 0x1, R77 ;  /* 0x000000014c057819 */ /* 0x000fc8000001024d */
[----:B------:R-:W-:-:S05]  /*bce0*/  IADD3 R2, P0, R29, R4, RZ ;  /* 0x000000041d027210 */ /* 0x000fca0007f1e0ff */
[----:B------:R-:W-:Y:S01]  /*bcf0*/  IMAD.X R3, R31, 0x1, R5, P0 ;  /* 0x000000011f037824 */ /* 0x000fe200000e0605 */
[----:B------:R-:W-:-:S04]  /*bd00*/  IADD3 R4, P0, R30, R4, RZ ;  /* 0x000000041e047210 */ /* 0x000fc80007f1e0ff */
[----:B------:R1:W5:Y:S01]  /*bd10*/  LD.E.128 R16, [R2.64] ;  /* 0x0000000802107980 */ /* 0x000362000c101d00 */
[----:B------:R-:W-:-:S05]  /*bd20*/  IMAD.X R5, R32, 0x1, R5, P0 ;  /* 0x0000000120057824 */ /* 0x000fca00000e0605 */
[----:B------:R1:W5:Y:S03]  /*bd30*/  LD.E.128 R8, [R4.64] ;  /* 0x0000000804087980 */ /* 0x000366000c101d00 */
.L_x_992:
[----:B-1--4-:R-:W-:Y:S05]  /*bd40*/  BSYNC B0 ;  /* 0x0000000000007941 */ /* 0x012fea0003800000 */
.L_x_991:
[----:B------:R-:W1:Y:S01]  /*bd50*/  SHFL.IDX PT, R4, R28, 0x2, 0x181f ;  /* 0x00581f001c047f89 */ /* 0x000e6200000e0000 */
[C---:B------:R-:W-:Y:S01]  /*bd60*/  ISETP.GE.OR P0, PT, R76.reuse, c[0x0][0x27c], P5 ;  /* 0x00009f004c007a0c */ /* 0x040fe20002f06670 */
[----:B------:R-:W-:Y:S01]  /*bd70*/  CS2R R42, SRZ ;  /* 0x00000000002a7805 */ /* 0x000fe2000001ff00 */
[----:B------:R-:W-:Y:S01]  /*bd80*/  CS2R R40, SRZ ;  /* 0x0000000000287805 */ /* 0x000fe2000001ff00 */
[----:B------:R-:W2:Y:S04]  /*bd90*/  SHFL.IDX PT, R5, R15, 0x2, 0x181f ;  /* 0x00581f000f057f89 */ /* 0x000ea800000e0000 */
[----:B------:R-:W3:Y:S04]  /*bda0*/  SHFL.IDX PT, R29, R14, 0x2, 0x181f ;  /* 0x00581f000e1d7f89 */ /* 0x000ee800000e0000 */
[----:B------:R-:W4:Y:S02]  /*bdb0*/  SHFL.IDX PT, R30, R6, 0x2, 0x181f ;  /* 0x00581f00061e7f89 */ /* 0x000f2400000e0000 */
[C---:B------:R-:W-:Y:S01]  /*bdc0*/  @!P0 IMAD.SHL.U32 R2, R76.reuse, 0x2, RZ ;  /* 0x000000024c028824 */ /* 0x040fe200078e00ff */
[----:B------:R-:W-:-:S04]  /*bdd0*/  @!P0 SHF.L.U64.HI R3, R76, 0x1, R77 ;  /* 0x000000014c038819 */ /* 0x000fc8000001024d */
[----:B-1----:R-:W-:-:S05]  /*bde0*/  @!P0 IADD3 R4, P1, R4, R2, RZ ;  /* 0x0000000204048210 */ /* 0x002fca0007f3e0ff */
[----:B--2---:R-:W-:Y:S01]  /*bdf0*/  @!P0 IMAD.X R5, R5, 0x1, R3, P1 ;  /* 0x0000000105058824 */ /* 0x004fe200008e0603 */
[----:B---3--:R-:W-:Y:S01]  /*be00*/  @!P0 IADD3 R2, P1, R29, R2, RZ ;  /* 0x000000021d028210 */ /* 0x008fe20007f3e0ff */
[----:B------:R-:W-:-:S03]  /*be10*/  CS2R R46, SRZ ;  /* 0x00000000002e7805 */ /* 0x000fc6000001ff00 */
[----:B------:R1:W2:Y:S01]  /*be20*/  @!P0 LD.E.128 R40, [R4.64] ;  /* 0x0000000804288980 */ /* 0x0002a2000c101d00 */
[----:B------:R-:W-:Y:S01]  /*be30*/  CS2R R44, SRZ ;  /* 0x00000000002c7805 */ /* 0x000fe2000001ff00 */
[----:B----4-:R-:W-:-:S05]  /*be40*/  @!P0 IMAD.X R3, R30, 0x1, R3, P1 ;  /* 0x000000011e038824 */ /* 0x010fca00008e0603 */
[----:B------:R3:W4:Y:S01]  /*be50*/  @!P0 LD.E.128 R44, [R2.64] ;  /* 0x00000008022c8980 */ /* 0x000722000c101d00 */
[----:B-1---5:R-:W-:Y:S01]  /*be60*/  IMAD.MOV.U32 R4, RZ, RZ, R19 ;  /* 0x000000ffff047224 */ /* 0x022fe200078e0013 */
[----:B------:R-:W-:Y:S01]  /*be70*/  MOV R5, R18 ;  /* 0x0000001200057202 */ /* 0x000fe20000000f00 */
[----:B---3--:R-:W-:Y:S02]  /*be80*/  IMAD.MOV.U32 R3, RZ, RZ, R16 ;  /* 0x000000ffff037224 */ /* 0x008fe400078e0010 */
[----:B------:R-:W-:Y:S01]  /*be90*/  IMAD.MOV.U32 R2, RZ, RZ, R17 ;  /* 0x000000ffff027224 */ /* 0x000fe200078e0011 */
[----:B------:R-:W-:Y:S01]  /*bea0*/  PRMT R80, R4, 0x5410, R5 ;  /* 0x0000541004507816 */ /* 0x000fe20000000005 */
[----:B------:R-:W-:Y:S01]  /*beb0*/  IMAD.MOV.U32 R4, RZ, RZ, R11 ;  /* 0x000000ffff047224 */ /* 0x000fe200078e000b */
[----:B------:R-:W-:Y:S02]  /*bec0*/  MOV R5, R10 ;  /* 0x0000000a00057202 */ /* 0x000fe40000000f00 */
[----:B------:R-:W-:Y:S01]  /*bed0*/  PRMT R74, R2, 0x5410, R3 ;  /* 0x00005410024a7816 */ /* 0x000fe20000000003 */
[----:B------:R-:W-:-:S02]  /*bee0*/  IMAD.MOV.U32 R3, RZ, RZ, R8 ;  /* 0x000000ffff037224 */ /* 0x000fc400078e0008 */
[----:B------:R-:W-:Y:S01]  /*bef0*/  IMAD.MOV.U32 R2, RZ, RZ, R9 ;  /* 0x000000ffff027224 */ /* 0x000fe200078e0009 */
[----:B------:R-:W-:-:S04]  /*bf00*/  PRMT R75, R5, 0x5410, R4 ;  /* 0x00005410054b7816 */ /* 0x000fc80000000004 */
[----:B------:R-:W-:Y:S01]  /*bf10*/  PRMT R73, R2, 0x5410, R3 ;  /* 0x0000541002497816 */ /* 0x000fe20000000003 */
[----:B------:R1:W3:Y:S01]  /*bf20*/  SHFL.IDX PT, R29, R15, 0x3, 0x181f ;  /* 0x00781f000f1d7f89 */ /* 0x0002e200000e0000 */
[----:B------:R-:W-:Y:S03]  /*bf30*/  BSSY B0, `(.L_x_993) ;  /* 0x0000021000007945 */ /* 0x000fe60003800000 */
[----:B------:R1:W1:Y:S01]  /*bf40*/  SHFL.IDX PT, R15, R28, 0x3, 0x181f ;  /* 0x00781f001c0f7f89 */ /* 0x00026200000e0000 */
[----:B------:R-:W-:-:S03]  /*bf50*/  CS2R R58, SRZ ;  /* 0x00000000003a7805 */ /* 0x000fc6000001ff00 */
[----:B------:R-:W1:Y:S01]  /*bf60*/  SHFL.IDX PT, R14, R14, 0x3, 0x181f ;  /* 0x00781f000e0e7f89 */ /* 0x000e6200000e0000 */
[----:B------:R-:W-:-:S03]  /*bf70*/  CS2R R56, SRZ ;  /* 0x0000000000387805 */ /* 0x000fc6000001ff00 */
[----:B------:R-:W1:Y:S01]  /*bf80*/  SHFL.IDX PT, R6, R6, 0x3, 0x181f ;  /* 0x00781f0006067f89 */ /* 0x000e6200000e0000 */
[----:B------:R-:W-:Y:S01]  /*bf90*/  CS2R R54, SRZ ;  /* 0x0000000000367805 */ /* 0x000fe2000001ff00 */
[----:B------:R-:W-:Y:S01]  /*bfa0*/  CS2R R52, SRZ ;  /* 0x0000000000347805 */ /* 0x000fe2000001ff00 */
[----:B--2---:R-:W-:Y:S01]  /*bfb0*/  IMAD.MOV.U32 R4, RZ, RZ, R43 ;  /* 0x000000ffff047224 */ /* 0x004fe200078e002b */
[----:B------:R-:W-:Y:S01]  /*bfc0*/  MOV R5, R42 ;  /* 0x0000002a00057202 */ /* 0x000fe20000000f00 */
[----:B------:R-:W-:Y:S01]  /*bfd0*/  IMAD.MOV.U32 R3, RZ, RZ, R40 ;  /* 0x000000ffff037224 */ /* 0x000fe200078e0028 */
[----:B------:R-:W-:Y:S02]  /*bfe0*/  MOV R2, R41 ;  /* 0x0000002900027202 */ /* 0x000fe40000000f00 */
[----:B------:R-:W-:Y:S02]  /*bff0*/  PRMT R85, R4, 0x5410, R5 ;  /* 0x0000541004557816 */ /* 0x000fe40000000005 */
[----:B------:R-:W-:Y:S01]  /*c000*/  PRMT R83, R2, 0x5410, R3 ;  /* 0x0000541002537816 */ /* 0x000fe20000000003 */
[----:B----4-:R-:W-:Y:S01]  /*c010*/  IMAD.MOV.U32 R5, RZ, RZ, R46 ;  /* 0x000000ffff057224 */ /* 0x010fe200078e002e */
[----:B------:R-:W-:Y:S01]  /*c020*/  MOV R3, R44 ;  /* 0x0000002c00037202 */ /* 0x000fe20000000f00 */
[----:B------:R-:W-:-:S02]  /*c030*/  IMAD.MOV.U32 R4, RZ, RZ, R47 ;  /* 0x000000ffff047224 */ /* 0x000fc400078e002f */
[----:B------:R-:W-:-:S03]  /*c040*/  IMAD.MOV.U32 R2, RZ, RZ, R45 ;  /* 0x000000ffff027224 */ /* 0x000fc600078e002d */
[----:B------:R-:W-:Y:S02]  /*c050*/  PRMT R84, R5, 0x5410, R4 ;  /* 0x0000541005547816 */ /* 0x000fe40000000004 */
[----:B------:R-:W-:Y:S01]  /*c060*/  PRMT R81, R2, 0x5410, R3 ;  /* 0x0000541002517816 */ /* 0x000fe20000000003 */
[----:B------:R-:W-:Y:S05]  /*c070*/  @P6 BRA `(.L_x_994) ;  /* 0x000000c000006947 */ /* 0x000fea0003800000 */
[----:B-1-3--:R-:W-:Y:S01]  /*c080*/  CS2R R56, SRZ ;  /* 0x0000000000387805 */ /* 0x00afe2000001ff00 */
[----:B------:R-:W-:Y:S01]  /*c090*/  CS2R R54, SRZ ;  /* 0x0000000000367805 */ /* 0x000fe2000001ff00 */
[----:B------:R-:W-:Y:S01]  /*c0a0*/  CS2R R52, SRZ ;  /* 0x0000000000347805 */ /* 0x000fe2000001ff00 */
[----:B------:R-:W-:Y:S05]  /*c0b0*/  @P2 BRA `(.L_x_994) ;  /* 0x0000008000002947 */ /* 0x000fea0003800000 */
[C---:B------:R-:W-:Y:S01]  /*c0c0*/  IMAD.SHL.U32 R2, R76.reuse, 0x2, RZ ;  /* 0x000000024c027824 */ /* 0x040fe200078e00ff */
[----:B------:R-:W-:-:S04]  /*c0d0*/  SHF.L.U64.HI R3, R76, 0x1, R77 ;  /* 0x000000014c037819 */ /* 0x000fc8000001024d */
[-C--:B------:R-:W-:Y:S02]  /*c0e0*/  IADD3 R4, P1, R15, R2.reuse, RZ ;  /* 0x000000020f047210 */ /* 0x080fe40007f3e0ff */
[----:B------:R-:W-:-:S03]  /*c0f0*/  IADD3 R2, P0, R14, R2, RZ ;  /* 0x000000020e027210 */ /* 0x000fc60007f1e0ff */
[--C-:B------:R-:W-:Y:S02]  /*c100*/  IMAD.X R5, R29, 0x1, R3.reuse, P1 ;  /* 0x000000011d057824 */ /* 0x100fe400008e0603 */
[----:B------:R-:W-:-:S03]  /*c110*/  IMAD.X R3, R6, 0x1, R3, P0 ;  /* 0x0000000106037824 */ /* 0x000fc600000e0603 */
[----:B------:R1:W5:Y:S04]  /*c120*/  LD.E.128 R56, [R4.64] ;  /* 0x0000000804387980 */ /* 0x000368000c101d00 */
[----:B------:R1:W5:Y:S02]  /*c130*/  LD.E.128 R52, [R2.64] ;  /* 0x0000000802347980 */ /* 0x000364000c101d00 */
.L_x_994:
[----:B-1-3--:R-:W-:Y:S05]  /*c140*/  BSYNC B0 ;  /* 0x0000000000007941 */ /* 0x00afea0003800000 */
.L_x_993:
[----:B------:R-:W-:Y:S01]  /*c150*/  IADD3 R4, -R71, R48, RZ ;  /* 0x0000003047047210 */ /* 0x000fe20007ffe1ff */
[----:B-----5:R-:W-:Y:S01]  /*c160*/  IMAD.MOV.U32 R2, RZ, RZ, R58 ;  /* 0x000000ffff027224 */ /* 0x020fe200078e003a */
[----:B------:R-:W-:-:S04]  /*c170*/  DEPBAR.LE SB0, 0x1 ;  /* 0x000080400000791a */ /* 0x000fc80000000000 */
[----:B------:R-:W-:Y:S01]  /*c180*/  IMNMX R68, R4, 0x80, PT ;  /* 0x0000008004447817 */ /* 0x000fe20003800200 */
[----:B------:R-:W-:Y:S01]  /*c190*/  IMAD.MOV.U32 R5, RZ, RZ, R59 ;  /* 0x000000ffff057224 */ /* 0x000fe200078e003b */
[----:B------:R-:W-:Y:S01]  /*c1a0*/  MOV R4, R55 ;  /* 0x0000003700047202 */ /* 0x000fe20000000f00 */
[----:B------:R-:W-:Y:S01]  /*c1b0*/  IMAD.MOV.U32 R3, RZ, RZ, R56 ;  /* 0x000000ffff037224 */ /* 0x000fe200078e0038 */
[----:B------:R-:W-:Y:S01]  /*c1c0*/  BAR.SYNC.DEFER_BLOCKING 0x0 ;  /* 0x0000000000007b1d */ /* 0x000fe20000010000 */
[----:B------:R-:W-:Y:S02]  /*c1d0*/  ISETP.GE.OR P0, PT, R101, R68, P2 ;  /* 0x000000446500720c */ /* 0x000fe40001706670 */
[----:B------:R-:W-:Y:S01]  /*c1e0*/  PRMT R89, R5, 0x5410, R2 ;  /* 0x0000541005597816 */ /* 0x000fe20000000002 */
[----:B------:R-:W-:Y:S02]  /*c1f0*/  IMAD.MOV.U32 R2, RZ, RZ, R57 ;  /* 0x000000ffff027224 */ /* 0x000fe400078e0039 */
[----:B------:R-:W-:Y:S01]  /*c200*/  IMAD.MOV.U32 R5, RZ, RZ, R54 ;  /* 0x000000ffff057224 */ /* 0x000fe200078e0036 */
[----:B------:R-:W-:Y:S02]  /*c210*/  BSSY B0, `(.L_x_995) ;  /* 0x000006b000007945 */ /* 0x000fe40003800000 */
[----:B------:R-:W-:Y:S01]  /*c220*/  PRMT R87, R2, 0x5410, R3 ;  /* 0x0000541002577816 */ /* 0x000fe20000000003 */
[----:B------:R-:W-:Y:S01]  /*c230*/  IMAD.MOV.U32 R3, RZ, RZ, R52 ;  /* 0x000000ffff037224 */ /* 0x000fe200078e0034 */
[----:B------:R-:W-:-:S02]  /*c240*/  MOV R2, R53 ;  /* 0x0000003500027202 */ /* 0x000fc40000000f00 */
[----:B------:R-:W-:Y:S02]  /*c250*/  PRMT R88, R5, 0x5410, R4 ;  /* 0x0000541005587816 */ /* 0x000fe40000000004 */
[----:B------:R-:W-:Y:S01]  /*c260*/  PRMT R86, R2, 0x5410, R3 ;  /* 0x0000541002567816 */ /* 0x000fe20000000003 */
[----:B------:R-:W-:Y:S05]  /*c270*/  @P0 BRA `(.L_x_996) ;  /* 0x0000064000000947 */ /* 0x000fea0003800000 */
[----:B------:R-:W-:Y:S01]  /*c280*/  MOV R2, c[0x0][0x27c] ;  /* 0x00009f0000027a02 */ /* 0x000fe20000000f00 */
[----:B------:R-:W1:Y:S01]  /*c290*/  LDS.128 R28, [R210+0x100] ;  /* 0x00010000d21c7984 */ /* 0x000e620000000c00 */
[C---:B------:R-:W-:Y:S01]  /*c2a0*/  SHF.L.U32 R6, R101.reuse, 0x6, RZ ;  /* 0x0000000665067819 */ /* 0x040fe200000006ff */
[----:B------:R-:W-:Y:S01]  /*c2b0*/  HADD2.F32 R15, -RZ, R50.H0_H0 ;  /* 0x20000032ff0f7230 */ /* 0x000fe20000004100 */
[----:B------:R-:W-:Y:S02]  /*c2c0*/  LEA.HI R2, R2, R102, RZ, 0x1d ;  /* 0x0000006602027211 */ /* 0x000fe400078fe8ff */
[----:B------:R-:W-:Y:S02]  /*c2d0*/  SHF.L.U32 R14, R101, 0x6, RZ ;  /* 0x00000006650e7819 */ /* 0x000fe400000006ff */
[----:B------:R-:W-:-:S02]  /*c2e0*/  SHF.R.S32.HI R4, RZ, 0x1f, R2 ;  /* 0x0000001fff047819 */ /* 0x000fc40000011402 */
[----:B------:R-:W-:Y:S02]  /*c2f0*/  SHF.L.U32 R3, R2, 0x3, RZ ;  /* 0x0000000302037819 */ /* 0x000fe400000006ff */
[----:B------:R-:W-:Y:S02]  /*c300*/  LOP3.LUT R14, R14, 0x1c0, RZ, 0xc0, !PT ;  /* 0x000001c00e0e7812 */ /* 0x000fe400078ec0ff */
[----:B------:R-:W-:Y:S02]  /*c310*/  LOP3.LUT R6, R6, 0x1c0, RZ, 0xc0, !PT ;  /* 0x000001c006067812 */ /* 0x000fe400078ec0ff */
[----:B------:R-:W-:Y:S02]  /*c320*/  LEA.HI R2, R4, R2, RZ, 0x3 ;  /* 0x0000000204027211 */ /* 0x000fe400078f18ff */
[----:B------:R-:W-:Y:S02]  /*c330*/  SHF.R.U32.HI R6, RZ, 0x3, R6 ;  /* 0x00000003ff067819 */ /* 0x000fe40000011606 */
[----:B------:R-:W-:-:S02]  /*c340*/  LOP3.LUT R3, R14, 0x38, R3, 0xf8, !PT ;  /* 0x000000380e037812 */ /* 0x000fc400078ef803 */
[----:B------:R-:W-:Y:S02]  /*c350*/  SHF.L.U32 R2, R2, 0xa, RZ ;  /* 0x0000000a02027819 */ /* 0x000fe400000006ff */
[----:B------:R-:W-:Y:S02]  /*c360*/  LOP3.LUT R3, R3, R6, RZ, 0x3c, !PT ;  /* 0x0000000603037212 */ /* 0x000fe400078e3cff */
[----:B------:R-:W-:Y:S02]  /*c370*/  LOP3.LUT R2, R2, 0x7fffe000, RZ, 0xc0, !PT ;  /* 0x7fffe00002027812 */ /* 0x000fe400078ec0ff */
[----:B------:R-:W-:Y:S02]  /*c380*/  SHF.R.U32.HI R5, RZ, 0x10, R21 ;  /* 0x00000010ff057819 */ /* 0x000fe40000011615 */
[----:B------:R-:W-:Y:S02]  /*c390*/  IADD3 R2, R3, R2, R7 ;  /* 0x0000000203027210 */ /* 0x000fe40007ffe007 */
[----:B------:R-:W-:-:S02]  /*c3a0*/  SHF.R.U64 R67, R24, 0x10, R25 ;  /* 0x0000001018437819 */ /* 0x000fc40000001219 */
[----:B------:R-:W-:Y:S01]  /*c3b0*/  SHF.L.U32 R39, R2, 0x1, RZ ;  /* 0x0000000102277819 */ /* 0x000fe200000006ff */
[----:B------:R-:W-:Y:S01]  /*c3c0*/  HADD2.F32 R2, -RZ, R49.H0_H0 ;  /* 0x20000031ff027230 */ /* 0x000fe20000004100 */
[----:B------:R-:W-:Y:S02]  /*c3d0*/  SHF.R.U32.HI R38, RZ, 0x10, R25 ;  /* 0x00000010ff267819 */ /* 0x000fe40000011619 */
[----:B------:R-:W-:Y:S01]  /*c3e0*/  SHF.R.U64 R66, R26, 0x10, R27 ;  /* 0x000000101a427819 */ /* 0x000fe2000000121b */
[----:B------:R-:W2:Y:S01]  /*c3f0*/  LDS.128 R32, [R39+0x100] ;  /* 0x0001000027207984 */ /* 0x000ea20000000c00 */
[----:B------:R-:W-:Y:S01]  /*c400*/  SHF.R.U32.HI R48, RZ, 0x10, R23 ;  /* 0x00000010ff307819 */ /* 0x000fe20000011617 */
[----:B-1----:R-:W-:Y:S01]  /*c410*/  HADD2.F32 R37, -RZ, R29.H0_H0 ;  /* 0x2000001dff257230 */ /* 0x002fe20000004100 */
[----:B------:R-:W-:Y:S01]  /*c420*/  SHF.R.U64 R65, R20, 0x10, R21 ;  /* 0x0000001014417819 */ /* 0x000fe20000001215 */
[--C-:B------:R-:W-:Y:S01]  /*c430*/  HADD2.F32 R26, -RZ, R31.reuse.H0_H0 ;  /* 0x2000001fff1a7230 */ /* 0x100fe20000004100 */
[----:B------:R-:W-:Y:S01]  /*c440*/  SHF.R.U32.HI R60, RZ, 0x10, R27 ;  /* 0x00000010ff3c7819 */ /* 0x000fe2000001161b */
[----:B------:R-:W-:Y:S01]  /*c450*/  HADD2.F32 R25, -RZ, R31.H1_H1 ;  /* 0x3000001fff197230 */ /* 0x000fe20000004100 */
[----:B------:R-:W-:Y:S01]  /*c460*/  FMUL.FTZ R14, R37, R2 ;  /* 0x00000002250e7220 */ /* 0x000fe20000410000 */
[----:B------:R-:W-:Y:S01]  /*c470*/  HADD2.F32 R29, -RZ, R29.H1_H1 ;  /* 0x3000001dff1d7230 */ /* 0x000fe20000004100 */
[----:B------:R-:W-:Y:S01]  /*c480*/  SHF.R.U64 R62, R22, 0x10, R23 ;  /* 0x00000010163e7819 */ /* 0x000fe20000001217 */
[----:B------:R-:W-:-:S02]  /*c490*/  HADD2.F32 R31, -RZ, R5.H0_H0 ;  /* 0x20000005ff1f7230 */ /* 0x000fc40000004100 */
[----:B------:R-:W-:Y:S02]  /*c4a0*/  HADD2.F32 R36, -RZ, R28.H0_H0 ;  /* 0x2000001cff247230 */ /* 0x000fe40000004100 */
[----:B------:R-:W-:Y:S02]  /*c4b0*/  HADD2.F32 R5, -RZ, R49.H1_H1 ;  /* 0x30000031ff057230 */ /* 0x000fe40000004100 */
[----:B------:R-:W-:Y:S02]  /*c4c0*/  HADD2.F32 R71, -RZ, R38.H0_H0 ;  /* 0x20000026ff477230 */ /* 0x000fe40000004100 */
[----:B------:R-:W-:Y:S02]  /*c4d0*/  HADD2.F32 R27, -RZ, R30.H0_H0 ;  /* 0x2000001eff1b7230 */ /* 0x000fe40000004100 */
[----:B------:R-:W-:Y:S02]  /*c4e0*/  HADD2.F32 R28, -RZ, R28.H1_H1 ;  /* 0x3000001cff1c7230 */ /* 0x000fe40000004100 */
[----:B------:R-:W-:-:S02]  /*c4f0*/  HADD2.F32 R30, -RZ, R30.H1_H1 ;  /* 0x3000001eff1e7230 */ /* 0x000fc40000004100 */
[--C-:B--2---:R-:W-:Y:S02]  /*c500*/  HADD2.F32 R4, -RZ, R33.reuse.H0_H0 ;  /* 0x20000021ff047230 */ /* 0x104fe40000004100 */
[----:B------:R-:W-:Y:S02]  /*c510*/  HADD2.F32 R3, -RZ, R33.H1_H1 ;  /* 0x30000021ff037230 */ /* 0x000fe40000004100 */
[--C-:B------:R-:W-:Y:S01]  /*c520*/  HADD2.F32 R6, -RZ, R32.reuse.H0_H0 ;  /* 0x20000020ff067230 */ /* 0x100fe20000004100 */
[C---:B------:R-:W-:Y:S01]  /*c530*/  FMUL.FTZ R50, R4.reuse, R2 ;  /* 0x0000000204327220 */ /* 0x040fe20000410000 */
[----:B------:R-:W-:Y:S01]  /*c540*/  HADD2.F32 R21, -RZ, R35.H0_H0 ;  /* 0x20000023ff157230 */ /* 0x000fe20000004100 */
[----:B------:R-:W-:Y:S01]  /*c550*/  FMUL.FTZ R2, R29, R31 ;  /* 0x0000001f1d027220 */ /* 0x000fe20000410000 */
[----:B------:R-:W-:Y:S01]  /*c560*/  HADD2.F32 R24, -RZ, R32.H1_H1 ;  /* 0x30000020ff187230 */ /* 0x000fe20000004100 */
[----:B------:R-:W-:Y:S01]  /*c570*/  FFMA.FTZ R64, R4, R15, R14 ;  /* 0x0000000f04407223 */ /* 0x000fe2000001000e */
[----:B------:R-:W-:Y:S01]  /*c580*/  HADD2.F32 R14, -RZ, R51.H0_H0 ;  /* 0x20000033ff0e7230 */ /* 0x000fe20000004100 */
[----:B------:R-:W-:Y:S01]  /*c590*/  FMUL.FTZ R4, R36, R5 ;  /* 0x0000000524047220 */ /* 0x000fe20000410000 */
[----:B------:R-:W-:Y:S01]  /*c5a0*/  HADD2.F32 R23, -RZ, R34.H0_H0 ;  /* 0x20000022ff177230 */ /* 0x000fe20000004100 */
[C---:B------:R-:W-:Y:S01]  /*c5b0*/  FFMA.FTZ R63, R3.reuse, R71, R2 ;  /* 0x00000047033f7223 */ /* 0x040fe20000010002 */
[----:B------:R-:W-:Y:S01]  /*c5c0*/  HADD2.F32 R2, -RZ, R69.H0_H0 ;  /* 0x20000045ff027230 */ /* 0x000fe20000004100 */
[----:B------:R-:W-:Y:S01]  /*c5d0*/  FMUL.FTZ R49, R3, R31 ;  /* 0x0000001f03317220 */ /* 0x000fe20000410000 */
[----:B------:R-:W-:Y:S01]  /*c5e0*/  HADD2.F32 R3, -RZ, R51.H1_H1 ;  /* 0x30000033ff037230 */ /* 0x000fe20000004100 */
[C---:B------:R-:W-:Y:S01]  /*c5f0*/  FFMA.FTZ R51, R6.reuse, R14, R4 ;  /* 0x0000000e06337223 */ /* 0x040fe20000010004 */
[----:B------:R-:W-:Y:S01]  /*c600*/  HADD2.F32 R4, -RZ, R69.H1_H1 ;  /* 0x30000045ff047230 */ /* 0x000fe20000004100 */
[----:B------:R-:W-:Y:S01]  /*c610*/  FMUL.FTZ R38, R6, R5 ;  /* 0x0000000506267220 */ /* 0x000fe20000410000 */
[----:B------:R-:W-:Y:S01]  /*c620*/  HADD2.F32 R69, -RZ, R48.H0_H0 ;  /* 0x20000030ff457230 */ /* 0x000fe20000004100 */
[-C--:B------:R-:W-:Y:S01]  /*c630*/  FMUL.FTZ R6, R26, R2.reuse ;  /* 0x000000021a067220 */ /* 0x080fe20000410000 */
[----:B------:R-:W-:Y:S01]  /*c640*/  HADD2.F32 R5, -RZ, R70.H0_H0 ;  /* 0x20000046ff057230 */ /* 0x000fe20000004100 */
[----:B------:R-:W-:Y:S01]  /*c650*/  FMUL.FTZ R31, R27, R3 ;  /* 0x000000031b1f7220 */ /* 0x000fe20000410000 */
[----:B------:R-:W-:Y:S01]  /*c660*/  HADD2.F32 R20, -RZ, R35.H1_H1 ;  /* 0x30000023ff147230 */ /* 0x000fe20000004100 */
[C---:B------:R-:W-:Y:S01]  /*c670*/  FMUL.FTZ R32, R21.reuse, R2 ;  /* 0x0000000215207220 */ /* 0x040fe20000410000 */
[----:B------:R-:W-:Y:S01]  /*c680*/  HADD2.F32 R70, -RZ, R60.H0_H0 ;  /* 0x2000003cff467230 */ /* 0x000fe20000004100 */
[----:B------:R-:W-:Y:S01]  /*c690*/  FFMA.FTZ R33, R21, R4, R6 ;  /* 0x0000000415217223 */ /* 0x000fe20000010006 */
[----:B------:R-:W-:Y:S01]  /*c6a0*/  HADD2.F32 R6, -RZ, R65.H0_H0 ;  /* 0x20000041ff067230 */ /* 0x000fe20000004100 */
[----:B------:R-:W-:Y:S01]  /*c6b0*/  FMUL.FTZ R2, R25, R69 ;  /* 0x0000004519027220 */ /* 0x000fe20000410000 */
[----:B------:R-:W-:Y:S01]  /*c6c0*/  HADD2.F32 R35, -RZ, R62.H0_H0 ;  /* 0x2000003eff237230 */ /* 0x000fe20000004100 */
[C---:B------:R-:W-:Y:S01]  /*c6d0*/  FFMA.FTZ R48, R23.reuse, R5, R31 ;  /* 0x0000000517307223 */ /* 0x040fe2000001001f */
[----:B------:R-:W-:Y:S01]  /*c6e0*/  HADD2.F32 R22, -RZ, R34.H1_H1 ;  /* 0x30000022ff167230 */ /* 0x000fe20000004100 */
[----:B------:R-:W-:Y:S01]  /*c6f0*/  FMUL.FTZ R34, R23, R3 ;  /* 0x0000000317227220 */ /* 0x000fe20000410000 */
[----:B------:R-:W-:Y:S01]  /*c700*/  HADD2.F32 R62, -RZ, R67.H0_H0 ;  /* 0x20000043ff3e7230 */ /* 0x000fe20000004100 */
[----:B------:R-:W-:Y:S01]  /*c710*/  FFMA.FTZ R31, R20, R70, R2 ;  /* 0x00000046141f7223 */ /* 0x000fe20000010002 */
[----:B------:R-:W-:Y:S01]  /*c720*/  HADD2.F32 R60, -RZ, R66.H0_H0 ;  /* 0x20000042ff3c7230 */ /* 0x000fe20000004100 */
[----:B------:R-:W-:-:S02]  /*c730*/  FMUL.FTZ R3, R28, R6 ;  /* 0x000000061c037220 */ /* 0x000fc40000410000 */
[----:B------:R-:W-:Y:S02]  /*c740*/  FMUL.FTZ R2, R30, R35 ;  /* 0x000000231e027220 */ /* 0x000fe40000410000 */
[----:B------:R-:W-:Y:S02]  /*c750*/  FMUL.FTZ R23, R20, R69 ;  /* 0x0000004514177220 */ /* 0x000fe40000410000 */
[----:B------:R-:W-:Y:S02]  /*c760*/  FMUL.FTZ R21, R24, R6 ;  /* 0x0000000618157220 */ /* 0x000fe40000410000 */
[----:B------:R-:W-:Y:S02]  /*c770*/  FMUL.FTZ R20, R22, R35 ;  /* 0x0000002316147220 */ /* 0x000fe40000410000 */
[----:B------:R-:W-:Y:S02]  /*c780*/  FFMA.FTZ R24, R24, R62, R3 ;  /* 0x0000003e18187223 */ /* 0x000fe40000010003 */
[----:B------:R-:W-:-:S02]  /*c790*/  FFMA.FTZ R35, R22, R60, R2 ;  /* 0x0000003c16237223 */ /* 0x000fc40000010002 */
[----:B------:R-:W-:Y:S02]  /*c7a0*/  FFMA.FTZ R22, R37, R15, -R50 ;  /* 0x0000000f25167223 */ /* 0x000fe40000010832 */
[----:B------:R-:W-:Y:S02]  /*c7b0*/  FFMA.FTZ R6, R27, R5, -R34 ;  /* 0x000000051b067223 */ /* 0x000fe40000010822 */
[----:B------:R-:W-:Y:S02]  /*c7c0*/  FFMA.FTZ R3, R26, R4, -R32 ;  /* 0x000000041a037223 */ /* 0x000fe40000010820 */
[----:B------:R-:W-:Y:S02]  /*c7d0*/  FFMA.FTZ R15, R29, R71, -R49 ;  /* 0x000000471d0f7223 */ /* 0x000fe40000010831 */
[----:B------:R-:W-:Y:S02]  /*c7e0*/  FFMA.FTZ R14, R36, R14, -R38 ;  /* 0x0000000e240e7223 */ /* 0x000fe40000010826 */
[----:B------:R-:W-:Y:S01]  /*c7f0*/  FFMA.FTZ R2, R25, R70, -R23 ;  /* 0x0000004619027223 */ /* 0x000fe20000010817 */
[----:B------:R-:W-:Y:S01]  /*c800*/  F2FP.PACK_AB R25, R15, R22 ;  /* 0x000000160f19723e */ /* 0x000fe200000000ff */
[----:B------:R-:W-:Y:S01]  /*c810*/  FFMA.FTZ R5, R28, R62, -R21 ;  /* 0x0000003e1c057223 */ /* 0x000fe20000010815 */
[----:B------:R-:W-:Y:S01]  /*c820*/  F2FP.PACK_AB R23, R31, R33 ;  /* 0x000000211f17723e */ /* 0x000fe200000000ff */
[----:B------:R-:W-:Y:S01]  /*c830*/  FFMA.FTZ R4, R30, R60, -R20 ;  /* 0x0000003c1e047223 */ /* 0x000fe20000010814 */
[----:B------:R-:W-:-:S02]  /*c840*/  F2FP.PACK_AB R20, R24, R51 ;  /* 0x000000331814723e */ /* 0x000fc400000000ff */
[----:B------:R-:W-:Y:S02]  /*c850*/  F2FP.PACK_AB R27, R2, R3 ;  /* 0x00000003021b723e */ /* 0x000fe400000000ff */
[----:B------:R-:W-:Y:S02]  /*c860*/  F2FP.PACK_AB R24, R5, R14 ;  /* 0x0000000e0518723e */ /* 0x000fe400000000ff */
[----:B------:R-:W-:Y:S02]  /*c870*/  F2FP.PACK_AB R26, R4, R6 ;  /* 0x00000006041a723e */ /* 0x000fe400000000ff */
[----:B------:R-:W-:Y:S02]  /*c880*/  F2FP.PACK_AB R21, R63, R64 ;  /* 0x000000403f15723e */ /* 0x000fe400000000ff */
[----:B------:R-:W-:Y:S01]  /*c890*/  F2FP.PACK_AB R22, R35, R48 ;  /* 0x000000302316723e */ /* 0x000fe200000000ff */
[----:B------:R1:W-:Y:S04]  /*c8a0*/  STS.128 [R210+0x100], R24 ;  /* 0x00010018d2007388 */ /* 0x0003e80000000c00 */
[----:B------:R1:W-:Y:S02]  /*c8b0*/  STS.128 [R39+0x100], R20 ;  /* 0x0001001427007388 */ /* 0x0003e40000000c00 */
.L_x_996:
[----:B------:R-:W-:Y:S05]  /*c8c0*/  BSYNC B0 ;  /* 0x0000000000007941 */ /* 0x000fea0003800000 */
.L_x_995:
[----:B------:R-:W-:Y:S01]  /*c8d0*/  IADD3 R2, R101, 0x20, RZ ;  /* 0x0000002065027810 */ /* 0x000fe20007ffe0ff */
[----:B------:R-:W-:Y:S03]  /*c8e0*/  BSSY B0, `(.L_x_997) ;  /* 0x000006a000007945 */ /* 0x000fe60003800000 */
[----:B------:R-:W-:-:S13]  /*c8f0*/  ISETP.GE.OR P0, PT, R2, R68, P2 ;  /* 0x000000440200720c */ /* 0x000fda0001706670 */
[----:B------:R-:W-:Y:S05]  /*c900*/  @P0 BRA `(.L_x_998) ;  /* 0x0000067000000947 */ /* 0x000fea0003800000 */
[----:B------:R-:W2:Y:S01]  /*c910*/  LDL R64, [R1+0x58] ;  /* 0x0000580001407983 */ /* 0x000ea20000100800 */
[----:B------:R-:W-:Y:S02]  /*c920*/  MOV R2, c[0x0][0x27c] ;  /* 0x00009f0000027a02 */ /* 0x000fe40000000f00 */
        /* <DEDUP_REMOVED lines=14> */
[----:B------:R-:W-:Y:S02]  /*ca10*/  LOP3.LUT R2, R2, 0x7fffe000, RZ, 0xc0, !PT ;  /* 0x7fffe00002027812 */ /* 0x000fe400078ec0ff */
[----:B------:R-:W-:Y:S02]  /*ca20*/  SHF.R.U32.HI R5, RZ, 0x10, R9 ;  /* 0x00000010ff057819 */ /* 0x000fe40000011609 */
[----:B------:R-:W-:-:S02]  /*ca30*/  IADD3 R2, R3, R2, R12 ;  /* 0x0000000203027210 */ /* 0x000fc40007ffe00c */
[----:B------:R-:W-:Y:S02]  /*ca40*/  SHF.R.U32.HI R31, RZ, 0x10, R17 ;  /* 0x00000010ff1f7819 */ /* 0x000fe40000011611 */
[----:B------:R-:W-:Y:S01]  /*ca50*/  SHF.L.U32 R35, R2, 0x1, RZ ;  /* 0x0000000102237819 */ /* 0x000fe200000006ff */
[----:B------:R-:W-:Y:S01]  /*ca60*/  HADD2.F32 R2, -RZ, R73.H0_H0 ;  /* 0x20000049ff027230 */ /* 0x000fe20000004100 */
[----:B------:R-:W-:Y:S01]  /*ca70*/  SHF.R.U64 R50, R8, 0x10, R9 ;  /* 0x0000001008327819 */ /* 0x000fe20000001209 */
[----:B------:R-:W-:Y:S01]  /*ca80*/  HADD2.F32 R9, -RZ, R74.H0_H0 ;  /* 0x2000004aff097230 */ /* 0x000fe20000004100 */
[----:B------:R-:W-:Y:S01]  /*ca90*/  SHF.R.U64 R51, R18, 0x10, R19 ;  /* 0x0000001012337819 */ /* 0x000fe20000001213 */
[----:B-1----:R-:W1:Y:S01]  /*caa0*/  LDS.128 R24, [R35+0x100] ;  /* 0x0001000023187984 */ /* 0x002e620000000c00 */
[----:B------:R-:W-:Y:S01]  /*cab0*/  HADD2.F32 R63, -RZ, R31.H0_H0 ;  /* 0x2000001fff3f7230 */ /* 0x000fe20000004100 */
[--C-:B------:R-:W-:Y:S02]  /*cac0*/  SHF.R.U32.HI R33, RZ, 0x10, R11.reuse ;  /* 0x00000010ff217819 */ /* 0x100fe4000001160b */
[----:B------:R-:W-:-:S02]  /*cad0*/  SHF.R.U64 R39, R10, 0x10, R11 ;  /* 0x000000100a277819 */ /* 0x000fc4000000120b */
[----:B------:R-:W-:Y:S02]  /*cae0*/  SHF.R.U64 R60, R16, 0x10, R17 ;  /* 0x00000010103c7819 */ /* 0x000fe40000001211 */
[----:B------:R-:W-:-:S05]  /*caf0*/  SHF.R.U32.HI R38, RZ, 0x10, R19 ;  /* 0x00000010ff267819 */ /* 0x000fca0000011613 */
[----:B------:R-:W-:Y:S02]  /*cb00*/  HADD2.F32 R62, -RZ, R38.H0_H0 ;  /* 0x20000026ff3e7230 */ /* 0x000fe40000004100 */
[----:B------:R-:W-:Y:S02]  /*cb10*/  HADD2.F32 R38, -RZ, R51.H0_H0 ;  /* 0x20000033ff267230 */ /* 0x000fe40000004100 */
[--C-:B-1----:R-:W-:Y:S02]  /*cb20*/  HADD2.F32 R4, -RZ, R25.reuse.H0_H0 ;  /* 0x20000019ff047230 */ /* 0x102fe40000004100 */
[----:B------:R-:W-:Y:S02]  /*cb30*/  HADD2.F32 R3, -RZ, R25.H1_H1 ;  /* 0x30000019ff037230 */ /* 0x000fe40000004100 */
[----:B------:R-:W-:Y:S01]  /*cb40*/  HADD2.F32 R6, -RZ, R24.H0_H0 ;  /* 0x20000018ff067230 */ /* 0x000fe20000004100 */
[----:B------:R-:W-:Y:S01]  /*cb50*/  FMUL.FTZ R36, R4, R2 ;  /* 0x0000000204247220 */ /* 0x000fe20000410000 */
[----:B------:R-:W-:-:S02]  /*cb60*/  HADD2.F32 R11, -RZ, R27.H0_H0 ;  /* 0x2000001bff0b7230 */ /* 0x000fc40000004100 */
[--C-:B------:R-:W-:Y:S02]  /*cb70*/  HADD2.F32 R15, -RZ, R26.reuse.H0_H0 ;  /* 0x2000001aff0f7230 */ /* 0x100fe40000004100 */
[----:B------:R-:W-:Y:S02]  /*cb80*/  HADD2.F32 R14, -RZ, R26.H1_H1 ;  /* 0x3000001aff0e7230 */ /* 0x000fe40000004100 */
[----:B------:R-:W-:Y:S02]  /*cb90*/  HADD2.F32 R10, -RZ, R27.H1_H1 ;  /* 0x3000001bff0a7230 */ /* 0x000fe40000004100 */
[----:B------:R-:W-:Y:S01]  /*cba0*/  HADD2.F32 R16, -RZ, R24.H1_H1 ;  /* 0x30000018ff107230 */ /* 0x000fe20000004100 */
[----:B--2---:R-:W1:Y:S02]  /*cbb0*/  LDS.128 R20, [R64] ;  /* 0x0000000040147984 */ /* 0x004e640000000c00 */
[----:B-1----:R-:W-:Y:S02]  /*cbc0*/  HADD2.F32 R29, -RZ, R21.H0_H0 ;  /* 0x20000015ff1d7230 */ /* 0x002fe40000004100 */
[----:B------:R-:W-:-:S02]  /*cbd0*/  HADD2.F32 R28, -RZ, R20.H0_H0 ;  /* 0x20000014ff1c7230 */ /* 0x000fc40000004100 */
[----:B------:R-:W-:Y:S01]  /*cbe0*/  HADD2.F32 R30, -RZ, R20.H1_H1 ;  /* 0x30000014ff1e7230 */ /* 0x000fe20000004100 */
[----:B------:R-:W-:Y:S01]  /*cbf0*/  FMUL.FTZ R8, R29, R2 ;  /* 0x000000021d087220 */ /* 0x000fe20000410000 */
[----:B------:R-:W-:Y:S02]  /*cc00*/  HADD2.F32 R21, -RZ, R21.H1_H1 ;  /* 0x30000015ff157230 */ /* 0x000fe40000004100 */
[----:B------:R-:W-:Y:S01]  /*cc10*/  HADD2.F32 R20, -RZ, R5.H0_H0 ;  /* 0x20000005ff147230 */ /* 0x000fe20000004100 */
[----:B------:R-:W-:Y:S01]  /*cc20*/  FFMA.FTZ R49, R4, R9, R8 ;  /* 0x0000000904317223 */ /* 0x000fe20000010008 */
[----:B------:R-:W-:Y:S02]  /*cc30*/  HADD2.F32 R5, -RZ, R73.H1_H1 ;  /* 0x30000049ff057230 */ /* 0x000fe40000004100 */
[----:B------:R-:W-:Y:S01]  /*cc40*/  HADD2.F32 R8, -RZ, R74.H1_H1 ;  /* 0x3000004aff087230 */ /* 0x000fe20000004100 */
[----:B------:R-:W-:Y:S01]  /*cc50*/  FMUL.FTZ R2, R21, R20 ;  /* 0x0000001415027220 */ /* 0x000fe20000410000 */
[--C-:B------:R-:W-:Y:S01]  /*cc60*/  HADD2.F32 R18, -RZ, R23.reuse.H0_H0 ;  /* 0x20000017ff127230 */ /* 0x100fe20000004100 */
[----:B------:R-:W-:Y:S01]  /*cc70*/  FMUL.FTZ R4, R28, R5 ;  /* 0x000000051c047220 */ /* 0x000fe20000410000 */
[----:B------:R-:W-:Y:S01]  /*cc80*/  HADD2.F32 R17, -RZ, R23.H1_H1 ;  /* 0x30000017ff117230 */ /* 0x000fe20000004100 */
[C---:B------:R-:W-:Y:S01]  /*cc90*/  FFMA.FTZ R48, R3.reuse, R63, R2 ;  /* 0x0000003f03307223 */ /* 0x040fe20000010002 */
[----:B------:R-:W-:Y:S01]  /*cca0*/  HADD2.F32 R2, -RZ, R75.H1_H1 ;  /* 0x3000004bff027230 */ /* 0x000fe20000004100 */
[C---:B------:R-:W-:Y:S01]  /*ccb0*/  FFMA.FTZ R37, R6.reuse, R8, R4 ;  /* 0x0000000806257223 */ /* 0x040fe20000010004 */
[----:B------:R-:W-:Y:S01]  /*ccc0*/  HADD2.F32 R4, -RZ, R80.H0_H0 ;  /* 0x20000050ff047230 */ /* 0x000fe20000004100 */
[----:B------:R-:W-:Y:S01]  /*ccd0*/  FMUL.FTZ R32, R6, R5 ;  /* 0x0000000506207220 */ /* 0x000fe20000410000 */
[----:B------:R-:W-:Y:S01]  /*cce0*/  HADD2.F32 R23, -RZ, R33.H0_H0 ;  /* 0x20000021ff177230 */ /* 0x000fe20000004100 */
[----:B------:R-:W-:Y:S01]  /*ccf0*/  FMUL.FTZ R6, R18, R2 ;  /* 0x0000000212067220 */ /* 0x000fe20000410000 */
[----:B------:R-:W-:Y:S01]  /*cd00*/  HADD2.F32 R19, -RZ, R22.H0_H0 ;  /* 0x20000016ff137230 */ /* 0x000fe20000004100 */
[----:B------:R-:W-:Y:S01]  /*cd10*/  FMUL.FTZ R34, R3, R20 ;  /* 0x0000001403227220 */ /* 0x000fe20000410000 */
[----:B------:R-:W-:Y:S01]  /*cd20*/  HADD2.F32 R3, -RZ, R75.H0_H0 ;  /* 0x2000004bff037230 */ /* 0x000fe20000004100 */
[C---:B------:R-:W-:Y:S01]  /*cd30*/  FFMA.FTZ R26, R11.reuse, R4, R6 ;  /* 0x000000040b1a7223 */ /* 0x040fe20000010006 */
[----:B------:R-:W-:Y:S01]  /*cd40*/  HADD2.F32 R6, -RZ, R50.H0_H0 ;  /* 0x20000032ff067230 */ /* 0x000fe20000004100 */
[----:B------:R-:W-:Y:S01]  /*cd50*/  FMUL.FTZ R25, R11, R2 ;  /* 0x000000020b197220 */ /* 0x000fe20000410000 */
[----:B------:R-:W-:Y:S01]  /*cd60*/  HADD2.F32 R22, -RZ, R22.H1_H1 ;  /* 0x30000016ff167230 */ /* 0x000fe20000004100 */
[----:B------:R-:W-:Y:S01]  /*cd70*/  FMUL.FTZ R2, R17, R23 ;  /* 0x0000001711027220 */ /* 0x000fe20000410000 */
[----:B------:R-:W-:Y:S01]  /*cd80*/  HADD2.F32 R5, -RZ, R80.H1_H1 ;  /* 0x30000050ff057230 */ /* 0x000fe20000004100 */
[-C--:B------:R-:W-:Y:S01]  /*cd90*/  FMUL.FTZ R20, R19, R3.reuse ;  /* 0x0000000313147220 */ /* 0x080fe20000410000 */
[----:B------:R-:W-:Y:S01]  /*cda0*/  HADD2.F32 R11, -RZ, R39.H0_H0 ;  /* 0x20000027ff0b7230 */ /* 0x000fe20000004100 */
[----:B------:R-:W-:Y:S01]  /*cdb0*/  FMUL.FTZ R27, R15, R3 ;  /* 0x000000030f1b7220 */ /* 0x000fe20000410000 */
[----:B------:R-:W-:Y:S01]  /*cdc0*/  HADD2.F32 R39, -RZ, R60.H0_H0 ;  /* 0x2000003cff277230 */ /* 0x000fe20000004100 */
[----:B------:R-:W-:-:S02]  /*cdd0*/  FFMA.FTZ R24, R10, R62, R2 ;  /* 0x0000003e0a187223 */ /* 0x000fc40000010002 */
[-C--:B------:R-:W-:Y:S02]  /*cde0*/  FMUL.FTZ R3, R30, R6.reuse ;  /* 0x000000061e037220 */ /* 0x080fe40000410000 */
[----:B------:R-:W-:Y:S02]  /*cdf0*/  FFMA.FTZ R33, R15, R5, R20 ;  /* 0x000000050f217223 */ /* 0x000fe40000010014 */
[----:B------:R-:W-:Y:S02]  /*ce00*/  FMUL.FTZ R2, R22, R11 ;  /* 0x0000000b16027220 */ /* 0x000fe40000410000 */
[----:B------:R-:W-:Y:S02]  /*ce10*/  FMUL.FTZ R23, R10, R23 ;  /* 0x000000170a177220 */ /* 0x000fe40000410000 */
[----:B------:R-:W-:Y:S02]  /*ce20*/  FMUL.FTZ R20, R16, R6 ;  /* 0x0000000610147220 */ /* 0x000fe40000410000 */
[----:B------:R-:W-:-:S02]  /*ce30*/  FMUL.FTZ R11, R14, R11 ;  /* 0x0000000b0e0b7220 */ /* 0x000fc40000410000 */
[----:B------:R-:W-:Y:S02]  /*ce40*/  FFMA.FTZ R16, R16, R39, R3 ;  /* 0x0000002710107223 */ /* 0x000fe40000010003 */
[----:B------:R-:W-:Y:S02]  /*ce50*/  FFMA.FTZ R31, R14, R38, R2 ;  /* 0x000000260e1f7223 */ /* 0x000fe40000010002 */
[----:B------:R-:W-:Y:S02]  /*ce60*/  FFMA.FTZ R6, R19, R5, -R27 ;  /* 0x0000000513067223 */ /* 0x000fe4000001081b */
[----:B------:R-:W-:Y:S02]  /*ce70*/  FFMA.FTZ R3, R18, R4, -R25 ;  /* 0x0000000412037223 */ /* 0x000fe40000010819 */
[----:B------:R-:W-:Y:S01]  /*ce80*/  FFMA.FTZ R15, R29, R9, -R36 ;  /* 0x000000091d0f7223 */ /* 0x000fe20000010824 */
[----:B------:R-:W-:Y:S01]  /*ce90*/  F2FP.PACK_AB R9, R48, R49 ;  /* 0x000000313009723e */ /* 0x000fe200000000ff */
[----:B------:R-:W-:-:S02]  /*cea0*/  FFMA.FTZ R14, R21, R63, -R34 ;  /* 0x0000003f150e7223 */ /* 0x000fc40000010822 */
[----:B------:R-:W-:Y:S01]  /*ceb0*/  FFMA.FTZ R10, R28, R8, -R32 ;  /* 0x000000081c0a7223 */ /* 0x000fe20000010820 */
[----:B------:R-:W-:Y:S01]  /*cec0*/  F2FP.PACK_AB R8, R16, R37 ;  /* 0x000000251008723e */ /* 0x000fe200000000ff */
[----:B------:R-:W-:Y:S01]  /*ced0*/  FFMA.FTZ R2, R17, R62, -R23 ;  /* 0x0000003e11027223 */ /* 0x000fe20000010817 */
[----:B------:R-:W-:Y:S01]  /*cee0*/  F2FP.PACK_AB R17, R14, R15 ;  /* 0x0000000f0e11723e */ /* 0x000fe200000000ff */
[----:B------:R-:W-:Y:S02]  /*cef0*/  FFMA.FTZ R4, R30, R39, -R20 ;  /* 0x000000271e047223 */ /* 0x000fe40000010814 */
[----:B------:R-:W-:Y:S01]  /*cf00*/  FFMA.FTZ R5, R22, R38, -R11 ;  /* 0x0000002616057223 */ /* 0x000fe2000001080b */
[----:B------:R-:W-:Y:S02]  /*cf10*/  F2FP.PACK_AB R19, R2, R3 ;  /* 0x000000030213723e */ /* 0x000fe400000000ff */
[----:B------:R-:W-:Y:S02]  /*cf20*/  F2FP.PACK_AB R16, R4, R10 ;  /* 0x0000000a0410723e */ /* 0x000fe400000000ff */
[----:B------:R-:W-:-:S02]  /*cf30*/  F2FP.PACK_AB R18, R5, R6 ;  /* 0x000000060512723e */ /* 0x000fc400000000ff */
[----:B------:R-:W-:Y:S02]  /*cf40*/  F2FP.PACK_AB R11, R24, R26 ;  /* 0x0000001a180b723e */ /* 0x000fe400000000ff */
[----:B------:R-:W-:Y:S01]  /*cf50*/  F2FP.PACK_AB R10, R31, R33 ;  /* 0x000000211f0a723e */ /* 0x000fe200000000ff */
[----:B------:R1:W-:Y:S04]  /*cf60*/  STS.128 [R64], R16 ;  /* 0x0000001040007388 */ /* 0x0003e80000000c00 */
[----:B------:R1:W-:Y:S02]  /*cf70*/  STS.128 [R35+0x100], R8 ;  /* 0x0001000823007388 */ /* 0x0003e40000000c00 */
.L_x_998:
[----:B------:R-:W-:Y:S05]  /*cf80*/  BSYNC B0 ;  /* 0x0000000000007941 */ /* 0x000fea0003800000 */
.L_x_997:
        /* <DEDUP_REMOVED lines=23> */
[--C-:B------:R-:W-:Y:S02]  /*d100*/  SHF.R.U32.HI R28, RZ, 0x10, R41.reuse ;  /* 0x00000010ff1c7819 */ /* 0x100fe40000011629 */
[----:B------:R-:W-:Y:S01]  /*d110*/  SHF.L.U32 R30, R2, 0x1, RZ ;  /* 0x00000001021e7819 */ /* 0x000fe200000006ff */
[----:B------:R-:W-:Y:S01]  /*d120*/  HADD2.F32 R2, -RZ, R81.H0_H0 ;  /* 0x20000051ff027230 */ /* 0x000fe20000004100 */
[----:B------:R-:W-:Y:S02]  /*d130*/  SHF.R.U64 R48, R40, 0x10, R41 ;  /* 0x0000001028307819 */ /* 0x000fe40000001229 */
[--C-:B------:R-:W-:Y:S01]  /*d140*/  SHF.R.U64 R41, R42, 0x10, R43.reuse ;  /* 0x000000102a297819 */ /* 0x100fe2000000122b */
[----:B-1----:R-:W1:Y:S01]  /*d150*/  LDS.128 R16, [R30+0x100] ;  /* 0x000100001e107984 */ /* 0x002e620000000c00 */
[----:B------:R-:W-:Y:S01]  /*d160*/  SHF.R.U32.HI R31, RZ, 0x10, R43 ;  /* 0x00000010ff1f7819 */ /* 0x000fe2000001162b */
[----:B------:R-:W-:Y:S01]  /*d170*/  HADD2.F32 R43, -RZ, R28.H0_H0 ;  /* 0x2000001cff2b7230 */ /* 0x000fe20000004100 */
[----:B------:R-:W-:-:S02]  /*d180*/  SHF.R.U32.HI R29, RZ, 0x10, R47 ;  /* 0x00000010ff1d7819 */ /* 0x000fc4000001162f */
[----:B------:R-:W-:Y:S01]  /*d190*/  SHF.R.U64 R40, R44, 0x10, R45 ;  /* 0x000000102c287819 */ /* 0x000fe2000000122d */
[----:B------:R-:W-:Y:S01]  /*d1a0*/  HADD2.F32 R42, -RZ, R31.H0_H0 ;  /* 0x2000001fff2a7230 */ /* 0x000fe20000004100 */
[----:B------:R-:W-:Y:S01]  /*d1b0*/  SHF.R.U64 R35, R46, 0x10, R47 ;  /* 0x000000102e237819 */ /* 0x000fe2000000122f */
[--C-:B-1----:R-:W-:Y:S02]  /*d1c0*/  HADD2.F32 R4, -RZ, R17.reuse.H0_H0 ;  /* 0x20000011ff047230 */ /* 0x102fe40000004100 */
[----:B------:R-:W-:Y:S02]  /*d1d0*/  HADD2.F32 R3, -RZ, R17.H1_H1 ;  /* 0x30000011ff037230 */ /* 0x000fe40000004100 */
[----:B------:R-:W-:Y:S01]  /*d1e0*/  HADD2.F32 R17, -RZ, R5.H0_H0 ;  /* 0x20000005ff117230 */ /* 0x000fe20000004100 */
[----:B------:R-:W-:Y:S01]  /*d1f0*/  FMUL.FTZ R34, R4, R2 ;  /* 0x0000000204227220 */ /* 0x000fe20000410000 */
[----:B------:R-:W-:Y:S02]  /*d200*/  HADD2.F32 R5, -RZ, R81.H1_H1 ;  /* 0x30000051ff057230 */ /* 0x000fe40000004100 */
[--C-:B------:R-:W-:Y:S01]  /*d210*/  HADD2.F32 R15, -RZ, R18.reuse.H0_H0 ;  /* 0x20000012ff0f7230 */ /* 0x100fe20000004100 */
[----:B------:R-:W-:Y:S01]  /*d220*/  FMUL.FTZ R33, R3, R17 ;  /* 0x0000001103217220 */ /* 0x000fe20000410000 */
[----:B------:R-:W-:-:S02]  /*d230*/  HADD2.F32 R14, -RZ, R18.H1_H1 ;  /* 0x30000012ff0e7230 */ /* 0x000fc40000004100 */
[----:B------:R-:W-:Y:S01]  /*d240*/  HADD2.F32 R18, -RZ, R29.H0_H0 ;  /* 0x2000001dff127230 */ /* 0x000fe20000004100 */
[----:B--2---:R-:W1:Y:S02]  /*d250*/  LDS.128 R8, [R49] ;  /* 0x0000000031087984 */ /* 0x004e640000000c00 */
[--C-:B-1----:R-:W-:Y:S02]  /*d260*/  HADD2.F32 R25, -RZ, R9.reuse.H0_H0 ;  /* 0x20000009ff197230 */ /* 0x102fe40000004100 */
[----:B------:R-:W-:Y:S02]  /*d270*/  HADD2.F32 R23, -RZ, R9.H1_H1 ;  /* 0x30000009ff177230 */ /* 0x000fe40000004100 */
[--C-:B------:R-:W-:Y:S01]  /*d280*/  HADD2.F32 R24, -RZ, R8.reuse.H0_H0 ;  /* 0x20000008ff187230 */ /* 0x100fe20000004100 */
[----:B------:R-:W-:Y:S01]  /*d290*/  FMUL.FTZ R6, R25, R2 ;  /* 0x0000000219067220 */ /* 0x000fe20000410000 */
[----:B------:R-:W-:Y:S01]  /*d2a0*/  HADD2.F32 R27, -RZ, R8.H1_H1 ;  /* 0x30000008ff1b7230 */ /* 0x000fe20000004100 */
[----:B------:R-:W-:Y:S01]  /*d2b0*/  FMUL.FTZ R2, R23, R17 ;  /* 0x0000001117027220 */ /* 0x000fe20000410000 */
[----:B------:R-:W-:-:S02]  /*d2c0*/  HADD2.F32 R8, -RZ, R83.H0_H0 ;  /* 0x20000053ff087230 */ /* 0x000fc40000004100 */
[--C-:B------:R-:W-:Y:S01]  /*d2d0*/  HADD2.F32 R22, -RZ, R10.reuse.H0_H0 ;  /* 0x2000000aff167230 */ /* 0x100fe20000004100 */
[----:B------:R-:W-:Y:S01]  /*d2e0*/  FFMA.FTZ R38, R3, R43, R2 ;  /* 0x0000002b03267223 */ /* 0x000fe20000010002 */
[----:B------:R-:W-:Y:S01]  /*d2f0*/  HADD2.F32 R26, -RZ, R10.H1_H1 ;  /* 0x3000000aff1a7230 */ /* 0x000fe20000004100 */
[----:B------:R-:W-:Y:S01]  /*d300*/  FFMA.FTZ R39, R4, R8, R6 ;  /* 0x0000000804277223 */ /* 0x000fe20000010006 */
[----:B------:R-:W-:Y:S01]  /*d310*/  HADD2.F32 R10, -RZ, R16.H0_H0 ;  /* 0x20000010ff0a7230 */ /* 0x000fe20000004100 */
[-C--:B------:R-:W-:Y:S01]  /*d320*/  FMUL.FTZ R4, R24, R5.reuse ;  /* 0x0000000518047220 */ /* 0x080fe20000410000 */
[----:B------:R-:W-:Y:S02]  /*d330*/  HADD2.F32 R6, -RZ, R83.H1_H1 ;  /* 0x30000053ff067230 */ /* 0x000fe40000004100 */
[--C-:B------:R-:W-:Y:S01]  /*d340*/  HADD2.F32 R21, -RZ, R11.reuse.H0_H0 ;  /* 0x2000000bff157230 */ /* 0x100fe20000004100 */
[C---:B------:R-:W-:Y:S01]  /*d350*/  FMUL.FTZ R32, R10.reuse, R5 ;  /* 0x000000050a207220 */ /* 0x040fe20000410000 */
[----:B------:R-:W-:Y:S01]  /*d360*/  HADD2.F32 R2, -RZ, R84.H1_H1 ;  /* 0x30000054ff027230 */ /* 0x000fe20000004100 */
[----:B------:R-:W-:Y:S01]  /*d370*/  FFMA.FTZ R36, R10, R6, R4 ;  /* 0x000000060a247223 */ /* 0x000fe20000010004 */
[----:B------:R-:W-:-:S02]  /*d380*/  HADD2.F32 R20, -RZ, R11.H1_H1 ;  /* 0x3000000bff147230 */ /* 0x000fc40000004100 */
[----:B------:R-:W-:Y:S01]  /*d390*/  HADD2.F32 R11, -RZ, R19.H0_H0 ;  /* 0x20000013ff0b7230 */ /* 0x000fe20000004100 */
[-C--:B------:R-:W-:Y:S01]  /*d3a0*/  FMUL.FTZ R10, R21, R2.reuse ;  /* 0x00000002150a7220 */ /* 0x080fe20000410000 */
[----:B------:R-:W-:Y:S02]  /*d3b0*/  HADD2.F32 R3, -RZ, R84.H0_H0 ;  /* 0x20000054ff037230 */ /* 0x000fe40000004100 */
[----:B------:R-:W-:Y:S02]  /*d3c0*/  HADD2.F32 R4, -RZ, R85.H0_H0 ;  /* 0x20000055ff047230 */ /* 0x000fe40000004100 */
[----:B------:R-:W-:Y:S01]  /*d3d0*/  HADD2.F32 R9, -RZ, R19.H1_H1 ;  /* 0x30000013ff097230 */ /* 0x000fe20000004100 */
[----:B------:R-:W-:Y:S01]  /*d3e0*/  FMUL.FTZ R17, R22, R3 ;  /* 0x0000000316117220 */ /* 0x000fe20000410000 */
[----:B------:R-:W-:Y:S01]  /*d3f0*/  HADD2.F32 R5, -RZ, R85.H1_H1 ;  /* 0x30000055ff057230 */ /* 0x000fe20000004100 */
[C---:B------:R-:W-:Y:S01]  /*d400*/  FMUL.FTZ R19, R11.reuse, R2 ;  /* 0x000000020b137220 */ /* 0x040fe20000410000 */
[----:B------:R-:W-:Y:S01]  /*d410*/  HADD2.F32 R16, -RZ, R16.H1_H1 ;  /* 0x30000010ff107230 */ /* 0x000fe20000004100 */
[----:B------:R-:W-:Y:S01]  /*d420*/  FFMA.FTZ R28, R11, R4, R10 ;  /* 0x000000040b1c7223 */ /* 0x000fe2000001000a */
[----:B------:R-:W-:Y:S01]  /*d430*/  HADD2.F32 R11, -RZ, R40.H0_H0 ;  /* 0x20000028ff0b7230 */ /* 0x000fe20000004100 */
[-C--:B------:R-:W-:Y:S01]  /*d440*/  FMUL.FTZ R2, R20, R18.reuse ;  /* 0x0000001214027220 */ /* 0x080fe20000410000 */
[----:B------:R-:W-:Y:S01]  /*d450*/  HADD2.F32 R10, -RZ, R35.H0_H0 ;  /* 0x20000023ff0a7230 */ /* 0x000fe20000004100 */
[C---:B------:R-:W-:Y:S01]  /*d460*/  FFMA.FTZ R37, R15.reuse, R5, R17 ;  /* 0x000000050f257223 */ /* 0x040fe20000010011 */
[----:B------:R-:W-:Y:S01]  /*d470*/  HADD2.F32 R40, -RZ, R48.H0_H0 ;  /* 0x20000030ff287230 */ /* 0x000fe20000004100 */
[----:B------:R-:W-:Y:S01]  /*d480*/  FMUL.FTZ R29, R15, R3 ;  /* 0x000000030f1d7220 */ /* 0x000fe20000410000 */
[----:B------:R-:W-:Y:S01]  /*d490*/  HADD2.F32 R35, -RZ, R41.H0_H0 ;  /* 0x20000029ff237230 */ /* 0x000fe20000004100 */
[----:B------:R-:W-:-:S02]  /*d4a0*/  FMUL.FTZ R17, R9, R18 ;  /* 0x0000001209117220 */ /* 0x000fc40000410000 */
[----:B------:R-:W-:Y:S02]  /*d4b0*/  FFMA.FTZ R18, R9, R42, R2 ;  /* 0x0000002a09127223 */ /* 0x000fe40000010002 */
[-C--:B------:R-:W-:Y:S02]  /*d4c0*/  FMUL.FTZ R3, R27, R11.reuse ;  /* 0x0000000b1b037220 */ /* 0x080fe40000410000 */
[-C--:B------:R-:W-:Y:S02]  /*d4d0*/  FMUL.FTZ R2, R26, R10.reuse ;  /* 0x0000000a1a027220 */ /* 0x080fe40000410000 */
[----:B------:R-:W-:Y:S02]  /*d4e0*/  FMUL.FTZ R11, R16, R11 ;  /* 0x0000000b100b7220 */ /* 0x000fe40000410000 */
[----:B------:R-:W-:Y:S02]  /*d4f0*/  FMUL.FTZ R9, R14, R10 ;  /* 0x0000000a0e097220 */ /* 0x000fe40000410000 */
[----:B------:R-:W-:-:S02]  /*d500*/  FFMA.FTZ R16, R16, R40, R3 ;  /* 0x0000002810107223 */ /* 0x000fc40000010003 */
[----:B------:R-:W-:Y:S02]  /*d510*/  FFMA.FTZ R10, R24, R6, -R32 ;  /* 0x00000006180a7223 */ /* 0x000fe40000010820 */
[----:B------:R-:W-:Y:S02]  /*d520*/  FFMA.FTZ R31, R14, R35, R2 ;  /* 0x000000230e1f7223 */ /* 0x000fe40000010002 */
[----:B------:R-:W-:Y:S02]  /*d530*/  FFMA.FTZ R6, R22, R5, -R29 ;  /* 0x0000000516067223 */ /* 0x000fe4000001081d */
[----:B------:R-:W-:Y:S02]  /*d540*/  FFMA.FTZ R3, R21, R4, -R19 ;  /* 0x0000000415037223 */ /* 0x000fe40000010813 */
[----:B------:R-:W-:Y:S01]  /*d550*/  FFMA.FTZ R15, R25, R8, -R34 ;  /* 0x00000008190f7223 */ /* 0x000fe20000010822 */
[----:B------:R-:W-:Y:S01]  /*d560*/  F2FP.PACK_AB R8, R16, R36 ;  /* 0x000000241008723e */ /* 0x000fe200000000ff */
[----:B------:R-:W-:-:S02]  /*d570*/  FFMA.FTZ R14, R23, R43, -R33 ;  /* 0x0000002b170e7223 */ /* 0x000fc40000010821 */
[----:B------:R-:W-:Y:S02]  /*d580*/  FFMA.FTZ R2, R20, R42, -R17 ;  /* 0x0000002a14027223 */ /* 0x000fe40000010811 */
[----:B------:R-:W-:Y:S01]  /*d590*/  FFMA.FTZ R4, R27, R40, -R11 ;  /* 0x000000281b047223 */ /* 0x000fe2000001080b */
[----:B------:R-:W-:Y:S01]  /*d5a0*/  F2FP.PACK_AB R11, R18, R28 ;  /* 0x0000001c120b723e */ /* 0x000fe200000000ff */
[----:B------:R-:W-:Y:S01]  /*d5b0*/  FFMA.FTZ R5, R26, R35, -R9 ;  /* 0x000000231a057223 */ /* 0x000fe20000010809 */
[----:B------:R-:W-:Y:S02]  /*d5c0*/  F2FP.PACK_AB R19, R2, R3 ;  /* 0x000000030213723e */ /* 0x000fe400000000ff */
[----:B------:R-:W-:Y:S02]  /*d5d0*/  F2FP.PACK_AB R17, R14, R15 ;  /* 0x0000000f0e11723e */ /* 0x000fe400000000ff */
[----:B------:R-:W-:Y:S02]  /*d5e0*/  F2FP.PACK_AB R16, R4, R10 ;  /* 0x0000000a0410723e */ /* 0x000fe400000000ff */
[----:B------:R-:W-:-:S02]  /*d5f0*/  F2FP.PACK_AB R18, R5, R6 ;  /* 0x000000060512723e */ /* 0x000fc400000000ff */
[----:B------:R-:W-:Y:S02]  /*d600*/  F2FP.PACK_AB R9, R38, R39 ;  /* 0x000000272609723e */ /* 0x000fe400000000ff */
[----:B------:R-:W-:Y:S01]  /*d610*/  F2FP.PACK_AB R10, R31, R37 ;  /* 0x000000251f0a723e */ /* 0x000fe200000000ff */
[----:B------:R1:W-:Y:S04]  /*d620*/  STS.128 [R49], R16 ;  /* 0x0000001031007388 */ /* 0x0003e80000000c00 */
[----:B------:R1:W-:Y:S02]  /*d630*/  STS.128 [R30+0x100], R8 ;  /* 0x000100081e007388 */ /* 0x0003e40000000c00 */
.L_x_1000:
[----:B------:R-:W-:Y:S05]  /*d640*/  BSYNC B0 ;  /* 0x0000000000007941 */ /* 0x000fea0003800000 */
.L_x_999:
[----:B------:R-:W-:-:S04]  /*d650*/  IADD3 R2, R101, 0x60, RZ ;  /* 0x0000006065027810 */ /* 0x000fc80007ffe0ff */
[----:B------:R-:W-:-:S13]  /*d660*/  ISETP.GE.OR P0, PT, R2, R68, P2 ;  /* 0x000000440200720c */ /* 0x000fda0001706670 */
[----:B------:R-:W-:Y:S05]  /*d670*/  @P0 BRA `(.L_x_988) ;  /* 0x0000068000000947 */ /* 0x000fea0003800000 */
[----:B------:R-:W2:Y:S04]  /*d680*/  LDL R5, [R1+0x64] ;  /* 0x0000640001057983 */ /* 0x000ea80000100800 */
[----:B------:R-:W3:Y:S01]  /*d690*/  LDL R45, [R1+0x50] ;  /* 0x00005000012d7983 */ /* 0x000ee20000100800 */
[----:B------:R-:W-:Y:S02]  /*d6a0*/  MOV R2, c[0x0][0x27c] ;  /* 0x00009f0000027a02 */ /* 0x000fe40000000f00 */
[C---:B------:R-:W-:Y:S02]  /*d6b0*/  IADD3 R6, R101.reuse, 0x60, RZ ;  /* 0x0000006065067810 */ /* 0x040fe40007ffe0ff */
[----:B------:R-:W-:Y:S02]  /*d6c0*/  LEA.HI R2, R2, R102, RZ, 0x1d ;  /* 0x0000006602027211 */ /* 0x000fe400078fe8ff */
[----:B-1----:R-:W-:-:S02]  /*d6d0*/  IADD3 R8, R101, 0x60, RZ ;  /* 0x0000006065087810 */ /* 0x002fc40007ffe0ff */
[----:B------:R-:W-:Y:S02]  /*d6e0*/  SHF.R.S32.HI R4, RZ, 0x1f, R2 ;  /* 0x0000001fff047819 */ /* 0x000fe40000011402 */
[----:B------:R-:W-:Y:S02]  /*d6f0*/  SHF.L.U32 R6, R6, 0x6, RZ ;  /* 0x0000000606067819 */ /* 0x000fe400000006ff */
[----:B------:R-:W-:Y:S02]  /*d700*/  SHF.L.U32 R8, R8, 0x6, RZ ;  /* 0x0000000608087819 */ /* 0x000fe400000006ff */
[----:B------:R-:W-:Y:S02]  /*d710*/  SHF.L.U32 R3, R2, 0x3, RZ ;  /* 0x0000000302037819 */ /* 0x000fe400000006ff */
[----:B------:R-:W-:Y:S02]  /*d720*/  LOP3.LUT R8, R8, 0x1c0, RZ, 0xc0, !PT ;  /* 0x000001c008087812 */ /* 0x000fe400078ec0ff */
[----:B------:R-:W-:-:S02]  /*d730*/  LOP3.LUT R6, R6, 0x1c0, RZ, 0xc0, !PT ;  /* 0x000001c006067812 */ /* 0x000fc400078ec0ff */
[----:B------:R-:W-:Y:S02]  /*d740*/  LEA.HI R2, R4, R2, RZ, 0x3 ;  /* 0x0000000204027211 */ /* 0x000fe400078f18ff */
[----:B------:R-:W-:Y:S02]  /*d750*/  SHF.R.U32.HI R6, RZ, 0x3, R6 ;  /* 0x00000003ff067819 */ /* 0x000fe40000011606 */
[----:B------:R-:W-:Y:S02]  /*d760*/  LOP3.LUT R3, R8, 0x38, R3, 0xf8, !PT ;  /* 0x0000003808037812 */ /* 0x000fe400078ef803 */
[----:B------:R-:W-:Y:S02]  /*d770*/  SHF.L.U32 R2, R2, 0xa, RZ ;  /* 0x0000000a02027819 */ /* 0x000fe400000006ff */
[----:B------:R-:W-:Y:S02]  /*d780*/  LOP3.LUT R3, R3, R6, RZ, 0x3c, !PT ;  /* 0x0000000603037212 */ /* 0x000fe400078e3cff */
[----:B------:R-:W-:-:S02]  /*d790*/  LOP3.LUT R2, R2, 0x7fffe000, RZ, 0xc0, !PT ;  /* 0x7fffe00002027812 */ /* 0x000fc400078ec0ff */
[----:B------:R-:W-:Y:S02]  /*d7a0*/  SHF.R.U32.HI R28, RZ, 0x10, R57 ;  /* 0x00000010ff1c7819 */ /* 0x000fe40000011639 */
[----:B------:R-:W-:Y:S02]  /*d7b0*/  SHF.R.U32.HI R29, RZ, 0x10, R55 ;  /* 0x00000010ff1d7819 */ /* 0x000fe40000011637 */
[----:B------:R-:W-:Y:S01]  /*d7c0*/  SHF.R.U64 R35, R52, 0x10, R53 ;  /* 0x0000001034237819 */ /* 0x000fe20000001235 */
[----:B------:R-:W-:Y:S01]  /*d7d0*/  HADD2.F32 R44, -RZ, R28.H0_H0 ;  /* 0x2000001cff2c7230 */ /* 0x000fe20000004100 */
[----:B------:R-:W-:Y:S02]  /*d7e0*/  SHF.R.U32.HI R31, RZ, 0x10, R59 ;  /* 0x00000010ff1f7819 */ /* 0x000fe4000001163b */
[----:B------:R-:W-:Y:S02]  /*d7f0*/  SHF.R.U64 R36, R54, 0x10, R55 ;  /* 0x0000001036247819 */ /* 0x000fe40000001237 */
[----:B------:R-:W-:Y:S01]  /*d800*/  SHF.R.U64 R39, R56, 0x10, R57 ;  /* 0x0000001038277819 */ /* 0x000fe20000001239 */
[----:B------:R-:W-:Y:S01]  /*d810*/  HADD2.F32 R43, -RZ, R31.H0_H0 ;  /* 0x2000001fff2b7230 */ /* 0x000fe20000004100 */
[----:B------:R-:W-:-:S03]  /*d820*/  SHF.R.U64 R41, R58, 0x10, R59 ;  /* 0x000000103a297819 */ /* 0x000fc6000000123b */
[----:B------:R-:W-:Y:S01]  /*d830*/  HADD2.F32 R39, -RZ, R39.H0_H0 ;  /* 0x20000027ff277230 */ /* 0x000fe20000004100 */
[----:B--2---:R-:W-:Y:S02]  /*d840*/  IADD3 R2, R3, R2, R5 ;  /* 0x0000000203027210 */ /* 0x004fe40007ffe005 */
[----:B------:R-:W-:Y:S02]  /*d850*/  SHF.R.U32.HI R5, RZ, 0x10, R53 ;  /* 0x00000010ff057819 */ /* 0x000fe40000011635 */
[----:B------:R-:W-:Y:S01]  /*d860*/  SHF.L.U32 R30, R2, 0x1, RZ ;  /* 0x00000001021e7819 */ /* 0x000fe200000006ff */
[----:B---3--:R-:W1:Y:S01]  /*d870*/  LDS.128 R8, [R45] ;  /* 0x000000002d087984 */ /* 0x008e620000000c00 */
[----:B------:R-:W-:-:S03]  /*d880*/  HADD2.F32 R2, -RZ, R86.H0_H0 ;  /* 0x20000056ff027230 */ /* 0x000fc60000004100 */
[----:B------:R-:W2:Y:S01]  /*d890*/  LDS.128 R16, [R30+0x100] ;  /* 0x000100001e107984 */ /* 0x000ea20000000c00 */
[--C-:B-1----:R-:W-:Y:S02]  /*d8a0*/  HADD2.F32 R25, -RZ, R9.reuse.H0_H0 ;  /* 0x20000009ff197230 */ /* 0x102fe40000004100 */
[----:B------:R-:W-:Y:S02]  /*d8b0*/  HADD2.F32 R23, -RZ, R9.H1_H1 ;  /* 0x30000009ff177230 */ /* 0x000fe40000004100 */
[--C-:B--2---:R-:W-:Y:S01]  /*d8c0*/  HADD2.F32 R4, -RZ, R17.reuse.H0_H0 ;  /* 0x20000011ff047230 */ /* 0x104fe20000004100 */
[-C--:B------:R-:W-:Y:S01]  /*d8d0*/  FMUL.FTZ R6, R25, R2.reuse ;  /* 0x0000000219067220 */ /* 0x080fe20000410000 */
[----:B------:R-:W-:Y:S02]  /*d8e0*/  HADD2.F32 R3, -RZ, R17.H1_H1 ;  /* 0x30000011ff037230 */ /* 0x000fe40000004100 */
[----:B------:R-:W-:Y:S01]  /*d8f0*/  HADD2.F32 R17, -RZ, R5.H0_H0 ;  /* 0x20000005ff117230 */ /* 0x000fe20000004100 */
[----:B------:R-:W-:Y:S01]  /*d900*/  FMUL.FTZ R34, R4, R2 ;  /* 0x0000000204227220 */ /* 0x000fe20000410000 */
[----:B------:R-:W-:-:S02]  /*d910*/  HADD2.F32 R24, -RZ, R8.H0_H0 ;  /* 0x20000008ff187230 */ /* 0x000fc40000004100 */
[----:B------:R-:W-:Y:S01]  /*d920*/  HADD2.F32 R27, -RZ, R8.H1_H1 ;  /* 0x30000008ff1b7230 */ /* 0x000fe20000004100 */
[-C--:B------:R-:W-:Y:S01]  /*d930*/  FMUL.FTZ R2, R23, R17.reuse ;  /* 0x0000001117027220 */ /* 0x080fe20000410000 */
[----:B------:R-:W-:Y:S01]  /*d940*/  HADD2.F32 R8, -RZ, R87.H0_H0 ;  /* 0x20000057ff087230 */ /* 0x000fe20000004100 */
[C---:B------:R-:W-:Y:S01]  /*d950*/  FMUL.FTZ R33, R3.reuse, R17 ;  /* 0x0000001103217220 */ /* 0x040fe20000410000 */
[----:B------:R-:W-:Y:S01]  /*d960*/  HADD2.F32 R5, -RZ, R86.H1_H1 ;  /* 0x30000056ff057230 */ /* 0x000fe20000004100 */
[----:B------:R-:W-:Y:S01]  /*d970*/  FFMA.FTZ R40, R3, R44, R2 ;  /* 0x0000002c03287223 */ /* 0x000fe20000010002 */
[--C-:B------:R-:W-:Y:S01]  /*d980*/  HADD2.F32 R22, -RZ, R10.reuse.H0_H0 ;  /* 0x2000000aff167230 */ /* 0x100fe20000004100 */
[----:B------:R-:W-:Y:S01]  /*d990*/  FFMA.FTZ R42, R4, R8, R6 ;  /* 0x00000008042a7223 */ /* 0x000fe20000010006 */
[----:B------:R-:W-:Y:S01]  /*d9a0*/  HADD2.F32 R26, -RZ, R10.H1_H1 ;  /* 0x3000000aff1a7230 */ /* 0x000fe20000004100 */
[----:B------:R-:W-:Y:S01]  /*d9b0*/  FMUL.FTZ R4, R24, R5 ;  /* 0x0000000518047220 */ /* 0x000fe20000410000 */
[----:B------:R-:W-:-:S02]  /*d9c0*/  HADD2.F32 R10, -RZ, R16.H0_H0 ;  /* 0x20000010ff0a7230 */ /* 0x000fc40000004100 */
[----:B------:R-:W-:Y:S02]  /*d9d0*/  HADD2.F32 R6, -RZ, R87.H1_H1 ;  /* 0x30000057ff067230 */ /* 0x000fe40000004100 */
[--C-:B------:R-:W-:Y:S01]  /*d9e0*/  HADD2.F32 R21, -RZ, R11.reuse.H0_H0 ;  /* 0x2000000bff157230 */ /* 0x100fe20000004100 */
[C---:B------:R-:W-:Y:S01]  /*d9f0*/  FMUL.FTZ R32, R10.reuse, R5 ;  /* 0x000000050a207220 */ /* 0x040fe20000410000 */
[--C-:B------:R-:W-:Y:S01]  /*da00*/  HADD2.F32 R2, -RZ, R88.reuse.H1_H1 ;  /* 0x30000058ff027230 */ /* 0x100fe20000004100 */
[----:B------:R-:W-:Y:S01]  /*da10*/  FFMA.FTZ R37, R10, R6, R4 ;  /* 0x000000060a257223 */ /* 0x000fe20000010004 */
[----:B------:R-:W-:Y:S02]  /*da20*/  HADD2.F32 R20, -RZ, R11.H1_H1 ;  /* 0x3000000bff147230 */ /* 0x000fe40000004100 */
[----:B------:R-:W-:Y:S01]  /*da30*/  HADD2.F32 R11, -RZ, R19.H0_H0 ;  /* 0x20000013ff0b7230 */ /* 0x000fe20000004100 */
[----:B------:R-:W-:Y:S01]  /*da40*/  FMUL.FTZ R10, R21, R2 ;  /* 0x00000002150a7220 */ /* 0x000fe20000410000 */
[----:B------:R-:W-:-:S02]  /*da50*/  HADD2.F32 R3, -RZ, R88.H0_H0 ;  /* 0x20000058ff037230 */ /* 0x000fc40000004100 */
[----:B------:R-:W-:Y:S02]  /*da60*/  HADD2.F32 R4, -RZ, R89.H0_H0 ;  /* 0x20000059ff047230 */ /* 0x000fe40000004100 */
[--C-:B------:R-:W-:Y:S01]  /*da70*/  HADD2.F32 R15, -RZ, R18.reuse.H0_H0 ;  /* 0x20000012ff0f7230 */ /* 0x100fe20000004100 */
[-C--:B------:R-:W-:Y:S01]  /*da80*/  FMUL.FTZ R17, R22, R3.reuse ;  /* 0x0000000316117220 */ /* 0x080fe20000410000 */
[----:B------:R-:W-:Y:S01]  /*da90*/  HADD2.F32 R14, -RZ, R18.H1_H1 ;  /* 0x30000012ff0e7230 */ /* 0x000fe20000004100 */
[----:B------:R-:W-:Y:S01]  /*daa0*/  FFMA.FTZ R28, R11, R4, R10 ;  /* 0x000000040b1c7223 */ /* 0x000fe2000001000a */
[----:B------:R-:W-:Y:S01]  /*dab0*/  HADD2.F32 R18, -RZ, R29.H0_H0 ;  /* 0x2000001dff127230 */ /* 0x000fe20000004100 */
[----:B------:R-:W-:Y:S01]  /*dac0*/  FMUL.FTZ R29, R15, R3 ;  /* 0x000000030f1d7220 */ /* 0x000fe20000410000 */
[----:B------:R-:W-:Y:S01]  /*dad0*/  HADD2.F32 R9, -RZ, R19.H1_H1 ;  /* 0x30000013ff097230 */ /* 0x000fe20000004100 */
[----:B------:R-:W-:Y:S01]  /*dae0*/  FMUL.FTZ R19, R11, R2 ;  /* 0x000000020b137220 */ /* 0x000fe20000410000 */
[----:B------:R-:W-:Y:S01]  /*daf0*/  HADD2.F32 R5, -RZ, R89.H1_H1 ;  /* 0x30000059ff057230 */ /* 0x000fe20000004100 */
[----:B------:R-:W-:Y:S01]  /*db00*/  FMUL.FTZ R2, R20, R18 ;  /* 0x0000001214027220 */ /* 0x000fe20000410000 */
[----:B------:R-:W-:-:S02]  /*db10*/  HADD2.F32 R11, -RZ, R35.H0_H0 ;  /* 0x20000023ff0b7230 */ /* 0x000fc40000004100 */
[----:B------:R-:W-:Y:S01]  /*db20*/  HADD2.F32 R10, -RZ, R36.H0_H0 ;  /* 0x20000024ff0a7230 */ /* 0x000fe20000004100 */
[----:B------:R-:W-:Y:S01]  /*db30*/  FFMA.FTZ R38, R15, R5, R17 ;  /* 0x000000050f267223 */ /* 0x000fe20000010011 */
[----:B------:R-:W-:Y:S01]  /*db40*/  HADD2.F32 R16, -RZ, R16.H1_H1 ;  /* 0x30000010ff107230 */ /* 0x000fe20000004100 */
[C---:B------:R-:W-:Y:S01]  /*db50*/  FMUL.FTZ R17, R9.reuse, R18 ;  /* 0x0000001209117220 */ /* 0x040fe20000410000 */
[----:B------:R-:W-:Y:S01]  /*db60*/  HADD2.F32 R35, -RZ, R41.H0_H0 ;  /* 0x20000029ff237230 */ /* 0x000fe20000004100 */
[----:B------:R-:W-:Y:S02]  /*db70*/  FFMA.FTZ R18, R9, R43, R2 ;  /* 0x0000002b09127223 */ /* 0x000fe40000010002 */
[-C--:B------:R-:W-:Y:S02]  /*db80*/  FMUL.FTZ R3, R27, R11.reuse ;  /* 0x0000000b1b037220 */ /* 0x080fe40000410000 */
[----:B------:R-:W-:Y:S02]  /*db90*/  FMUL.FTZ R2, R26, R10 ;  /* 0x0000000a1a027220 */ /* 0x000fe40000410000 */
[----:B------:R-:W-:-:S02]  /*dba0*/  FMUL.FTZ R11, R16, R11 ;  /* 0x0000000b100b7220 */ /* 0x000fc40000410000 */
[----:B------:R-:W-:Y:S02]  /*dbb0*/  FMUL.FTZ R9, R14, R10 ;  /* 0x0000000a0e097220 */ /* 0x000fe40000410000 */
[----:B------:R-:W-:Y:S02]  /*dbc0*/  FFMA.FTZ R16, R16, R39, R3 ;  /* 0x0000002710107223 */ /* 0x000fe40000010003 */
[----:B------:R-:W-:Y:S02]  /*dbd0*/  FFMA.FTZ R10, R24, R6, -R32 ;  /* 0x00000006180a7223 */ /* 0x000fe40000010820 */
[----:B------:R-:W-:Y:S02]  /*dbe0*/  FFMA.FTZ R31, R14, R35, R2 ;  /* 0x000000230e1f7223 */ /* 0x000fe40000010002 */
[----:B------:R-:W-:Y:S02]  /*dbf0*/  FFMA.FTZ R6, R22, R5, -R29 ;  /* 0x0000000516067223 */ /* 0x000fe4000001081d */
[----:B------:R-:W-:-:S02]  /*dc00*/  FFMA.FTZ R3, R21, R4, -R19 ;  /* 0x0000000415037223 */ /* 0x000fc40000010813 */
[----:B------:R-:W-:Y:S01]  /*dc10*/  FFMA.FTZ R15, R25, R8, -R34 ;  /* 0x00000008190f7223 */ /* 0x000fe20000010822 */
[----:B------:R-:W-:Y:S01]  /*dc20*/  F2FP.PACK_AB R8, R16, R37 ;  /* 0x000000251008723e */ /* 0x000fe200000000ff */
[----:B------:R-:W-:Y:S02]  /*dc30*/  FFMA.FTZ R14, R23, R44, -R33 ;  /* 0x0000002c170e7223 */ /* 0x000fe40000010821 */
[----:B------:R-:W-:Y:S02]  /*dc40*/  FFMA.FTZ R2, R20, R43, -R17 ;  /* 0x0000002b14027223 */ /* 0x000fe40000010811 */
[----:B------:R-:W-:Y:S01]  /*dc50*/  FFMA.FTZ R4, R27, R39, -R11 ;  /* 0x000000271b047223 */ /* 0x000fe2000001080b */
[----:B------:R-:W-:Y:S01]  /*dc60*/  F2FP.PACK_AB R11, R18, R28 ;  /* 0x0000001c120b723e */ /* 0x000fe200000000ff */
[----:B------:R-:W-:Y:S01]  /*dc70*/  FFMA.FTZ R5, R26, R35, -R9 ;  /* 0x000000231a057223 */ /* 0x000fe20000010809 */
[----:B------:R-:W-:Y:S02]  /*dc80*/  F2FP.PACK_AB R19, R2, R3 ;  /* 0x000000030213723e */ /* 0x000fe400000000ff */
[----:B------:R-:W-:-:S02]  /*dc90*/  F2FP.PACK_AB R17, R14, R15 ;  /* 0x0000000f0e11723e */ /* 0x000fc400000000ff */
[----:B------:R-:W-:Y:S02]  /*dca0*/  F2FP.PACK_AB R16, R4, R10 ;  /* 0x0000000a0410723e */ /* 0x000fe400000000ff */
[----:B------:R-:W-:Y:S02]  /*dcb0*/  F2FP.PACK_AB R18, R5, R6 ;  /* 0x000000060512723e */ /* 0x000fe400000000ff */
[----:B------:R-:W-:Y:S02]  /*dcc0*/  F2FP.PACK_AB R9, R40, R42 ;  /* 0x0000002a2809723e */ /* 0x000fe400000000ff */
[----:B------:R-:W-:Y:S01]  /*dcd0*/  F2FP.PACK_AB R10, R31, R38 ;  /* 0x000000261f0a723e */ /* 0x000fe200000000ff */
[----:B------:R1:W-:Y:S04]  /*dce0*/  STS.128 [R45], R16 ;  /* 0x000000102d007388 */ /* 0x0003e80000000c00 */
[----:B------:R1:W-:Y:S02]  /*dcf0*/  STS.128 [R30+0x100], R8 ;  /* 0x000100081e007388 */ /* 0x0003e40000000c00 */
.L_x_988:
[----:B------:R-:W-:Y:S05]  /*dd00*/  BSYNC B2 ;  /* 0x0000000000027941 */ /* 0x000fea0003800000 */
.L_x_966:
[----:B-1----:R-:W-:Y:S01]  /*dd10*/  IMAD R4, R90, c[0x0][0x208], RZ ;  /* 0x000082005a047a24 */ /* 0x002fe200078e02ff */
[----:B------:R-:W-:Y:S01]  /*dd20*/  BAR.SYNC.DEFER_BLOCKING 0x0 ;  /* 0x0000000000007b1d */ /* 0x000fe20000010000 */
[----:B------:R-:W-:Y:S01]  /*dd30*/  IMAD.WIDE.U32 R2, R214, c[0x0][0x208], RZ ;  /* 0x00008200d6027a25 */ /* 0x000fe200078e00ff */
[----:B------:R-:W-:-:S02]  /*dd40*/  SHF.L.U64.HI R8, R76, 0x1, R77 ;  /* 0x000000014c087819 */ /* 0x000fc4000001024d */
[----:B------:R-:W-:Y:S01]  /*dd50*/  IADD3 R193, R188, 0x20, RZ ;  /* 0x00000020bcc17810 */ /* 0x000fe20007ffe0ff */
[----:B------:R-:W-:Y:S01]  /*dd60*/  IMAD R4, R214, c[0x0][0x20c], R4 ;  /* 0x00008300d6047a24 */ /* 0x000fe200078e0204 */
[----:B------:R-:W-:Y:S01]  /*dd70*/  SHF.L.U64.HI R9, R211, 0x1, R237 ;  /* 0x00000001d3097819 */ /* 0x000fe200000102ed */
[----:B------:R-:W-:Y:S01]  /*dd80*/  IMAD.WIDE.U32 R248, R82, c[0x0][0x210], RZ ;  /* 0x0000840052f87a25 */ /* 0x000fe200078e00ff */
[----:B------:R-:W-:Y:S03]  /*dd90*/  BSSY B0, `(.L_x_1001) ;  /* 0x0000125000007945 */ /* 0x000fe60003800000 */
[----:B------:R-:W-:Y:S02]  /*dda0*/  IMAD.IADD R3, R3, 0x1, R4 ;  /* 0x0000000103037824 */ /* 0x000fe400078e0204 */
[----:B------:R-:W-:Y:S02]  /*ddb0*/  IMAD R4, R91, c[0x0][0x218], RZ ;  /* 0x000086005b047a24 */ /* 0x000fe400078e02ff */
[----:B------:R-:W-:-:S04]  /*ddc0*/  IMAD.WIDE.U32 R2, R213, c[0x0][0x218], R2 ;  /* 0x00008600d5027a25 */ /* 0x000fc800078e0002 */
[----:B------:R-:W-:Y:S01]  /*ddd0*/  IMAD R4, R213, c[0x0][0x21c], R4 ;  /* 0x00008700d5047a24 */ /* 0x000fe200078e0204 */
[----:B------:R-:W-:Y:S01]  /*dde0*/  IADD3 R2, P0, R2, R248, RZ ;  /* 0x000000f802027210 */ /* 0x000fe20007f1e0ff */
[----:B------:R-:W-:Y:S02]  /*ddf0*/  IMAD R247, R82, c[0x0][0x214], R249 ;  /* 0x0000850052f77a24 */ /* 0x000fe400078e02f9 */
[----:B------:R-:W-:Y:S01]  /*de00*/  IMAD.SHL.U32 R6, R76, 0x2, RZ ;  /* 0x000000024c067824 */ /* 0x000fe200078e00ff */
[----:B------:R-:W-:Y:S01]  /*de10*/  LDSM.16.M88.4 R132, [R205] ;  /* 0x00000000cd84783b */ /* 0x000fe20000000200 */
[----:B------:R-:W-:Y:S01]  /*de20*/  IMAD.SHL.U32 R10, R211, 0x2, RZ ;  /* 0x00000002d30a7824 */ /* 0x000fe200078e00ff */
[----:B------:R-:W-:Y:S02]  /*de30*/  IADD3.X R3, R247, R3, R4, P0, !PT ;  /* 0x00000003f7037210 */ /* 0x000fe400007fe404 */
[C---:B------:R-:W-:Y:S01]  /*de40*/  LEA R11, P0, R2.reuse, c[0x0][0x1f8], 0x1 ;  /* 0x00007e00020b7a11 */ /* 0x040fe200078008ff */
[----:B------:R-:W-:Y:S03]  /*de50*/  LDSM.16.M88.4 R136, [R206] ;  /* 0x00000000ce88783b */ /* 0x000fe60000000200 */
[----:B------:R-:W-:Y:S01]  /*de60*/  LEA.HI.X R18, R2, c[0x0][0x1fc], R3, 0x1, P0 ;  /* 0x00007f0002127a11 */ /* 0x000fe200000f0c03 */
[----:B------:R-:W-:Y:S01]  /*de70*/  LDSM.16.M88.4 R164, [R208] ;  /* 0x00000000d0a4783b */ /* 0x000fe20000000200 */
[----:B------:R-:W-:-:S03]  /*de80*/  R2P PR, R102, 0x6 ;  /* 0x0000000666007804 */ /* 0x000fc60000000000 */
[----:B------:R-:W-:Y:S04]  /*de90*/  LDSM.16.M88.4 R168, [R207] ;  /* 0x00000000cfa8783b */ /* 0x000fe80000000200 */
[----:B------:R-:W-:Y:S04]  /*dea0*/  LDSM.16.M88.4 R172, [R205+0x4000] ;  /* 0x00400000cdac783b */ /* 0x000fe80000000200 */
[----:B------:R-:W-:Y:S02]  /*deb0*/  LDSM.16.M88.4 R176, [R206+0x4000] ;  /* 0x00400000ceb0783b */ /* 0x000fe40000000200 */
[----:B------:R-:W-:-:S02]  /*dec0*/  @P1 IADD3 R193, R188, -0x20, RZ ;  /* 0xffffffe0bcc11810 */ /* 0x000fc40007ffe0ff */
[----:B------:R-:W-:Y:S02]  /*ded0*/  LDSM.16.M88.4 R180, [R208+0x4000] ;  /* 0x00400000d0b4783b */ /* 0x000fe40000000200 */
[C---:B------:R-:W-:Y:S02]  /*dee0*/  IADD3 R194, R193.reuse, 0x3000, RZ ;  /* 0x00003000c1c27810 */ /* 0x040fe40007ffe0ff */
[----:B------:R-:W-:Y:S01]  /*def0*/  LDSM.16.M88.4 R184, [R207+0x4000] ;  /* 0x00400000cfb8783b */ /* 0x000fe20000000200 */
[C---:B------:R-:W-:Y:S02]  /*df00*/  IADD3 R195, R193.reuse, 0x3800, RZ ;  /* 0x00003800c1c37810 */ /* 0x040fe40007ffe0ff */
[C---:B------:R-:W-:Y:S01]  /*df10*/  IADD3 R197, R193.reuse, 0x4800, RZ ;  /* 0x00004800c1c57810 */ /* 0x040fe20007ffe0ff */
[----:B------:R-:W1:Y:S01]  /*df20*/  SHFL.IDX PT, R4, R11, RZ, 0x181f ;  /* 0x00181fff0b047589 */ /* 0x000e6200000e0000 */
[C---:B------:R-:W-:Y:S02]  /*df30*/  IADD3 R198, R193.reuse, 0x5000, RZ ;  /* 0x00005000c1c67810 */ /* 0x040fe40007ffe0ff */
[C---:B------:R-:W-:Y:S01]  /*df40*/  IADD3 R196, R193.reuse, 0x4000, RZ ;  /* 0x00004000c1c47810 */ /* 0x040fe20007ffe0ff */
[----:B------:R-:W-:Y:S01]  /*df50*/  BAR.SYNC.DEFER_BLOCKING 0x0 ;  /* 0x0000000000007b1d */ /* 0x000fe20000010000 */
[----:B------:R-:W-:-:S02]  /*df60*/  IADD3 R199, R193, 0x5800, RZ ;  /* 0x00005800c1c77810 */ /* 0x000fc40007ffe0ff */
[C---:B------:R-:W-:Y:S02]  /*df70*/  IADD3 R204, R193.reuse, 0x2800, RZ ;  /* 0x00002800c1cc7810 */ /* 0x040fe40007ffe0ff */
[C---:B------:R-:W-:Y:S01]  /*df80*/  IADD3 R203, R193.reuse, 0x2000, RZ ;  /* 0x00002000c1cb7810 */ /* 0x040fe20007ffe0ff */
[----:B------:R-:W2:Y:S01]  /*df90*/  SHFL.IDX PT, R2, R11, 0x1, 0x181f ;  /* 0x00381f000b027f89 */ /* 0x000ea200000e0000 */
[C---:B------:R-:W-:Y:S02]  /*dfa0*/  IADD3 R202, R193.reuse, 0x1800, RZ ;  /* 0x00001800c1ca7810 */ /* 0x040fe40007ffe0ff */
[C---:B------:R-:W-:Y:S01]  /*dfb0*/  IADD3 R201, R193.reuse, 0x1000, RZ ;  /* 0x00001000c1c97810 */ /* 0x040fe20007ffe0ff */
[----:B------:R-:W3:Y:S01]  /*dfc0*/  SHFL.IDX PT, R5, R18, RZ, 0x181f ;  /* 0x00181fff12057589 */ /* 0x000ee200000e0000 */
[----:B------:R-:W-:-:S03]  /*dfd0*/  IADD3 R200, R193, 0x800, RZ ;  /* 0x00000800c1c87810 */ /* 0x000fc60007ffe0ff */
[----:B------:R-:W4:Y:S01]  /*dfe0*/  SHFL.IDX PT, R3, R18, 0x1, 0x181f ;  /* 0x00381f0012037f89 */ /* 0x000f2200000e0000 */
[C---:B-1----:R-:W-:Y:S02]  /*dff0*/  IADD3 R14, P3, R4.reuse, R6, RZ ;  /* 0x00000006040e7210 */ /* 0x042fe40007f7e0ff */
[----:B------:R-:W-:Y:S01]  /*e000*/  IADD3 R4, P0, R4, R10, RZ ;  /* 0x0000000a04047210 */ /* 0x000fe20007f1e0ff */
[----:B------:R-:W-:-:S04]  /*e010*/  DEPBAR.LE SB0, 0x0 ;  /* 0x000080000000791a */ /* 0x000fc80000000000 */
[----:B------:R-:W-:Y:S01]  /*e020*/  BAR.SYNC.DEFER_BLOCKING 0x0 ;  /* 0x0000000000007b1d */ /* 0x000fe20000010000 */
[C---:B--2---:R-:W-:Y:S01]  /*e030*/  IADD3 R16, P1, R2.reuse, R6, RZ ;  /* 0x0000000602107210 */ /* 0x044fe20007f3e0ff */
[--C-:B---3--:R-:W-:Y:S01]  /*e040*/  IMAD.X R15, R5, 0x1, R8.reuse, P3 ;  /* 0x00000001050f7824 */ /* 0x108fe200018e0608 */
[----:B------:R-:W-:Y:S01]  /*e050*/  ISETP.GE.AND P3, PT, R211, c[0x0][0x1d4], PT ;  /* 0x00007500d3007a0c */ /* 0x000fe20003f66270 */
[----:B------:R-:W-:Y:S01]  /*e060*/  IMAD.X R5, R5, 0x1, R9, P0 ;  /* 0x0000000105057824 */ /* 0x000fe200000e0609 */
[----:B------:R-:W-:Y:S01]  /*e070*/  IADD3 R2, P0, R2, R10, RZ ;  /* 0x0000000a02027210 */ /* 0x000fe20007f1e0ff */
[----:B----4-:R-:W-:Y:S01]  /*e080*/  IMAD.X R17, R3, 0x1, R8, P1 ;  /* 0x0000000103117824 */ /* 0x010fe200008e0608 */
[----:B------:R-:W-:-:S03]  /*e090*/  ISETP.GE.AND P1, PT, R76, c[0x0][0x1d4], PT ;  /* 0x000075004c007a0c */ /* 0x000fc60003f26270 */
[----:B------:R-:W-:Y:S01]  /*e0a0*/  IMAD.X R3, R3, 0x1, R9, P0 ;  /* 0x0000000103037824 */ /* 0x000fe200000e0609 */
[C---:B------:R-:W-:Y:S01]  /*e0b0*/  ISETP.LT.OR P0, PT, R72.reuse, 0x1, P1 ;  /* 0x000000014800780c */ /* 0x040fe20000f01670 */
[----:B------:R-:W1:Y:S04]  /*e0c0*/  LDSM.16.M88.4 R20, [R188] ;  /* 0x00000000bc14783b */ /* 0x000e680000000200 */
[----:B------:R-:W-:Y:S04]  /*e0d0*/  LDSM.16.M88.4 R36, [R188+0x800] ;  /* 0x00080000bc24783b */ /* 0x000fe80000000200 */
[----:B------:R-:W2:Y:S04]  /*e0e0*/  LDSM.16.M88.4 R40, [R188+0x1000] ;  /* 0x00100000bc28783b */ /* 0x000ea80000000200 */
[----:B------:R-:W-:Y:S04]  /*e0f0*/  LDSM.16.M88.4 R44, [R188+0x1800] ;  /* 0x00180000bc2c783b */ /* 0x000fe80000000200 */
[----:B------:R-:W-:Y:S04]  /*e100*/  LDSM.16.M88.4 R48, [R188+0x2000] ;  /* 0x00200000bc30783b */ /* 0x000fe80000000200 */
[----:B------:R-:W-:Y:S04]  /*e110*/  LDSM.16.M88.4 R56, [R188+0x2800] ;  /* 0x00280000bc38783b */ /* 0x000fe80000000200 */
[----:B------:R-:W3:Y:S04]  /*e120*/  LDSM.16.M88.4 R28, [R193] ;  /* 0x00000000c11c783b */ /* 0x000ee80000000200 */
[----:B------:R-:W-:Y:S04]  /*e130*/  LDSM.16.M88.4 R52, [R193+0x800] ;  /* 0x00080000c134783b */ /* 0x000fe80000000200 */
[----:B------:R-:W-:Y:S04]  /*e140*/  LDSM.16.M88.4 R64, [R193+0x1000] ;  /* 0x00100000c140783b */ /* 0x000fe80000000200 */
[----:B------:R-:W-:Y:S04]  /*e150*/  LDSM.16.M88.4 R88, [R193+0x1800] ;  /* 0x00180000c158783b */ /* 0x000fe80000000200 */
[----:B------:R-:W-:Y:S01]  /*e160*/  LDSM.16.M88.4 R108, [R193+0x2000] ;  /* 0x00200000c16c783b */ /* 0x000fe20000000200 */
[C---:B-1----:R-:W-:Y:S03]  /*e170*/  HMMA.16816.F32 R24, R132.reuse, R20, RZ ;  /* 0x000000148418723c */ /* 0x042fe600000018ff */
[----:B------:R-:W-:Y:S04]  /*e180*/  LDSM.16.M88.4 R112, [R193+0x2800] ;  /* 0x00280000c170783b */ /* 0x000fe80000000200 */
[----:B------:R-:W-:Y:S01]  /*e190*/  @!PT LDS RZ, [RZ] ;  /* 0x00000000fffff984 */ /* 0x000fe20000000800 */
[----:B------:R-:W-:Y:S01]  /*e1a0*/  @!PT LDS RZ, [RZ] ;  /* 0x00000000fffff984 */ /* 0x000fe20000000800 */
[----:B------:R-:W-:Y:S01]  /*e1b0*/  @!PT LDS RZ, [RZ] ;  /* 0x00000000fffff984 */ /* 0x000fe20000000800 */
[----:B------:R1:W-:Y:S01]  /*e1c0*/  LDGSTS.E.BYPASS.LTC128B.128 [R210+0x100], [R14.64], !P0 ;  /* 0x001000000ed27fae */ /* 0x0003e2000c101d48 */
[----:B------:R-:W-:Y:S01]  /*e1d0*/  ISETP.LT.OR P0, PT, R72, 0x1, P3 ;  /* 0x000000014800780c */ /* 0x000fe20001f01670 */
[C---:B------:R-:W-:Y:S08]  /*e1e0*/  HMMA.16816.F32 R20, R132.reuse, R22, RZ ;  /* 0x000000168414723c */ /* 0x040ff000000018ff */
[----:B--2---:R-:W-:Y:S04]  /*e1f0*/  HMMA.16816.F32 R32, R132, R40, RZ ;  /* 0x000000288420723c */ /* 0x004fe800000018ff */
[----:B------:R2:W-:Y:S04]  /*e200*/  LDGSTS.E.BYPASS.LTC128B.128 [R210+0x3100], [R4.64], !P0 ;  /* 0x0310000004d27fae */ /* 0x0005e8000c101d48 */
[C---:B---3--:R-:W-:Y:S08]  /*e210*/  HMMA.16816.F32 R92, R136.reuse, R28, R24 ;  /* 0x0000001c885c723c */ /* 0x048ff00000001818 */
[----:B------:R-:W-:Y:S08]  /*e220*/  HMMA.16816.F32 R96, R136, R30, R20 ;  /* 0x0000001e8860723c */ /* 0x000ff00000001814 */
[C---:B------:R-:W-:Y:S01]  /*e230*/  HMMA.16816.F32 R28, R132.reuse, R42, RZ ;  /* 0x0000002a841c723c */ /* 0x040fe200000018ff */
[----:B--2---:R-:W1:Y:S07]  /*e240*/  SHFL.IDX PT, R4, R11, 0x2, 0x181f ;  /* 0x00581f000b047f89 */ /* 0x004e6e00000e0000 */
[C---:B------:R-:W-:Y:S01]  /*e250*/  HMMA.16816.F32 R20, R132.reuse, R46, RZ ;  /* 0x0000002e8414723c */ /* 0x040fe200000018ff */
[----:B------:R-:W2:Y:S07]  /*e260*/  SHFL.IDX PT, R5, R18, 0x2, 0x181f ;  /* 0x00581f0012057f89 */ /* 0x000eae00000e0000 */
[C---:B------:R-:W-:Y:S08]  /*e270*/  HMMA.16816.F32 R40, R132.reuse, R50, RZ ;  /* 0x000000328428723c */ /* 0x040ff000000018ff */
[----:B------:R-:W-:Y:S01]  /*e280*/  HMMA.16816.F32 R24, R132, R44, RZ ;  /* 0x0000002c8418723c */ /* 0x000fe200000018ff */
[----:B-1----:R-:W-:-:S07]  /*e290*/  IADD3 R14, P0, R4, R6, RZ ;  /* 0x00000006040e7210 */ /* 0x002fce0007f1e0ff */
[----:B------:R-:W-:Y:S01]  /*e2a0*/  HMMA.16816.F32 R68, R136, R64, R32 ;  /* 0x000000408844723c */ /* 0x000fe20000001820 */
[----:B--2---:R-:W-:Y:S01]  /*e2b0*/  IMAD.X R15, R5, 0x1, R8, P0 ;  /* 0x00000001050f7824 */ /* 0x004fe200000e0608 */
[C---:B------:R-:W-:Y:S02]  /*e2c0*/  ISETP.LT.OR P0, PT, R72.reuse, 0x21, P1 ;  /* 0x000000214800780c */ /* 0x040fe40000f01670 */
[----:B------:R-:W-:-:S04]  /*e2d0*/  ISETP.LT.OR P1, PT, R72, 0x41, P1 ;  /* 0x000000414800780c */ /* 0x000fc80000f21670 */
[C---:B------:R-:W-:Y:S08]  /*e2e0*/  HMMA.16816.F32 R64, R136.reuse, R66, R28 ;  /* 0x000000428840723c */ /* 0x040ff0000000181c */
[----:B------:R-:W-:Y:S01]  /*e2f0*/  HMMA.16816.F32 R44, R136, R90, R20 ;  /* 0x0000005a882c723c */ /* 0x000fe20000001814 */
[----:B------:R1:W-:Y:S01]  /*e300*/  LDGSTS.E.BYPASS.LTC128B.128 [R210+0x1100], [R16.64], !P0 ;  /* 0x0110000010d27fae */ /* 0x0003e2000c101d48 */
[----:B------:R-:W-:-:S05]  /*e310*/  IADD3 R4, P0, R4, R10, RZ ;  /* 0x0000000a04047210 */ /* 0x000fca0007f1e0ff */
[----:B------:R-:W-:Y:S01]  /*e320*/  IMAD.X R5, R5, 0x1, R9, P0 ;  /* 0x0000000105057824 */ /* 0x000fe200000e0609 */
[C---:B------:R-:W-:Y:S01]  /*e330*/  ISETP.LT.OR P0, PT, R72.reuse, 0x21, P3 ;  /* 0x000000214800780c */ /* 0x040fe20001f01670 */
[----:B------:R-:W-:Y:S11]  /*e340*/  HMMA.16816.F32 R20, R136, R110, R40 ;  /* 0x0000006e8814723c */ /* 0x000ff60000001828 */
[----:B------:R-:W-:Y:S01]  /*e350*/  @!UPT UIADD3 URZ, URZ, URZ, URZ ;  /* 0x0000003f3f3ff290 */ /* 0x000fe2000fffe03f */
[----:B------:R2:W-:Y:S01]  /*e360*/  LDGSTS.E.BYPASS.LTC128B.128 [R210+0x4100], [R2.64], !P0 ;  /* 0x0410000002d27fae */ /* 0x0005e2000c101d48 */
[----:B------:R-:W-:-:S03]  /*e370*/  ISETP.LT.OR P0, PT, R72, 0x41, P3 ;  /* 0x000000414800780c */ /* 0x000fc60001f01670 */
[----:B------:R3:W-:Y:S01]  /*e380*/  LDGSTS.E.BYPASS.LTC128B.128 [R210+0x2100], [R14.64], !P1 ;  /* 0x021000000ed27fae */ /* 0x0007e2000c901d48 */
[C---:B-1----:R-:W-:Y:S09]  /*e390*/  HMMA.16816.F32 R16, R132.reuse, R36, RZ ;  /* 0x000000248410723c */ /* 0x042ff200000018ff */
[----:B------:R1:W-:Y:S01]  /*e3a0*/  LDGSTS.E.BYPASS.LTC128B.128 [R210+0x5100], [R4.64], !P0 ;  /* 0x0510000004d27fae */ /* 0x0003e2000c101d48 */
[----:B------:R-:W-:Y:S01]  /*e3b0*/  HMMA.16816.F32 R36, R132, R38, RZ ;  /* 0x000000268424723c */ /* 0x000fe200000018ff */
[----:B------:R-:W-:-:S02]  /*e3c0*/  ISETP.GT.AND P0, PT, R126, R242, PT ;  /* 0x000000f27e00720c */ /* 0x000fc40003f04270 */
[----:B------:R-:W0:Y:S01]  /*e3d0*/  LDGDEPBAR ;  /* 0x00000000000079af */ /* 0x000e220000000000 */
[----:B--2---:R-:W-:-:S10]  /*e3e0*/  IMAD.MOV.U32 R2, RZ, RZ, 0x40 ;  /* 0x00000040ff027424 */ /* 0x004fd400078e00ff */
[----:B------:R-:W-:Y:S01]  /*e3f0*/  HMMA.16816.F32 R104, R136, R52, R16 ;  /* 0x000000348868723c */ /* 0x000fe20000001810 */
[----:B------:R-:W-:-:S05]  /*e400*/  SEL R2, R2, 0xffffffc0, !P2 ;  /* 0xffffffc002027807 */ /* 0x000fca0005000000 */
[--C-:B------:R-:W-:Y:S02]  /*e410*/  IMAD.IADD R103, R188, 0x1, R2.reuse ;  /* 0x00000001bc677824 */ /* 0x100fe400078e0202 */
[C---:B------:R-:W-:Y:S01]  /*e420*/  HMMA.16816.F32 R16, R132.reuse, R48, RZ ;  /* 0x000000308410723c */ /* 0x040fe200000018ff */
[----:B---3--:R-:W-:Y:S02]  /*e430*/  IMAD.IADD R15, R194, 0x1, R2 ;  /* 0x00000001c20f7824 */ /* 0x008fe400078e0202 */
[----:B------:R-:W2:Y:S04]  /*e440*/  LDSM.16.M88.4 R72, [R103+0x800] ;  /* 0x000800006748783b */ /* 0x000ea80000000200 */
[----:B------:R-:W-:Y:S01]  /*e450*/  LDSM.16.M88.4 R80, [R103] ;  /* 0x000000006750783b */ /* 0x000fe20000000200 */
[C---:B------:R-:W-:Y:S03]  /*e460*/  HMMA.16816.F32 R48, R132.reuse, R56, RZ ;  /* 0x000000388430723c */ /* 0x040fe600000018ff */
[----:B------:R-:W-:Y:S04]  /*e470*/  LDSM.16.M88.4 R32, [R103+0x1800] ;  /* 0x001800006720783b */ /* 0x000fe80000000200 */
[----:B------:R-:W-:Y:S01]  /*e480*/  LDSM.16.M88.4 R28, [R103+0x2000] ;  /* 0x00200000671c783b */ /* 0x000fe20000000200 */
[----:B------:R-:W-:Y:S03]  /*e490*/  HMMA.16816.F32 R56, R132, R58, RZ ;  /* 0x0000003a8438723c */ /* 0x000fe600000018ff */
[----:B------:R-:W-:Y:S05]  /*e4a0*/  LDSM.16.M88.4 R40, [R103+0x2800] ;  /* 0x002800006728783b */ /* 0x000fea0000000200 */
[C---:B------:R-:W-:Y:S01]  /*e4b0*/  HMMA.16816.F32 R84, R136.reuse, R54, R36 ;  /* 0x000000368854723c */ /* 0x040fe20000001824 */
[----:B------:R-:W3:Y:S07]  /*e4c0*/  LDSM.16.M88.4 R36, [R103+0x1000] ;  /* 0x001000006724783b */ /* 0x000eee0000000200 */
[C---:B------:R-:W-:Y:S08]  /*e4d0*/  HMMA.16816.F32 R52, R136.reuse, R88, R24 ;  /* 0x000000588834723c */ /* 0x040ff00000001818 */
[C---:B------:R-:W-:Y:S08]  /*e4e0*/  HMMA.16816.F32 R24, R136.reuse, R108, R16 ;  /* 0x0000006c8818723c */ /* 0x040ff00000001810 */
[C---:B------:R-:W-:Y:S08]  /*e4f0*/  HMMA.16816.F32 R16, R136.reuse, R112, R48 ;  /* 0x000000708810723c */ /* 0x040ff00000001830 */
[----:B------:R-:W-:Y:S01]  /*e500*/  HMMA.16816.F32 R88, R136, R114, R56 ;  /* 0x000000728858723c */ /* 0x000fe20000001838 */
[----:B------:R-:W-:Y:S07]  /*e510*/  LDSM.16.M88.4 R56, [R15+-0x2000] ;  /* 0xffe000000f38783b */ /* 0x000fee0000000200 */
[C---:B--2---:R-:W-:Y:S08]  /*e520*/  HMMA.16816.F32 R112, R164.reuse, R72, R104 ;  /* 0x00000048a470723c */ /* 0x044ff00000001868 */
[C---:B------:R-:W-:Y:S01]  /*e530*/  HMMA.16816.F32 R108, R164.reuse, R74, R84 ;  /* 0x0000004aa46c723c */ /* 0x040fe20000001854 */
[----:B------:R-:W-:Y:S07]  /*e540*/  LDSM.16.M88.4 R72, [R15+-0x2800] ;  /* 0xffd800000f48783b */ /* 0x000fee0000000200 */
[C---:B---3--:R-:W-:Y:S08]  /*e550*/  HMMA.16816.F32 R104, R164.reuse, R36, R68 ;  /* 0x00000024a468723c */ /* 0x048ff00000001844 */
[C---:B------:R-:W-:Y:S08]  /*e560*/  HMMA.16816.F32 R92, R164.reuse, R80, R92 ;  /* 0x00000050a45c723c */ /* 0x040ff0000000185c */
[C---:B------:R-:W-:Y:S01]  /*e570*/  HMMA.16816.F32 R96, R164.reuse, R82, R96 ;  /* 0x00000052a460723c */ /* 0x040fe20000001860 */
[----:B------:R-:W2:Y:S07]  /*e580*/  LDSM.16.M88.4 R80, [R15+-0x3000] ;  /* 0xffd000000f50783b */ /* 0x000eae0000000200 */
[C---:B------:R-:W-:Y:S01]  /*e590*/  HMMA.16816.F32 R84, R164.reuse, R38, R64 ;  /* 0x00000026a454723c */ /* 0x040fe20000001840 */
[----:B------:R-:W-:Y:S07]  /*e5a0*/  LDSM.16.M88.4 R36, [R15+-0x800] ;  /* 0xfff800000f24783b */ /* 0x000fee0000000200 */
[C---:B------:R-:W-:Y:S08]  /*e5b0*/  HMMA.16816.F32 R68, R164.reuse, R32, R52 ;  /* 0x00000020a444723c */ /* 0x040ff00000001834 */
[C---:B------:R-:W-:Y:S01]  /*e5c0*/  HMMA.16816.F32 R64, R164.reuse, R34, R44 ;  /* 0x00000022a440723c */ /* 0x040fe2000000182c */
[----:B------:R-:W3:Y:S07]  /*e5d0*/  LDSM.16.M88.4 R44, [R15+-0x1800] ;  /* 0xffe800000f2c783b */ /* 0x000eee0000000200 */
[C---:B------:R-:W-:Y:S01]  /*e5e0*/  HMMA.16816.F32 R52, R164.reuse, R28, R24 ;  /* 0x0000001ca434723c */ /* 0x040fe20000001818 */
[----:B------:R-:W-:Y:S07]  /*e5f0*/  LDSM.16.M88.4 R24, [R188+0x3000] ;  /* 0x00300000bc18783b */ /* 0x000fee0000000200 */
[C---:B------:R-:W-:Y:S08]  /*e600*/  HMMA.16816.F32 R48, R164.reuse, R30, R20 ;  /* 0x0000001ea430723c */ /* 0x040ff00000001814 */
[C---:B------:R-:W-:Y:S08]  /*e610*/  HMMA.16816.F32 R32, R164.reuse, R40, R16 ;  /* 0x00000028a420723c */ /* 0x040ff00000001810 */
[----:B------:R-:W-:Y:S01]  /*e620*/  HMMA.16816.F32 R28, R164, R42, R88 ;  /* 0x0000002aa41c723c */ /* 0x000fe20000001858 */
[----:B------:R-:W4:Y:S07]  /*e630*/  LDSM.16.M88.4 R40, [R15+-0x1000] ;  /* 0xfff000000f28783b */ /* 0x000f2e0000000200 */
[C---:B--2---:R-:W-:Y:S08]  /*e640*/  HMMA.16816.F32 R20, R168.reuse, R80, R92 ;  /* 0x00000050a814723c */ /* 0x044ff0000000185c */
[C---:B------:R-:W-:Y:S08]  /*e650*/  HMMA.16816.F32 R16, R168.reuse, R82, R96 ;  /* 0x00000052a810723c */ /* 0x040ff00000001860 */
[C---:B------:R-:W-:Y:S01]  /*e660*/  HMMA.16816.F32 R80, R168.reuse, R72, R112 ;  /* 0x00000048a850723c */ /* 0x040fe20000001870 */
[----:B------:R-:W2:Y:S07]  /*e670*/  LDSM.16.M88.4 R112, [R188+0x3800] ;  /* 0x00380000bc70783b */ /* 0x000eae0000000200 */
[C---:B---3--:R-:W-:Y:S08]  /*e680*/  HMMA.16816.F32 R96, R168.reuse, R44, R68 ;  /* 0x0000002ca860723c */ /* 0x048ff00000001844 */
[C---:B------:R-:W-:Y:S01]  /*e690*/  HMMA.16816.F32 R88, R168.reuse, R56, R104 ;  /* 0x00000038a858723c */ /* 0x040fe20000001868 */
[----:B------:R-:W3:Y:S07]  /*e6a0*/  LDSM.16.M88.4 R104, [R188+0x4000] ;  /* 0x00400000bc68783b */ /* 0x000eee0000000200 */
[C---:B------:R-:W-:Y:S08]  /*e6b0*/  HMMA.16816.F32 R84, R168.reuse, R58, R84 ;  /* 0x0000003aa854723c */ /* 0x040ff00000001854 */
[C---:B----4-:R-:W-:Y:S08]  /*e6c0*/  HMMA.16816.F32 R68, R168.reuse, R40, R52 ;  /* 0x00000028a844723c */ /* 0x050ff00000001834 */
[C---:B------:R-:W-:Y:S08]  /*e6d0*/  HMMA.16816.F32 R56, R168.reuse, R42, R48 ;  /* 0x0000002aa838723c */ /* 0x040ff00000001830 */
[C---:B------:R-:W-:Y:S01]  /*e6e0*/  HMMA.16816.F32 R52, R168.reuse, R36, R32 ;  /* 0x00000024a834723c */ /* 0x040fe20000001820 */
[----:B------:R-:W4:Y:S07]  /*e6f0*/  LDSM.16.M88.4 R32, [R188+0x5000] ;  /* 0x00500000bc20783b */ /* 0x000f2e0000000200 */
[C---:B------:R-:W-:Y:S01]  /*e700*/  HMMA.16816.F32 R48, R168.reuse, R38, R28 ;  /* 0x00000026a830723c */ /* 0x040fe2000000181c */
[----:B------:R-:W5:Y:S04]  /*e710*/  LDSM.16.M88.4 R28, [R188+0x5800] ;  /* 0x00580000bc1c783b */ /* 0x000f680000000200 */
[----:B------:R-:W-:Y:S03]  /*e720*/  LDSM.16.M88.4 R36, [R195] ;  /* 0x00000000c324783b */ /* 0x000fe60000000200 */
[C---:B------:R-:W-:Y:S01]  /*e730*/  HMMA.16816.F32 R92, R168.reuse, R74, R108 ;  /* 0x0000004aa85c723c */ /* 0x040fe2000000186c */
[----:B------:R-:W1:Y:S07]  /*e740*/  LDSM.16.M88.4 R108, [R188+0x4800] ;  /* 0x00480000bc6c783b */ /* 0x000e6e0000000200 */
[----:B------:R-:W-:Y:S08]  /*e750*/  HMMA.16816.F32 R72, R168, R46, R64 ;  /* 0x0000002ea848723c */ /* 0x000ff00000001840 */
[C---:B------:R-:W-:Y:S08]  /*e760*/  HMMA.16816.F32 R44, R172.reuse, R24, R20 ;  /* 0x00000018ac2c723c */ /* 0x040ff00000001814 */
[C---:B------:R-:W-:Y:S01]  /*e770*/  HMMA.16816.F32 R20, R172.reuse, R26, R16 ;  /* 0x0000001aac14723c */ /* 0x040fe20000001810 */
[----:B------:R-:W1:Y:S07]  /*e780*/  LDSM.16.M88.4 R24, [R194] ;  /* 0x00000000c218783b */ /* 0x000e6e0000000200 */
[C---:B--2---:R-:W-:Y:S08]  /*e790*/  HMMA.16816.F32 R40, R172.reuse, R114, R92 ;  /* 0x00000072ac28723c */ /* 0x044ff0000000185c */
[C---:B---3--:R-:W-:Y:S08]  /*e7a0*/  HMMA.16816.F32 R64, R172.reuse, R104, R88 ;  /* 0x00000068ac40723c */ /* 0x048ff00000001858 */
[C---:B------:R-:W-:Y:S01]  /*e7b0*/  HMMA.16816.F32 R92, R172.reuse, R106, R84 ;  /* 0x0000006aac5c723c */ /* 0x040fe20000001854 */
[----:B------:R-:W2:Y:S04]  /*e7c0*/  LDSM.16.M88.4 R104, [R197] ;  /* 0x00000000c568783b */ /* 0x000ea80000000200 */
[----:B------:R-:W-:Y:S03]  /*e7d0*/  LDSM.16.M88.4 R84, [R196] ;  /* 0x00000000c454783b */ /* 0x000fe60000000200 */
[C---:B------:R-:W-:Y:S08]  /*e7e0*/  HMMA.16816.F32 R16, R172.reuse, R112, R80 ;  /* 0x00000070ac10723c */ /* 0x040ff00000001850 */
[C---:B----4-:R-:W-:Y:S01]  /*e7f0*/  HMMA.16816.F32 R116, R172.reuse, R34, R56 ;  /* 0x00000022ac74723c */ /* 0x050fe20000001838 */
[----:B------:R-:W3:Y:S07]  /*e800*/  LDSM.16.M88.4 R56, [R198] ;  /* 0x00000000c638783b */ /* 0x000eee0000000200 */
[C---:B-----5:R-:W-:Y:S01]  /*e810*/  HMMA.16816.F32 R112, R172.reuse, R28, R52 ;  /* 0x0000001cac70723c */ /* 0x060fe20000001834 */
[----:B------:R-:W4:Y:S07]  /*e820*/  LDSM.16.M88.4 R52, [R199] ;  /* 0x00000000c734783b */ /* 0x000f2e0000000200 */
[C---:B-1----:R-:W-:Y:S08]  /*e830*/  HMMA.16816.F32 R96, R172.reuse, R108, R96 ;  /* 0x0000006cac60723c */ /* 0x042ff00000001860 */
[C---:B------:R-:W-:Y:S08]  /*e840*/  HMMA.16816.F32 R108, R172.reuse, R110, R72 ;  /* 0x0000006eac6c723c */ /* 0x040ff00000001848 */
[----:B------:R-:W-:Y:S01]  /*e850*/  HMMA.16816.F32 R88, R172, R30, R48 ;  /* 0x0000001eac58723c */ /* 0x000fe20000001830 */
[----:B------:R-:W1:Y:S07]  /*e860*/  LDSM.16.M88.4 R48, [R103+0x3000] ;  /* 0x003000006730783b */ /* 0x000e6e0000000200 */
[----:B------:R-:W-:Y:S01]  /*e870*/  HMMA.16816.F32 R80, R176, R24, R44 ;  /* 0x00000018b050723c */ /* 0x000fe2000000182c */
[----:B------:R-:W5:Y:S07]  /*e880*/  LDSM.16.M88.4 R44, [R103+0x3800] ;  /* 0x00380000672c783b */ /* 0x000f6e0000000200 */
[----:B------:R-:W-:Y:S08]  /*e890*/  HMMA.16816.F32 R120, R172, R32, R68 ;  /* 0x00000020ac78723c */ /* 0x000ff00000001844 */
[C---:B------:R-:W-:Y:S08]  /*e8a0*/  HMMA.16816.F32 R68, R176.reuse, R36, R16 ;  /* 0x00000024b044723c */ /* 0x040ff00000001810 */
[C---:B------:R-:W-:Y:S01]  /*e8b0*/  HMMA.16816.F32 R32, R176.reuse, R38, R40 ;  /* 0x00000026b020723c */ /* 0x040fe20000001828 */
[----:B------:R-:W1:Y:S04]  /*e8c0*/  LDSM.16.M88.4 R40, [R103+0x4000] ;  /* 0x004000006728783b */ /* 0x000e680000000200 */
[----:B------:R-:W1:Y:S03]  /*e8d0*/  LDSM.16.M88.4 R36, [R103+0x4800] ;  /* 0x004800006724783b */ /* 0x000e660000000200 */
[C---:B------:R-:W-:Y:S08]  /*e8e0*/  HMMA.16816.F32 R72, R176.reuse, R26, R20 ;  /* 0x0000001ab048723c */ /* 0x040ff00000001814 */
[C---:B--2---:R-:W-:Y:S08]  /*e8f0*/  HMMA.16816.F32 R16, R176.reuse, R106, R108 ;  /* 0x0000006ab010723c */ /* 0x044ff0000000186c */
[C---:B---3--:R-:W-:Y:S08]  /*e900*/  HMMA.16816.F32 R108, R176.reuse, R58, R116 ;  /* 0x0000003ab06c723c */ /* 0x048ff00000001874 */
[C---:B------:R-:W-:Y:S08]  /*e910*/  HMMA.16816.F32 R28, R176.reuse, R84, R64 ;  /* 0x00000054b01c723c */ /* 0x040ff00000001840 */
[C---:B------:R-:W-:Y:S08]  /*e920*/  HMMA.16816.F32 R24, R176.reuse, R86, R92 ;  /* 0x00000056b018723c */ /* 0x040ff0000000185c */
[C---:B------:R-:W-:Y:S01]  /*e930*/  HMMA.16816.F32 R20, R176.reuse, R104, R96 ;  /* 0x00000068b014723c */ /* 0x040fe20000001860 */
[----:B------:R-:W2:Y:S07]  /*e940*/  LDSM.16.M88.4 R96, [R103+0x5000] ;  /* 0x005000006760783b */ /* 0x000eae0000000200 */
[C---:B----4-:R-:W-:Y:S01]  /*e950*/  HMMA.16816.F32 R116, R176.reuse, R54, R88 ;  /* 0x00000036b074723c */ /* 0x050fe20000001858 */
[----:B------:R-:W3:Y:S07]  /*e960*/  LDSM.16.M88.4 R88, [R103+0x5800] ;  /* 0x005800006758783b */ /* 0x000eee0000000200 */
[C---:B------:R-:W-:Y:S01]  /*e970*/  HMMA.16816.F32 R64, R176.reuse, R56, R120 ;  /* 0x00000038b040723c */ /* 0x040fe20000001878 */
[----:B------:R-:W-:Y:S07]  /*e980*/  LDSM.16.M88.4 R56, [R15] ;  /* 0x000000000f38783b */ /* 0x000fee0000000200 */
[----:B------:R-:W-:Y:S01]  /*e990*/  HMMA.16816.F32 R120, R176, R52, R112 ;  /* 0x00000034b078723c */ /* 0x000fe20000001870 */
        /* <DEDUP_REMOVED lines=8> */
[C---:B------:R-:W-:Y:S01]  /*ea20*/  HMMA.16816.F32 R72, R180.reuse, R42, R24 ;  /* 0x0000002ab448723c */ /* 0x040fe20000001818 */
[----:B------:R-:W1:Y:S07]  /*ea30*/  LDSM.16.M88.4 R40, [R15+0x2000] ;  /* 0x002000000f28783b */ /* 0x000e6e0000000200 */
[C---:B------:R-:W-:Y:S08]  /*ea40*/  HMMA.16816.F32 R68, R180.reuse, R36, R20 ;  /* 0x00000024b444723c */ /* 0x040ff00000001814 */
[----:B------:R-:W-:Y:S01]  /*ea50*/  HMMA.16816.F32 R32, R180, R38, R16 ;  /* 0x00000026b420723c */ /* 0x000fe20000001810 */
[----:B------:R-:W1:Y:S01]  /*ea60*/  LDSM.16.M88.4 R36, [R15+0x2800] ;  /* 0x002800000f24783b */ /* 0x000e620000000200 */
[----:B------:R-:W-:-:S06]  /*ea70*/  DEPBAR.LE SB0, 0x0 ;  /* 0x000080000000791a */ /* 0x000fcc0000000000 */
[C---:B--2---:R-:W-:Y:S08]  /*ea80*/  HMMA.16816.F32 R28, R180.reuse, R96, R64 ;  /* 0x00000060b41c723c */ /* 0x044ff00000001840 */
[C---:B---3--:R-:W-:Y:S08]  /*ea90*/  HMMA.16816.F32 R20, R180.reuse, R88, R120 ;  /* 0x00000058b414723c */ /* 0x048ff00000001878 */
[C---:B------:R-:W-:Y:S08]  /*eaa0*/  HMMA.16816.F32 R24, R180.reuse, R98, R108 ;  /* 0x00000062b418723c */ /* 0x040ff0000000186c */
[----:B------:R-:W-:Y:S08]  /*eab0*/  HMMA.16816.F32 R16, R180, R90, R116 ;  /* 0x0000005ab410723c */ /* 0x000ff00000001874 */
[C---:B----4-:R-:W-:Y:S08]  /*eac0*/  HMMA.16816.F32 R92, R184.reuse, R52, R92 ;  /* 0x00000034b85c723c */ /* 0x050ff0000000185c */
[C---:B------:R-:W-:Y:S08]  /*ead0*/  HMMA.16816.F32 R88, R184.reuse, R54, R84 ;  /* 0x00000036b858723c */ /* 0x040ff00000001854 */
        /* <DEDUP_REMOVED lines=15> */
[----:B------:R-:W-:-:S02]  /*ebd0*/  IADD3 R3, R0, R125, R130 ;  /* 0x0000007d00037210 */ /* 0x000fc40007ffe082 */
[----:B------:R-:W-:Y:S02]  /*ebe0*/  ISETP.GT.AND P4, PT, R0, 0x5f, PT ;  /* 0x0000005f0000780c */ /* 0x000fe40003f84270 */
        /* <DEDUP_REMOVED lines=26> */
.L_x_1145:
[----:B------:R-:W-:Y:S05]  /*ed90*/  BRA.DIV ~URZ, `(.L_x_1004) ;  /* 0x00012b927f007947 */ /* 0x000fea000b800000 */
[----:B------:R-:W3:Y:S01]  /*eda0*/  SHFL.IDX PT, R2, R11, RZ, 0x181f ;  /* 0x00181fff0b027589 */ /* 0x000ee200000e0000 */
[----:B------:R-:W-:Y:S02]  /*edb0*/  ISETP.GE.AND P3, PT, R76, c[0x0][0x1d4], PT ;  /* 0x000075004c007a0c */ /* 0x000fe40003f66270 */
[----:B------:R-:W-:Y:S01]  /*edc0*/  ISETP.GE.AND P1, PT, R211, c[0x0][0x1d4], PT ;  /* 0x00007500d3007a0c */ /* 0x000fe20003f26270 */
[----:B------:R-:W4:Y:S04]  /*edd0*/  SHFL.IDX PT, R5, R11, 0x1, 0x181f ;  /* 0x00381f000b057f89 */ /* 0x000f2800000e0000 */
[----:B------:R-:W5:Y:S01]  /*ede0*/  SHFL.IDX PT, R21, R4, 0x1, 0x181f ;  /* 0x00381f0004157f89 */ /* 0x000f6200000e0000 */
[----:B---3--:R-:W-:-:S02]  /*edf0*/  IADD3 R18, P0, R2, R6, RZ ;  /* 0x0000000602127210 */ /* 0x008fc40007f1e0ff */
[----:B------:R-:W-:-:S03]  /*ee00*/  IADD3 R16, P2, R2, R10, RZ ;  /* 0x0000000a02107210 */ /* 0x000fc60007f5e0ff */
[C-C-:B--2---:R-:W-:Y:S01]  /*ee10*/  IMAD.X R19, R14.reuse, 0x1, R8.reuse, P0 ;  /* 0x000000010e137824 */ /* 0x144fe200000e0608 */
[----:B----4-:R-:W-:Y:S01]  /*ee20*/  IADD3 R2, P0, R5, R6, RZ ;  /* 0x0000000605027210 */ /* 0x010fe20007f1e0ff */
[--C-:B------:R-:W-:Y:S01]  /*ee30*/  IMAD.X R17, R14, 0x1, R9.reuse, P2 ;  /* 0x000000010e117824 */ /* 0x100fe200010e0609 */
[----:B------:R-:W-:Y:S02]  /*ee40*/  SEL R14, RZ, 0x10, P1 ;  /* 0x00000010ff0e7807 */ /* 0x000fe40000800000 */
[----:B------:R2:W-:Y:S01]  /*ee50*/  LDGSTS.E.BYPASS.LTC128B.128 [R210+0x8100], [R18.64], !P3 ;  /* 0x0810000012d27fae */ /* 0x0005e2000d901d48 */
[----:B-----5:R-:W-:Y:S01]  /*ee60*/  IMAD.X R3, R21, 0x1, R8, P0 ;  /* 0x0000000115037824 */ /* 0x020fe200000e0608 */
[----:B------:R-:W-:Y:S02]  /*ee70*/  IADD3 R20, P0, R5, R10, RZ ;  /* 0x0000000a05147210 */ /* 0x000fe40007f1e0ff */
[----:B------:R3:W-:Y:S03]  /*ee80*/  LDGSTS.E.BYPASS.LTC128B.128 [R210+0xb100], [R16.64], !P1 ;  /* 0x0b10000010d27fae */ /* 0x0007e6000c901d48 */
[----:B------:R-:W-:Y:S01]  /*ee90*/  IMAD.X R21, R21, 0x1, R9, P0 ;  /* 0x0000000115157824 */ /* 0x000fe200000e0609 */
[----:B------:R4:W-:Y:S04]  /*eea0*/  LDGSTS.E.BYPASS.LTC128B.128 [R210+0x9100], [R2.64], !P3 ;  /* 0x0910000002d27fae */ /* 0x0009e8000d901d48 */
[----:B------:R2:W-:Y:S04]  /*eeb0*/  LDGSTS.E.BYPASS.LTC128B.128 [R210+0xc100], [R20.64], !P1 ;  /* 0x0c10000014d27fae */ /* 0x0005e8000c901d48 */
[----:B---3--:R2:W3:Y:S01]  /*eec0*/  SHFL.IDX PT, R17, R4, 0x2, 0x181f ;  /* 0x00581f0004117f89 */ /* 0x0084e200000e0000 */
[----:B------:R-:W-:-:S03]  /*eed0*/  SEL R16, RZ, 0x10, P3 ;  /* 0x00000010ff107807 */ /* 0x000fc60001800000 */
[----:B----4-:R2:W4:Y:S04]  /*eee0*/  SHFL.IDX PT, R2, R11, 0x2, 0x181f ;  /* 0x00581f000b027f89 */ /* 0x01052800000e0000 */
.L_x_1146:
[----:B------:R-:W-:Y:S02]  /*eef0*/  IADD3 R3, -R16, 0x10, RZ ;  /* 0x0000001010037810 */ /* 0x000fe40007ffe1ff */
[----:B------:R-:W-:Y:S02]  /*ef00*/  IADD3 R5, -R14, 0x10, RZ ;  /* 0x000000100e057810 */ /* 0x000fe40007ffe1ff */
[----:B------:R-:W-:Y:S02]  /*ef10*/  LOP3.LUT R3, R3, 0xf, RZ, 0xc0, !PT ;  /* 0x0000000f03037812 */ /* 0x000fe400078ec0ff */
[----:B------:R-:W-:Y:S02]  /*ef20*/  ISETP.NE.U32.AND P2, PT, R16, RZ, PT ;  /* 0x000000ff1000720c */ /* 0x000fe40003f45070 */
[----:B-12-4-:R-:W-:Y:S02]  /*ef30*/  IADD3 R4, P1, P0, R3, R2, R6 ;  /* 0x0000000203047210 */ /* 0x016fe4000783e006 */
[----:B------:R-:W-:-:S02]  /*ef40*/  LOP3.LUT R3, R5, 0xf, RZ, 0xc0, !PT ;  /* 0x0000000f05037812 */ /* 0x000fc400078ec0ff */
[----:B---3--:R-:W-:Y:S02]  /*ef50*/  IADD3.X R5, RZ, R17, R8, P1, P0 ;  /* 0x00000011ff057210 */ /* 0x008fe40000fe0408 */
        /* <DEDUP_REMOVED lines=8> */
.L_x_1002:
[----:B------:R-:W-:Y:S05]  /*efe0*/  BSYNC B0 ;  /* 0x0000000000007941 */ /* 0x000fea0003800000 */
.L_x_1001:
[----:B-1----:R-:W2:Y:S01]  /*eff0*/  LDL R3, [R1+0xc] ;  /* 0x00000c0001037983 */ /* 0x002ea20000100800 */
[----:B------:R-:W-:-:S03]  /*f000*/  IMAD.MOV.U32 R4, RZ, RZ, c[0x0][0x2c4] ;  /* 0x0000b100ff047624 */ /* 0x000fc600078e00ff */
[----:B------:R-:W2:Y:S02]  /*f010*/  LDL R2, [R1+0x14] ;  /* 0x0000140001027983 */ /* 0x000ea40000100800 */
[----:B------:R-:W-:Y:S01]  /*f020*/  ISETP.NE.AND P0, PT, R4, 0x1, PT ;  /* 0x000000010400780c */ /* 0x000fe20003f05270 */
[----:B------:R-:W-:Y:S01]  /*f030*/  ULDC UR4, c[0x0][0x324] ;  /* 0x0000c90000047ab9 */ /* 0x000fe20000000800 */
[----:B------:R-:W0:Y:S01]  /*f040*/  LDGDEPBAR ;  /* 0x00000000000079af */ /* 0x000e220000000000 */
[----:B------:R-:W-:Y:S01]  /*f050*/  ULOP3.LUT UR4, URZ, UR4, URZ, 0x33, !UPT ;  /* 0x000000043f047292 */ /* 0x000fe2000f8e333f */
[----:B------:R-:W-:Y:S01]  /*f060*/  IMAD.IADD R10, R124, 0x1, -R245 ;  /* 0x000000017c0a7824 */ /* 0x000fe200078e0af5 */
[C---:B------:R-:W-:Y:S01]  /*f070*/  IADD3 R11, -R245.reuse, R61, RZ ;  /* 0x0000003df50b7210 */ /* 0x040fe20007ffe1ff */
[----:B--2---:R-:W-:Y:S01]  /*f080*/  IMAD.IADD R2, R2, 0x1, R3 ;  /* 0x0000000102027824 */ /* 0x004fe200078e0203 */
[----:B------:R-:W-:-:S06]  /*f090*/  IADD3 R3, -R245, 0x1, R124 ;  /* 0x00000001f5037810 */ /* 0x000fcc0007ffe17c */
[----:B------:R-:W-:-:S04]  /*f0a0*/  @P0 IMAD.HI.U32 R4, R2, c[0x0][0x2c8], RZ ;  /* 0x0000b20002040a27 */ /* 0x000fc800078e00ff */
[----:B------:R-:W-:Y:S01]  /*f0b0*/  IMAD.MOV.U32 R6, RZ, RZ, R2 ;  /* 0x000000ffff067224 */ /* 0x000fe200078e0002 */
[----:B------:R-:W-:-:S04]  /*f0c0*/  IADD3 R2, R3, -R243, RZ ;  /* 0x800000f303027210 */ /* 0x000fc80007ffe0ff */
[C---:B------:R-:W-:Y:S02]  /*f0d0*/  IADD3 R9, R2.reuse, UR4, RZ ;  /* 0x0000000402097c10 */ /* 0x040fe4000fffe0ff */
[----:B------:R-:W-:Y:S02]  /*f0e0*/  @P0 SHF.R.U32.HI R6, RZ, c[0x0][0x2cc], R4 ;  /* 0x0000b300ff060a19 */ /* 0x000fe40000011604 */
[----:B------:R-:W-:Y:S01]  /*f0f0*/  IADD3 R8, R2, c[0x0][0x328], RZ ;  /* 0x0000ca0002087a10 */ /* 0x000fe20007ffe0ff */
[----:B------:R-:W-:Y:S05]  /*f100*/  BRA.DIV ~URZ, `(.L_x_1005) ;  /* 0x00012bb27f007947 */ /* 0x000fea000b800000 */
[----:B------:R1:W2:Y:S02]  /*f110*/  SHFL.IDX PT, R4, R6, RZ, 0x1c1f ;  /* 0x001c1fff06047589 */ /* 0x0002a400000e0000 */
.L_x_1147:
[----:B------:R-:W-:Y:S01]  /*f120*/  IMAD.MOV.U32 R2, RZ, RZ, c[0x0][0x32c] ;  /* 0x0000cb00ff027624 */ /* 0x000fe200078e00ff */
[----:B--2---:R-:W-:-:S04]  /*f130*/  IADD3 R3, R8, R4, RZ ;  /* 0x0000000408037210 */ /* 0x004fc80007ffe0ff */
[----:B------:R-:W-:Y:S01]  /*f140*/  ISETP.GE.AND P0, PT, R2, 0x1, PT ;  /* 0x000000010200780c */ /* 0x000fe20003f06270 */
[----:B------:R-:W-:Y:S01]  /*f150*/  IMAD.IADD R2, R9, 0x1, R4 ;  /* 0x0000000109027824 */ /* 0x000fe200078e0204 */
[----:B------:R-:W-:-:S11]  /*f160*/  IMNMX R3, R10, R3, PT ;  /* 0x000000030a037217 */ /* 0x000fd60003800200 */
        /* <DEDUP_REMOVED lines=12> */
.L_x_1008:
[----:B------:R-:W-:-:S04]  /*f230*/  MOV R5, c[0x0][0x32c] ;  /* 0x0000cb0000057a02 */ /* 0x000fc80000000f00 */
[----:B------:R-:W-:-:S13]  /*f240*/  ISETP.NE.AND P0, PT, R5, 0x1, PT ;  /* 0x000000010500780c */ /* 0x000fda0003f05270 */
[----:B------:R-:W-:-:S05]  /*f250*/  @P0 IMAD.HI.U32 R5, R4, c[0x0][0x330], RZ ;  /* 0x0000cc0004050a27 */ /* 0x000fca00078e00ff */
[----:B------:R-:W-:Y:S02]  /*f260*/  @P0 SHF.R.U32.HI R4, RZ, c[0x0][0x334], R5 ;  /* 0x0000cd00ff040a19 */ /* 0x000fe40000011605 */
.L_x_1009:
[----:B------:R-:W-:Y:S05]  /*f270*/  BSYNC B0 ;  /* 0x0000000000007941 */ /* 0x000fea0003800000 */
.L_x_1007:
[----:B------:R-:W-:-:S05]  /*f280*/  IMAD R4, R4, c[0x0][0x32c], R11 ;  /* 0x0000cb0004047a24 */ /* 0x000fca00078e020b */
[----:B------:R-:W-:Y:S02]  /*f290*/  IADD3 R5, R4, c[0x0][0x32c], RZ ;  /* 0x0000cb0004057a10 */ /* 0x000fe40007ffe0ff */
[----:B------:R-:W-:Y:S02]  /*f2a0*/  IMNMX R2, R2, R4, !PT ;  /* 0x0000000402027217 */ /* 0x000fe40007800200 */
[----:B------:R-:W-:Y:S02]  /*f2b0*/  IMNMX R3, R3, R5, PT ;  /* 0x0000000503037217 */ /* 0x000fe40003800200 */
.L_x_1006:
        /* <DEDUP_REMOVED lines=134> */
.L_x_1148:
[----:B------:R-:W-:Y:S01]  /*fb20*/  IMAD.MOV.U32 R2, RZ, RZ, c[0x0][0x32c] ;  /* 0x0000cb00ff027624 */ /* 0x000fe200078e00ff */
[----:B---3--:R-:W-:-:S04]  /*fb30*/  IADD3 R3, R8, R4, RZ ;  /* 0x0000000408037210 */ /* 0x008fc80007ffe0ff */
        /* <DEDUP_REMOVED lines=15> */
.L_x_1013:
[----:B------:R-:W-:-:S04]  /*fc30*/  MOV R5, c[0x0][0x32c] ;  /* 0x0000cb0000057a02 */ /* 0x000fc80000000f00 */
[----:B------:R-:W-:-:S13]  /*fc40*/  ISETP.NE.AND P0, PT, R5, 0x1, PT ;  /* 0x000000010500780c */ /* 0x000fda0003f05270 */
[----:B------:R-:W-:-:S05]  /*fc50*/  @P0 IMAD.HI.U32 R5, R4, c[0x0][0x330], RZ ;  /* 0x0000cc0004050a27 */ /* 0x000fca00078e00ff */
[----:B------:R-:W-:Y:S02]  /*fc60*/  @P0 SHF.R.U32.HI R4, RZ, c[0x0][0x334], R5 ;  /* 0x0000cd00ff040a19 */ /* 0x000fe40000011605 */
.L_x_1014:
[----:B------:R-:W-:Y:S05]  /*fc70*/  BSYNC B0 ;  /* 0x0000000000007941 */ /* 0x000fea0003800000 */
.L_x_1012:
[----:B------:R-:W-:-:S05]  /*fc80*/  IMAD R4, R4, c[0x0][0x32c], R11 ;  /* 0x0000cb0004047a24 */ /* 0x000fca00078e020b */
[----:B------:R-:W-:Y:S02]  /*fc90*/  IADD3 R5, R4, c[0x0][0x32c], RZ ;  /* 0x0000cb0004057a10 */ /* 0x000fe40007ffe0ff */
[----:B------:R-:W-:Y:S02]  /*fca0*/  IMNMX R2, R2, R4, !PT ;  /* 0x0000000402027217 */ /* 0x000fe40007800200 */
[----:B------:R-:W-:Y:S02]  /*fcb0*/  IMNMX R3, R3, R5, PT ;  /* 0x0000000503037217 */ /* 0x000fe40003800200 */
.L_x_1011:
        /* <DEDUP_REMOVED lines=138> */
.L_x_1149:
[----:B-12---:R-:W-:Y:S01]  /*10560*/  FMNMX.FTZ R5, R5, R2, !PT ;  /* 0x0000000205057209 */ /* 0x006fe20007810000 */
[----:B------:R-:W-:Y:S05]  /*10570*/  BRA.DIV ~URZ, `(.L_x_1016) ;  /* 0x000118827f007947 */ /* 0x000fea000b800000 */
[----:B------:R-:W1:Y:S04]  /*10580*/  SHFL.BFLY PT, R2, R6, 0x2, 0x1f ;  /* 0x0c401f0006027f89 */ /* 0x000e6800000e0000 */
[----:B------:R-:W2:Y:S01]  /*10590*/  SHFL.BFLY PT, R3, R5, 0x1, 0x1f ;  /* 0x0c201f0005037f89 */ /* 0x000ea200000e0000 */
[----:B-1----:R-:W-:Y:S02]  /*105a0*/  FMNMX.FTZ R4, R6, R2, !PT ;  /* 0x0000000206047209 */ /* 0x002fe40007810000 */
[----:B--2---:R-:W-:-:S03]  /*105b0*/  FMNMX.FTZ R5, R5, R3, !PT ;  /* 0x0000000305057209 */ /* 0x004fc60007810000 */
[----:B------:R1:W2:Y:S04]  /*105c0*/  SHFL.BFLY PT, R6, R4, 0x1, 0x1f ;  /* 0x0c201f0004067f89 */ /* 0x0002a800000e0000 */
.L_x_1150:
[C---:B------:R-:W-:Y:S01]  /*105d0*/  FMUL.FTZ R3, R5.reuse, c[0x0][0x2d0] ;  /* 0x0000b40005037a20 */ /* 0x040fe20000410000 */
[----:B------:R-:W-:Y:S01]  /*105e0*/  FSETP.NEU.FTZ.AND P0, PT, R5, -INF , PT ;  /* 0xff8000000500780b */ /* 0x000fe20003f1d000 */
[----:B------:R-:W3:Y:S01]  /*105f0*/  LDL R149, [R1+0xc] ;  /* 0x00000c0001957983 */ /* 0x000ee20000100800 */
[----:B--2---:R-:W-:Y:S01]  /*10600*/  FMNMX.FTZ R8, R6, R4, !PT ;  /* 0x0000000406087209 */ /* 0x004fe20007810000 */
[----:B------:R-:W-:Y:S01]  /*10610*/  WARPSYNC 0xffffffff ;  /* 0xffffffff00007948 */ /* 0x000fe20003800000 */
[----:B------:R-:W-:Y:S01]  /*10620*/  FSEL R3, R3, RZ, P0 ;  /* 0x000000ff03037208 */ /* 0x000fe20000000000 */
[----:B------:R-:W-:Y:S01]  /*10630*/  LDSM.16.MT88.4 R44, [R190] ;  /* 0x00000000be2c783b */ /* 0x000fe20000004200 */
[----:B------:R-:W-:Y:S02]  /*10640*/  FSETP.NEU.FTZ.AND P0, PT, R8, -INF , PT ;  /* 0xff8000000800780b */ /* 0x000fe40003f1d000 */
[----:B------:R-:W-:Y:S01]  /*10650*/  MOV R148, c[0x0][0x2c4] ;  /* 0x0000b10000947a02 */ /* 0x000fe20000000f00 */
[--C-:B------:R-:W-:Y:S01]  /*10660*/  FFMA.FTZ R2, R16, c[0x0][0x2d0], -R3.reuse ;  /* 0x0000b40010027a23 */ /* 0x100fe20000010803 */
[----:B------:R-:W-:Y:S01]  /*10670*/  LDSM.16.MT88.4 R36, [R189+0x800] ;  /* 0x00080000bd24783b */ /* 0x000fe20000004200 */
[----:B-1----:R-:W-:Y:S01]  /*10680*/  FFMA.FTZ R4, R24, c[0x0][0x2d0], -R3 ;  /* 0x0000b40018047a23 */ /* 0x002fe20000010803 */
[----:B------:R-:W-:Y:S01]  /*10690*/  ISETP.NE.AND P1, PT, R148, 0x1, PT ;  /* 0x000000019400780c */ /* 0x000fe20003f25270 */
[----:B------:R1:W-:Y:S01]  /*106a0*/  MUFU.EX2 R89, R2 ;  /* 0x0000000200597308 */ /* 0x0003e20000000800 */
[----:B------:R-:W-:Y:S01]  /*106b0*/  LDSM.16.MT88.4 R48, [R190+0x800] ;  /* 0x00080000be30783b */ /* 0x000fe20000004200 */
[----:B------:R-:W-:-:S02]  /*106c0*/  MOV R148, c[0x0][0x32c] ;  /* 0x0000cb0000947a02 */ /* 0x000fc40000000f00 */
[----:B------:R-:W-:Y:S01]  /*106d0*/  IADD3 R212, R212, -0x2, RZ ;  /* 0xfffffffed4d47810 */ /* 0x000fe20007ffe0ff */
[----:B------:R-:W-:Y:S03]  /*106e0*/  LDSM.16.MT88.4 R40, [R192] ;  /* 0x00000000c028783b */ /* 0x000fe60000004200 */
[----:B------:R2:W-:Y:S01]  /*106f0*/  MUFU.EX2 R95, R4 ;  /* 0x00000004005f7308 */ /* 0x0005e20000000800 */
[----:B-1----:R-:W-:-:S07]  /*10700*/  FFMA.FTZ R2, R17, c[0x0][0x2d0], -R3 ;  /* 0x0000b40011027a23 */ /* 0x002fce0000010803 */
[----:B------:R1:W4:Y:S01]  /*10710*/  MUFU.EX2 R88, R2 ;  /* 0x0000000200587308 */ /* 0x0003220000000800 */
[----:B--2---:R-:W-:-:S07]  /*10720*/  FFMA.FTZ R4, R26, c[0x0][0x2d0], -R3 ;  /* 0x0000b4001a047a23 */ /* 0x004fce0000010803 */
[----:B------:R-:W2:Y:S01]  /*10730*/  MUFU.EX2 R109, R4 ;  /* 0x00000004006d7308 */ /* 0x000ea20000000800 */
[----:B-1----:R-:W-:Y:S01]  /*10740*/  FFMA.FTZ R2, R18, c[0x0][0x2d0], -R3 ;  /* 0x0000b40012027a23 */ /* 0x002fe20000010803 */
[----:B----4-:R-:W-:-:S06]  /*10750*/  F2FP.PACK_AB R32, R88, R89 ;  /* 0x000000595820723e */ /* 0x010fcc00000000ff */
[----:B------:R1:W-:Y:S01]  /*10760*/  MUFU.EX2 R90, R2 ;  /* 0x00000002005a7308 */ /* 0x0003e20000000800 */
[----:B--2---:R-:W-:Y:S01]  /*10770*/  F2FP.PACK_AB R30, R109, R95 ;  /* 0x0000005f6d1e723e */ /* 0x004fe200000000ff */
[--C-:B-1----:R-:W-:Y:S02]  /*10780*/  FFMA.FTZ R2, R19, c[0x0][0x2d0], -R3.reuse ;  /* 0x0000b40013027a23 */ /* 0x102fe40000010803 */
[----:B------:R-:W1:Y:S04]  /*10790*/  LDSM.16.MT88.4 R16, [R189] ;  /* 0x00000000bd10783b */ /* 0x000e680000004200 */
[----:B------:R2:W4:Y:S02]  /*107a0*/  MUFU.EX2 R91, R2 ;  /* 0x00000002005b7308 */ /* 0x0005240000000800 */
[----:B--2---:R-:W-:Y:S01]  /*107b0*/  FFMA.FTZ R2, R22, c[0x0][0x2d0], -R3 ;  /* 0x0000b40016027a23 */ /* 0x004fe20000010803 */
[----:B----4-:R-:W-:-:S05]  /*107c0*/  F2FP.PACK_AB R34, R91, R90 ;  /* 0x0000005a5b22723e */ /* 0x010fca00000000ff */
[----:B------:R2:W-:Y:S02]  /*107d0*/  MUFU.EX2 R93, R2 ;  /* 0x00000002005d7308 */ /* 0x0005e40000000800 */
[----:B--2---:R-:W-:-:S06]  /*107e0*/  FFMA.FTZ R2, R23, c[0x0][0x2d0], -R3 ;  /* 0x0000b40017027a23 */ /* 0x004fcc0000010803 */
[----:B------:R2:W-:Y:S02]  /*107f0*/  MUFU.EX2 R92, R2 ;  /* 0x00000002005c7308 */ /* 0x0005e40000000800 */
[----:B--2---:R-:W-:-:S05]  /*10800*/  FMUL.FTZ R2, R8, c[0x0][0x2d0] ;  /* 0x0000b40008027a20 */ /* 0x004fca0000410000 */
[----:B------:R-:W-:-:S05]  /*10810*/  FSEL R2, R2, RZ, P0 ;  /* 0x000000ff02027208 */ /* 0x000fca0000000000 */
[--C-:B------:R-:W-:Y:S02]  /*10820*/  FFMA.FTZ R4, R9, c[0x0][0x2d0], -R2.reuse ;  /* 0x0000b40009047a23 */ /* 0x100fe40000010802 */
[--C-:B------:R-:W-:Y:S02]  /*10830*/  FFMA.FTZ R56, R56, c[0x0][0x2d0], -R2.reuse ;  /* 0x0000b40038387a23 */ /* 0x100fe40000010802 */
[----:B------:R2:W-:Y:S01]  /*10840*/  MUFU.EX2 R9, R4 ;  /* 0x0000000400097308 */ /* 0x0005e20000000800 */
[--C-:B------:R-:W-:Y:S02]  /*10850*/  FFMA.FTZ R55, R55, c[0x0][0x2d0], -R2.reuse ;  /* 0x0000b40037377a23 */ /* 0x100fe40000010802 */
[--C-:B------:R-:W-:Y:S02]  /*10860*/  FFMA.FTZ R54, R54, c[0x0][0x2d0], -R2.reuse ;  /* 0x0000b40036367a23 */ /* 0x100fe40000010802 */
[----:B--2---:R-:W-:-:S04]  /*10870*/  FFMA.FTZ R4, R10, c[0x0][0x2d0], -R2 ;  /* 0x0000b4000a047a23 */ /* 0x004fc80000010802 */
[----:B------:R2:W4:Y:S02]  /*10880*/  MUFU.EX2 R6, R4 ;  /* 0x0000000400067308 */ /* 0x0005240000000800 */
[----:B--2---:R-:W-:Y:S01]  /*10890*/  FFMA.FTZ R4, R11, c[0x0][0x2d0], -R2 ;  /* 0x0000b4000b047a23 */ /* 0x004fe20000010802 */
[----:B----4-:R-:W-:Y:S01]  /*108a0*/  F2FP.PACK_AB R33, R6, R9 ;  /* 0x000000090621723e */ /* 0x010fe200000000ff */
[----:B------:R-:W-:-:S04]  /*108b0*/  FADD.FTZ R6, R9, R6 ;  /* 0x0000000609067221 */ /* 0x000fc80000010000 */
[----:B------:R2:W4:Y:S01]  /*108c0*/  MUFU.EX2 R10, R4 ;  /* 0x00000004000a7308 */ /* 0x0005220000000800 */
[----:B------:R-:W-:Y:S02]  /*108d0*/  FFMA.FTZ R9, R57, c[0x0][0x2d0], -R3 ;  /* 0x0000b40039097a23 */ /* 0x000fe40000010803 */
[--C-:B------:R-:W-:Y:S02]  /*108e0*/  FFMA.FTZ R57, R83, c[0x0][0x2d0], -R2.reuse ;  /* 0x0000b40053397a23 */ /* 0x100fe40000010802 */
[----:B--2---:R-:W-:Y:S02]  /*108f0*/  FFMA.FTZ R4, R14, c[0x0][0x2d0], -R2 ;  /* 0x0000b4000e047a23 */ /* 0x004fe40000010802 */
[----:B----4-:R-:W-:Y:S02]  /*10900*/  FADD.FTZ R6, R10, R6 ;  /* 0x000000060a067221 */ /* 0x010fe40000010000 */
[----:B------:R2:W4:Y:S02]  /*10910*/  MUFU.EX2 R11, R4 ;  /* 0x00000004000b7308 */ /* 0x0005240000000800 */
[----:B--2---:R-:W-:Y:S01]  /*10920*/  FFMA.FTZ R4, R20, c[0x0][0x2d0], -R2 ;  /* 0x0000b40014047a23 */ /* 0x004fe20000010802 */
[C---:B----4-:R-:W-:Y:S01]  /*10930*/  F2FP.PACK_AB R35, R11.reuse, R10 ;  /* 0x0000000a0b23723e */ /* 0x050fe200000000ff */
[----:B------:R-:W-:-:S04]  /*10940*/  FADD.FTZ R14, R11, R6 ;  /* 0x000000060b0e7221 */ /* 0x000fc80000010000 */
[----:B------:R2:W4:Y:S01]  /*10950*/  MUFU.EX2 R94, R4 ;  /* 0x00000004005e7308 */ /* 0x0005220000000800 */
[--C-:B------:R-:W-:Y:S02]  /*10960*/  FFMA.FTZ R11, R52, c[0x0][0x2d0], -R3.reuse ;  /* 0x0000b400340b7a23 */ /* 0x100fe40000010803 */
[--C-:B------:R-:W-:Y:S02]  /*10970*/  FFMA.FTZ R10, R53, c[0x0][0x2d0], -R3.reuse ;  /* 0x0000b400350a7a23 */ /* 0x100fe40000010803 */
[--C-:B------:R-:W-:Y:S02]  /*10980*/  FFMA.FTZ R6, R58, c[0x0][0x2d0], -R3.reuse ;  /* 0x0000b4003a067a23 */ /* 0x100fe40000010803 */
[--C-:B------:R-:W-:Y:S02]  /*10990*/  FFMA.FTZ R53, R63, c[0x0][0x2d0], -R3.reuse ;  /* 0x0000b4003f357a23 */ /* 0x100fe40000010803 */
[----:B------:R-:W-:Y:S02]  /*109a0*/  FFMA.FTZ R52, R71, c[0x0][0x2d0], -R3 ;  /* 0x0000b40047347a23 */ /* 0x000fe40000010803 */
[----:B------:R-:W-:-:S02]  /*109b0*/  FFMA.FTZ R58, R84, c[0x0][0x2d0], -R2 ;  /* 0x0000b400543a7a23 */ /* 0x000fc40000010802 */
[----:B--2---:R-:W-:Y:S02]  /*109c0*/  FFMA.FTZ R4, R21, c[0x0][0x2d0], -R2 ;  /* 0x0000b40015047a23 */ /* 0x004fe40000010802 */
[----:B-1----:R-:W-:Y:S01]  /*109d0*/  HMMA.16816.F32 R20, R32, R18, RZ ;  /* 0x000000122014723c */ /* 0x002fe200000018ff */
[----:B----4-:R-:W-:Y:S01]  /*109e0*/  FADD.FTZ R14, R94, R14 ;  /* 0x0000000e5e0e7221 */ /* 0x010fe20000010000 */
[----:B------:R1:W2:Y:S02]  /*109f0*/  MUFU.EX2 R108, R4 ;  /* 0x00000004006c7308 */ /* 0x0002a40000000800 */
[----:B-1----:R-:W-:Y:S01]  /*10a00*/  FFMA.FTZ R4, R25, c[0x0][0x2d0], -R2 ;  /* 0x0000b40019047a23 */ /* 0x002fe20000010802 */
[----:B--2---:R-:W-:-:S03]  /*10a10*/  F2FP.PACK_AB R29, R108, R94 ;  /* 0x0000005e6c1d723e */ /* 0x004fc600000000ff */
[C---:B------:R-:W-:Y:S02]  /*10a20*/  HMMA.16816.F32 R24, R32.reuse, R16, RZ ;  /* 0x000000102018723c */ /* 0x040fe400000018ff */
[----:B------:R1:W-:Y:S06]  /*10a30*/  MUFU.EX2 R110, R4 ;  /* 0x00000004006e7308 */ /* 0x0003ec0000000800 */
[----:B------:R-:W-:Y:S07]  /*10a40*/  HMMA.16816.F32 R16, R32, R44, RZ ;  /* 0x0000002c2010723c */ /* 0x000fee00000018ff */
[----:B------:R-:W-:-:S02]  /*10a50*/  FFMA.FTZ R45, R87, c[0x0][0x2d0], -R3 ;  /* 0x0000b400572d7a23 */ /* 0x000fc40000010803 */
[----:B------:R-:W-:Y:S02]  /*10a60*/  FFMA.FTZ R44, R73, c[0x0][0x2d0], -R3 ;  /* 0x0000b400492c7a23 */ /* 0x000fe40000010803 */
[----:B-1----:R-:W-:Y:S01]  /*10a70*/  FFMA.FTZ R4, R28, c[0x0][0x2d0], -R2 ;  /* 0x0000b4001c047a23 */ /* 0x002fe20000010802 */
[----:B------:R-:W-:-:S03]  /*10a80*/  F2FP.PACK_AB R28, R92, R93 ;  /* 0x0000005d5c1c723e */ /* 0x000fc600000000ff */
        /* <DEDUP_REMOVED lines=8> */
[----:B------:R-:W-:Y:S02]  /*10b10*/  HMMA.16816.F32 R140, R28, R48, R16 ;  /* 0x000000301c8c723c */ /* 0x000fe40000001810 */
[----:B------:R-:W-:-:S05]  /*10b20*/  FADD.FTZ R4, R92, R4 ;  /* 0x000000045c047221 */ /* 0x000fca0000010000 */
[--C-:B------:R-:W-:Y:S01]  /*10b30*/  FFMA.FTZ R49, R68, c[0x0][0x2d0], -R3.reuse ;  /* 0x0000b40044317a23 */ /* 0x100fe20000010803 */
[----:B------:R-:W-:Y:S01]  /*10b40*/  HMMA.16816.F32 R16, R32, R40, RZ ;  /* 0x000000282010723c */ /* 0x000fe200000018ff */
[----:B------:R-:W-:-:S07]  /*10b50*/  FFMA.FTZ R48, R67, c[0x0][0x2d0], -R3 ;  /* 0x0000b40043307a23 */ /* 0x000fce0000010803 */
[----:B------:R-:W-:Y:S01]  /*10b60*/  HMMA.16816.F32 R128, R28, R38, R20 ;  /* 0x000000261c80723c */ /* 0x000fe20000001814 */
[----:B------:R-:W2:Y:S07]  /*10b70*/  LDSM.16.MT88.4 R36, [R191] ;  /* 0x00000000bf24783b */ /* 0x000eae0000004200 */
[----:B------:R-:W-:Y:S07]  /*10b80*/  HMMA.16816.F32 R20, R32, R46, RZ ;  /* 0x0000002e2014723c */ /* 0x000fee00000018ff */
[--C-:B------:R-:W-:Y:S01]  /*10b90*/  FFMA.FTZ R47, R74, c[0x0][0x2d0], -R3.reuse ;  /* 0x0000b4004a2f7a23 */ /* 0x100fe20000010803 */
[----:B-1----:R-:W-:Y:S01]  /*10ba0*/  HMMA.16816.F32 R124, R28, R24, R16 ;  /* 0x000000181c7c723c */ /* 0x002fe20000001810 */
[----:B------:R-:W-:-:S07]  /*10bb0*/  FFMA.FTZ R46, R80, c[0x0][0x2d0], -R3 ;  /* 0x0000b400502e7a23 */ /* 0x000fce0000010803 */
[----:B------:R-:W-:Y:S01]  /*10bc0*/  HMMA.16816.F32 R16, R32, R42, RZ ;  /* 0x0000002a2010723c */ /* 0x000fe200000018ff */
[----:B------:R-:W-:Y:S07]  /*10bd0*/  LDSM.16.MT88.4 R40, [R190+0x3000] ;  /* 0x00300000be28783b */ /* 0x000fee0000004200 */
[----:B------:R-:W-:Y:S01]  /*10be0*/  HMMA.16816.F32 R120, R28, R50, R20 ;  /* 0x000000321c78723c */ /* 0x000fe20000001814 */
[----:B------:R-:W1:Y:S06]  /*10bf0*/  LDSM.16.MT88.4 R20, [R191+0x800] ;  /* 0x00080000bf14783b */ /* 0x000e6c0000004200 */
[----:B------:R-:W-:-:S02]  /*10c00*/  FFMA.FTZ R51, R70, c[0x0][0x2d0], -R3 ;  /* 0x0000b40046337a23 */ /* 0x000fc40000010803 */
[----:B------:R-:W-:-:S07]  /*10c10*/  FFMA.FTZ R50, R69, c[0x0][0x2d0], -R3 ;  /* 0x0000b40045327a23 */ /* 0x000fce0000010803 */
[----:B------:R-:W-:Y:S01]  /*10c20*/  HMMA.16816.F32 R116, R28, R26, R16 ;  /* 0x0000001a1c74723c */ /* 0x000fe20000001810 */
[----:B------:R-:W-:Y:S07]  /*10c30*/  LDSM.16.MT88.4 R24, [R189+0x3800] ;  /* 0x00380000bd18783b */ /* 0x000fee0000004200 */
[----:B--2---:R-:W-:Y:S07]  /*10c40*/  HMMA.16816.F32 R16, R32, R36, RZ ;  /* 0x000000242010723c */ /* 0x004fee00000018ff */
[----:B------:R-:W-:-:S02]  /*10c50*/  FFMA.FTZ R36, R59, c[0x0][0x2d0], -R3 ;  /* 0x0000b4003b247a23 */ /* 0x000fc40000010803 */
[----:B------:R-:W-:Y:S02]  /*10c60*/  FFMA.FTZ R37, R62, c[0x0][0x2d0], -R3 ;  /* 0x0000b4003e257a23 */ /* 0x000fe40000010803 */
[----:B------:R-:W-:Y:S02]  /*10c70*/  FADD.FTZ R3, R95, R4 ;  /* 0x000000045f037221 */ /* 0x000fe40000010000 */
[----:B------:R-:W-:Y:S02]  /*10c80*/  FADD.FTZ R4, R108, R14 ;  /* 0x0000000e6c047221 */ /* 0x000fe40000010000 */
[----:B------:R-:W-:Y:S02]  /*10c90*/  FADD.FTZ R3, R109, R3 ;  /* 0x000000036d037221 */ /* 0x000fe40000010000 */
[--C-:B------:R-:W-:Y:S02]  /*10ca0*/  FFMA.FTZ R14, R66, c[0x0][0x2d0], -R2.reuse ;  /* 0x0000b400420e7a23 */ /* 0x100fe40000010802 */
[----:B------:R-:W-:-:S02]  /*10cb0*/  FFMA.FTZ R59, R85, c[0x0][0x2d0], -R2 ;  /* 0x0000b400553b7a23 */ /* 0x000fc40000010802 */
[----:B------:R-:W-:Y:S02]  /*10cc0*/  FFMA.FTZ R62, R81, c[0x0][0x2d0], -R2 ;  /* 0x0000b400513e7a23 */ /* 0x000fe40000010802 */
[----:B------:R-:W-:Y:S01]  /*10cd0*/  FADD.FTZ R4, R110, R4 ;  /* 0x000000046e047221 */ /* 0x000fe20000010000 */
[----:B-1----:R-:W-:Y:S08]  /*10ce0*/  HMMA.16816.F32 R104, R28, R20, R16 ;  /* 0x000000141c68723c */ /* 0x002ff00000001810 */
[----:B------:R-:W-:Y:S11]  /*10cf0*/  HMMA.16816.F32 R16, R32, R38, RZ ;  /* 0x000000262010723c */ /* 0x000ff600000018ff */
[----:B------:R-:W-:Y:S11]  /*10d00*/  @!UPT UIADD3 URZ, URZ, URZ, URZ ;  /* 0x0000003f3f3ff290 */ /* 0x000ff6000fffe03f */
[----:B------:R-:W-:Y:S02]  /*10d10*/  @!UPT UIADD3 URZ, URZ, URZ, URZ ;  /* 0x0000003f3f3ff290 */ /* 0x000fe4000fffe03f */
[----:B------:R-:W-:Y:S01]  /*10d20*/  HMMA.16816.F32 R96, R28, R22, R16 ;  /* 0x000000161c60723c */ /* 0x000fe20000001810 */
[----:B------:R-:W1:Y:S07]  /*10d30*/  LDSM.16.MT88.4 R20, [R189+0x3000] ;  /* 0x00300000bd14783b */ /* 0x000e6e0000004200 */
[----:B-1----:R-:W-:Y:S01]  /*10d40*/  HMMA.16816.F32 R16, R32, R20, RZ ;  /* 0x000000142010723c */ /* 0x002fe200000018ff */
[----:B------:R1:W-:Y:S06]  /*10d50*/  MUFU.EX2 R20, R6 ;  /* 0x0000000600147308 */ /* 0x0003ec0000000800 */
[----:B------:R-:W-:-:S02]  /*10d60*/  FFMA.FTZ R21, R72, c[0x0][0x2d0], -R2 ;  /* 0x0000b40048157a23 */ /* 0x000fc40000010802 */
[--C-:B-1----:R-:W-:Y:S02]  /*10d70*/  FFMA.FTZ R6, R60, c[0x0][0x2d0], -R2.reuse ;  /* 0x0000b4003c067a23 */ /* 0x102fe40000010802 */
[--C-:B------:R-:W-:Y:S11]  /*10d80*/  FFMA.FTZ R60, R86, c[0x0][0x2d0], -R2.reuse ;  /* 0x0000b400563c7a23 */ /* 0x100ff60000010802 */
[----:B------:R-:W-:Y:S02]  /*10d90*/  @!UPT UIADD3 URZ, URZ, URZ, URZ ;  /* 0x0000003f3f3ff290 */ /* 0x000fe4000fffe03f */
[----:B------:R-:W-:Y:S01]  /*10da0*/  HMMA.16816.F32 R88, R28, R24, R16 ;  /* 0x000000181c58723c */ /* 0x000fe20000001810 */
[----:B------:R1:W2:Y:S07]  /*10db0*/  MUFU.EX2 R24, R11 ;  /* 0x0000000b00187308 */ /* 0x0002ae0000000800 */
[----:B------:R-:W-:Y:S01]  /*10dc0*/  HMMA.16816.F32 R16, R32, R22, RZ ;  /* 0x000000162010723c */ /* 0x000fe200000018ff */
[----:B------:R4:W5:Y:S06]  /*10dd0*/  MUFU.EX2 R22, R10 ;  /* 0x0000000a00167308 */ /* 0x00096c0000000800 */
[----:B------:R-:W-:-:S02]  /*10de0*/  FFMA.FTZ R23, R82, c[0x0][0x2d0], -R2 ;  /* 0x0000b40052177a23 */ /* 0x000fc40000010802 */
[----:B------:R2:W2:Y:S01]  /*10df0*/  MUFU.EX2 R25, R9 ;  /* 0x0000000900197308 */ /* 0x0004a20000000800 */
[--C-:B-1----:R-:W-:Y:S02]  /*10e00*/  FFMA.FTZ R11, R65, c[0x0][0x2d0], -R2.reuse ;  /* 0x0000b400410b7a23 */ /* 0x102fe40000010802 */
[----:B----4-:R-:W-:-:S05]  /*10e10*/  FFMA.FTZ R10, R64, c[0x0][0x2d0], -R2 ;  /* 0x0000b400400a7a23 */ /* 0x010fca0000010802 */
[----:B------:R-:W-:Y:S07]  /*10e20*/  MUFU.EX2 R11, R11 ;  /* 0x0000000b000b7308 */ /* 0x000fee0000000800 */
[----:B------:R-:W-:Y:S01]  /*10e30*/  HMMA.16816.F32 R92, R28, R26, R16 ;  /* 0x0000001a1c5c723c */ /* 0x000fe20000001810 */
[--C-:B--2---:R-:W-:Y:S01]  /*10e40*/  FFMA.FTZ R9, R61, c[0x0][0x2d0], -R2.reuse ;  /* 0x0000b4003d097a23 */ /* 0x104fe20000010802 */
[----:B------:R-:W1:Y:S01]  /*10e50*/  MUFU.EX2 R17, R36 ;  /* 0x0000002400117308 */ /* 0x000e620000000800 */
[----:B------:R-:W-:-:S02]  /*10e60*/  FFMA.FTZ R61, R75, c[0x0][0x2d0], -R2 ;  /* 0x0000b4004b3d7a23 */ /* 0x000fc40000010802 */
[----:B------:R-:W-:Y:S01]  /*10e70*/  FADD.FTZ R2, R24, R3 ;  /* 0x0000000318027221 */ /* 0x000fe20000010000 */
[----:B-----5:R-:W-:Y:S01]  /*10e80*/  F2FP.PACK_AB R24, R22, R24 ;  /* 0x000000181618723e */ /* 0x020fe200000000ff */
[----:B------:R-:W-:Y:S01]  /*10e90*/  FADD.FTZ R3, R111, R4 ;  /* 0x000000046f037221 */ /* 0x000fe20000010000 */
[----:B------:R-:W-:Y:S01]  /*10ea0*/  F2FP.PACK_AB R26, R20, R25 ;  /* 0x00000019141a723e */ /* 0x000fe200000000ff */
[----:B------:R-:W-:Y:S01]  /*10eb0*/  FADD.FTZ R2, R22, R2 ;  /* 0x0000000216027221 */ /* 0x000fe20000010000 */
[----:B------:R2:W4:Y:S03]  /*10ec0*/  MUFU.EX2 R16, R37 ;  /* 0x0000002500107308 */ /* 0x0005260000000800 */
[----:B------:R-:W-:-:S04]  /*10ed0*/  FADD.FTZ R2, R25, R2 ;  /* 0x0000000219027221 */ /* 0x000fc80000010000 */
[----:B------:R-:W-:Y:S01]  /*10ee0*/  FADD.FTZ R2, R20, R2 ;  /* 0x0000000214027221 */ /* 0x000fe20000010000 */
[----:B------:R-:W5:Y:S03]  /*10ef0*/  MUFU.EX2 R22, R53 ;  /* 0x0000003500167308 */ /* 0x000f660000000800 */
[----:B-1----:R-:W-:Y:S01]  /*10f00*/  FADD.FTZ R2, R17, R2 ;  /* 0x0000000211027221 */ /* 0x002fe20000010000 */
[----:B--2---:R-:W1:Y:S03]  /*10f10*/  LDSM.16.MT88.4 R36, [R190+0x3800] ;  /* 0x00380000be24783b */ /* 0x004e660000004200 */
[C---:B----4-:R-:W-:Y:S01]  /*10f20*/  FADD.FTZ R2, R16.reuse, R2 ;  /* 0x0000000210027221 */ /* 0x050fe20000010000 */
[----:B------:R-:W-:Y:S01]  /*10f30*/  F2FP.PACK_AB R20, R16, R17 ;  /* 0x000000111014723e */ /* 0x000fe200000000ff */
[----:B------:R-:W2:Y:S01]  /*10f40*/  MUFU.EX2 R4, R52 ;  /* 0x0000003400047308 */ /* 0x000ea20000000800 */
[----:B------:R-:W-:Y:S01]  /*10f50*/  HMMA.16816.F32 R16, R32, R40, RZ ;  /* 0x000000282010723c */ /* 0x000fe200000018ff */
[----:B-----5:R-:W-:-:S06]  /*10f60*/  FADD.FTZ R2, R22, R2 ;  /* 0x0000000216027221 */ /* 0x020fcc0000010000 */
[----:B------:R-:W4:Y:S08]  /*10f70*/  MUFU.EX2 R27, R51 ;  /* 0x00000033001b7308 */ /* 0x000f300000000800 */
[----:B------:R-:W5:Y:S01]  /*10f80*/  MUFU.EX2 R25, R50 ;  /* 0x0000003200197308 */ /* 0x000f620000000800 */
[C---:B--2---:R-:W-:Y:S01]  /*10f90*/  FADD.FTZ R2, R4.reuse, R2 ;  /* 0x0000000204027221 */ /* 0x044fe20000010000 */
[----:B------:R-:W-:-:S06]  /*10fa0*/  F2FP.PACK_AB R22, R4, R22 ;  /* 0x000000160416723e */ /* 0x000fcc00000000ff */
[----:B------:R-:W-:Y:S01]  /*10fb0*/  MUFU.EX2 R41, R47 ;  /* 0x0000002f00297308 */ /* 0x000fe20000000800 */
[----:B----4-:R-:W-:-:S07]  /*10fc0*/  FADD.FTZ R2, R27, R2 ;  /* 0x000000021b027221 */ /* 0x010fce0000010000 */
[----:B------:R-:W2:Y:S01]  /*10fd0*/  MUFU.EX2 R40, R46 ;  /* 0x0000002e00287308 */ /* 0x000ea20000000800 */
[----:B-----5:R-:W-:Y:S01]  /*10fe0*/  FADD.FTZ R2, R25, R2 ;  /* 0x0000000219027221 */ /* 0x020fe20000010000 */
[----:B-1----:R-:W-:Y:S06]  /*10ff0*/  HMMA.16816.F32 R108, R28, R36, R16 ;  /* 0x000000241c6c723c */ /* 0x002fec0000001810 */
[----:B------:R-:W1:Y:S02]  /*11000*/  MUFU.EX2 R37, R49 ;  /* 0x0000003100257308 */ /* 0x000e640000000800 */
[----:B------:R-:W-:Y:S06]  /*11010*/  HMMA.16816.F32 R16, R32, R42, RZ ;  /* 0x0000002a2010723c */ /* 0x000fec00000018ff */
[----:B------:R-:W4:Y:S01]  /*11020*/  MUFU.EX2 R36, R48 ;  /* 0x0000003000247308 */ /* 0x000f220000000800 */
[----:B--2---:R-:W-:-:S07]  /*11030*/  F2FP.PACK_AB R72, R40, R41 ;  /* 0x000000292848723e */ /* 0x004fce00000000ff */
[----:B------:R-:W2:Y:S01]  /*11040*/  MUFU.EX2 R48, R45 ;  /* 0x0000002d00307308 */ /* 0x000ea20000000800 */
[----:B-1----:R-:W-:-:S07]  /*11050*/  FADD.FTZ R2, R37, R2 ;  /* 0x0000000225027221 */ /* 0x002fce0000010000 */
[----:B------:R1:W5:Y:S01]  /*11060*/  MUFU.EX2 R42, R44 ;  /* 0x0000002c002a7308 */ /* 0x0003620000000800 */
[----:B----4-:R-:W-:-:S04]  /*11070*/  FADD.FTZ R2, R36, R2 ;  /* 0x0000000224027221 */ /* 0x010fc80000010000 */
[----:B------:R-:W-:Y:S01]  /*11080*/  FADD.FTZ R2, R41, R2 ;  /* 0x0000000229027221 */ /* 0x000fe20000010000 */
[----:B------:R-:W-:Y:S02]  /*11090*/  HMMA.16816.F32 R112, R28, R38, R16 ;  /* 0x000000261c70723c */ /* 0x000fe40000001810 */
[----:B------:R-:W4:Y:S01]  /*110a0*/  MUFU.EX2 R43, R6 ;  /* 0x00000006002b7308 */ /* 0x000f220000000800 */
[----:B------:R-:W-:-:S04]  /*110b0*/  FADD.FTZ R2, R40, R2 ;  /* 0x0000000228027221 */ /* 0x000fc80000010000 */
[----:B--2---:R-:W-:Y:S01]  /*110c0*/  FADD.FTZ R2, R48, R2 ;  /* 0x0000000230027221 */ /* 0x004fe20000010000 */
[----:B------:R-:W-:Y:S01]  /*110d0*/  F2FP.PACK_AB R16, R25, R27 ;  /* 0x0000001b1910723e */ /* 0x000fe200000000ff */
[----:B-1----:R-:W1:Y:S01]  /*110e0*/  LDSM.16.MT88.4 R44, [R192+0x3000] ;  /* 0x00300000c02c783b */ /* 0x002e620000004200 */
[----:B------:R-:W2:Y:S01]  /*110f0*/  MUFU.EX2 R9, R9 ;  /* 0x0000000900097308 */ /* 0x000ea20000000800 */
[C---:B-----5:R-:W-:Y:S01]  /*11100*/  FADD.FTZ R215, R42.reuse, R2 ;  /* 0x000000022ad77221 */ /* 0x060fe20000010000 */
[----:B------:R-:W-:Y:S02]  /*11110*/  F2FP.PACK_AB R74, R42, R48 ;  /* 0x000000302a4a723e */ /* 0x000fe400000000ff */
[----:B------:R-:W-:Y:S01]  /*11120*/  F2FP.PACK_AB R18, R36, R37 ;  /* 0x000000252412723e */ /* 0x000fe200000000ff */
[----:B----4-:R-:W-:-:S03]  /*11130*/  FADD.FTZ R3, R43, R3 ;  /* 0x000000032b037221 */ /* 0x010fc60000010000 */
[----:B------:R-:W4:Y:S01]  /*11140*/  MUFU.EX2 R10, R10 ;  /* 0x0000000a000a7308 */ /* 0x000f220000000800 */
[C---:B--2---:R-:W-:Y:S01]  /*11150*/  F2FP.PACK_AB R25, R9.reuse, R43 ;  /* 0x0000002b0919723e */ /* 0x044fe200000000ff */
[----:B------:R-:W-:Y:S01]  /*11160*/  FADD.FTZ R3, R9, R3 ;  /* 0x0000000309037221 */ /* 0x000fe20000010000 */
[----:B------:R-:W2:Y:S05]  /*11170*/  LDSM.16.MT88.4 R40, [R192+0x3800] ;  /* 0x00380000c028783b */ /* 0x000eaa0000004200 */
[----:B------:R-:W5:Y:S01]  /*11180*/  MUFU.EX2 R6, R14 ;  /* 0x0000000e00067308 */ /* 0x000f620000000800 */
[----:B----4-:R-:W-:Y:S01]  /*11190*/  FADD.FTZ R3, R10, R3 ;  /* 0x000000030a037221 */ /* 0x010fe20000010000 */
[----:B------:R-:W-:-:S06]  /*111a0*/  F2FP.PACK_AB R27, R11, R10 ;  /* 0x0000000a0b1b723e */ /* 0x000fcc00000000ff */
[----:B------:R-:W-:Y:S01]  /*111b0*/  MUFU.EX2 R14, R59 ;  /* 0x0000003b000e7308 */ /* 0x000fe20000000800 */
[----:B------:R-:W-:-:S07]  /*111c0*/  FADD.FTZ R2, R11, R3 ;  /* 0x000000030b027221 */ /* 0x000fce0000010000 */
[----:B------:R-:W-:Y:S01]  /*111d0*/  MUFU.EX2 R9, R58 ;  /* 0x0000003a00097308 */ /* 0x000fe20000000800 */
[----:B-----5:R-:W-:Y:S01]  /*111e0*/  FADD.FTZ R2, R6, R2 ;  /* 0x0000000206027221 */ /* 0x020fe20000010000 */
[----:B-1----:R-:W-:Y:S06]  /*111f0*/  HMMA.16816.F32 R36, R32, R44, RZ ;  /* 0x0000002c2024723c */ /* 0x002fec00000018ff */
[----:B------:R-:W-:Y:S08]  /*11200*/  MUFU.EX2 R11, R57 ;  /* 0x00000039000b7308 */ /* 0x000ff00000000800 */
[----:B------:R-:W-:Y:S08]  /*11210*/  MUFU.EX2 R3, R56 ;  /* 0x0000003800037308 */ /* 0x000ff00000000800 */
[----:B------:R-:W1:Y:S02]  /*11220*/  MUFU.EX2 R4, R21 ;  /* 0x0000001500047308 */ /* 0x000e640000000800 */
[----:B--2---:R-:W-:Y:S06]  /*11230*/  HMMA.16816.F32 R84, R28, R40, R36 ;  /* 0x000000281c54723c */ /* 0x004fec0000001824 */
[----:B------:R-:W2:Y:S02]  /*11240*/  MUFU.EX2 R17, R61 ;  /* 0x0000003d00117308 */ /* 0x000ea40000000800 */
[----:B------:R-:W-:Y:S06]  /*11250*/  HMMA.16816.F32 R36, R32, R46, RZ ;  /* 0x0000002e2024723c */ /* 0x000fec00000018ff */
[----:B------:R-:W4:Y:S01]  /*11260*/  MUFU.EX2 R10, R60 ;  /* 0x0000003c000a7308 */ /* 0x000f220000000800 */
[C---:B-1----:R-:W-:Y:S01]  /*11270*/  FADD.FTZ R2, R4.reuse, R2 ;  /* 0x0000000204027221 */ /* 0x042fe20000010000 */
[----:B------:R-:W-:-:S03]  /*11280*/  F2FP.PACK_AB R21, R4, R6 ;  /* 0x000000060415723e */ /* 0x000fc600000000ff */
[----:B--2---:R-:W-:-:S03]  /*11290*/  FADD.FTZ R2, R17, R2 ;  /* 0x0000000211027221 */ /* 0x004fc60000010000 */
[----:B------:R1:W2:Y:S01]  /*112a0*/  MUFU.EX2 R6, R23 ;  /* 0x0000001700067308 */ /* 0x0002a20000000800 */
[----:B----4-:R-:W-:-:S07]  /*112b0*/  FADD.FTZ R2, R10, R2 ;  /* 0x000000020a027221 */ /* 0x010fce0000010000 */
[----:B------:R-:W4:Y:S02]  /*112c0*/  MUFU.EX2 R4, R62 ;  /* 0x0000003e00047308 */ /* 0x000f240000000800 */
[----:B------:R-:W-:Y:S01]  /*112d0*/  HMMA.16816.F32 R80, R28, R42, R36 ;  /* 0x0000002a1c50723c */ /* 0x000fe20000001824 */
[----:B------:R-:W5:Y:S01]  /*112e0*/  LDSM.16.MT88.4 R36, [R191+0x3000] ;  /* 0x00300000bf24783b */ /* 0x000f620000004200 */
[----:B------:R-:W-:Y:S01]  /*112f0*/  FADD.FTZ R2, R14, R2 ;  /* 0x000000020e027221 */ /* 0x000fe20000010000 */
[----:B-1----:R-:W-:-:S03]  /*11300*/  F2FP.PACK_AB R23, R10, R17 ;  /* 0x000000110a17723e */ /* 0x002fc600000000ff */
[C---:B------:R-:W-:Y:S01]  /*11310*/  FADD.FTZ R2, R9.reuse, R2 ;  /* 0x0000000209027221 */ /* 0x040fe20000010000 */
[----:B------:R-:W-:Y:S02]  /*11320*/  F2FP.PACK_AB R17, R9, R14 ;  /* 0x0000000e0911723e */ /* 0x000fe400000000ff */
[----:B--2---:R-:W-:Y:S01]  /*11330*/  F2FP.PACK_AB R19, R6, R11 ;  /* 0x0000000b0613723e */ /* 0x004fe200000000ff */
[----:B------:R-:W-:Y:S01]  /*11340*/  FADD.FTZ R2, R11, R2 ;  /* 0x000000020b027221 */ /* 0x000fe20000010000 */
[----:B----4-:R-:W-:-:S03]  /*11350*/  F2FP.PACK_AB R73, R3, R4 ;  /* 0x000000040349723e */ /* 0x010fc600000000ff */
[----:B------:R-:W-:-:S04]  /*11360*/  FADD.FTZ R2, R6, R2 ;  /* 0x0000000206027221 */ /* 0x000fc80000010000 */
[----:B------:R-:W-:Y:S02]  /*11370*/  FADD.FTZ R2, R4, R2 ;  /* 0x0000000204027221 */ /* 0x000fe40000010000 */
[----:B------:R-:W1:Y:S02]  /*11380*/  MUFU.EX2 R4, R55 ;  /* 0x0000003700047308 */ /* 0x000e640000000800 */
[----:B------:R-:W-:-:S06]  /*11390*/  FADD.FTZ R2, R3, R2 ;  /* 0x0000000203027221 */ /* 0x000fcc0000010000 */
[----:B------:R-:W2:Y:S01]  /*113a0*/  MUFU.EX2 R3, R54 ;  /* 0x0000003600037308 */ /* 0x000ea20000000800 */
[----:B-1----:R-:W-:Y:S01]  /*113b0*/  FADD.FTZ R2, R4, R2 ;  /* 0x0000000204027221 */ /* 0x002fe20000010000 */
[----:B-----5:R-:W-:Y:S01]  /*113c0*/  HMMA.16816.F32 R40, R32, R36, RZ ;  /* 0x000000242028723c */ /* 0x020fe200000018ff */
[C---:B--2---:R-:W-:Y:S02]  /*113d0*/  F2FP.PACK_AB R75, R3.reuse, R4 ;  /* 0x00000004034b723e */ /* 0x044fe400000000ff */
[----:B------:R-:W-:Y:S01]  /*113e0*/  FADD.FTZ R236, R3, R2 ;  /* 0x0000000203ec7221 */ /* 0x000fe20000010000 */
[----:B---3--:R-:W-:Y:S01]  /*113f0*/  MOV R2, R149 ;  /* 0x0000009500027202 */ /* 0x008fe20000000f00 */
[----:B------:R-:W-:-:S03]  /*11400*/  @P1 IMAD.HI.U32 R3, R149, c[0x0][0x2c8], RZ ;  /* 0x0000b20095031a27 */ /* 0x000fc600078e00ff */
[----:B------:R-:W-:Y:S01]  /*11410*/  HMMA.16816.F32 R32, R32, R38, RZ ;  /* 0x000000262020723c */ /* 0x000fe200000018ff */
[----:B------:R-:W1:Y:S01]  /*11420*/  LDSM.16.MT88.4 R36, [R191+0x3800] ;  /* 0x00380000bf24783b */ /* 0x000e620000004200 */
[----:B------:R-:W-:Y:S02]  /*11430*/  @P1 SHF.R.U32.HI R2, RZ, c[0x0][0x2cc], R3 ;  /* 0x0000b300ff021a19 */ /* 0x000fe40000011603 */
[----:B------:R-:W-:Y:S02]  /*11440*/  ISETP.GE.AND P1, PT, R148, 0x1, PT ;  /* 0x000000019400780c */ /* 0x000fe40003f26270 */
[----:B------:R-:W-:-:S04]  /*11450*/  IADD3 R2, R154, R2, RZ ;  /* 0x000000029a027210 */ /* 0x000fc80007ffe0ff */
[----:B------:R-:W-:-:S06]  /*11460*/  IADD3 R4, R2, c[0x0][0x328], RZ ;  /* 0x0000ca0002047a10 */ /* 0x000fcc0007ffe0ff */
[C---:B-1----:R-:W-:Y:S08]  /*11470*/  HMMA.16816.F32 R68, R28.reuse, R36, R40 ;  /* 0x000000241c44723c */ /* 0x042ff00000001828 */
[----:B------:R-:W-:Y:S01]  /*11480*/  HMMA.16816.F32 R40, R28, R38, R32 ;  /* 0x000000261c28723c */ /* 0x000fe20000001820 */
        /* <DEDUP_REMOVED lines=41> */
[C---:B--2---:R-:W-:Y:S01]  /*11720*/  HMMA.16816.F32 R64, R20.reuse, R24, R108 ;  /* 0x000000181440723c */ /* 0x044fe2000000186c */
[----:B------:R-:W-:Y:S07]  /*11730*/  LDSM.16.MT88.4 R108, [R192+0x2800] ;  /* 0x00280000c06c783b */ /* 0x000fee0000004200 */
[C---:B------:R-:W-:Y:S01]  /*11740*/  HMMA.16816.F32 R60, R20.reuse, R26, R112 ;  /* 0x0000001a143c723c */ /* 0x040fe20000001870 */
[----:B------:R-:W2:Y:S07]  /*11750*/  LDSM.16.MT88.4 R24, [R191+0x4800] ;  /* 0x00480000bf18783b */ /* 0x000eae0000004200 */
[C---:B-1----:R-:W-:Y:S08]  /*11760*/  HMMA.16816.F32 R56, R20.reuse, R28, R144 ;  /* 0x0000001c1438723c */ /* 0x042ff00000001890 */
[C---:B------:R-:W-:Y:S01]  /*11770*/  HMMA.16816.F32 R48, R20.reuse, R30, R140 ;  /* 0x0000001e1430723c */ /* 0x040fe2000000188c */
[----:B------:R-:W1:Y:S07]  /*11780*/  LDSM.16.MT88.4 R28, [R192+0x2000] ;  /* 0x00200000c01c783b */ /* 0x000e6e0000004200 */
[C---:B--2---:R-:W-:Y:S08]  /*11790*/  HMMA.16816.F32 R40, R20.reuse, R24, R128 ;  /* 0x000000181428723c */ /* 0x044ff00000001880 */
[----:B------:R-:W-:Y:S01]  /*117a0*/  HMMA.16816.F32 R32, R20, R26, R120 ;  /* 0x0000001a1420723c */ /* 0x000fe20000001878 */
[----:B------:R-:W2:Y:S04]  /*117b0*/  LDSM.16.MT88.4 R20, [R190+0x2000] ;  /* 0x00200000be14783b */ /* 0x000ea80000004200 */
[----:B------:R-:W3:Y:S03]  /*117c0*/  LDSM.16.MT88.4 R24, [R189+0x2000] ;  /* 0x00200000bd18783b */ /* 0x000ee60000004200 */
[C---:B-1----:R-:W-:Y:S01]  /*117d0*/  HMMA.16816.F32 R112, R16.reuse, R28, R96 ;  /* 0x0000001c1070723c */ /* 0x042fe20000001860 */
[----:B------:R-:W-:Y:S07]  /*117e0*/  LDSM.16.MT88.4 R96, [R191+0x2800] ;  /* 0x00280000bf60783b */ /* 0x000fee0000004200 */
[C---:B------:R-:W-:Y:S01]  /*117f0*/  HMMA.16816.F32 R80, R16.reuse, R30, R80 ;  /* 0x0000001e1050723c */ /* 0x040fe20000001850 */
[----:B------:R-:W1:Y:S07]  /*11800*/  LDSM.16.MT88.4 R28, [R190+0x5000] ;  /* 0x00500000be1c783b */ /* 0x000e6e0000004200 */
[C---:B--2---:R-:W-:Y:S08]  /*11810*/  HMMA.16816.F32 R104, R16.reuse, R20, R104 ;  /* 0x000000141068723c */ /* 0x044ff00000001868 */
[C---:B------:R-:W-:Y:S01]  /*11820*/  HMMA.16816.F32 R84, R16.reuse, R22, R84 ;  /* 0x000000161054723c */ /* 0x040fe20000001854 */
[----:B------:R-:W2:Y:S07]  /*11830*/  LDSM.16.MT88.4 R20, [R189+0x5000] ;  /* 0x00500000bd14783b */ /* 0x000eae0000004200 */
[C---:B---3--:R-:W-:Y:S01]  /*11840*/  HMMA.16816.F32 R128, R16.reuse, R24, R124 ;  /* 0x000000181080723c */ /* 0x048fe2000000187c */
[----:B------:R-:W-:Y:S07]  /*11850*/  LDSM.16.MT88.4 R124, [R189+0x2800] ;  /* 0x00280000bd7c783b */ /* 0x000fee0000004200 */
[----:B------:R-:W-:Y:S01]  /*11860*/  HMMA.16816.F32 R88, R16, R26, R116 ;  /* 0x0000001a1058723c */ /* 0x000fe20000001874 */
[----:B------:R-:W3:Y:S04]  /*11870*/  LDSM.16.MT88.4 R24, [R191+0x2000] ;  /* 0x00200000bf18783b */ /* 0x000ee80000004200 */
[----:B------:R-:W-:Y:S03]  /*11880*/  LDSM.16.MT88.4 R116, [R190+0x2800] ;  /* 0x00280000be74783b */ /* 0x000fe60000004200 */
[C---:B------:R-:W-:Y:S08]  /*11890*/  HMMA.16816.F32 R112, R72.reuse, R108, R112 ;  /* 0x0000006c4870723c */ /* 0x040ff00000001870 */
[----:B------:R-:W-:Y:S01]  /*118a0*/  HMMA.16816.F32 R108, R72, R110, R80 ;  /* 0x0000006e486c723c */ /* 0x000fe20000001850 */
[----:B------:R-:W-:Y:S07]  /*118b0*/  LDSM.16.MT88.4 R80, [R190+0x5800] ;  /* 0x00580000be50783b */ /* 0x000fee0000004200 */
[C---:B-1----:R-:W-:Y:S08]  /*118c0*/  HMMA.16816.F32 R60, R16.reuse, R30, R60 ;  /* 0x0000001e103c723c */ /* 0x042ff0000000183c */
[C---:B--2---:R-:W-:Y:S08]  /*118d0*/  HMMA.16816.F32 R92, R16.reuse, R20, R44 ;  /* 0x00000014105c723c */ /* 0x044ff0000000182c */
[C---:B------:R-:W-:Y:S01]  /*118e0*/  HMMA.16816.F32 R44, R16.reuse, R22, R36 ;  /* 0x00000016102c723c */ /* 0x040fe20000001824 */
[----:B------:R-:W1:Y:S07]  /*118f0*/  LDSM.16.MT88.4 R20, [R191+0x5000] ;  /* 0x00500000bf14783b */ /* 0x000e6e0000004200 */
[C---:B---3--:R-:W-:Y:S08]  /*11900*/  HMMA.16816.F32 R68, R16.reuse, R24, R68 ;  /* 0x000000181044723c */ /* 0x048ff00000001844 */
[----:B------:R-:W-:Y:S01]  /*11910*/  HMMA.16816.F32 R52, R16, R26, R52 ;  /* 0x0000001a1034723c */ /* 0x000fe20000001834 */
[----:B------:R-:W2:Y:S07]  /*11920*/  LDSM.16.MT88.4 R24, [R192+0x5000] ;  /* 0x00500000c018783b */ /* 0x000eae0000004200 */
[----:B------:R-:W-:Y:S08]  /*11930*/  HMMA.16816.F32 R128, R72, R124, R128 ;  /* 0x0000007c4880723c */ /* 0x000ff00000001880 */
[----:B------:R-:W-:Y:S01]  /*11940*/  HMMA.16816.F32 R36, R16, R28, R64 ;  /* 0x0000001c1024723c */ /* 0x000fe20000001840 */
[----:B------:R-:W-:Y:S07]  /*11950*/  LDSM.16.MT88.4 R64, [R192+0x5800] ;  /* 0x00580000c040783b */ /* 0x000fee0000004200 */
[----:B------:R-:W-:Y:S01]  /*11960*/  HMMA.16816.F32 R124, R72, R126, R88 ;  /* 0x0000007e487c723c */ /* 0x000fe20000001858 */
[----:B------:R-:W3:Y:S07]  /*11970*/  LDSM.16.MT88.4 R88, [R189+0x5800] ;  /* 0x00580000bd58783b */ /* 0x000eee0000004200 */
        /* <DEDUP_REMOVED lines=9> */
[C---:B------:R-:W-:Y:S08]  /*11a10*/  HMMA.16816.F32 R104, R72.reuse, R96, R68 ;  /* 0x000000604868723c */ /* 0x040ff00000001844 */
[C---:B---3--:R-:W-:Y:S08]  /*11a20*/  HMMA.16816.F32 R92, R72.reuse, R88, R92 ;  /* 0x00000058485c723c */ /* 0x048ff0000000185c */
[C---:B------:R-:W-:Y:S08]  /*11a30*/  HMMA.16816.F32 R60, R72.reuse, R64, R56 ;  /* 0x00000040483c723c */ /* 0x040ff00000001838 */
        /* <DEDUP_REMOVED lines=17> */
.L_x_1019:
[----:B------:R-:W-:-:S04]  /*11b50*/  MOV R2, 0x1 ;  /* 0x0000000100027802 */ /* 0x000fc80000000f00 */
[----:B------:R-:W-:-:S13]  /*11b60*/  ISETP.NE.AND P0, PT, R2, c[0x0][0x32c], PT ;  /* 0x0000cb0002007a0c */ /* 0x000fda0003f05270 */
[----:B------:R-:W-:-:S05]  /*11b70*/  @P0 IMAD.HI.U32 R2, R3, c[0x0][0x330], RZ ;  /* 0x0000cc0003020a27 */ /* 0x000fca00078e00ff */
[----:B------:R-:W-:Y:S02]  /*11b80*/  @P0 SHF.R.U32.HI R3, RZ, c[0x0][0x334], R2 ;  /* 0x0000cd00ff030a19 */ /* 0x000fe40000011602 */
.L_x_1020:
[----:B------:R-:W-:Y:S05]  /*11b90*/  BSYNC B0 ;  /* 0x0000000000007941 */ /* 0x000fea0003800000 */
.L_x_1018:
[----:B------:R-:W-:-:S05]  /*11ba0*/  MOV R2, c[0x0][0x32c] ;  /* 0x0000cb0000027a02 */ /* 0x000fca0000000f00 */
[----:B------:R-:W-:-:S05]  /*11bb0*/  IMAD R3, R3, R2, c[0x0][0x32c] ;  /* 0x0000cb0003037624 */ /* 0x000fca00078e0202 */
[----:B------:R-:W-:-:S05]  /*11bc0*/  IMNMX R4, R4, R3, PT ;  /* 0x0000000304047217 */ /* 0x000fca0003800200 */
.L_x_1017:
        /* <DEDUP_REMOVED lines=8> */
.L_x_1042:
        /* <DEDUP_REMOVED lines=18> */
[----:B--23--:R-:W-:Y:S01]  /*11d70*/  IMAD.SHL.U32 R9, R76, 0x2, RZ ;  /* 0x000000024c097824 */ /* 0x00cfe200078e00ff */
[----:B------:R-:W-:Y:S02]  /*11d80*/  SHF.R.S32.HI R2, RZ, 0x1f, R214 ;  /* 0x0000001fff027819 */ /* 0x000fe400000114d6 */
[C---:B------:R-:W-:Y:S02]  /*11d90*/  SHF.L.U64.HI R20, R211.reuse, 0x1, R237 ;  /* 0x00000001d3147819 */ /* 0x040fe400000102ed */
[----:B------:R-:W-:Y:S01]  /*11da0*/  SHF.L.U32 R11, R211, 0x1, RZ ;  /* 0x00000001d30b7819 */ /* 0x000fe200000006ff */
[----:B------:R-:W-:Y:S01]  /*11db0*/  IMAD R4, R2, c[0x0][0x208], RZ ;  /* 0x0000820002047a24 */ /* 0x000fe200078e02ff */
[----:B------:R-:W-:Y:S01]  /*11dc0*/  SHF.L.U64.HI R10, R76, 0x1, R77 ;  /* 0x000000014c0a7819 */ /* 0x000fe2000001024d */
[C---:B------:R-:W-:Y:S04]  /*11dd0*/  IMAD.WIDE.U32 R2, R214.reuse, c[0x0][0x208], RZ ;  /* 0x00008200d6027a25 */ /* 0x040fe800078e00ff */
[----:B------:R-:W-:Y:S04]  /*11de0*/  IMAD R4, R214, c[0x0][0x20c], R4 ;  /* 0x00008300d6047a24 */ /* 0x000fe800078e0204 */
[----:B------:R-:W-:Y:S01]  /*11df0*/  IMAD.IADD R3, R3, 0x1, R4 ;  /* 0x0000000103037824 */ /* 0x000fe200078e0204 */
[----:B------:R-:W-:Y:S03]  /*11e00*/  SHF.R.S32.HI R4, RZ, 0x1f, R213 ;  /* 0x0000001fff047819 */ /* 0x000fe600000114d5 */
[C---:B------:R-:W-:Y:S04]  /*11e10*/  IMAD.WIDE.U32 R2, R213.reuse, c[0x0][0x218], R2 ;  /* 0x00008600d5027a25 */ /* 0x040fe800078e0002 */
[----:B------:R-:W-:Y:S01]  /*11e20*/  IMAD R4, R4, c[0x0][0x218], RZ ;  /* 0x0000860004047a24 */ /* 0x000fe200078e02ff */
[----:B------:R-:W-:Y:S03]  /*11e30*/  IADD3 R2, P0, R248, R2, RZ ;  /* 0x00000002f8027210 */ /* 0x000fe60007f1e0ff */
[----:B------:R-:W-:Y:S05]  /*11e40*/  IMAD R4, R213, c[0x0][0x21c], R4 ;  /* 0x00008700d5047a24 */ /* 0x000fea00078e0204 */
[----:B------:R-:W-:Y:S02]  /*11e50*/  IADD3.X R3, R247, R3, R4, P0, !PT ;  /* 0x00000003f7037210 */ /* 0x000fe400007fe404 */
[C---:B------:R-:W-:Y:S04]  /*11e60*/  LEA R8, P0, R2.reuse, c[0x0][0x1f8], 0x1 ;  /* 0x00007e0002087a11 */ /* 0x040fe800078008ff */
[----:B------:R-:W-:Y:S01]  /*11e70*/  LEA.HI.X R4, R2, c[0x0][0x1fc], R3, 0x1, P0 ;  /* 0x00007f0002047a11 */ /* 0x000fe200000f0c03 */
[----:B------:R-:W-:-:S06]  /*11e80*/  BRA.DIV ~URZ, `(.L_x_1024) ;  /* 0x000100627f007947 */ /* 0x000fcc000b800000 */
[----:B------:R2:W3:Y:S02]  /*11e90*/  SHFL.IDX PT, R21, R4, RZ, 0x181f ;  /* 0x00181fff04157589 */ /* 0x0004e400000e0000 */
.L_x_1151:
[----:B------:R-:W-:-:S05]  /*11ea0*/  BRA.DIV ~URZ, `(.L_x_1025) ;  /* 0x000100b27f007947 */ /* 0x000fca000b800000 */
[----:B------:R-:W5:Y:S01]  /*11eb0*/  SHFL.IDX PT, R2, R8, RZ, 0x181f ;  /* 0x00181fff08027589 */ /* 0x000f6200000e0000 */
[----:B------:R-:W-:Y:S02]  /*11ec0*/  ISETP.GE.AND P2, PT, R76, c[0x0][0x1d4], PT ;  /* 0x000075004c007a0c */ /* 0x000fe40003f46270 */
[----:B------:R-:W-:Y:S01]  /*11ed0*/  ISETP.GE.AND P1, PT, R211, c[0x0][0x1d4], PT ;  /* 0x00007500d3007a0c */ /* 0x000fe20003f26270 */
[----:B------:R-:W-:Y:S01]  /*11ee0*/  SHFL.IDX PT, R5, R8, 0x2, 0x181f ;  /* 0x00581f0008057f89 */ /* 0x000fe200000e0000 */
[C---:B-----5:R-:W-:Y:S05]  /*11ef0*/  IADD3 R22, P0, R2.reuse, R9, RZ ;  /* 0x0000000902167210 */ /* 0x060fea0007f1e0ff */
[C---:B---3--:R-:W-:Y:S01]  /*11f00*/  IMAD.X R23, R21.reuse, 0x1, R10, P0 ;  /* 0x0000000115177824 */ /* 0x048fe200000e060a */
[----:B------:R-:W-:Y:S04]  /*11f10*/  IADD3 R2, P0, R2, R11, RZ ;  /* 0x0000000b02027210 */ /* 0x000fe80007f1e0ff */
[----:B------:R-:W-:Y:S01]  /*11f20*/  @!PT LDS RZ, [RZ] ;  /* 0x00000000fffff984 */ /* 0x000fe20000000800 */
[----:B------:R3:W-:Y:S01]  /*11f30*/  LDGSTS.E.BYPASS.LTC128B.128 [R210+0x100], [R22.64], !P2 ;  /* 0x0010000016d27fae */ /* 0x0007e2000d101d48 */
[----:B------:R-:W-:Y:S01]  /*11f40*/  IMAD.X R3, R21, 0x1, R20, P0 ;  /* 0x0000000115037824 */ /* 0x000fe200000e0614 */
[----:B------:R-:W-:Y:S04]  /*11f50*/  SEL R21, RZ, 0x10, P2 ;  /* 0x00000010ff157807 */ /* 0x000fe80001000000 */
[----:B------:R5:W-:Y:S04]  /*11f60*/  LDGSTS.E.BYPASS.LTC128B.128 [R210+0x3100], [R2.64], !P1 ;  /* 0x0310000002d27fae */ /* 0x000be8000c901d48 */
[----:B-----5:R-:W3:Y:S04]  /*11f70*/  SHFL.IDX PT, R2, R8, 0x1, 0x181f ;  /* 0x00381f0008027f89 */ /* 0x020ee800000e0000 */
[----:B------:R-:W5:Y:S04]  /*11f80*/  SHFL.IDX PT, R3, R4, 0x1, 0x181f ;  /* 0x00381f0004037f89 */ /* 0x000f6800000e0000 */
[----:B--2---:R-:W2:Y:S01]  /*11f90*/  SHFL.IDX PT, R4, R4, 0x2, 0x181f ;  /* 0x00581f0004047f89 */ /* 0x004ea200000e0000 */
[C---:B---3--:R-:W-:Y:S05]  /*11fa0*/  IADD3 R22, P0, R2.reuse, R9, RZ ;  /* 0x0000000902167210 */ /* 0x048fea0007f1e0ff */
[C---:B-----5:R-:W-:Y:S01]  /*11fb0*/  IMAD.X R23, R3.reuse, 0x1, R10, P0 ;  /* 0x0000000103177824 */ /* 0x060fe200000e060a */
[----:B------:R-:W-:Y:S04]  /*11fc0*/  IADD3 R2, P0, R2, R11, RZ ;  /* 0x0000000b02027210 */ /* 0x000fe80007f1e0ff */
[----:B------:R3:W-:Y:S01]  /*11fd0*/  LDGSTS.E.BYPASS.LTC128B.128 [R210+0x1100], [R22.64], !P2 ;  /* 0x0110000016d27fae */ /* 0x0007e2000d101d48 */
[----:B------:R-:W-:Y:S05]  /*11fe0*/  IMAD.X R3, R3, 0x1, R20, P0 ;  /* 0x0000000103037824 */ /* 0x000fea00000e0614 */
[----:B------:R4:W-:Y:S01]  /*11ff0*/  LDGSTS.E.BYPASS.LTC128B.128 [R210+0x4100], [R2.64], !P1 ;  /* 0x0410000002d27fae */ /* 0x0009e2000c901d48 */
[----:B---3--:R-:W-:Y:S03]  /*12000*/  SEL R22, RZ, 0x10, P1 ;  /* 0x00000010ff167807 */ /* 0x008fe60000800000 */
.L_x_1152:
[C---:B--2-4-:R-:W-:Y:S02]  /*12010*/  IADD3 R2, -R21.reuse, 0x10, RZ ;  /* 0x0000001015027810 */ /* 0x054fe40007ffe1ff */
        /* <DEDUP_REMOVED lines=9> */
[----:B--2---:R-:W-:Y:S04]  /*120b0*/  IADD3 R2, -R22, 0x10, RZ ;  /* 0x0000001016027810 */ /* 0x004fe80007ffe1ff */
[----:B------:R-:W-:Y:S04]  /*120c0*/  LOP3.LUT R2, R2, 0xf, RZ, 0xc0, !PT ;  /* 0x0000000f02027812 */ /* 0x000fe800078ec0ff */
[----:B------:R-:W-:Y:S04]  /*120d0*/  IADD3 R2, P1, P0, R2, R5, R11 ;  /* 0x0000000502027210 */ /* 0x000fe8000783e00b */
[----:B------:R-:W-:Y:S05]  /*120e0*/  IADD3.X R3, RZ, R4, R20, P1, P0 ;  /* 0x00000004ff037210 */ /* 0x000fea0000fe0414 */
[----:B------:R2:W-:Y:S04]  /*120f0*/  LDGSTS.E.BYPASS.LTC128B.128.ZFILL [R210+0x5100], [R2.64], P2 ;  /* 0x0510000002d27fae */ /* 0x0005e80009141d48 */
.L_x_1023:
[----:B--23--:R-:W-:Y:S05]  /*12100*/  BSYNC B0 ;  /* 0x0000000000007941 */ /* 0x00cfea0003800000 */
.L_x_1022:
        /* <DEDUP_REMOVED lines=81> */
[C---:B--2---:R-:W-:Y:S08]  /*12620*/  HMMA.16816.F32 R44, R172.reuse, R144, R44 ;  /* 0x00000090ac2c723c */ /* 0x044ff0000000182c */
        /* <DEDUP_REMOVED lines=59> */
[----:B------:R-:W2:Y:S01]  /*129e0*/  LDL R2, [R1+0x10] ;  /* 0x0000100001027983 */ /* 0x000ea20000100800 */
[----:B------:R-:W-:Y:S01]  /*129f0*/  IMAD.MOV.U32 R213, RZ, RZ, RZ ;  /* 0x000000ffffd57224 */ /* 0x000fe200078e00ff */
[----:B------:R-:W-:Y:S01]  /*12a00*/  ISETP.GT.AND P1, PT, R0, 0x5f, PT ;  /* 0x0000005f0000780c */ /* 0x000fe20003f24270 */
[----:B------:R-:W-:Y:S01]  /*12a10*/  IMAD.SHL.U32 R143, R211, 0x2, RZ ;  /* 0x00000002d38f7824 */ /* 0x000fe200078e00ff */
[----:B------:R-:W3:Y:S01]  /*12a20*/  LDL.64 R218, [R1] ;  /* 0x0000000001da7983 */ /* 0x000ee20000100a00 */
[C---:B------:R-:W-:Y:S01]  /*12a30*/  IMAD.SHL.U32 R141, R76.reuse, 0x2, RZ ;  /* 0x000000024c8d7824 */ /* 0x040fe200078e00ff */
[----:B------:R-:W-:Y:S02]  /*12a40*/  ISETP.NE.AND P2, PT, R3, 0x1, PT ;  /* 0x000000010300780c */ /* 0x000fe40003f45270 */
[----:B------:R-:W-:Y:S02]  /*12a50*/  SHF.L.U64.HI R144, R211, 0x1, R237 ;  /* 0x00000001d3907819 */ /* 0x000fe400000102ed */
[----:B------:R-:W4:Y:S01]  /*12a60*/  LDL R216, [R1+0x8] ;  /* 0x0000080001d87983 */ /* 0x000f220000100800 */
[----:B------:R-:W-:Y:S01]  /*12a70*/  SHF.L.U64.HI R142, R76, 0x1, R77 ;  /* 0x000000014c8e7819 */ /* 0x000fe2000001024d */
[----:B--2---:R-:W-:Y:S05]  /*12a80*/  IMAD R3, R212, 0x60, R2 ;  /* 0x00000060d4037824 */ /* 0x004fea00078e0202 */
[----:B------:R-:W-:Y:S05]  /*12a90*/  IADD3 R3, R3, -0x60, R0 ;  /* 0xffffffa003037810 */ /* 0x000fea0007ffe000 */
[----:B------:R-:W-:Y:S04]  /*12aa0*/  @P2 IMAD.HI.U32 R4, R3, c[0x0][0x2bc], RZ ;  /* 0x0000af0003042a27 */ /* 0x000fe800078e00ff */
[--C-:B------:R-:W-:Y:S01]  /*12ab0*/  IMAD.MOV.U32 R2, RZ, RZ, R3.reuse ;  /* 0x000000ffff027224 */ /* 0x100fe200078e0003 */
[----:B------:R-:W-:Y:S04]  /*12ac0*/  @P2 SHF.R.U32.HI R2, RZ, c[0x0][0x2c0], R4 ;  /* 0x0000b000ff022a19 */ /* 0x000fe80000011604 */
[C---:B---3--:R-:W-:Y:S04]  /*12ad0*/  @!P1 IADD3 R5, P0, R2.reuse, R218, RZ ;  /* 0x000000da02059210 */ /* 0x048fe80007f1e0ff */
[----:B----4-:R-:W-:Y:S01]  /*12ae0*/  @!P1 LEA.HI.X.SX32 R140, R2, R216, 0x1, P0 ;  /* 0x000000d8028c9211 */ /* 0x010fe200000f0eff */
[----:B------:R-:W-:Y:S01]  /*12af0*/  IMAD.MOV R2, RZ, RZ, -R2 ;  /* 0x000000ffff027224 */ /* 0x000fe200078e0a02 */
[C---:B------:R-:W-:Y:S03]  /*12b00*/  @!P1 LEA R4, P0, R5.reuse, c[0x0][0x2a0], 0x2 ;  /* 0x0000a80005049a11 */ /* 0x040fe600078010ff */
[----:B------:R-:W-:Y:S01]  /*12b10*/  IMAD R214, R2, c[0x0][0x2b8], R3 ;  /* 0x0000ae0002d67a24 */ /* 0x000fe200078e0203 */
[----:B------:R-:W-:Y:S04]  /*12b20*/  @!P1 LEA.HI.X R5, R5, c[0x0][0x2a4], R140, 0x2, P0 ;  /* 0x0000a90005059a11 */ /* 0x000fe800000f148c */
[----:B------:R-:W-:Y:S01]  /*12b30*/  SHF.R.S32.HI R2, RZ, 0x1f, R214 ;  /* 0x0000001fff027819 */ /* 0x000fe200000114d6 */
[----:B------:R1:W2:Y:S04]  /*12b40*/  @!P1 LDG.E R213, [R4.64] ;  /* 0x0000000804d59981 */ /* 0x0002a8000c1e1900 */
[----:B-1----:R-:W-:Y:S02]  /*12b50*/  IMAD R4, R2, c[0x0][0x1e0], RZ ;  /* 0x0000780002047a24 */ /* 0x002fe400078e02ff */
[C---:B------:R-:W-:Y:S04]  /*12b60*/  IMAD.WIDE.U32 R2, R214.reuse, c[0x0][0x1e0], RZ ;  /* 0x00007800d6027a25 */ /* 0x040fe800078e00ff */
        /* <DEDUP_REMOVED lines=12> */
.L_x_1153:
[----:B------:R-:W-:-:S05]  /*12c30*/  BRA.DIV ~URZ, `(.L_x_1029) ;  /* 0x0000f7127f007947 */ /* 0x000fca000b800000 */
[----:B------:R-:W3:Y:S01]  /*12c40*/  SHFL.IDX PT, R2, R140, RZ, 0x181f ;  /* 0x00181fff8c027589 */ /* 0x000ee200000e0000 */
[----:B------:R-:W-:Y:S02]  /*12c50*/  ISETP.GE.AND P2, PT, R76, c[0x0][0x1d4], PT ;  /* 0x000075004c007a0c */ /* 0x000fe40003f46270 */
[----:B------:R-:W-:Y:S01]  /*12c60*/  ISETP.GE.AND P1, PT, R211, c[0x0][0x1d4], PT ;  /* 0x00007500d3007a0c */ /* 0x000fe20003f26270 */
[----:B------:R-:W-:Y:S01]  /*12c70*/  SHFL.IDX PT, R5, R140, 0x2, 0x181f ;  /* 0x00581f008c057f89 */ /* 0x000fe200000e0000 */
[C---:B---3--:R-:W-:Y:S05]  /*12c80*/  IADD3 R146, P0, R2.reuse, R141, RZ ;  /* 0x0000008d02927210 */ /* 0x048fea0007f1e0ff */
[C---:B--2---:R-:W-:Y:S01]  /*12c90*/  IMAD.X R147, R145.reuse, 0x1, R142, P0 ;  /* 0x0000000191937824 */ /* 0x044fe200000e068e */
[----:B------:R-:W-:Y:S04]  /*12ca0*/  IADD3 R2, P0, R2, R143, RZ ;  /* 0x0000008f02027210 */ /* 0x000fe80007f1e0ff */
[----:B------:R-:W-:Y:S01]  /*12cb0*/  @!PT LDS RZ, [RZ] ;  /* 0x00000000fffff984 */ /* 0x000fe20000000800 */
[----:B------:R2:W-:Y:S01]  /*12cc0*/  LDGSTS.E.BYPASS.LTC128B.128 [R210+0x8100], [R146.64], !P2 ;  /* 0x0810000092d27fae */ /* 0x0005e2000d101d48 */
[----:B------:R-:W-:Y:S01]  /*12cd0*/  IMAD.X R3, R145, 0x1, R144, P0 ;  /* 0x0000000191037824 */ /* 0x000fe200000e0690 */
[----:B------:R-:W-:Y:S04]  /*12ce0*/  SEL R145, RZ, 0x10, P2 ;  /* 0x00000010ff917807 */ /* 0x000fe80001000000 */
[----:B------:R3:W-:Y:S04]  /*12cf0*/  LDGSTS.E.BYPASS.LTC128B.128 [R210+0xb100], [R2.64], !P1 ;  /* 0x0b10000002d27fae */ /* 0x0007e8000c901d48 */
[----:B---3--:R-:W2:Y:S04]  /*12d00*/  SHFL.IDX PT, R2, R140, 0x1, 0x181f ;  /* 0x00381f008c027f89 */ /* 0x008ea800000e0000 */
[----:B------:R-:W3:Y:S04]  /*12d10*/  SHFL.IDX PT, R3, R4, 0x1, 0x181f ;  /* 0x00381f0004037f89 */ /* 0x000ee800000e0000 */
[----:B-1----:R-:W1:Y:S01]  /*12d20*/  SHFL.IDX PT, R4, R4, 0x2, 0x181f ;  /* 0x00581f0004047f89 */ /* 0x002e6200000e0000 */
[C---:B--2---:R-:W-:Y:S05]  /*12d30*/  IADD3 R146, P0, R2.reuse, R141, RZ ;  /* 0x0000008d02927210 */ /* 0x044fea0007f1e0ff */
[C---:B---3--:R-:W-:Y:S01]  /*12d40*/  IMAD.X R147, R3.reuse, 0x1, R142, P0 ;  /* 0x0000000103937824 */ /* 0x048fe200000e068e */
[----:B------:R-:W-:Y:S04]  /*12d50*/  IADD3 R2, P0, R2, R143, RZ ;  /* 0x0000008f02027210 */ /* 0x000fe80007f1e0ff */
[----:B------:R2:W-:Y:S01]  /*12d60*/  LDGSTS.E.BYPASS.LTC128B.128 [R210+0x9100], [R146.64], !P2 ;  /* 0x0910000092d27fae */ /* 0x0005e2000d101d48 */
[----:B------:R-:W-:Y:S05]  /*12d70*/  IMAD.X R3, R3, 0x1, R144, P0 ;  /* 0x0000000103037824 */ /* 0x000fea00000e0690 */
[----:B------:R3:W-:Y:S01]  /*12d80*/  LDGSTS.E.BYPASS.LTC128B.128 [R210+0xc100], [R2.64], !P1 ;  /* 0x0c10000002d27fae */ /* 0x0007e2000c901d48 */
[----:B--2---:R-:W-:Y:S03]  /*12d90*/  SEL R146, RZ, 0x10, P1 ;  /* 0x00000010ff927807 */ /* 0x004fe60000800000 */
.L_x_1154:
[C---:B-1-3--:R-:W-:Y:S02]  /*12da0*/  IADD3 R2, -R145.reuse, 0x10, RZ ;  /* 0x0000001091027810 */ /* 0x04afe40007ffe1ff */
        /* <DEDUP_REMOVED lines=14> */
.L_x_1027:
[----:B------:R-:W-:Y:S05]  /*12e90*/  BSYNC B0 ;  /* 0x0000000000007941 */ /* 0x000fea0003800000 */
.L_x_1026:
[----:B------:R-:W-:Y:S01]  /*12ea0*/  LOP3.LUT R143, RZ, c[0x0][0x324], RZ, 0x33, !PT ;  /* 0x0000c900ff8f7a12 */ /* 0x000fe200078e33ff */
[----:B-1----:R-:W2:Y:S01]  /*12eb0*/  LDL R3, [R1+0xc] ;  /* 0x00000c0001037983 */ /* 0x002ea20000100800 */
[----:B------:R-:W-:Y:S03]  /*12ec0*/  IMAD.MOV.U32 R4, RZ, RZ, c[0x0][0x2c4] ;  /* 0x0000b100ff047624 */ /* 0x000fe600078e00ff */
[----:B------:R-:W2:Y:S02]  /*12ed0*/  LDL R2, [R1+0x14] ;  /* 0x0000140001027983 */ /* 0x000ea40000100800 */
[----:B------:R-:W-:Y:S01]  /*12ee0*/  ISETP.NE.AND P0, PT, R4, 0x1, PT ;  /* 0x000000010400780c */ /* 0x000fe20003f05270 */
[----:B------:R-:W-:Y:S01]  /*12ef0*/  IMAD R4, R212, -0x60, RZ ;  /* 0xffffffa0d4047824 */ /* 0x000fe200078e02ff */
[----:B------:R-:W0:Y:S01]  /*12f00*/  LDGDEPBAR ;  /* 0x00000000000079af */ /* 0x000e220000000000 */
[----:B--2---:R-:W-:Y:S10]  /*12f10*/  IMAD.IADD R140, R2, 0x1, R3 ;  /* 0x00000001028c7824 */ /* 0x004ff400078e0203 */
[----:B------:R-:W-:Y:S05]  /*12f20*/  @P0 IMAD.HI.U32 R2, R140, c[0x0][0x2c8], RZ ;  /* 0x0000b2008c020a27 */ /* 0x000fea00078e00ff */
[----:B------:R-:W-:Y:S02]  /*12f30*/  @P0 SHF.R.U32.HI R140, RZ, c[0x0][0x2cc], R2 ;  /* 0x0000b300ff8c0a19 */ /* 0x000fe40000011602 */
[----:B------:R-:W-:Y:S04]  /*12f40*/  IADD3 R2, -R245, 0x1, R4 ;  /* 0x00000001f5027810 */ /* 0x000fe80007ffe104 */
[----:B------:R-:W-:Y:S04]  /*12f50*/  IADD3 R141, -R243, R2, R244 ;  /* 0x00000002f38d7210 */ /* 0x000fe80007ffe1f4 */
[----:B------:R-:W-:Y:S01]  /*12f60*/  IADD3 R142, R141, c[0x0][0x328], RZ ;  /* 0x0000ca008d8e7a10 */ /* 0x000fe20007ffe0ff */
[----:B------:R-:W-:-:S05]  /*12f70*/  BRA.DIV ~URZ, `(.L_x_1030) ;  /* 0x0000f7527f007947 */ /* 0x000fca000b800000 */
[----:B------:R1:W2:Y:S02]  /*12f80*/  SHFL.IDX PT, R5, R140, RZ, 0x1c1f ;  /* 0x001c1fff8c057589 */ /* 0x0002a400000e0000 */
.L_x_1155:
[-C--:B--2---:R-:W-:Y:S01]  /*12f90*/  IADD3 R3, R142, R5.reuse, RZ ;  /* 0x000000058e037210 */ /* 0x084fe20007ffe0ff */
[----:B------:R-:W-:Y:S02]  /*12fa0*/  IMAD.MOV.U32 R2, RZ, RZ, c[0x0][0x32c] ;  /* 0x0000cb00ff027624 */ /* 0x000fe400078e00ff */
[----:B------:R-:W-:Y:S03]  /*12fb0*/  IMAD.IADD R141, R143, 0x1, R141 ;  /* 0x000000018f8d7824 */ /* 0x000fe600078e028d */
[----:B------:R-:W-:Y:S02]  /*12fc0*/  ISETP.GE.AND P0, PT, R2, 0x1, PT ;  /* 0x000000010200780c */ /* 0x000fe40003f06270 */
        /* <DEDUP_REMOVED lines=15> */
.L_x_1033:
[----:B------:R-:W-:Y:S04]  /*130c0*/  MOV R143, c[0x0][0x32c] ;  /* 0x0000cb00008f7a02 */ /* 0x000fe80000000f00 */
[----:B------:R-:W-:Y:S11]  /*130d0*/  ISETP.NE.AND P0, PT, R143, 0x1, PT ;  /* 0x000000018f00780c */ /* 0x000ff60003f05270 */
[----:B------:R-:W-:Y:S02]  /*130e0*/  @!UPT UIADD3 URZ, URZ, URZ, URZ ;  /* 0x0000003f3f3ff290 */ /* 0x000fe4000fffe03f */
[----:B------:R-:W-:Y:S05]  /*130f0*/  @P0 IMAD.HI.U32 R143, R5, c[0x0][0x330], RZ ;  /* 0x0000cc00058f0a27 */ /* 0x000fea00078e00ff */
[----:B------:R-:W-:Y:S02]  /*13100*/  @P0 SHF.R.U32.HI R5, RZ, c[0x0][0x334], R143 ;  /* 0x0000cd00ff050a19 */ /* 0x000fe4000001168f */
.L_x_1034:
[----:B------:R-:W-:Y:S05]  /*13110*/  BSYNC B0 ;  /* 0x0000000000007941 */ /* 0x000fea0003800000 */
.L_x_1032:
[----:B------:R-:W-:Y:S04]  /*13120*/  IMAD.IADD R143, R4, 0x1, -R245 ;  /* 0x00000001048f7824 */ /* 0x000fe800078e0af5 */
[----:B------:R-:W-:Y:S05]  /*13130*/  IMAD R5, R5, c[0x0][0x32c], R143 ;  /* 0x0000cb0005057a24 */ /* 0x000fea00078e028f */
[----:B------:R-:W-:Y:S02]  /*13140*/  IMNMX R2, R2, R5, !PT ;  /* 0x0000000502027217 */ /* 0x000fe40007800200 */
[----:B------:R-:W-:Y:S04]  /*13150*/  IADD3 R5, R5, c[0x0][0x32c], RZ ;  /* 0x0000cb0005057a10 */ /* 0x000fe80007ffe0ff */
[----:B------:R-:W-:Y:S02]  /*13160*/  IMNMX R3, R3, R5, PT ;  /* 0x0000000503037217 */ /* 0x000fe40003800200 */
.L_x_1031:
[C---:B------:R-:W-:Y:S02]  /*13170*/  ISETP.GE.AND P0, PT, R4.reuse, 0x1, PT ;  /* 0x000000010400780c */ /* 0x040fe40003f06270 */
[C---:B------:R-:W-:Y:S02]  /*13180*/  ISETP.GE.AND P1, PT, R4.reuse, 0x2, PT ;  /* 0x000000020400780c */ /* 0x040fe40003f26270 */
        /* <DEDUP_REMOVED lines=17> */
[C---:B------:R-:W-:Y:S02]  /*132a0*/  ISETP.GE.AND P2, PT, R4.reuse, 0x59, PT ;  /* 0x000000590400780c */ /* 0x040fe40003f46270 */
        /* <DEDUP_REMOVED lines=93> */
[C---:B------:R-:W-:Y:S04]  /*13880*/  ISETP.LT.OR P0, PT, R3.reuse, 0x49, P0 ;  /* 0x000000490300780c */ /* 0x040fe80000701670 */
[----:B------:R-:W-:Y:S02]  /*13890*/  FSEL R144, R48, -INF , !P0 ;  /* 0xff80000030907808 */ /* 0x000fe40004000000 */
[C---:B------:R-:W-:Y:S04]  /*138a0*/  ISETP.GT.AND P0, PT, R2.reuse, 0x49, !P4 ;  /* 0x000000490200780c */ /* 0x040fe80006704270 */
[----:B------:R-:W-:Y:S04]  /*138b0*/  ISETP.LT.OR P0, PT, R3, 0x4a, P0 ;  /* 0x0000004a0300780c */ /* 0x000fe80000701670 */
[----:B------:R-:W-:Y:S02]  /*138c0*/  FSEL R143, R49, -INF , !P0 ;  /* 0xff800000318f7808 */ /* 0x000fe40004000000 */
[----:B------:R-:W-:Y:S04]  /*138d0*/  ISETP.GT.AND P0, PT, R2, 0x50, !P3 ;  /* 0x000000500200780c */ /* 0x000fe80005f04270 */
[C---:B------:R-:W-:Y:S04]  /*138e0*/  ISETP.LT.OR P0, PT, R3.reuse, 0x51, P0 ;  /* 0x000000510300780c */ /* 0x040fe80000701670 */
[----:B------:R-:W-:Y:S02]  /*138f0*/  FSEL R49, R52, -INF , !P0 ;  /* 0xff80000034317808 */ /* 0x000fe40004000000 */
[C---:B------:R-:W-:Y:S04]  /*13900*/  ISETP.GT.AND P0, PT, R2.reuse, 0x51, !P1 ;  /* 0x000000510200780c */ /* 0x040fe80004f04270 */
        /* <DEDUP_REMOVED lines=13> */
.L_x_1156:
[----:B---3--:R-:W-:Y:S01]  /*139e0*/  IADD3 R3, R142, R5, RZ ;  /* 0x000000058e037210 */ /* 0x008fe20007ffe0ff */
[----:B------:R-:W-:Y:S05]  /*139f0*/  IMAD.MOV.U32 R2, RZ, RZ, c[0x0][0x32c] ;  /* 0x0000cb00ff027624 */ /* 0x000fea00078e00ff */
[----:B------:R-:W-:Y:S01]  /*13a00*/  ISETP.GE.AND P0, PT, R2, 0x1, PT ;  /* 0x000000010200780c */ /* 0x000fe20003f06270 */
[----:B------:R-:W-:Y:S11]  /*13a10*/  IMAD.IADD R2, R141, 0x1, R5 ;  /* 0x000000018d027824 */ /* 0x000ff600078e0205 */
[----:B------:R-:W-:Y:S01]  /*13a20*/  @!UPT UIADD3 URZ, URZ, URZ, URZ ;  /* 0x0000003f3f3ff290 */ /* 0x000fe2000fffe03f */
        /* <DEDUP_REMOVED lines=14> */
.L_x_1038:
[----:B------:R-:W-:Y:S04]  /*13b10*/  MOV R8, c[0x0][0x32c] ;  /* 0x0000cb0000087a02 */ /* 0x000fe80000000f00 */
[----:B------:R-:W-:Y:S11]  /*13b20*/  ISETP.NE.AND P0, PT, R8, 0x1, PT ;  /* 0x000000010800780c */ /* 0x000ff60003f05270 */
[----:B------:R-:W-:Y:S02]  /*13b30*/  @!UPT UIADD3 URZ, URZ, URZ, URZ ;  /* 0x0000003f3f3ff290 */ /* 0x000fe4000fffe03f */
[----:B------:R-:W-:Y:S05]  /*13b40*/  @P0 IMAD.HI.U32 R8, R5, c[0x0][0x330], RZ ;  /* 0x0000cc0005080a27 */ /* 0x000fea00078e00ff */
[----:B------:R-:W-:Y:S02]  /*13b50*/  @P0 SHF.R.U32.HI R5, RZ, c[0x0][0x334], R8 ;  /* 0x0000cd00ff050a19 */ /* 0x000fe40000011608 */
.L_x_1039:
[----:B------:R-:W-:Y:S05]  /*13b60*/  BSYNC B0 ;  /* 0x0000000000007941 */ /* 0x000fea0003800000 */
.L_x_1037:
[----:B------:R-:W-:Y:S04]  /*13b70*/  IMAD.IADD R4, R4, 0x1, -R245 ;  /* 0x0000000104047824 */ /* 0x000fe800078e0af5 */
[----:B------:R-:W-:Y:S05]  /*13b80*/  IMAD R5, R5, c[0x0][0x32c], R4 ;  /* 0x0000cb0005057a24 */ /* 0x000fea00078e0204 */
[----:B------:R-:W-:Y:S02]  /*13b90*/  IMNMX R2, R2, R5, !PT ;  /* 0x0000000502027217 */ /* 0x000fe40007800200 */
[----:B------:R-:W-:Y:S04]  /*13ba0*/  IADD3 R5, R5, c[0x0][0x32c], RZ ;  /* 0x0000cb0005057a10 */ /* 0x000fe80007ffe0ff */
[----:B------:R-:W-:Y:S02]  /*13bb0*/  IMNMX R3, R3, R5, PT ;  /* 0x0000000503037217 */ /* 0x000fe40003800200 */
.L_x_1036:
[----:B------:R-:W-:Y:S02]  /*13bc0*/  LOP3.LUT P0, RZ, R209, 0x8000, RZ, 0xc0, !PT ;  /* 0x00008000d1ff7812 */ /* 0x000fe4000780c0ff */
[C---:B------:R-:W-:Y:S02]  /*13bd0*/  ISETP.GT.AND P1, PT, R2.reuse, 0x51, !P1 ;  /* 0x000000510200780c */ /* 0x040fe40004f24270 */
[----:B------:R-:W-:Y:S04]  /*13be0*/  ISETP.GT.AND P0, PT, R2, RZ, !P0 ;  /* 0x000000ff0200720c */ /* 0x000fe80004704270 */
[----:B------:R-:W-:Y:S04]  /*13bf0*/  ISETP.LT.OR P0, PT, R3, 0x1, P0 ;  /* 0x000000010300780c */ /* 0x000fe80000701670 */
[----:B------:R-:W-:Y:S02]  /*13c00*/  FSEL R28, R10, -INF , !P0 ;  /* 0xff8000000a1c7808 */ /* 0x000fe40004000000 */
[----:B------:R-:W-:Y:S04]  /*13c10*/  LOP3.LUT P0, RZ, R209, 0x10000, RZ, 0xc0, !PT ;  /* 0x00010000d1ff7812 */ /* 0x000fe8000780c0ff */
[C---:B------:R-:W-:Y:S04]  /*13c20*/  ISETP.GT.AND P0, PT, R2.reuse, 0x1, !P0 ;  /* 0x000000010200780c */ /* 0x040fe80004704270 */
[----:B------:R-:W-:Y:S04]  /*13c30*/  ISETP.LT.OR P0, PT, R3, 0x2, P0 ;  /* 0x000000020300780c */ /* 0x000fe80000701670 */
[----:B------:R-:W-:Y:S02]  /*13c40*/  FSEL R41, R11, -INF , !P0 ;  /* 0xff8000000b297808 */ /* 0x000fe40004000000 */
[----:B------:R-:W-:Y:S04]  /*13c50*/  LOP3.LUT P0, RZ, R209, 0x4000, RZ, 0xc0, !PT ;  /* 0x00004000d1ff7812 */ /* 0x000fe8000780c0ff */
[----:B------:R-:W-:Y:S04]  /*13c60*/  ISETP.GT.AND P0, PT, R2, 0x8, !P0 ;  /* 0x000000080200780c */ /* 0x000fe80004704270 */
        /* <DEDUP_REMOVED lines=58> */
[C---:B------:R-:W-:Y:S02]  /*14010*/  ISETP.GT.AND P0, PT, R2.reuse, 0x41, !P6 ;  /* 0x000000410200780c */ /* 0x040fe40007704270 */
[----:B------:R-:W-:Y:S02]  /*14020*/  LOP3.LUT P6, RZ, R209, 0x20000, RZ, 0xc0, !PT ;  /* 0x00020000d1ff7812 */ /* 0x000fe400078cc0ff */
        /* <DEDUP_REMOVED lines=8> */
[----:B------:R-:W-:Y:S02]  /*140b0*/  ISETP.GT.AND P0, PT, R2, 0x50, !P3 ;  /* 0x000000500200780c */ /* 0x000fe40005f04270 */
[C---:B------:R-:W-:Y:S02]  /*140c0*/  ISETP.LT.OR P3, PT, R3.reuse, 0x52, P1 ;  /* 0x000000520300780c */ /* 0x040fe40000f61670 */
[----:B------:R-:W-:Y:S02]  /*140d0*/  ISETP.LT.OR P0, PT, R3, 0x51, P0 ;  /* 0x000000510300780c */ /* 0x000fe40000701670 */
[----:B------:R-:W-:Y:S02]  /*140e0*/  FSEL R11, R55, -INF , !P3 ;  /* 0xff800000370b7808 */ /* 0x000fe40005800000 */
[----:B------:R-:W-:Y:S02]  /*140f0*/  FSEL R16, R54, -INF , !P0 ;  /* 0xff80000036107808 */ /* 0x000fe40004000000 */
[C---:B------:R-:W-:Y:S02]  /*14100*/  ISETP.GT.AND P0, PT, R2.reuse, 0x58, !P2 ;  /* 0x000000580200780c */ /* 0x040fe40005704270 */
[----:B------:R-:W-:Y:S02]  /*14110*/  ISETP.GT.AND P2, PT, R2, 0x59, !P6 ;  /* 0x000000590200780c */ /* 0x000fe40007744270 */
[C---:B------:R-:W-:Y:S02]  /*14120*/  ISETP.LT.OR P1, PT, R3.reuse, 0x59, P0 ;  /* 0x000000590300780c */ /* 0x040fe40000721670 */
[----:B------:R-:W-:Y:S02]  /*14130*/  ISETP.LT.OR P0, PT, R3, 0x5a, P2 ;  /* 0x0000005a0300780c */ /* 0x000fe40001701670 */
        /* <DEDUP_REMOVED lines=52> */
.L_x_1157:
[----:B---34-:R-:W-:Y:S01]  /*14480*/  FMNMX.FTZ R4, R4, R2, !PT ;  /* 0x0000000204047209 */ /* 0x018fe20007810000 */
[----:B------:R-:W-:-:S05]  /*14490*/  BRA.DIV ~URZ, `(.L_x_1041) ;  /* 0x0000e3427f007947 */ /* 0x000fca000b800000 */
[----:B------:R-:W3:Y:S02]  /*144a0*/  SHFL.BFLY PT, R2, R4, 0x1, 0x1f ;  /* 0x0c201f0004027f89 */ /* 0x000ee400000e0000 */
[----:B---3--:R-:W-:Y:S02]  /*144b0*/  FMNMX.FTZ R5, R4, R2, !PT ;  /* 0x0000000204057209 */ /* 0x008fe40007810000 */
[----:B------:R-:W3:Y:S02]  /*144c0*/  SHFL.BFLY PT, R2, R8, 0x2, 0x1f ;  /* 0x0c401f0008027f89 */ /* 0x000ee400000e0000 */
[----:B---3--:R-:W-:Y:S05]  /*144d0*/  FMNMX.FTZ R4, R8, R2, !PT ;  /* 0x0000000208047209 */ /* 0x008fea0007810000 */
[----:B------:R3:W4:Y:S02]  /*144e0*/  SHFL.BFLY PT, R2, R4, 0x1, 0x1f ;  /* 0x0c201f0004027f89 */ /* 0x00072400000e0000 */
.L_x_1158:
[C---:B------:R-:W-:Y:S01]  /*144f0*/  FSETP.NEU.FTZ.AND P0, PT, R5.reuse, -INF , PT ;  /* 0xff8000000500780b */ /* 0x040fe20003f1d000 */
[C---:B------:R-:W-:Y:S01]  /*14500*/  FMUL.FTZ R3, R5.reuse, c[0x0][0x2d0] ;  /* 0x0000b40005037a20 */ /* 0x040fe20000410000 */
[----:B---34-:R-:W-:Y:S01]  /*14510*/  FMNMX.FTZ R4, R2, R4, !PT ;  /* 0x0000000402047209 */ /* 0x018fe20007810000 */
[----:B------:R-:W-:Y:S01]  /*14520*/  WARPSYNC 0xffffffff ;  /* 0xffffffff00007948 */ /* 0x000fe20003800000 */
[----:B------:R-:W-:Y:S02]  /*14530*/  FSEL R2, R5, RZ, P0 ;  /* 0x000000ff05027208 */ /* 0x000fe40000000000 */
[----:B------:R-:W-:Y:S02]  /*14540*/  FSEL R3, R3, RZ, P0 ;  /* 0x000000ff03037208 */ /* 0x000fe40000000000 */
[----:B------:R-:W-:Y:S01]  /*14550*/  FSETP.NEU.FTZ.AND P0, PT, R4, -INF , PT ;  /* 0xff8000000400780b */ /* 0x000fe20003f1d000 */
[----:B------:R-:W-:Y:S02]  /*14560*/  FADD.FTZ R2, -R2, R6 ;  /* 0x0000000602027221 */ /* 0x000fe40000010100 */
[--C-:B------:R-:W-:Y:S02]  /*14570*/  FFMA.FTZ R6, R152, c[0x0][0x2d0], -R3.reuse ;  /* 0x0000b40098067a23 */ /* 0x100fe40000010803 */
[----:B------:R-:W-:Y:S02]  /*14580*/  FMUL.FTZ R2, R2, c[0x0][0x2d0] ;  /* 0x0000b40002027a20 */ /* 0x000fe40000410000 */
        /* <DEDUP_REMOVED lines=27> */
[----:B-123--:R-:W-:Y:S01]  /*14740*/  F2FP.PACK_AB R140, R6, R38 ;  /* 0x00000026068c723e */ /* 0x00efe200000000ff */
[C---:B------:R-:W-:Y:S02]  /*14750*/  FFMA.FTZ R3, R2.reuse, R215, R38 ;  /* 0x000000d702037223 */ /* 0x040fe40000010026 */
[----:B------:R-:W-:Y:S02]  /*14760*/  FMUL.FTZ R56, R2, R80 ;  /* 0x0000005002387220 */ /* 0x000fe40000410000 */
[----:B------:R-:W-:Y:S01]  /*14770*/  FADD.FTZ R31, R6, R3 ;  /* 0x00000003061f7221 */ /* 0x000fe20000010000 */
[C---:B------:R-:W-:Y:S01]  /*14780*/  FSEL R3, R4.reuse, RZ, P0 ;  /* 0x000000ff04037208 */ /* 0x040fe20000000000 */
[----:B------:R-:W-:Y:S02]  /*14790*/  FMUL.FTZ R6, R4, c[0x0][0x2d0] ;  /* 0x0000b40004067a20 */ /* 0x000fe40000410000 */
[----:B------:R-:W-:Y:S02]  /*147a0*/  FMUL.FTZ R57, R2, R81 ;  /* 0x0000005102397220 */ /* 0x000fe40000410000 */
[----:B------:R-:W-:Y:S01]  /*147b0*/  FADD.FTZ R3, -R3, R14 ;  /* 0x0000000e03037221 */ /* 0x000fe20000010100 */
[----:B------:R-:W-:Y:S01]  /*147c0*/  FSEL R6, R6, RZ, P0 ;  /* 0x000000ff06067208 */ /* 0x000fe20000000000 */
[----:B------:R-:W-:Y:S01]  /*147d0*/  FMUL.FTZ R44, R2, R92 ;  /* 0x0000005c022c7220 */ /* 0x000fe20000410000 */
[----:B------:R-:W-:Y:S01]  /*147e0*/  ISETP.GT.AND P0, PT, R212, R246, PT ;  /* 0x000000f6d400720c */ /* 0x000fe20003f04270 */
[----:B------:R-:W-:Y:S01]  /*147f0*/  FMUL.FTZ R3, R3, c[0x0][0x2d0] ;  /* 0x0000b40003037a20 */ /* 0x000fe20000410000 */
[----:B------:R-:W-:Y:S01]  /*14800*/  MUFU.EX2 R92, R155 ;  /* 0x0000009b005c7308 */ /* 0x000fe20000000800 */
[--C-:B------:R-:W-:Y:S01]  /*14810*/  FFMA.FTZ R8, R28, c[0x0][0x2d0], -R6.reuse ;  /* 0x0000b4001c087a23 */ /* 0x100fe20000010806 */
[----:B------:R-:W-:Y:S01]  /*14820*/  IADD3 R212, R212, -0x1, RZ ;  /* 0xffffffffd4d47810 */ /* 0x000fe20007ffe0ff */
        /* <DEDUP_REMOVED lines=19> */
[C---:B-1----:R-:W-:Y:S02]  /*14960*/  FMUL.FTZ R58, R3.reuse, R82 ;  /* 0x00000052033a7220 */ /* 0x042fe40000410000 */
[----:B------:R-:W-:Y:S02]  /*14970*/  FMUL.FTZ R59, R3, R83 ;  /* 0x00000053033b7220 */ /* 0x000fe40000410000 */
[----:B------:R-:W1:Y:S01]  /*14980*/  LDSM.16.MT88.4 R80, [R189] ;  /* 0x00000000bd50783b */ /* 0x000e620000004200 */
[----:B------:R-:W4:Y:S01]  /*14990*/  MUFU.EX2 R10, R14 ;  /* 0x0000000e000a7308 */ /* 0x000f220000000800 */
[--C-:B------:R-:W-:Y:S02]  /*149a0*/  FFMA.FTZ R149, R29, c[0x0][0x2d0], -R6.reuse ;  /* 0x0000b4001d957a23 */ /* 0x100fe40000010806 */
[--C-:B------:R-:W-:Y:S02]  /*149b0*/  FFMA.FTZ R151, R30, c[0x0][0x2d0], -R6.reuse ;  /* 0x0000b4001e977a23 */ /* 0x100fe40000010806 */
[----:B--2---:R-:W-:Y:S02]  /*149c0*/  FADD.FTZ R8, R34, R31 ;  /* 0x0000001f22087221 */ /* 0x004fe40000010000 */
[--C-:B------:R-:W-:Y:S02]  /*149d0*/  FFMA.FTZ R162, R23, c[0x0][0x2d0], -R6.reuse ;  /* 0x0000b40017a27a23 */ /* 0x100fe40000010806 */
[--C-:B------:R-:W-:Y:S01]  /*149e0*/  FFMA.FTZ R215, R22, c[0x0][0x2d0], -R6.reuse ;  /* 0x0000b40016d77a23 */ /* 0x100fe20000010806 */
[----:B------:R-:W-:Y:S01]  /*149f0*/  MUFU.EX2 R14, R159 ;  /* 0x0000009f000e7308 */ /* 0x000fe20000000800 */
[--C-:B------:R-:W-:Y:S02]  /*14a00*/  FFMA.FTZ R216, R21, c[0x0][0x2d0], -R6.reuse ;  /* 0x0000b40015d87a23 */ /* 0x100fe40000010806 */
[----:B------:R-:W-:Y:S01]  /*14a10*/  FFMA.FTZ R221, R20, c[0x0][0x2d0], -R6 ;  /* 0x0000b40014dd7a23 */ /* 0x000fe20000010806 */
[C---:B---3--:R-:W-:Y:S01]  /*14a20*/  F2FP.PACK_AB R142, R28.reuse, R34 ;  /* 0x000000221c8e723e */ /* 0x048fe200000000ff */
[----:B------:R-:W-:Y:S02]  /*14a30*/  FMUL.FTZ R34, R3, R110 ;  /* 0x0000006e03227220 */ /* 0x000fe40000410000 */
[----:B------:R-:W-:Y:S02]  /*14a40*/  FADD.FTZ R145, R28, R8 ;  /* 0x000000081c917221 */ /* 0x000fe40000010000 */
[----:B------:R-:W-:Y:S01]  /*14a50*/  FMUL.FTZ R28, R2, R112 ;  /* 0x00000070021c7220 */ /* 0x000fe20000410000 */
[----:B------:R-:W-:Y:S01]  /*14a60*/  MUFU.EX2 R110, R143 ;  /* 0x0000008f006e7308 */ /* 0x000fe20000000800 */
[----:B------:R-:W-:Y:S02]  /*14a70*/  FFMA.FTZ R6, R9, c[0x0][0x2d0], -R6 ;  /* 0x0000b40009067a23 */ /* 0x000fe40000010806 */
[C---:B------:R-:W-:Y:S01]  /*14a80*/  FFMA.FTZ R9, R3.reuse, R236, R11 ;  /* 0x000000ec03097223 */ /* 0x040fe2000001000b */
[----:B----4-:R-:W-:Y:S01]  /*14a90*/  F2FP.PACK_AB R141, R10, R11 ;  /* 0x0000000b0a8d723e */ /* 0x010fe200000000ff */
[----:B------:R-:W-:Y:S02]  /*14aa0*/  FMUL.FTZ R8, R2, R128 ;  /* 0x0000008002087220 */ /* 0x000fe40000410000 */
[----:B------:R-:W-:Y:S02]  /*14ab0*/  FADD.FTZ R236, R10, R9 ;  /* 0x000000090aec7221 */ /* 0x000fe40000010000 */
[C---:B------:R-:W-:Y:S01]  /*14ac0*/  FMUL.FTZ R9, R2.reuse, R129 ;  /* 0x0000008102097220 */ /* 0x040fe20000410000 */
[----:B------:R-:W2:Y:S01]  /*14ad0*/  MUFU.EX2 R112, R144 ;  /* 0x0000009000707308 */ /* 0x000ea20000000800 */
        /* <DEDUP_REMOVED lines=8> */
[----:B------:R-:W-:Y:S01]  /*14b60*/  LDSM.16.MT88.4 R124, [R189+0x2800] ;  /* 0x00280000bd7c783b */ /* 0x000fe20000004200 */
[C---:B------:R-:W-:Y:S02]  /*14b70*/  FMUL.FTZ R21, R2.reuse, R121 ;  /* 0x0000007902157220 */ /* 0x040fe40000410000 */
[C---:B------:R-:W-:Y:S02]  /*14b80*/  FMUL.FTZ R22, R3.reuse, R122 ;  /* 0x0000007a03167220 */ /* 0x040fe40000410000 */
[C---:B------:R-:W-:Y:S01]  /*14b90*/  FMUL.FTZ R23, R3.reuse, R123 ;  /* 0x0000007b03177220 */ /* 0x040fe20000410000 */
[----:B------:R-:W-:Y:S01]  /*14ba0*/  MUFU.EX2 R154, R163 ;  /* 0x000000a3009a7308 */ /* 0x000fe20000000800 */
[C---:B------:R-:W-:Y:S02]  /*14bb0*/  FMUL.FTZ R24, R2.reuse, R116 ;  /* 0x0000007402187220 */ /* 0x040fe40000410000 */
[----:B------:R-:W-:Y:S01]  /*14bc0*/  FMUL.FTZ R25, R2, R117 ;  /* 0x0000007502197220 */ /* 0x000fe20000410000 */
[----:B--2---:R-:W-:Y:S01]  /*14bd0*/  F2FP.PACK_AB R143, R112, R110 ;  /* 0x0000006e708f723e */ /* 0x004fe200000000ff */
[C---:B------:R-:W-:Y:S02]  /*14be0*/  FMUL.FTZ R26, R3.reuse, R118 ;  /* 0x00000076031a7220 */ /* 0x040fe40000410000 */
[C---:B------:R-:W-:Y:S02]  /*14bf0*/  FMUL.FTZ R27, R3.reuse, R119 ;  /* 0x00000077031b7220 */ /* 0x040fe40000410000 */
[----:B------:R-:W-:Y:S01]  /*14c00*/  LDSM.16.MT88.4 R116, [R190+0x2800] ;  /* 0x00280000be74783b */ /* 0x000fe20000004200 */
[C---:B------:R-:W-:Y:S01]  /*14c10*/  FMUL.FTZ R35, R3.reuse, R111 ;  /* 0x0000006f03237220 */ /* 0x040fe20000410000 */
[C---:B-1----:R-:W-:Y:S01]  /*14c20*/  HMMA.16816.F32 R8, R140.reuse, R80, R8 ;  /* 0x000000508c08723c */ /* 0x042fe20000001808 */
[----:B------:R-:W-:Y:S04]  /*14c30*/  MUFU.EX2 R240, R147 ;  /* 0x0000009300f07308 */ /* 0x000fe80000000800 */
[C---:B------:R-:W-:Y:S02]  /*14c40*/  FMUL.FTZ R38, R3.reuse, R106 ;  /* 0x0000006a03267220 */ /* 0x040fe40000410000 */
[C---:B------:R-:W-:Y:S01]  /*14c50*/  FMUL.FTZ R39, R3.reuse, R107 ;  /* 0x0000006b03277220 */ /* 0x040fe20000410000 */
[C---:B------:R-:W-:Y:S01]  /*14c60*/  HMMA.16816.F32 R16, R140.reuse, R82, R16 ;  /* 0x000000528c10723c */ /* 0x040fe20000001810 */
[----:B------:R-:W1:Y:S02]  /*14c70*/  LDSM.16.MT88.4 R80, [R190] ;  /* 0x00000000be50783b */ /* 0x000e640000004200 */
[----:B------:R-:W-:Y:S01]  /*14c80*/  MUFU.EX2 R147, R224 ;  /* 0x000000e000937308 */ /* 0x000fe20000000800 */
[C---:B------:R-:W-:Y:S02]  /*14c90*/  FMUL.FTZ R40, R2.reuse, R96 ;  /* 0x0000006002287220 */ /* 0x040fe40000410000 */
[C---:B------:R-:W-:Y:S02]  /*14ca0*/  FMUL.FTZ R41, R2.reuse, R97 ;  /* 0x0000006102297220 */ /* 0x040fe40000410000 */
[C---:B------:R-:W-:Y:S04]  /*14cb0*/  FMUL.FTZ R42, R3.reuse, R98 ;  /* 0x00000062032a7220 */ /* 0x040fe80000410000 */
[C---:B------:R-:W-:Y:S01]  /*14cc0*/  FMUL.FTZ R43, R3.reuse, R99 ;  /* 0x00000063032b7220 */ /* 0x040fe20000410000 */
[----:B------:R-:W-:Y:S01]  /*14cd0*/  MUFU.EX2 R239, R146 ;  /* 0x0000009200ef7308 */ /* 0x000fe20000000800 */
[----:B------:R-:W-:Y:S01]  /*14ce0*/  LDSM.16.MT88.4 R96, [R190+0x1800] ;  /* 0x00180000be60783b */ /* 0x000fe20000004200 */
        /* <DEDUP_REMOVED lines=15> */
[C---:B------:R-:W-:Y:S01]  /*14de0*/  FMUL.FTZ R33, R2.reuse, R109 ;  /* 0x0000006d02217220 */ /* 0x040fe20000410000 */
[C---:B-1----:R-:W-:Y:S03]  /*14df0*/  HMMA.16816.F32 R20, R140.reuse, R80, R20 ;  /* 0x000000508c14723c */ /* 0x042fe60000001814 */
[C---:B------:R-:W-:Y:S01]  /*14e00*/  FMUL.FTZ R36, R2.reuse, R104 ;  /* 0x0000006802247220 */ /* 0x040fe20000410000 */
[----:B------:R-:W-:Y:S01]  /*14e10*/  MUFU.EX2 R109, R226 ;  /* 0x000000e2006d7308 */ /* 0x000fe20000000800 */
[C---:B------:R-:W-:Y:S02]  /*14e20*/  FMUL.FTZ R37, R2.reuse, R105 ;  /* 0x0000006902257220 */ /* 0x040fe40000410000 */
[C---:B------:R-:W-:Y:S01]  /*14e30*/  FMUL.FTZ R45, R2.reuse, R93 ;  /* 0x0000005d022d7220 */ /* 0x040fe20000410000 */
[C---:B------:R-:W-:Y:S01]  /*14e40*/  HMMA.16816.F32 R24, R140.reuse, R82, R24 ;  /* 0x000000528c18723c */ /* 0x040fe20000001818 */
[----:B------:R-:W1:Y:S03]  /*14e50*/  LDSM.16.MT88.4 R80, [R192] ;  /* 0x00000000c050783b */ /* 0x000e660000004200 */
[C---:B------:R-:W-:Y:S02]  /*14e60*/  FMUL.FTZ R48, R2.reuse, R88 ;  /* 0x0000005802307220 */ /* 0x040fe40000410000 */
[----:B------:R-:W-:Y:S01]  /*14e70*/  MUFU.EX2 R88, R152 ;  /* 0x0000009800587308 */ /* 0x000fe20000000800 */
[C---:B------:R-:W-:Y:S02]  /*14e80*/  FMUL.FTZ R49, R2.reuse, R89 ;  /* 0x0000005902317220 */ /* 0x040fe40000410000 */
[C---:B------:R-:W-:Y:S03]  /*14e90*/  FMUL.FTZ R60, R2.reuse, R60 ;  /* 0x0000003c023c7220 */ /* 0x040fe60000410000 */
[C---:B------:R-:W-:Y:S02]  /*14ea0*/  FMUL.FTZ R61, R2.reuse, R61 ;  /* 0x0000003d023d7220 */ /* 0x040fe40000410000 */
[C---:B------:R-:W-:Y:S02]  /*14eb0*/  FMUL.FTZ R62, R3.reuse, R62 ;  /* 0x0000003e033e7220 */ /* 0x040fe40000410000 */
        /* <DEDUP_REMOVED lines=10> */
[----:B------:R-:W-:Y:S02]  /*14f60*/  FMUL.FTZ R75, R3, R75 ;  /* 0x0000004b034b7220 */ /* 0x000fe40000410000 */
[C---:B------:R-:W-:Y:S01]  /*14f70*/  FMUL.FTZ R68, R2.reuse, R68 ;  /* 0x0000004402447220 */ /* 0x040fe20000410000 */
[----:B------:R-:W-:Y:S01]  /*14f80*/  MUFU.EX2 R105, R218 ;  /* 0x000000da00697308 */ /* 0x000fe20000000800 */
[C---:B------:R-:W-:Y:S02]  /*14f90*/  FMUL.FTZ R69, R2.reuse, R69 ;  /* 0x0000004502457220 */ /* 0x040fe40000410000 */
[C---:B------:R-:W-:Y:S01]  /*14fa0*/  FMUL.FTZ R72, R2.reuse, R72 ;  /* 0x0000004802487220 */ /* 0x040fe20000410000 */
[C---:B-1----:R-:W-:Y:S03]  /*14fb0*/  HMMA.16816.F32 R28, R140.reuse, R80, R28 ;  /* 0x000000508c1c723c */ /* 0x042fe6000000181c */
[----:B------:R-:W-:Y:S03]  /*14fc0*/  FMUL.FTZ R73, R2, R73 ;  /* 0x0000004902497220 */ /* 0x000fe60000410000 */
[----:B------:R-:W-:Y:S01]  /*14fd0*/  MUFU.EX2 R104, R217 ;  /* 0x000000d900687308 */ /* 0x000fe20000000800 */
[----:B------:R-:W-:Y:S01]  /*14fe0*/  FADD.FTZ R2, R14, R145 ;  /* 0x000000910e027221 */ /* 0x000fe20000010000 */
[C---:B------:R-:W-:Y:S01]  /*14ff0*/  HMMA.16816.F32 R32, R140.reuse, R82, R32 ;  /* 0x000000528c20723c */ /* 0x040fe20000001820 */
[----:B------:R-:W1:Y:S07]  /*15000*/  LDSM.16.MT88.4 R80, [R191] ;  /* 0x00000000bf50783b */ /* 0x000e6e0000004200 */
        /* <DEDUP_REMOVED lines=8> */
[----:B------:R-:W-:Y:S10]  /*15090*/  MUFU.EX2 R150, R221 ;  /* 0x000000dd00967308 */ /* 0x000ff40000000800 */
[----:B------:R-:W2:Y:S10]  /*150a0*/  MUFU.EX2 R3, R158 ;  /* 0x0000009e00037308 */ /* 0x000eb40000000800 */
[----:B------:R-:W-:Y:S10]  /*150b0*/  MUFU.EX2 R158, R151 ;  /* 0x00000097009e7308 */ /* 0x000ff40000000800 */
[----:B------:R-:W-:Y:S01]  /*150c0*/  MUFU.EX2 R151, R216 ;  /* 0x000000d800977308 */ /* 0x000fe20000000800 */
[C---:B-1----:R-:W-:Y:S03]  /*150d0*/  HMMA.16816.F32 R44, R140.reuse, R80, R44 ;  /* 0x000000508c2c723c */ /* 0x042fe6000000182c */
[----:B--2---:R-:W-:Y:S04]  /*150e0*/  FADD.FTZ R2, R3, R2 ;  /* 0x0000000203027221 */ /* 0x004fe80000010000 */
[----:B------:R-:W-:Y:S01]  /*150f0*/  FADD.FTZ R2, R89, R2 ;  /* 0x0000000259027221 */ /* 0x000fe20000010000 */
[C---:B------:R-:W-:Y:S01]  /*15100*/  HMMA.16816.F32 R48, R140.reuse, R82, R48 ;  /* 0x000000528c30723c */ /* 0x040fe20000001830 */
[----:B------:R-:W1:Y:S01]  /*15110*/  LDSM.16.MT88.4 R80, [R190+0x3000] ;  /* 0x00300000be50783b */ /* 0x000e620000004200 */
[----:B------:R-:W2:Y:S02]  /*15120*/  MUFU.EX2 R159, R149 ;  /* 0x00000095009f7308 */ /* 0x000ea40000000800 */
[C---:B------:R-:W-:Y:S08]  /*15130*/  FADD.FTZ R2, R88.reuse, R2 ;  /* 0x0000000258027221 */ /* 0x040ff00000010000 */
[----:B------:R-:W-:Y:S10]  /*15140*/  MUFU.EX2 R149, R222 ;  /* 0x000000de00957308 */ /* 0x000ff40000000800 */
[----:B------:R-:W-:Y:S10]  /*15150*/  MUFU.EX2 R146, R229 ;  /* 0x000000e500927308 */ /* 0x000ff40000000800 */
[----:B------:R-:W3:Y:S01]  /*15160*/  MUFU.EX2 R145, R230 ;  /* 0x000000e600917308 */ /* 0x000ee20000000800 */
[C---:B-1----:R-:W-:Y:S09]  /*15170*/  HMMA.16816.F32 R52, R140.reuse, R80, R52 ;  /* 0x000000508c34723c */ /* 0x042ff20000001834 */
[----:B------:R-:W-:Y:S01]  /*15180*/  MUFU.EX2 R144, R232 ;  /* 0x000000e800907308 */ /* 0x000fe20000000800 */
[C---:B------:R-:W-:Y:S01]  /*15190*/  HMMA.16816.F32 R56, R140.reuse, R82, R56 ;  /* 0x000000528c38723c */ /* 0x040fe20000001838 */
[----:B------:R-:W1:Y:S08]  /*151a0*/  LDSM.16.MT88.4 R80, [R192+0x3000] ;  /* 0x00300000c050783b */ /* 0x000e700000004200 */
        /* <DEDUP_REMOVED lines=10> */
[----:B------:R-:W5:Y:S02]  /*15250*/  LDSM.16.MT88.4 R88, [R190+0x800] ;  /* 0x00080000be58783b */ /* 0x000f640000004200 */
[----:B------:R-:W1:Y:S01]  /*15260*/  MUFU.EX2 R3, R160 ;  /* 0x000000a000037308 */ /* 0x000e620000000800 */
[----:B--2---:R-:W-:Y:S02]  /*15270*/  F2FP.PACK_AB R83, R159, R238 ;  /* 0x000000ee9f53723e */ /* 0x004fe400000000ff */
[----:B---3--:R-:W-:Y:S02]  /*15280*/  F2FP.PACK_AB R141, R145, R146 ;  /* 0x00000092918d723e */ /* 0x008fe400000000ff */
[----:B----4-:R-:W-:Y:S03]  /*15290*/  F2FP.PACK_AB R143, R6, R144 ;  /* 0x00000090068f723e */ /* 0x010fe600000000ff */
[C---:B------:R-:W-:Y:S05]  /*152a0*/  HMMA.16816.F32 R8, R80.reuse, R84, R8 ;  /* 0x000000545008723c */ /* 0x040fea0000001808 */
[----:B-1----:R-:W-:Y:S03]  /*152b0*/  FADD.FTZ R2, R14, R2 ;  /* 0x000000020e027221 */ /* 0x002fe60000010000 */
[C---:B------:R-:W-:Y:S01]  /*152c0*/  HMMA.16816.F32 R16, R80.reuse, R86, R16 ;  /* 0x000000565010723c */ /* 0x040fe20000001810 */
[----:B------:R-:W1:Y:S03]  /*152d0*/  LDSM.16.MT88.4 R84, [R192+0x800] ;  /* 0x00080000c054783b */ /* 0x000e660000004200 */
[----:B------:R-:W-:Y:S04]  /*152e0*/  FADD.FTZ R2, R3, R2 ;  /* 0x0000000203027221 */ /* 0x000fe80000010000 */
[----:B------:R-:W-:Y:S04]  /*152f0*/  FADD.FTZ R2, R93, R2 ;  /* 0x000000025d027221 */ /* 0x000fe80000010000 */
[C---:B------:R-:W-:Y:S01]  /*15300*/  FADD.FTZ R2, R92.reuse, R2 ;  /* 0x000000025c027221 */ /* 0x040fe20000010000 */
[C---:B-----5:R-:W-:Y:S08]  /*15310*/  HMMA.16816.F32 R20, R80.reuse, R88, R20 ;  /* 0x000000585014723c */ /* 0x060ff00000001814 */
        /* <DEDUP_REMOVED lines=21> */
[----:B------:R-:W3:Y:S03]  /*15470*/  LDSM.16.MT88.4 R92, [R192+0x1000] ;  /* 0x00100000c05c783b */ /* 0x000ee60000004200 */
[----:B------:R-:W-:Y:S02]  /*15480*/  F2FP.PACK_AB R80, R3, R14 ;  /* 0x0000000e0350723e */ /* 0x000fe400000000ff */
[----:B------:R-:W-:Y:S01]  /*15490*/  F2FP.PACK_AB R81, R157, R158 ;  /* 0x0000009e9d51723e */ /* 0x000fe200000000ff */
[----:B------:R-:W4:Y:S01]  /*154a0*/  MUFU.EX2 R14, R220 ;  /* 0x000000dc000e7308 */ /* 0x000f220000000800 */
[----:B------:R-:W-:Y:S07]  /*154b0*/  F2FP.PACK_AB R83, R155, R156 ;  /* 0x0000009c9b53723e */ /* 0x000fee00000000ff */
[C---:B-1----:R-:W-:Y:S02]  /*154c0*/  HMMA.16816.F32 R8, R80.reuse, R84, R8 ;  /* 0x000000545008723c */ /* 0x042fe40000001808 */
[----:B------:R-:W1:Y:S06]  /*154d0*/  MUFU.EX2 R3, R219 ;  /* 0x000000db00037308 */ /* 0x000e6c0000000800 */
[C---:B------:R-:W-:Y:S01]  /*154e0*/  HMMA.16816.F32 R16, R80.reuse, R86, R16 ;  /* 0x000000565010723c */ /* 0x040fe20000001810 */
[----:B------:R-:W5:Y:S03]  /*154f0*/  LDSM.16.MT88.4 R84, [R191+0x1000] ;  /* 0x00100000bf54783b */ /* 0x000f660000004200 */
[----:B----4-:R-:W-:Y:S04]  /*15500*/  FADD.FTZ R2, R14, R2 ;  /* 0x000000020e027221 */ /* 0x010fe80000010000 */
[C---:B--2---:R-:W-:Y:S08]  /*15510*/  HMMA.16816.F32 R20, R80.reuse, R88, R20 ;  /* 0x000000585014723c */ /* 0x044ff00000001814 */
        /* <DEDUP_REMOVED lines=59> */
[----:B------:R-:W4:Y:S07]  /*158d0*/  LDSM.16.MT88.4 R96, [R190+0x2000] ;  /* 0x00200000be60783b */ /* 0x000f2e0000004200 */
[C---:B-1----:R-:W-:Y:S08]  /*158e0*/  HMMA.16816.F32 R68, R84.reuse, R88, R68 ;  /* 0x000000585444723c */ /* 0x042ff00000001844 */
[----:B------:R-:W-:Y:S01]  /*158f0*/  HMMA.16816.F32 R72, R84, R90, R72 ;  /* 0x0000005a5448723c */ /* 0x000fe20000001848 */
[----:B------:R-:W1:Y:S03]  /*15900*/  LDSM.16.MT88.4 R84, [R191+0x2000] ;  /* 0x00200000bf54783b */ /* 0x000e660000004200 */
[C---:B--2---:R-:W-:Y:S01]  /*15910*/  F2FP.PACK_AB R140, R3.reuse, R14 ;  /* 0x0000000e038c723e */ /* 0x044fe200000000ff */
[----:B------:R-:W-:Y:S01]  /*15920*/  FADD.FTZ R2, R14, R2 ;  /* 0x000000020e027221 */ /* 0x000fe20000010000 */
[-C--:B------:R-:W-:Y:S02]  /*15930*/  MOV R14, R4.reuse ;  /* 0x00000004000e7202 */ /* 0x080fe40000000f00 */
[C---:B---3--:R-:W-:Y:S01]  /*15940*/  HMMA.16816.F32 R8, R80.reuse, R92, R8 ;  /* 0x0000005c5008723c */ /* 0x048fe20000001808 */
[----:B------:R-:W2:Y:S04]  /*15950*/  LDSM.16.MT88.4 R88, [R189+0x5000] ;  /* 0x00500000bd58783b */ /* 0x000ea80000004200 */
[----:B------:R-:W-:Y:S02]  /*15960*/  FADD.FTZ R2, R3, R2 ;  /* 0x0000000203027221 */ /* 0x000fe40000010000 */
[----:B------:R-:W-:Y:S01]  /*15970*/  FADD.FTZ R3, R110, R236 ;  /* 0x000000ec6e037221 */ /* 0x000fe20000010000 */
[C---:B------:R-:W-:Y:S01]  /*15980*/  HMMA.16816.F32 R16, R80.reuse, R94, R16 ;  /* 0x0000005e5010723c */ /* 0x040fe20000001810 */
[----:B------:R-:W3:Y:S07]  /*15990*/  LDSM.16.MT88.4 R92, [R190+0x5000] ;  /* 0x00500000be5c783b */ /* 0x000eee0000004200 */
[C---:B----4-:R-:W-:Y:S01]  /*159a0*/  HMMA.16816.F32 R20, R80.reuse, R96, R20 ;  /* 0x000000605014723c */ /* 0x050fe20000001814 */
[----:B------:R-:W-:Y:S07]  /*159b0*/  LDSM.16.MT88.4 R108, [R192+0x2800] ;  /* 0x00280000c06c783b */ /* 0x000fee0000004200 */
[C---:B------:R-:W-:Y:S01]  /*159c0*/  HMMA.16816.F32 R24, R80.reuse, R98, R24 ;  /* 0x000000625018723c */ /* 0x040fe20000001818 */
[----:B------:R-:W4:Y:S07]  /*159d0*/  LDSM.16.MT88.4 R96, [R192+0x5000] ;  /* 0x00500000c060783b */ /* 0x000f2e0000004200 */
[C---:B------:R-:W-:Y:S08]  /*159e0*/  HMMA.16816.F32 R28, R80.reuse, R104, R28 ;  /* 0x00000068501c723c */ /* 0x040ff0000000181c */
[C---:B------:R-:W-:Y:S01]  /*159f0*/  HMMA.16816.F32 R32, R80.reuse, R106, R32 ;  /* 0x0000006a5020723c */ /* 0x040fe20000001820 */
[----:B------:R-:W5:Y:S07]  /*15a00*/  LDSM.16.MT88.4 R104, [R191+0x5000] ;  /* 0x00500000bf68783b */ /* 0x000f6e0000004200 */
[C---:B-1----:R-:W-:Y:S01]  /*15a10*/  HMMA.16816.F32 R36, R80.reuse, R84, R36 ;  /* 0x000000545024723c */ /* 0x042fe20000001824 */
[----:B------:R-:W1:Y:S07]  /*15a20*/  MUFU.EX2 R85, R234 ;  /* 0x000000ea00557308 */ /* 0x000e6e0000000800 */
[C---:B------:R-:W-:Y:S03]  /*15a30*/  HMMA.16816.F32 R40, R80.reuse, R86, R40 ;  /* 0x000000565028723c */ /* 0x040fe60000001828 */
[----:B------:R-:W4:Y:S05]  /*15a40*/  MUFU.EX2 R84, R235 ;  /* 0x000000eb00547308 */ /* 0x000f2a0000000800 */
[C---:B--2---:R-:W-:Y:S08]  /*15a50*/  HMMA.16816.F32 R44, R80.reuse, R88, R44 ;  /* 0x00000058502c723c */ /* 0x044ff0000000182c */
[C---:B------:R-:W-:Y:S01]  /*15a60*/  HMMA.16816.F32 R48, R80.reuse, R90, R48 ;  /* 0x0000005a5030723c */ /* 0x040fe20000001830 */
[----:B------:R-:W-:Y:S03]  /*15a70*/  LDSM.16.MT88.4 R88, [R189+0x5800] ;  /* 0x00580000bd58783b */ /* 0x000fe60000004200 */
[----:B-1----:R-:W-:Y:S04]  /*15a80*/  FADD.FTZ R2, R85, R2 ;  /* 0x0000000255027221 */ /* 0x002fe80000010000 */
[C---:B---3--:R-:W-:Y:S04]  /*15a90*/  HMMA.16816.F32 R52, R80.reuse, R92, R52 ;  /* 0x0000005c5034723c */ /* 0x048fe80000001834 */
[C---:B----4-:R-:W-:Y:S01]  /*15aa0*/  F2FP.PACK_AB R142, R84.reuse, R85 ;  /* 0x00000055548e723e */ /* 0x050fe200000000ff */
[----:B------:R-:W-:Y:S02]  /*15ab0*/  FADD.FTZ R215, R84, R2 ;  /* 0x0000000254d77221 */ /* 0x000fe40000010000 */
[----:B------:R-:W-:Y:S01]  /*15ac0*/  FADD.FTZ R2, R112, R3 ;  /* 0x0000000370027221 */ /* 0x000fe20000010000 */
[C---:B------:R-:W-:Y:S04]  /*15ad0*/  HMMA.16816.F32 R56, R80.reuse, R94, R56 ;  /* 0x0000005e5038723c */ /* 0x040fe80000001838 */
        /* <DEDUP_REMOVED lines=8> */
[----:B------:R-:W-:Y:S01]  /*15b60*/  HMMA.16816.F32 R72, R80, R106, R72 ;  /* 0x0000006a5048723c */ /* 0x000fe20000001848 */
[----:B------:R-:W2:Y:S03]  /*15b70*/  LDSM.16.MT88.4 R80, [R190+0x5800] ;  /* 0x00580000be50783b */ /* 0x000ea60000004200 */
[----:B------:R-:W-:Y:S04]  /*15b80*/  FADD.FTZ R2, R158, R2 ;  /* 0x000000029e027221 */ /* 0x000fe80000010000 */
[C---:B------:R-:W-:Y:S01]  /*15b90*/  HMMA.16816.F32 R128, R140.reuse, R124, R8 ;  /* 0x0000007c8c80723c */ /* 0x040fe20000001808 */
[----:B------:R-:W3:Y:S04]  /*15ba0*/  LDSM.16.MT88.4 R8, [R192+0x5800] ;  /* 0x00580000c008783b */ /* 0x000ee80000004200 */
[----:B------:R-:W-:Y:S03]  /*15bb0*/  FADD.FTZ R2, R157, R2 ;  /* 0x000000029d027221 */ /* 0x000fe60000010000 */
[C---:B------:R-:W-:Y:S01]  /*15bc0*/  HMMA.16816.F32 R124, R140.reuse, R126, R16 ;  /* 0x0000007e8c7c723c */ /* 0x040fe20000001810 */
[----:B------:R-:W4:Y:S03]  /*15bd0*/  LDSM.16.MT88.4 R16, [R191+0x5800] ;  /* 0x00580000bf10783b */ /* 0x000f260000004200 */
        /* <DEDUP_REMOVED lines=13> */
[C---:B------:R-:W-:Y:S04]  /*15cb0*/  HMMA.16816.F32 R92, R140.reuse, R88, R44 ;  /* 0x000000588c5c723c */ /* 0x040fe8000000182c */
[----:B------:R-:W-:Y:S04]  /*15cc0*/  FADD.FTZ R2, R149, R2 ;  /* 0x0000000295027221 */ /* 0x000fe80000010000 */
[C---:B------:R-:W-:Y:S04]  /*15cd0*/  HMMA.16816.F32 R88, R140.reuse, R90, R48 ;  /* 0x0000005a8c58723c */ /* 0x040fe80000001830 */
[----:B------:R-:W-:Y:S04]  /*15ce0*/  FADD.FTZ R2, R148, R2 ;  /* 0x0000000294027221 */ /* 0x000fe80000010000 */
[C---:B--2---:R-:W-:Y:S04]  /*15cf0*/  HMMA.16816.F32 R84, R140.reuse, R80, R52 ;  /* 0x000000508c54723c */ /* 0x044fe80000001834 */
[----:B------:R-:W-:Y:S04]  /*15d00*/  FADD.FTZ R2, R147, R2 ;  /* 0x0000000293027221 */ /* 0x000fe80000010000 */
[C---:B------:R-:W-:Y:S04]  /*15d10*/  HMMA.16816.F32 R80, R140.reuse, R82, R56 ;  /* 0x000000528c50723c */ /* 0x040fe80000001838 */
[----:B------:R-:W-:Y:S04]  /*15d20*/  FADD.FTZ R2, R146, R2 ;  /* 0x0000000292027221 */ /* 0x000fe80000010000 */
[C---:B---3--:R-:W-:Y:S04]  /*15d30*/  HMMA.16816.F32 R60, R140.reuse, R8, R60 ;  /* 0x000000088c3c723c */ /* 0x048fe8000000183c */
[----:B------:R-:W-:Y:S03]  /*15d40*/  FADD.FTZ R2, R145, R2 ;  /* 0x0000000291027221 */ /* 0x000fe60000010000 */
[----:B------:R-:W-:Y:S01]  /*15d50*/  MOV R8, R4 ;  /* 0x0000000400087202 */ /* 0x000fe20000000f00 */
[C---:B------:R-:W-:Y:S04]  /*15d60*/  HMMA.16816.F32 R64, R140.reuse, R10, R64 ;  /* 0x0000000a8c40723c */ /* 0x040fe80000001840 */
[----:B------:R-:W-:Y:S04]  /*15d70*/  FADD.FTZ R2, R144, R2 ;  /* 0x0000000290027221 */ /* 0x000fe80000010000 */
[C---:B----4-:R-:W-:Y:S04]  /*15d80*/  HMMA.16816.F32 R68, R140.reuse, R16, R68 ;  /* 0x000000108c44723c */ /* 0x050fe80000001844 */
[----:B------:R-:W-:Y:S01]  /*15d90*/  FADD.FTZ R236, R6, R2 ;  /* 0x0000000206ec7221 */ /* 0x000fe20000010000 */
[----:B------:R-:W-:Y:S03]  /*15da0*/  MOV R6, R5 ;  /* 0x0000000500067202 */ /* 0x000fe60000000f00 */
[----:B------:R-:W-:Y:S01]  /*15db0*/  HMMA.16816.F32 R72, R140, R18, R72 ;  /* 0x000000128c48723c */ /* 0x000fe20000001848 */
[----:B------:R-:W-:-:S07]  /*15dc0*/  @P0 BRA `(.L_x_1042) ;  /* 0xffffbe8000000947 */ /* 0x000fce000383ffff */
.L_x_1021:
[----:B------:R-:W2:Y:S01]  /*15dd0*/  LDL R2, [R1+0xc] ;  /* 0x00000c0001027983 */ /* 0x000ea20000100800 */
[----:B------:R-:W-:-:S05]  /*15de0*/  IMAD.MOV.U32 R3, RZ, RZ, c[0x0][0x2c4] ;  /* 0x0000b100ff037624 */ /* 0x000fca00078e00ff */
[----:B------:R-:W-:Y:S01]  /*15df0*/  ISETP.NE.AND P1, PT, R3, 0x1, PT ;  /* 0x000000010300780c */ /* 0x000fe20003f25270 */
[----:B------:R-:W-:-:S05]  /*15e00*/  IMAD.MOV.U32 R9, RZ, RZ, c[0x0][0x32c] ;  /* 0x0000cb00ff097624 */ /* 0x000fca00078e00ff */
[----:B------:R-:W-:Y:S02]  /*15e10*/  ISETP.GE.AND P0, PT, R9, 0x1, PT ;  /* 0x000000010900780c */ /* 0x000fe40003f06270 */
[----:B------:R-:W-:Y:S02]  /*15e20*/  IADD3 R3, R244, 0x1, -R243 ;  /* 0x00000001f4037810 */ /* 0x000fe40007ffe8f3 */
[----:B--2---:R-:W-:-:S05]  /*15e30*/  IADD3 R2, R2, 0x7f, RZ ;  /* 0x0000007f02027810 */ /* 0x004fca0007ffe0ff */
        /* <DEDUP_REMOVED lines=15> */
.L_x_1045:
[----:B------:R-:W-:-:S04]  /*15f30*/  MOV R4, 0x1 ;  /* 0x0000000100047802 */ /* 0x000fc80000000f00 */
[----:B------:R-:W-:-:S13]  /*15f40*/  ISETP.NE.AND P0, PT, R4, c[0x0][0x32c], PT ;  /* 0x0000cb0004007a0c */ /* 0x000fda0003f05270 */
[----:B------:R-:W-:-:S05]  /*15f50*/  @P0 IMAD.HI.U32 R4, R2, c[0x0][0x330], RZ ;  /* 0x0000cc0002040a27 */ /* 0x000fca00078e00ff */
[----:B------:R-:W-:Y:S02]  /*15f60*/  @P0 SHF.R.U32.HI R2, RZ, c[0x0][0x334], R4 ;  /* 0x0000cd00ff020a19 */ /* 0x000fe40000011604 */
.L_x_1046:
[----:B------:R-:W-:Y:S05]  /*15f70*/  BSYNC B0 ;  /* 0x0000000000007941 */ /* 0x000fea0003800000 */
.L_x_1044:
[----:B------:R-:W-:-:S05]  /*15f80*/  IMAD R2, R2, c[0x0][0x32c], RZ ;  /* 0x0000cb0002027a24 */ /* 0x000fca00078e02ff */
[----:B------:R-:W-:-:S04]  /*15f90*/  IMNMX R3, R3, R2, !PT ;  /* 0x0000000203037217 */ /* 0x000fc80007800200 */
.L_x_1043:
        /* <DEDUP_REMOVED lines=9> */
.L_x_1058:
        /* <DEDUP_REMOVED lines=37> */
.L_x_1159:
        /* <DEDUP_REMOVED lines=23> */
.L_x_1160:
        /* <DEDUP_REMOVED lines=15> */
.L_x_1049:
[----:B--23--:R-:W-:Y:S05]  /*164e0*/  BSYNC B0 ;  /* 0x0000000000007941 */ /* 0x00cfea0003800000 */
.L_x_1048:
        /* <DEDUP_REMOVED lines=178> */
.L_x_1161:
        /* <DEDUP_REMOVED lines=23> */
.L_x_1162:
        /* <DEDUP_REMOVED lines=15> */
.L_x_1053:
[----:B------:R-:W-:Y:S05]  /*17270*/  BSYNC B0 ;  /* 0x0000000000007941 */ /* 0x000fea0003800000 */
.L_x_1052:
        /* <DEDUP_REMOVED lines=51> */
.L_x_1163:
[----:B-12---:R-:W-:Y:S01]  /*175b0*/  FMNMX.FTZ R4, R4, R2, !PT ;  /* 0x0000000204047209 */ /* 0x006fe20007810000 */
[----:B------:R-:W-:-:S05]  /*175c0*/  BRA.DIV ~URZ, `(.L_x_1057) ;  /* 0x0000bb227f007947 */ /* 0x000fca000b800000 */
[----:B------:R-:W1:Y:S02]  /*175d0*/  SHFL.BFLY PT, R2, R4, 0x1, 0x1f ;  /* 0x0c201f0004027f89 */ /* 0x000e6400000e0000 */
[----:B-1----:R-:W-:Y:S02]  /*175e0*/  FMNMX.FTZ R5, R4, R2, !PT ;  /* 0x0000000204057209 */ /* 0x002fe40007810000 */
[----:B------:R-:W1:Y:S02]  /*175f0*/  SHFL.BFLY PT, R2, R140, 0x2, 0x1f ;  /* 0x0c401f008c027f89 */ /* 0x000e6400000e0000 */
[----:B-1----:R-:W-:Y:S05]  /*17600*/  FMNMX.FTZ R4, R140, R2, !PT ;  /* 0x000000028c047209 */ /* 0x002fea0007810000 */
[----:B------:R1:W2:Y:S02]  /*17610*/  SHFL.BFLY PT, R2, R4, 0x1, 0x1f ;  /* 0x0c201f0004027f89 */ /* 0x0002a400000e0000 */
.L_x_1164:
[----:B-12---:R-:W-:Y:S01]  /*17620*/  FMNMX.FTZ R4, R2, R4, !PT ;  /* 0x0000000402047209 */ /* 0x006fe20007810000 */
[C---:B------:R-:W-:Y:S01]  /*17630*/  FADD.FTZ R2, -R5.reuse, R6 ;  /* 0x0000000605027221 */ /* 0x040fe20000010100 */
[----:B------:R-:W-:Y:S01]  /*17640*/  WARPSYNC 0xffffffff ;  /* 0xffffffff00007948 */ /* 0x000fe20003800000 */
[----:B------:R-:W-:Y:S01]  /*17650*/  FMUL.FTZ R6, R5, c[0x0][0x2d0] ;  /* 0x0000b40005067a20 */ /* 0x000fe20000410000 */
[----:B------:R-:W-:Y:S01]  /*17660*/  ISETP.GT.AND P0, PT, R212, R246, PT ;  /* 0x000000f6d400720c */ /* 0x000fe20003f04270 */
[----:B------:R-:W-:Y:S01]  /*17670*/  FMUL.FTZ R2, R2, c[0x0][0x2d0] ;  /* 0x0000b40002027a20 */ /* 0x000fe20000410000 */
[----:B------:R-:W-:Y:S01]  /*17680*/  IADD3 R212, R212, -0x1, RZ ;  /* 0xffffffffd4d47810 */ /* 0x000fe20007ffe0ff */
        /* <DEDUP_REMOVED lines=27> */
[----:B------:R-:W-:Y:S10]  /*17840*/  MUFU.EX2 R6, R9 ;  /* 0x0000000900067308 */ /* 0x000ff40000000800 */
[----:B------:R-:W1:Y:S02]  /*17850*/  MUFU.EX2 R9, R17 ;  /* 0x0000001100097308 */ /* 0x000e640000000800 */
        /* <DEDUP_REMOVED lines=28> */
[----:B-1----:R-:W-:Y:S02]  /*17a20*/  FMUL.FTZ R58, R2, R82 ;  /* 0x00000052023a7220 */ /* 0x002fe40000410000 */
        /* <DEDUP_REMOVED lines=8> */
[----:B------:R-:W-:Y:S01]  /*17ab0*/  FFMA.FTZ R6, R59, c[0x0][0x2d0], -R6 ;  /* 0x0000b4003b067a23 */ /* 0x000fe20000010806 */
[----:B------:R-:W2:Y:S01]  /*17ac0*/  MUFU.EX2 R11, R11 ;  /* 0x0000000b000b7308 */ /* 0x000ea20000000800 */
[C---:B------:R-:W-:Y:S02]  /*17ad0*/  FMUL.FTZ R59, R2.reuse, R83 ;  /* 0x00000053023b7220 */ /* 0x040fe40000410000 */
[----:B------:R-:W3:Y:S01]  /*17ae0*/  LDSM.16.MT88.4 R80, [R189] ;  /* 0x00000000bd50783b */ /* 0x000ee20000004200 */
[C---:B------:R-:W-:Y:S02]  /*17af0*/  FMUL.FTZ R29, R3.reuse, R113 ;  /* 0x00000071031d7220 */ /* 0x040fe40000410000 */
[----:B------:R-:W-:Y:S02]  /*17b00*/  FMUL.FTZ R34, R2, R110 ;  /* 0x0000006e02227220 */ /* 0x000fe40000410000 */
[----:B------:R-:W-:Y:S02]  /*17b10*/  FADD.FTZ R8, R16, R8 ;  /* 0x0000000810087221 */ /* 0x000fe40000010000 */
[----:B------:R-:W-:Y:S01]  /*17b20*/  MUFU.EX2 R110, R143 ;  /* 0x0000008f006e7308 */ /* 0x000fe20000000800 */
[----:B------:R-:W-:Y:S02]  /*17b30*/  FMUL.FTZ R28, R3, R112 ;  /* 0x00000070031c7220 */ /* 0x000fe40000410000 */
[----:B------:R-:W-:Y:S02]  /*17b40*/  FADD.FTZ R148, R9, R8 ;  /* 0x0000000809947221 */ /* 0x000fe40000010000 */
[C---:B-1----:R-:W-:Y:S02]  /*17b50*/  FFMA.FTZ R10, R2.reuse, R236, R14 ;  /* 0x000000ec020a7223 */ /* 0x042fe4000001000e */
[C---:B------:R-:W-:Y:S02]  /*17b60*/  FMUL.FTZ R8, R3.reuse, R128 ;  /* 0x0000008003087220 */ /* 0x040fe40000410000 */
[C---:B------:R-:W-:Y:S01]  /*17b70*/  FMUL.FTZ R9, R3.reuse, R129 ;  /* 0x0000008103097220 */ /* 0x040fe20000410000 */
[----:B------:R-:W1:Y:S01]  /*17b80*/  MUFU.EX2 R113, R144 ;  /* 0x0000009000717308 */ /* 0x000e620000000800 */
[C---:B------:R-:W-:Y:S02]  /*17b90*/  FMUL.FTZ R16, R3.reuse, R124 ;  /* 0x0000007c03107220 */ /* 0x040fe40000410000 */
[----:B------:R-:W-:Y:S01]  /*17ba0*/  FMUL.FTZ R17, R3, R125 ;  /* 0x0000007d03117220 */ /* 0x000fe20000410000 */
[C---:B--2---:R-:W-:Y:S01]  /*17bb0*/  F2FP.PACK_AB R141, R11.reuse, R14 ;  /* 0x0000000e0b8d723e */ /* 0x044fe200000000ff */
[----:B------:R-:W-:Y:S02]  /*17bc0*/  FADD.FTZ R112, R11, R10 ;  /* 0x0000000a0b707221 */ /* 0x000fe40000010000 */
[C---:B------:R-:W-:Y:S02]  /*17bd0*/  FMUL.FTZ R10, R2.reuse, R130 ;  /* 0x00000082020a7220 */ /* 0x040fe40000410000 */
[C---:B------:R-:W-:Y:S01]  /*17be0*/  FMUL.FTZ R11, R2.reuse, R131 ;  /* 0x00000083020b7220 */ /* 0x040fe20000410000 */
[----:B------:R-:W2:Y:S01]  /*17bf0*/  MUFU.EX2 R14, R153 ;  /* 0x00000099000e7308 */ /* 0x000ea20000000800 */
[C---:B------:R-:W-:Y:S02]  /*17c00*/  FMUL.FTZ R18, R2.reuse, R126 ;  /* 0x0000007e02127220 */ /* 0x040fe40000410000 */
[C---:B------:R-:W-:Y:S02]  /*17c10*/  FMUL.FTZ R19, R2.reuse, R127 ;  /* 0x0000007f02137220 */ /* 0x040fe40000410000 */
[C---:B------:R-:W-:Y:S01]  /*17c20*/  FMUL.FTZ R20, R3.reuse, R120 ;  /* 0x0000007803147220 */ /* 0x040fe20000410000 */
[----:B------:R-:W-:Y:S01]  /*17c30*/  LDSM.16.MT88.4 R124, [R189+0x2800] ;  /* 0x00280000bd7c783b */ /* 0x000fe20000004200 */
[C---:B------:R-:W-:Y:S02]  /*17c40*/  FMUL.FTZ R21, R3.reuse, R121 ;  /* 0x0000007903157220 */ /* 0x040fe40000410000 */
[C---:B------:R-:W-:Y:S01]  /*17c50*/  FMUL.FTZ R22, R2.reuse, R122 ;  /* 0x0000007a02167220 */ /* 0x040fe20000410000 */
[----:B------:R-:W-:Y:S01]  /*17c60*/  MUFU.EX2 R156, R156 ;  /* 0x0000009c009c7308 */ /* 0x000fe20000000800 */
[C---:B------:R-:W-:Y:S02]  /*17c70*/  FMUL.FTZ R23, R2.reuse, R123 ;  /* 0x0000007b02177220 */ /* 0x040fe40000410000 */
[----:B------:R-:W-:Y:S01]  /*17c80*/  FMUL.FTZ R24, R3, R116 ;  /* 0x0000007403187220 */ /* 0x000fe20000410000 */
[----:B-1----:R-:W-:Y:S01]  /*17c90*/  F2FP.PACK_AB R143, R113, R110 ;  /* 0x0000006e718f723e */ /* 0x002fe200000000ff */
[C---:B------:R-:W-:Y:S02]  /*17ca0*/  FMUL.FTZ R25, R3.reuse, R117 ;  /* 0x0000007503197220 */ /* 0x040fe40000410000 */
[C---:B------:R-:W-:Y:S02]  /*17cb0*/  FMUL.FTZ R26, R2.reuse, R118 ;  /* 0x00000076021a7220 */ /* 0x040fe40000410000 */
[C---:B------:R-:W-:Y:S01]  /*17cc0*/  FMUL.FTZ R27, R2.reuse, R119 ;  /* 0x00000077021b7220 */ /* 0x040fe20000410000 */
[----:B------:R-:W-:Y:S01]  /*17cd0*/  MUFU.EX2 R153, R162 ;  /* 0x000000a200997308 */ /* 0x000fe20000000800 */
[C---:B---3--:R-:W-:Y:S01]  /*17ce0*/  HMMA.16816.F32 R8, R140.reuse, R80, R8 ;  /* 0x000000508c08723c */ /* 0x048fe20000001808 */
[----:B------:R-:W-:Y:S04]  /*17cf0*/  LDSM.16.MT88.4 R116, [R190+0x2800] ;  /* 0x00280000be74783b */ /* 0x000fe80000004200 */
[C---:B------:R-:W-:Y:S02]  /*17d00*/  FMUL.FTZ R35, R2.reuse, R111 ;  /* 0x0000006f02237220 */ /* 0x040fe40000410000 */
[C---:B------:R-:W-:Y:S01]  /*17d10*/  FMUL.FTZ R38, R2.reuse, R106 ;  /* 0x0000006a02267220 */ /* 0x040fe20000410000 */
[C---:B------:R-:W-:Y:S01]  /*17d20*/  HMMA.16816.F32 R16, R140.reuse, R82, R16 ;  /* 0x000000528c10723c */ /* 0x040fe20000001810 */
[----:B------:R-:W1:Y:S01]  /*17d30*/  LDSM.16.MT88.4 R80, [R190] ;  /* 0x00000000be50783b */ /* 0x000e620000004200 */
[----:B------:R-:W-:Y:S02]  /*17d40*/  MUFU.EX2 R240, R146 ;  /* 0x0000009200f07308 */ /* 0x000fe40000000800 */
[C---:B------:R-:W-:Y:S02]  /*17d50*/  FMUL.FTZ R39, R2.reuse, R107 ;  /* 0x0000006b02277220 */ /* 0x040fe40000410000 */
[C---:B------:R-:W-:Y:S02]  /*17d60*/  FMUL.FTZ R40, R3.reuse, R96 ;  /* 0x0000006003287220 */ /* 0x040fe40000410000 */
[C---:B------:R-:W-:Y:S04]  /*17d70*/  FMUL.FTZ R41, R3.reuse, R97 ;  /* 0x0000006103297220 */ /* 0x040fe80000410000 */
[C---:B------:R-:W-:Y:S01]  /*17d80*/  FMUL.FTZ R42, R2.reuse, R98 ;  /* 0x00000062022a7220 */ /* 0x040fe20000410000 */
[----:B------:R-:W-:Y:S01]  /*17d90*/  MUFU.EX2 R239, R145 ;  /* 0x0000009100ef7308 */ /* 0x000fe20000000800 */
[C---:B------:R-:W-:Y:S02]  /*17da0*/  FMUL.FTZ R43, R2.reuse, R99 ;  /* 0x00000063022b7220 */ /* 0x040fe40000410000 */
[----:B------:R-:W-:Y:S01]  /*17db0*/  LDSM.16.MT88.4 R96, [R190+0x1800] ;  /* 0x00180000be60783b */ /* 0x000fe20000004200 */
        /* <DEDUP_REMOVED lines=9> */
[----:B------:R-:W-:Y:S01]  /*17e50*/  LDSM.16.MT88.4 R84, [R189+0x800] ;  /* 0x00080000bd54783b */ /* 0x000fe20000004200 */
        /* <DEDUP_REMOVED lines=33> */
[C---:B-1----:R-:W-:Y:S03]  /*18070*/  HMMA.16816.F32 R28, R140.reuse, R80, R28 ;  /* 0x000000508c1c723c */ /* 0x042fe6000000181c */
[C---:B------:R-:W-:Y:S03]  /*18080*/  FMUL.FTZ R74, R2.reuse, R74 ;  /* 0x0000004a024a7220 */ /* 0x040fe60000410000 */
[----:B------:R-:W-:Y:S01]  /*18090*/  MUFU.EX2 R105, R218 ;  /* 0x000000da00697308 */ /* 0x000fe20000000800 */
[----:B------:R-:W-:Y:S01]  /*180a0*/  FMUL.FTZ R75, R2, R75 ;  /* 0x0000004b024b7220 */ /* 0x000fe20000410000 */
[C---:B------:R-:W-:Y:S01]  /*180b0*/  HMMA.16816.F32 R32, R140.reuse, R82, R32 ;  /* 0x000000528c20723c */ /* 0x040fe20000001820 */
[----:B------:R-:W1:Y:S03]  /*180c0*/  LDSM.16.MT88.4 R80, [R191] ;  /* 0x00000000bf50783b */ /* 0x000e660000004200 */
[----:B--2---:R-:W-:Y:S04]  /*180d0*/  FADD.FTZ R2, R14, R148 ;  /* 0x000000940e027221 */ /* 0x004fe80000010000 */
        /* <DEDUP_REMOVED lines=13> */
[----:B------:R-:W1:Y:S01]  /*181b0*/  MUFU.EX2 R3, R152 ;  /* 0x0000009800037308 */ /* 0x000e620000000800 */
[C---:B------:R-:W-:Y:S01]  /*181c0*/  HMMA.16816.F32 R48, R140.reuse, R82, R48 ;  /* 0x000000528c30723c */ /* 0x040fe20000001830 */
[----:B------:R-:W2:Y:S08]  /*181d0*/  LDSM.16.MT88.4 R80, [R190+0x3000] ;  /* 0x00300000be50783b */ /* 0x000eb00000004200 */
[----:B------:R-:W-:Y:S10]  /*181e0*/  MUFU.EX2 R152, R215 ;  /* 0x000000d700987308 */ /* 0x000ff40000000800 */
[----:B------:R-:W-:Y:S01]  /*181f0*/  MUFU.EX2 R146, R229 ;  /* 0x000000e500927308 */ /* 0x000fe20000000800 */
[----:B-1----:R-:W-:Y:S04]  /*18200*/  FADD.FTZ R2, R3, R2 ;  /* 0x0000000203027221 */ /* 0x002fe80000010000 */
[----:B------:R-:W-:Y:S05]  /*18210*/  FADD.FTZ R2, R89, R2 ;  /* 0x0000000259027221 */ /* 0x000fea0000010000 */
[----:B------:R-:W1:Y:S01]  /*18220*/  MUFU.EX2 R145, R231 ;  /* 0x000000e700917308 */ /* 0x000e620000000800 */
[C---:B------:R-:W-:Y:S09]  /*18230*/  FADD.FTZ R2, R88.reuse, R2 ;  /* 0x0000000258027221 */ /* 0x040ff20000010000 */
[----:B------:R-:W-:Y:S01]  /*18240*/  MUFU.EX2 R144, R233 ;  /* 0x000000e900907308 */ /* 0x000fe20000000800 */
[C---:B--2---:R-:W-:Y:S08]  /*18250*/  HMMA.16816.F32 R52, R140.reuse, R80, R52 ;  /* 0x000000508c34723c */ /* 0x044ff00000001834 */
[C---:B------:R-:W-:Y:S01]  /*18260*/  HMMA.16816.F32 R56, R140.reuse, R82, R56 ;  /* 0x000000528c38723c */ /* 0x040fe20000001838 */
[----:B------:R-:W2:Y:S01]  /*18270*/  LDSM.16.MT88.4 R80, [R192+0x3000] ;  /* 0x00300000c050783b */ /* 0x000ea20000004200 */
[----:B------:R-:W3:Y:S06]  /*18280*/  MUFU.EX2 R6, R6 ;  /* 0x0000000600067308 */ /* 0x000eec0000000800 */
[C---:B--2---:R-:W-:Y:S08]  /*18290*/  HMMA.16816.F32 R60, R140.reuse, R80, R60 ;  /* 0x000000508c3c723c */ /* 0x044ff0000000183c */
[C---:B------:R-:W-:Y:S01]  /*182a0*/  HMMA.16816.F32 R64, R140.reuse, R82, R64 ;  /* 0x000000528c40723c */ /* 0x040fe20000001840 */
[----:B------:R-:W2:Y:S07]  /*182b0*/  LDSM.16.MT88.4 R80, [R191+0x3000] ;  /* 0x00300000bf50783b */ /* 0x000eae0000004200 */
[C---:B--2---:R-:W-:Y:S07]  /*182c0*/  HMMA.16816.F32 R68, R140.reuse, R80, R68 ;  /* 0x000000508c44723c */ /* 0x044fee0000001844 */
[----:B------:R-:W-:Y:S01]  /*182d0*/  F2FP.PACK_AB R80, R3, R14 ;  /* 0x0000000e0350723e */ /* 0x000fe200000000ff */
[----:B------:R-:W-:Y:S01]  /*182e0*/  HMMA.16816.F32 R72, R140, R82, R72 ;  /* 0x000000528c48723c */ /* 0x000fe20000001848 */
[----:B------:R-:W2:Y:S03]  /*182f0*/  MUFU.EX2 R14, R161 ;  /* 0x000000a1000e7308 */ /* 0x000ea60000000800 */
[----:B------:R-:W-:Y:S03]  /*18300*/  F2FP.PACK_AB R81, R239, R240 ;  /* 0x000000f0ef51723e */ /* 0x000fe600000000ff */
[----:B------:R-:W-:Y:S02]  /*18310*/  F2FP.PACK_AB R82, R88, R89 ;  /* 0x000000595852723e */ /* 0x000fe400000000ff */
[----:B------:R-:W4:Y:S02]  /*18320*/  LDSM.16.MT88.4 R88, [R190+0x800] ;  /* 0x00080000be58783b */ /* 0x000f240000004200 */
[----:B------:R-:W5:Y:S01]  /*18330*/  MUFU.EX2 R3, R160 ;  /* 0x000000a000037308 */ /* 0x000f620000000800 */
[----:B------:R-:W-:Y:S02]  /*18340*/  F2FP.PACK_AB R83, R236, R238 ;  /* 0x000000eeec53723e */ /* 0x000fe400000000ff */
[----:B-1----:R-:W-:Y:S02]  /*18350*/  F2FP.PACK_AB R141, R145, R146 ;  /* 0x00000092918d723e */ /* 0x002fe400000000ff */
[----:B---3--:R-:W-:Y:S03]  /*18360*/  F2FP.PACK_AB R143, R6, R144 ;  /* 0x00000090068f723e */ /* 0x008fe600000000ff */
[C---:B------:R-:W-:Y:S05]  /*18370*/  HMMA.16816.F32 R8, R80.reuse, R84, R8 ;  /* 0x000000545008723c */ /* 0x040fea0000001808 */
[----:B--2---:R-:W-:Y:S03]  /*18380*/  FADD.FTZ R2, R14, R2 ;  /* 0x000000020e027221 */ /* 0x004fe60000010000 */
[C---:B------:R-:W-:Y:S01]  /*18390*/  HMMA.16816.F32 R16, R80.reuse, R86, R16 ;  /* 0x000000565010723c */ /* 0x040fe20000001810 */
[----:B------:R-:W1:Y:S03]  /*183a0*/  LDSM.16.MT88.4 R84, [R192+0x800] ;  /* 0x00080000c054783b */ /* 0x000e660000004200 */
[----:B-----5:R-:W-:Y:S04]  /*183b0*/  FADD.FTZ R2, R3, R2 ;  /* 0x0000000203027221 */ /* 0x020fe80000010000 */
[----:B------:R-:W-:Y:S04]  /*183c0*/  FADD.FTZ R2, R93, R2 ;  /* 0x000000025d027221 */ /* 0x000fe80000010000 */
[C---:B------:R-:W-:Y:S01]  /*183d0*/  FADD.FTZ R2, R92.reuse, R2 ;  /* 0x000000025c027221 */ /* 0x040fe20000010000 */
[C---:B----4-:R-:W-:Y:S08]  /*183e0*/  HMMA.16816.F32 R20, R80.reuse, R88, R20 ;  /* 0x000000585014723c */ /* 0x050ff00000001814 */
        /* <DEDUP_REMOVED lines=171> */
.L_x_1047:
[----:B------:R-:W-:-:S13]  /*18ea0*/  ISETP.GE.AND P0, PT, R212, R242, PT ;  /* 0x000000f2d400720c */ /* 0x000fda0003f06270 */
[----:B------:R-:W-:Y:S05]  /*18eb0*/  @!P0 BRA `(.L_x_1059) ;  /* 0x0000408000008947 */ /* 0x000fea0003800000 */
[----:B------:R-:W-:Y:S02]  /*18ec0*/  MOV R14, R8 ;  /* 0x00000008000e7202 */ /* 0x000fe40000000f00 */
[----:B------:R-:W-:Y:S02]  /*18ed0*/  MOV R6, R5 ;  /* 0x0000000500067202 */ /* 0x000fe40000000f00 */
.L_x_1077:
[----:B------:R-:W-:Y:S04]  /*18ee0*/  DEPBAR.LE SB0, 0x0 ;  /* 0x000080000000791a */ /* 0x000fe80000000000 */
[----:B------:R-:W-:Y:S01]  /*18ef0*/  WARPSYNC 0xffffffff ;  /* 0xffffffff00007948 */ /* 0x000fe20003800000 */
[----:B------:R-:W-:Y:S01]  /*18f00*/  BAR.SYNC.DEFER_BLOCKING 0x0 ;  /* 0x0000000000007b1d */ /* 0x000fe20000010000 */
[----:B------:R-:W-:Y:S01]  /*18f10*/  SHF.R.S32.HI R2, RZ, 0x1f, R214 ;  /* 0x0000001fff027819 */ /* 0x000fe200000114d6 */
[----:B------:R-:W-:Y:S01]  /*18f20*/  IMAD.SHL.U32 R20, R76, 0x2, RZ ;  /* 0x000000024c147824 */ /* 0x000fe200078e00ff */
[----:B------:R-:W-:Y:S02]  /*18f30*/  SHF.R.S32.HI R5, RZ, 0x1f, R213 ;  /* 0x0000001fff057819 */ /* 0x000fe400000114d5 */
[C---:B------:R-:W-:Y:S01]  /*18f40*/  SHF.L.U64.HI R23, R211.reuse, 0x1, R237 ;  /* 0x00000001d3177819 */ /* 0x040fe200000102ed */
[----:B------:R-:W-:Y:S01]  /*18f50*/  IMAD R4, R2, c[0x0][0x208], RZ ;  /* 0x0000820002047a24 */ /* 0x000fe200078e02ff */
[----:B------:R-:W-:Y:S01]  /*18f60*/  SHF.L.U32 R22, R211, 0x1, RZ ;  /* 0x00000001d3167819 */ /* 0x000fe200000006ff */
[----:B------:R-:W-:Y:S01]  /*18f70*/  IMAD.WIDE.U32 R2, R214, c[0x0][0x208], RZ ;  /* 0x00008200d6027a25 */ /* 0x000fe200078e00ff */
[----:B------:R-:W-:Y:S03]  /*18f80*/  SHF.L.U64.HI R21, R76, 0x1, R77 ;  /* 0x000000014c157819 */ /* 0x000fe6000001024d */
[----:B------:R-:W-:Y:S02]  /*18f90*/  IMAD R4, R214, c[0x0][0x20c], R4 ;  /* 0x00008300d6047a24 */ /* 0x000fe400078e0204 */
[----:B------:R-:W-:Y:S02]  /*18fa0*/  IMAD R5, R5, c[0x0][0x218], RZ ;  /* 0x0000860005057a24 */ /* 0x000fe400078e02ff */
[----:B------:R-:W-:Y:S02]  /*18fb0*/  IMAD.IADD R3, R3, 0x1, R4 ;  /* 0x0000000103037824 */ /* 0x000fe400078e0204 */
[C---:B------:R-:W-:Y:S02]  /*18fc0*/  IMAD R5, R213.reuse, c[0x0][0x21c], R5 ;  /* 0x00008700d5057a24 */ /* 0x040fe400078e0205 */
[----:B------:R-:W-:Y:S01]  /*18fd0*/  IMAD.WIDE.U32 R2, R213, c[0x0][0x218], R2 ;  /* 0x00008600d5027a25 */ /* 0x000fe200078e0002 */
[----:B------:R1:W2:Y:S04]  /*18fe0*/  LDSM.16.M88.4 R16, [R188] ;  /* 0x00000000bc10783b */ /* 0x0002a80000000200 */
[----:B------:R-:W-:Y:S01]  /*18ff0*/  IADD3 R2, P0, R248, R2, RZ ;  /* 0x00000002f8027210 */ /* 0x000fe20007f1e0ff */
[----:B------:R1:W3:Y:S03]  /*19000*/  LDSM.16.M88.4 R24, [R188+0x800] ;  /* 0x00080000bc18783b */ /* 0x0002e60000000200 */
[----:B------:R-:W-:Y:S02]  /*19010*/  IADD3.X R3, R247, R3, R5, P0, !PT ;  /* 0x00000003f7037210 */ /* 0x000fe400007fe405 */
[C---:B------:R-:W-:Y:S01]  /*19020*/  LEA R8, P0, R2.reuse, c[0x0][0x1f8], 0x1 ;  /* 0x00007e0002087a11 */ /* 0x040fe200078008ff */
[----:B------:R1:W4:Y:S03]  /*19030*/  LDSM.16.M88.4 R32, [R188+0x1000] ;  /* 0x00100000bc20783b */ /* 0x0003260000000200 */
[----:B------:R-:W-:Y:S01]  /*19040*/  LEA.HI.X R4, R2, c[0x0][0x1fc], R3, 0x1, P0 ;  /* 0x00007f0002047a11 */ /* 0x000fe200000f0c03 */
        /* <DEDUP_REMOVED lines=9> */
[----:B------:R-:W-:-:S05]  /*190e0*/  BRA.DIV ~URZ, `(.L_x_1060) ;  /* 0x0000a0e27f007947 */ /* 0x000fca000b800000 */
[----:B--23--:R2:W3:Y:S02]  /*190f0*/  SHFL.IDX PT, R5, R4, RZ, 0x181f ;  /* 0x00181fff04057589 */ /* 0x00c4e400000e0000 */
.L_x_1165:
        /* <DEDUP_REMOVED lines=16> */
[----:B------:R-:W-:Y:S05]  /*19200*/  IADD3.X R53, RZ, R3, R23, P1, P0 ;  /* 0x00000003ff357210 */ /* 0x000fea0000fe0417 */
[----:B------:R5:W4:Y:S01]  /*19210*/  SHFL.IDX PT, R3, R8, 0x1, 0x181f ;  /* 0x00381f0008037f89 */ /* 0x000b2200000e0000 */
[C---:B--2---:R-:W-:Y:S05]  /*19220*/  IADD3 R30, P0, R2.reuse, R20, RZ ;  /* 0x00000014021e7210 */ /* 0x044fea0007f1e0ff */
[C---:B---3--:R-:W-:Y:S01]  /*19230*/  IMAD.X R31, R5.reuse, 0x1, R21, P0 ;  /* 0x00000001051f7824 */ /* 0x048fe200000e0615 */
[C---:B-----5:R-:W-:Y:S03]  /*19240*/  HMMA.16816.F32 R8, R132.reuse, R16, RZ ;  /* 0x000000108408723c */ /* 0x060fe600000018ff */
[----:B------:R-:W-:Y:S01]  /*19250*/  IADD3 R28, P0, R2, R22, RZ ;  /* 0x00000016021c7210 */ /* 0x000fe20007f1e0ff */
[----:B------:R2:W-:Y:S04]  /*19260*/  LDGSTS.E.BYPASS.LTC128B.128 [R241+0x100], [R30.64], !P3 ;  /* 0x001000001ef17fae */ /* 0x0005e8000d901d48 */
[C---:B------:R-:W-:Y:S01]  /*19270*/  HMMA.16816.F32 R16, R132.reuse, R18, RZ ;  /* 0x000000128410723c */ /* 0x040fe200000018ff */
[----:B------:R-:W-:Y:S03]  /*19280*/  IMAD.X R29, R5, 0x1, R23, P0 ;  /* 0x00000001051d7824 */ /* 0x000fe600000e0617 */
[C---:B----4-:R-:W-:Y:S02]  /*19290*/  IADD3 R4, P0, R3.reuse, R20, RZ ;  /* 0x0000001403047210 */ /* 0x050fe40007f1e0ff */
[----:B------:R2:W-:Y:S03]  /*192a0*/  LDGSTS.E.BYPASS.LTC128B.128 [R241+0x3100], [R28.64], !P2 ;  /* 0x031000001cf17fae */ /* 0x0005e6000d101d48 */
[C---:B------:R-:W-:Y:S03]  /*192b0*/  IMAD.X R5, R36.reuse, 0x1, R21, P0 ;  /* 0x0000000124057824 */ /* 0x040fe600000e0615 */
[----:B------:R-:W-:Y:S02]  /*192c0*/  IADD3 R2, P0, R3, R22, RZ ;  /* 0x0000001603027210 */ /* 0x000fe40007f1e0ff */
[----:B------:R3:W-:Y:S03]  /*192d0*/  LDGSTS.E.BYPASS.LTC128B.128 [R241+0x1100], [R4.64], !P3 ;  /* 0x0110000004f17fae */ /* 0x0007e6000d901d48 */
[----:B------:R-:W-:Y:S01]  /*192e0*/  IMAD.X R3, R36, 0x1, R23, P0 ;  /* 0x0000000124037824 */ /* 0x000fe200000e0617 */
[----:B------:R-:W-:Y:S01]  /*192f0*/  ISETP.NE.U32.AND P0, PT, R37, RZ, PT ;  /* 0x000000ff2500720c */ /* 0x000fe20003f05070 */
[C---:B------:R-:W-:Y:S03]  /*19300*/  HMMA.16816.F32 R20, R132.reuse, R24, RZ ;  /* 0x000000188414723c */ /* 0x040fe600000018ff */
[----:B------:R3:W-:Y:S05]  /*19310*/  LDGSTS.E.BYPASS.LTC128B.128 [R241+0x4100], [R2.64], !P2 ;  /* 0x0410000002f17fae */ /* 0x0007ea000d101d48 */
[C---:B------:R-:W-:Y:S04]  /*19320*/  HMMA.16816.F32 R24, R132.reuse, R26, RZ ;  /* 0x0000001a8418723c */ /* 0x040fe800000018ff */
[----:B------:R4:W-:Y:S01]  /*19330*/  LDGSTS.E.BYPASS.LTC128B.128.ZFILL [R241+0x2100], [R38.64], P0 ;  /* 0x0210000026f17fae */ /* 0x0009e20008141d48 */
[----:B------:R-:W-:Y:S03]  /*19340*/  ISETP.NE.U32.AND P0, PT, R44, RZ, PT ;  /* 0x000000ff2c00720c */ /* 0x000fe60003f05070 */
[C---:B--2---:R-:W-:Y:S08]  /*19350*/  HMMA.16816.F32 R28, R132.reuse, R32, RZ ;  /* 0x00000020841c723c */ /* 0x044ff000000018ff */
[C---:B------:R-:W-:Y:S02]  /*19360*/  HMMA.16816.F32 R32, R132.reuse, R34, RZ ;  /* 0x000000228420723c */ /* 0x040fe400000018ff */
[----:B------:R2:W-:Y:S01]  /*19370*/  LDGSTS.E.BYPASS.LTC128B.128.ZFILL [R241+0x5100], [R52.64], P0 ;  /* 0x0510000034f17fae */ /* 0x0005e20008141d48 */
[----:B------:R-:W-:Y:S06]  /*19380*/  ISETP.GT.AND P0, PT, R212, R242, PT ;  /* 0x000000f2d400720c */ /* 0x000fec0003f04270 */
[----:B------:R-:W0:Y:S01]  /*19390*/  LDGDEPBAR ;  /* 0x00000000000079af */ /* 0x000e220000000000 */
[C---:B-1--4-:R-:W-:Y:S08]  /*193a0*/  HMMA.16816.F32 R36, R132.reuse, R40, RZ ;  /* 0x000000288424723c */ /* 0x052ff000000018ff */
[C---:B------:R-:W-:Y:S08]  /*193b0*/  HMMA.16816.F32 R40, R132.reuse, R42, RZ ;  /* 0x0000002a8428723c */ /* 0x040ff000000018ff */
[C---:B------:R-:W-:Y:S08]  /*193c0*/  HMMA.16816.F32 R44, R132.reuse, R48, RZ ;  /* 0x00000030842c723c */ /* 0x040ff000000018ff */
        /* <DEDUP_REMOVED lines=61> */
[----:B------:R-:W5:Y:S07]  /*197a0*/  LDSM.16.M88.4 R152, [R194] ;  /* 0x00000000c298783b */ /* 0x000f6e0000000200 */
[C---:B---3--:R-:W-:Y:S08]  /*197b0*/  HMMA.16816.F32 R28, R172.reuse, R156, R28 ;  /* 0x0000009cac1c723c */ /* 0x048ff0000000181c */
[C---:B------:R-:W-:Y:S01]  /*197c0*/  HMMA.16816.F32 R32, R172.reuse, R158, R32 ;  /* 0x0000009eac20723c */ /* 0x040fe20000001820 */
[----:B------:R-:W3:Y:S07]  /*197d0*/  LDSM.16.M88.4 R156, [R195] ;  /* 0x00000000c39c783b */ /* 0x000eee0000000200 */
[C---:B-1----:R-:W-:Y:S08]  /*197e0*/  HMMA.16816.F32 R36, R172.reuse, R140, R36 ;  /* 0x0000008cac24723c */ /* 0x042ff00000001824 */
[C---:B------:R-:W-:Y:S01]  /*197f0*/  HMMA.16816.F32 R40, R172.reuse, R142, R40 ;  /* 0x0000008eac28723c */ /* 0x040fe20000001828 */
[----:B------:R-:W1:Y:S07]  /*19800*/  LDSM.16.M88.4 R140, [R196] ;  /* 0x00000000c48c783b */ /* 0x000e6e0000000200 */
[C---:B--2---:R-:W-:Y:S08]  /*19810*/  HMMA.16816.F32 R44, R172.reuse, R144, R44 ;  /* 0x00000090ac2c723c */ /* 0x044ff0000000182c */
[C---:B------:R-:W-:Y:S01]  /*19820*/  HMMA.16816.F32 R48, R172.reuse, R146, R48 ;  /* 0x00000092ac30723c */ /* 0x040fe20000001830 */
[----:B------:R-:W2:Y:S07]  /*19830*/  LDSM.16.M88.4 R144, [R197] ;  /* 0x00000000c590783b */ /* 0x000eae0000000200 */
[C---:B----4-:R-:W-:Y:S08]  /*19840*/  HMMA.16816.F32 R52, R172.reuse, R148, R52 ;  /* 0x00000094ac34723c */ /* 0x050ff00000001834 */
[----:B------:R-:W-:Y:S01]  /*19850*/  HMMA.16816.F32 R56, R172, R150, R56 ;  /* 0x00000096ac38723c */ /* 0x000fe20000001838 */
[----:B------:R-:W4:Y:S07]  /*19860*/  LDSM.16.M88.4 R148, [R198] ;  /* 0x00000000c694783b */ /* 0x000f2e0000000200 */
[C---:B-----5:R-:W-:Y:S08]  /*19870*/  HMMA.16816.F32 R8, R176.reuse, R152, R8 ;  /* 0x00000098b008723c */ /* 0x060ff00000001808 */
[C---:B------:R-:W-:Y:S01]  /*19880*/  HMMA.16816.F32 R16, R176.reuse, R154, R16 ;  /* 0x0000009ab010723c */ /* 0x040fe20000001810 */
[----:B------:R-:W5:Y:S07]  /*19890*/  LDSM.16.M88.4 R152, [R199] ;  /* 0x00000000c798783b */ /* 0x000f6e0000000200 */
[C---:B---3--:R-:W-:Y:S08]  /*198a0*/  HMMA.16816.F32 R20, R176.reuse, R156, R20 ;  /* 0x0000009cb014723c */ /* 0x048ff00000001814 */
        /* <DEDUP_REMOVED lines=17> */
[C---:B-1----:R-:W-:Y:S08]  /*199c0*/  HMMA.16816.F32 R20, R180.reuse, R140, R20 ;  /* 0x0000008cb414723c */ /* 0x042ff00000001814 */
[C---:B------:R-:W-:Y:S01]  /*199d0*/  HMMA.16816.F32 R24, R180.reuse, R142, R24 ;  /* 0x0000008eb418723c */ /* 0x040fe20000001818 */
[----:B------:R-:W1:Y:S07]  /*199e0*/  LDSM.16.M88.4 R140, [R15] ;  /* 0x000000000f8c783b */ /* 0x000e6e0000000200 */
        /* <DEDUP_REMOVED lines=12> */
[C---:B-1----:R-:W-:Y:S08]  /*19ab0*/  HMMA.16816.F32 R8, R184.reuse, R140, R8 ;  /* 0x0000008cb808723c */ /* 0x042ff00000001808 */
[C---:B------:R-:W-:Y:S01]  /*19ac0*/  HMMA.16816.F32 R16, R184.reuse, R142, R16 ;  /* 0x0000008eb810723c */ /* 0x040fe20000001810 */
[----:B------:R-:W1:Y:S01]  /*19ad0*/  LDSM.16.M88.4 R140, [R15+0x2800] ;  /* 0x002800000f8c783b */ /* 0x000e620000000200 */
[----:B------:R-:W-:Y:S06]  /*19ae0*/  DEPBAR.LE SB0, 0x0 ;  /* 0x000080000000791a */ /* 0x000fec0000000000 */
[C---:B--2---:R-:W-:Y:S01]  /*19af0*/  HMMA.16816.F32 R20, R184.reuse, R144, R20 ;  /* 0x00000090b814723c */ /* 0x044fe20000001814 */
[----:B------:R-:W-:Y:S07]  /*19b00*/  BAR.SYNC.DEFER_BLOCKING 0x0 ;  /* 0x0000000000007b1d */ /* 0x000fee0000010000 */
[C---:B------:R-:W-:Y:S08]  /*19b10*/  HMMA.16816.F32 R24, R184.reuse, R146, R24 ;  /* 0x00000092b818723c */ /* 0x040ff00000001818 */
[C---:B----4-:R-:W-:Y:S08]  /*19b20*/  HMMA.16816.F32 R28, R184.reuse, R148, R28 ;  /* 0x00000094b81c723c */ /* 0x050ff0000000181c */
[C---:B------:R-:W-:Y:S08]  /*19b30*/  HMMA.16816.F32 R32, R184.reuse, R150, R32 ;  /* 0x00000096b820723c */ /* 0x040ff00000001820 */
[C---:B-----5:R-:W-:Y:S08]  /*19b40*/  HMMA.16816.F32 R36, R184.reuse, R152, R36 ;  /* 0x00000098b824723c */ /* 0x060ff00000001824 */
[C---:B------:R-:W-:Y:S08]  /*19b50*/  HMMA.16816.F32 R40, R184.reuse, R154, R40 ;  /* 0x0000009ab828723c */ /* 0x040ff00000001828 */
[C---:B---3--:R-:W-:Y:S08]  /*19b60*/  HMMA.16816.F32 R44, R184.reuse, R156, R44 ;  /* 0x0000009cb82c723c */ /* 0x048ff0000000182c */
        /* <DEDUP_REMOVED lines=9> */
[C---:B------:R-:W-:Y:S01]  /*19c00*/  IMAD.SHL.U32 R143, R211.reuse, 0x2, RZ ;  /* 0x00000002d38f7824 */ /* 0x040fe200078e00ff */
[----:B------:R-:W3:Y:S01]  /*19c10*/  LDL.64 R218, [R1] ;  /* 0x0000000001da7983 */ /* 0x000ee20000100a00 */
[----:B------:R-:W-:Y:S01]  /*19c20*/  IMAD.SHL.U32 R141, R76, 0x2, RZ ;  /* 0x000000024c8d7824 */ /* 0x000fe200078e00ff */
        /* <DEDUP_REMOVED lines=31> */
.L_x_1166:
[----:B------:R-:W-:-:S05]  /*19e20*/  BRA.DIV ~URZ, `(.L_x_1064) ;  /* 0x000094727f007947 */ /* 0x000fca000b800000 */
[----:B------:R-:W3:Y:S04]  /*19e30*/  SHFL.IDX PT, R2, R140, RZ, 0x181f ;  /* 0x00181fff8c027589 */ /* 0x000ee800000e0000 */
[----:B------:R-:W-:Y:S01]  /*19e40*/  SHFL.IDX PT, R5, R140, 0x2, 0x181f ;  /* 0x00581f008c057f89 */ /* 0x000fe200000e0000 */
[C---:B---3--:R-:W-:Y:S05]  /*19e50*/  IADD3 R146, P0, R2.reuse, R141, RZ ;  /* 0x0000008d02927210 */ /* 0x048fea0007f1e0ff */
[C---:B--2---:R-:W-:Y:S01]  /*19e60*/  IMAD.X R147, R145.reuse, 0x1, R142, P0 ;  /* 0x0000000191937824 */ /* 0x044fe200000e068e */
[----:B------:R-:W-:Y:S04]  /*19e70*/  IADD3 R2, P0, R2, R143, RZ ;  /* 0x0000008f02027210 */ /* 0x000fe80007f1e0ff */
[----:B------:R-:W-:Y:S01]  /*19e80*/  @!PT LDS RZ, [RZ] ;  /* 0x00000000fffff984 */ /* 0x000fe20000000800 */
[----:B------:R2:W-:Y:S01]  /*19e90*/  LDGSTS.E.BYPASS.LTC128B.128 [R210+0x8100], [R146.64], !P3 ;  /* 0x0810000092d27fae */ /* 0x0005e2000d901d48 */
[----:B------:R-:W-:Y:S05]  /*19ea0*/  IMAD.X R3, R145, 0x1, R144, P0 ;  /* 0x0000000191037824 */ /* 0x000fea00000e0690 */
        /* <DEDUP_REMOVED lines=9> */
[----:B------:R2:W-:Y:S03]  /*19f40*/  LDGSTS.E.BYPASS.LTC128B.128 [R210+0xc100], [R2.64], !P2 ;  /* 0x0c10000002d27fae */ /* 0x0005e6000d101d48 */
.L_x_1167:
[C---:B-12---:R-:W-:Y:S05]  /*19f50*/  IADD3 R2, P0, R5.reuse, R141, RZ ;  /* 0x0000008d05027210 */ /* 0x046fea0007f1e0ff */
[C---:B------:R-:W-:Y:S05]  /*19f60*/  IMAD.X R3, R4.reuse, 0x1, R142, P0 ;  /* 0x0000000104037824 */ /* 0x040fea00000e068e */
[----:B------:R-:W-:Y:S01]  /*19f70*/  @!PT LDS RZ, [RZ] ;  /* 0x00000000fffff984 */ /* 0x000fe20000000800 */
[----:B------:R-:W-:Y:S01]  /*19f80*/  @!PT LDS RZ, [RZ] ;  /* 0x00000000fffff984 */ /* 0x000fe20000000800 */
[----:B------:R-:W-:Y:S01]  /*19f90*/  @!PT LDS RZ, [RZ] ;  /* 0x00000000fffff984 */ /* 0x000fe20000000800 */
[----:B------:R1:W-:Y:S02]  /*19fa0*/  LDGSTS.E.BYPASS.LTC128B.128 [R210+0xa100], [R2.64], !P3 ;  /* 0x0a10000002d27fae */ /* 0x0003e4000d901d48 */
[----:B-1----:R-:W-:Y:S05]  /*19fb0*/  IADD3 R2, P0, R5, R143, RZ ;  /* 0x0000008f05027210 */ /* 0x002fea0007f1e0ff */
[----:B------:R-:W-:Y:S05]  /*19fc0*/  IMAD.X R3, R4, 0x1, R144, P0 ;  /* 0x0000000104037824 */ /* 0x000fea00000e0690 */
[----:B------:R1:W-:Y:S03]  /*19fd0*/  LDGSTS.E.BYPASS.LTC128B.128 [R210+0xd100], [R2.64], !P2 ;  /* 0x0d10000002d27fae */ /* 0x0003e6000d101d48 */
.L_x_1062:
[----:B------:R-:W-:Y:S05]  /*19fe0*/  BSYNC B0 ;  /* 0x0000000000007941 */ /* 0x000fea0003800000 */
.L_x_1061:
        /* <DEDUP_REMOVED lines=15> */
.L_x_1168:
        /* <DEDUP_REMOVED lines=19> */
.L_x_1068:
[----:B------:R-:W-:Y:S04]  /*1a210*/  MOV R143, c[0x0][0x32c] ;  /* 0x0000cb00008f7a02 */ /* 0x000fe80000000f00 */
[----:B------:R-:W-:Y:S11]  /*1a220*/  ISETP.NE.AND P0, PT, R143, 0x1, PT ;  /* 0x000000018f00780c */ /* 0x000ff60003f05270 */
[----:B------:R-:W-:Y:S02]  /*1a230*/  @!UPT UIADD3 URZ, URZ, URZ, URZ ;  /* 0x0000003f3f3ff290 */ /* 0x000fe4000fffe03f */
[----:B------:R-:W-:Y:S05]  /*1a240*/  @P0 IMAD.HI.U32 R143, R5, c[0x0][0x330], RZ ;  /* 0x0000cc00058f0a27 */ /* 0x000fea00078e00ff */
[----:B------:R-:W-:Y:S02]  /*1a250*/  @P0 SHF.R.U32.HI R5, RZ, c[0x0][0x334], R143 ;  /* 0x0000cd00ff050a19 */ /* 0x000fe4000001168f */
.L_x_1069:
[----:B------:R-:W-:Y:S05]  /*1a260*/  BSYNC B0 ;  /* 0x0000000000007941 */ /* 0x000fea0003800000 */
.L_x_1067:
[----:B------:R-:W-:Y:S04]  /*1a270*/  IMAD.IADD R143, R4, 0x1, -R245 ;  /* 0x00000001048f7824 */ /* 0x000fe800078e0af5 */
[----:B------:R-:W-:Y:S05]  /*1a280*/  IMAD R5, R5, c[0x0][0x32c], R143 ;  /* 0x0000cb0005057a24 */ /* 0x000fea00078e028f */
[----:B------:R-:W-:Y:S02]  /*1a290*/  IMNMX R2, R2, R5, !PT ;  /* 0x0000000502027217 */ /* 0x000fe40007800200 */
[----:B------:R-:W-:Y:S04]  /*1a2a0*/  IADD3 R5, R5, c[0x0][0x32c], RZ ;  /* 0x0000cb0005057a10 */ /* 0x000fe80007ffe0ff */
[----:B------:R-:W-:Y:S02]  /*1a2b0*/  IMNMX R3, R3, R5, PT ;  /* 0x0000000503037217 */ /* 0x000fe40003800200 */
.L_x_1066:
        /* <DEDUP_REMOVED lines=135> */
.L_x_1169:
        /* <DEDUP_REMOVED lines=19> */
.L_x_1073:
[----:B------:R-:W-:Y:S04]  /*1ac60*/  MOV R8, c[0x0][0x32c] ;  /* 0x0000cb0000087a02 */ /* 0x000fe80000000f00 */
[----:B------:R-:W-:Y:S11]  /*1ac70*/  ISETP.NE.AND P0, PT, R8, 0x1, PT ;  /* 0x000000010800780c */ /* 0x000ff60003f05270 */
[----:B------:R-:W-:Y:S02]  /*1ac80*/  @!UPT UIADD3 URZ, URZ, URZ, URZ ;  /* 0x0000003f3f3ff290 */ /* 0x000fe4000fffe03f */
[----:B------:R-:W-:Y:S05]  /*1ac90*/  @P0 IMAD.HI.U32 R8, R5, c[0x0][0x330], RZ ;  /* 0x0000cc0005080a27 */ /* 0x000fea00078e00ff */
[----:B------:R-:W-:Y:S02]  /*1aca0*/  @P0 SHF.R.U32.HI R5, RZ, c[0x0][0x334], R8 ;  /* 0x0000cd00ff050a19 */ /* 0x000fe40000011608 */
.L_x_1074:
[----:B------:R-:W-:Y:S05]  /*1acb0*/  BSYNC B0 ;  /* 0x0000000000007941 */ /* 0x000fea0003800000 */
.L_x_1072:
[----:B------:R-:W-:Y:S04]  /*1acc0*/  IMAD.IADD R4, R4, 0x1, -R245 ;  /* 0x0000000104047824 */ /* 0x000fe800078e0af5 */
[----:B------:R-:W-:Y:S05]  /*1acd0*/  IMAD R5, R5, c[0x0][0x32c], R4 ;  /* 0x0000cb0005057a24 */ /* 0x000fea00078e0204 */
[----:B------:R-:W-:Y:S02]  /*1ace0*/  IMNMX R2, R2, R5, !PT ;  /* 0x0000000502027217 */ /* 0x000fe40007800200 */
[----:B------:R-:W-:Y:S04]  /*1acf0*/  IADD3 R5, R5, c[0x0][0x32c], RZ ;  /* 0x0000cb0005057a10 */ /* 0x000fe80007ffe0ff */
[----:B------:R-:W-:Y:S02]  /*1ad00*/  IMNMX R3, R3, R5, PT ;  /* 0x0000000503037217 */ /* 0x000fe40003800200 */
.L_x_1071:
        /* <DEDUP_REMOVED lines=140> */
.L_x_1170:
[----:B---34-:R-:W-:Y:S01]  /*1b5d0*/  FMNMX.FTZ R4, R4, R2, !PT ;  /* 0x0000000204047209 */ /* 0x018fe20007810000 */
[----:B------:R-:W-:-:S05]  /*1b5e0*/  BRA.DIV ~URZ, `(.L_x_1076) ;  /* 0x000080a27f007947 */ /* 0x000fca000b800000 */
[----:B------:R-:W3:Y:S02]  /*1b5f0*/  SHFL.BFLY PT, R2, R4, 0x1, 0x1f ;  /* 0x0c201f0004027f89 */ /* 0x000ee400000e0000 */
[----:B---3--:R-:W-:Y:S02]  /*1b600*/  FMNMX.FTZ R5, R4, R2, !PT ;  /* 0x0000000204057209 */ /* 0x008fe40007810000 */
[----:B------:R-:W3:Y:S02]  /*1b610*/  SHFL.BFLY PT, R2, R8, 0x2, 0x1f ;  /* 0x0c401f0008027f89 */ /* 0x000ee400000e0000 */
[----:B---3--:R-:W-:Y:S05]  /*1b620*/  FMNMX.FTZ R4, R8, R2, !PT ;  /* 0x0000000208047209 */ /* 0x008fea0007810000 */
[----:B------:R3:W4:Y:S02]  /*1b630*/  SHFL.BFLY PT, R2, R4, 0x1, 0x1f ;  /* 0x0c201f0004027f89 */ /* 0x00072400000e0000 */
.L_x_1171:
        /* <DEDUP_REMOVED lines=391> */
[----:B------:R-:W-:Y:S01]  /*1ceb0*/  FADD.FTZ R3, R144, R2 ;  /* 0x0000000290037221 */ /* 0x000fe20000010000 */
[----:B------:R-:W-:Y:S03]  /*1cec0*/  IADD3 R2, R212, -0x1, RZ ;  /* 0xffffffffd4027810 */ /* 0x000fe60007ffe0ff */
[C---:B----4-:R-:W-:Y:S04]  /*1ced0*/  HMMA.16816.F32 R68, R140.reuse, R16, R68 ;  /* 0x000000108c44723c */ /* 0x050fe80000001844 */
[----:B------:R-:W-:Y:S01]  /*1cee0*/  FADD.FTZ R236, R6, R3 ;  /* 0x0000000306ec7221 */ /* 0x000fe20000010000 */
[----:B------:R-:W-:Y:S02]  /*1cef0*/  MOV R212, R2 ;  /* 0x0000000200d47202 */ /* 0x000fe40000000f00 */
[----:B------:R-:W-:Y:S01]  /*1cf00*/  MOV R6, R5 ;  /* 0x0000000500067202 */ /* 0x000fe20000000f00 */
[----:B------:R-:W-:Y:S01]  /*1cf10*/  HMMA.16816.F32 R72, R140, R18, R72 ;  /* 0x000000128c48723c */ /* 0x000fe20000001848 */
[----:B------:R-:W-:Y:S07]  /*1cf20*/  @!UPT UIADD3 URZ, URZ, URZ, URZ ;  /* 0x0000003f3f3ff290 */ /* 0x000fee000fffe03f */
[----:B------:R-:W-:-:S11]  /*1cf30*/  @P0 BRA `(.L_x_1077) ;  /* 0xffffbfa000000947 */ /* 0x000fd6000383ffff */
.L_x_1059:
[----:B------:R-:W-:Y:S05]  /*1cf40*/  BRA.DIV ~URZ, `(.L_x_1078) ;  /* 0x000068227f007947 */ /* 0x000fea000b800000 */
[----:B------:R1:W2:Y:S02]  /*1cf50*/  SHFL.BFLY PT, R2, R215, 0x2, 0x1f ;  /* 0x0c401f00d7027f89 */ /* 0x0002a400000e0000 */
.L_x_1172:
[----:B--2---:R-:W-:Y:S01]  /*1cf60*/  FADD.FTZ R6, R2, R215 ;  /* 0x000000d702067221 */ /* 0x004fe20000010000 */
[----:B------:R-:W-:Y:S05]  /*1cf70*/  BRA.DIV ~URZ, `(.L_x_1079) ;  /* 0x000068527f007947 */ /* 0x000fea000b800000 */
[----:B------:R-:W2:Y:S04]  /*1cf80*/  SHFL.BFLY PT, R2, R236, 0x2, 0x1f ;  /* 0x0c401f00ec027f89 */ /* 0x000ea800000e0000 */
[----:B------:R-:W3:Y:S01]  /*1cf90*/  SHFL.BFLY PT, R3, R6, 0x1, 0x1f ;  /* 0x0c201f0006037f89 */ /* 0x000ee200000e0000 */
[----:B--2---:R-:W-:-:S02]  /*1cfa0*/  FADD.FTZ R4, R2, R236 ;  /* 0x000000ec02047221 */ /* 0x004fc40000010000 */
[----:B---3--:R-:W-:-:S03]  /*1cfb0*/  FADD.FTZ R6, R6, R3 ;  /* 0x0000000306067221 */ /* 0x008fc60000010000 */
[----:B------:R2:W3:Y:S04]  /*1cfc0*/  SHFL.BFLY PT, R2, R4, 0x1, 0x1f ;  /* 0x0c201f0004027f89 */ /* 0x0004e800000e0000 */
.L_x_1173:
[----:B------:R-:W-:Y:S01]  /*1cfd0*/  FSETP.NE.FTZ.AND P1, PT, R6, RZ, PT ;  /* 0x000000ff0600720b */ /* 0x000fe20003f35000 */
[----:B--23--:R-:W-:Y:S01]  /*1cfe0*/  FADD.FTZ R4, R2, R4 ;  /* 0x0000000402047221 */ /* 0x00cfe20000010000 */
[----:B------:R-:W-:Y:S02]  /*1cff0*/  MOV R3, RZ ;  /* 0x000000ff00037202 */ /* 0x000fe40000000f00 */
[----:B------:R-:W-:Y:S02]  /*1d000*/  MOV R2, RZ ;  /* 0x000000ff00027202 */ /* 0x000fe40000000f00 */
[----:B------:R-:W-:Y:S02]  /*1d010*/  FSETP.NE.FTZ.AND P0, PT, R4, RZ, PT ;  /* 0x000000ff0400720b */ /* 0x000fe40003f15000 */
[----:B------:R-:W-:Y:S02]  /*1d020*/  MOV R25, 0xff800000 ;  /* 0xff80000000197802 */ /* 0x000fe40000000f00 */
[----:B------:R-:W-:-:S03]  /*1d030*/  MOV R24, 0xff800000 ;  /* 0xff80000000187802 */ /* 0x000fc60000000f00 */
[----:B------:R-:W2:Y:S08]  /*1d040*/  @P1 MUFU.RCP R3, R6 ;  /* 0x0000000600031308 */ /* 0x000eb00000001000 */
[----:B------:R3:W4:Y:S01]  /*1d050*/  @P1 MUFU.LG2 R9, R6 ;  /* 0x0000000600091308 */ /* 0x0007220000000c00 */
[----:B--2---:R-:W-:-:S07]  /*1d060*/  FMUL.FTZ R44, R3, R84 ;  /* 0x00000054032c7220 */ /* 0x004fce0000410000 */
[----:B------:R-:W2:Y:S01]  /*1d070*/  @P0 MUFU.RCP R2, R4 ;  /* 0x0000000400020308 */ /* 0x000ea20000001000 */
[C---:B------:R-:W-:Y:S02]  /*1d080*/  FMUL.FTZ R45, R3.reuse, R85 ;  /* 0x00000055032d7220 */ /* 0x040fe40000410000 */
[C---:B------:R-:W-:Y:S02]  /*1d090*/  FMUL.FTZ R52, R3.reuse, R128 ;  /* 0x0000008003347220 */ /* 0x040fe40000410000 */
[C---:B------:R-:W-:Y:S02]  /*1d0a0*/  FMUL.FTZ R53, R3.reuse, R129 ;  /* 0x0000008103357220 */ /* 0x040fe40000410000 */
[C---:B------:R-:W-:Y:S01]  /*1d0b0*/  FMUL.FTZ R28, R3.reuse, R124 ;  /* 0x0000007c031c7220 */ /* 0x040fe20000410000 */
[----:B---3--:R-:W-:Y:S01]  /*1d0c0*/  @P1 MOV R6, 0x3f317218 ;  /* 0x3f31721800061802 */ /* 0x008fe20000000f00 */
        /* <DEDUP_REMOVED lines=28> */
[----:B----4-:R-:W-:Y:S02]  /*1d290*/  @P1 FMUL.FTZ R9, R9, 0.69314718246459960938 ;  /* 0x3f31721809091820 */ /* 0x010fe40000410000 */
[----:B------:R-:W-:Y:S02]  /*1d2a0*/  @P1 FMUL.FTZ R6, R6, c[0x0][0x2d0] ;  /* 0x0000b40006061a20 */ /* 0x000fe40000410000 */
[----:B--2---:R-:W-:Y:S02]  /*1d2b0*/  FMUL.FTZ R80, R2, R90 ;  /* 0x0000005a02507220 */ /* 0x004fe40000410000 */
[----:B------:R-:W-:Y:S01]  /*1d2c0*/  @P1 FFMA.FTZ R25, R6, R5, R9 ;  /* 0x0000000506191223 */ /* 0x000fe20000010009 */
[----:B------:R-:W-:Y:S01]  /*1d2d0*/  MOV R5, 0x1 ;  /* 0x0000000100057802 */ /* 0x000fe20000000f00 */
[----:B------:R-:W-:-:S02]  /*1d2e0*/  FMUL.FTZ R81, R2, R91 ;  /* 0x0000005b02517220 */ /* 0x000fc40000410000 */
[C---:B------:R-:W-:Y:S02]  /*1d2f0*/  FMUL.FTZ R90, R2.reuse, R82 ;  /* 0x00000052025a7220 */ /* 0x040fe40000410000 */
[C---:B------:R-:W-:Y:S02]  /*1d300*/  FMUL.FTZ R91, R2.reuse, R83 ;  /* 0x00000053025b7220 */ /* 0x040fe40000410000 */
[C---:B------:R-:W-:Y:S01]  /*1d310*/  FMUL.FTZ R82, R2.reuse, R62 ;  /* 0x0000003e02527220 */ /* 0x040fe20000410000 */
[----:B---3--:R-:W-:Y:S01]  /*1d320*/  @P0 MOV R4, 0x3f317218 ;  /* 0x3f31721800040802 */ /* 0x008fe20000000f00 */
[----:B-----5:R-:W-:Y:S02]  /*1d330*/  @P0 FMUL.FTZ R3, R3, 0.69314718246459960938 ;  /* 0x3f31721803030820 */ /* 0x020fe40000410000 */
        /* <DEDUP_REMOVED lines=30> */
.L_x_964:
[----:B------:R2:W5:Y:S04]  /*1d520*/  LDL R6, [R1+0x18] ;  /* 0x0000180001067983 */ /* 0x0005680000100800 */
[----:B------:R-:W3:Y:S01]  /*1d530*/  S2R R3, SR_TID.X ;  /* 0x0000000000037919 */ /* 0x000ee20000002100 */
[----:B------:R-:W-:Y:S01]  /*1d540*/  BSSY B0, `(.L_x_1080) ;  /* 0x0000011000007945 */ /* 0x000fe20003800000 */
[----:B---3--:R-:W-:-:S13]  /*1d550*/  LOP3.LUT P0, RZ, R3, 0xff, RZ, 0xc0, !PT ;  /* 0x000000ff03ff7812 */ /* 0x008fda000780c0ff */
[----:B------:R-:W-:Y:S05]  /*1d560*/  @P0 BRA `(.L_x_1081) ;  /* 0x000000e000000947 */ /* 0x000fea0003800000 */
[----:B--2---:R-:W2:Y:S01]  /*1d570*/  S2R R5, SR_LANEID ;  /* 0x0000000000057919 */ /* 0x004ea20000000000 */
[----:B------:R-:W-:Y:S01]  /*1d580*/  VOTEU.ANY UR4, UPT, PT ;  /* 0x0000000000047886 */ /* 0x000fe200038e0100 */
[----:B------:R-:W-:Y:S01]  /*1d590*/  IMAD.MOV.U32 R8, RZ, RZ, c[0x0][0x560] ;  /* 0x00015800ff087624 */ /* 0x000fe200078e00ff */
[----:B------:R-:W2:Y:S01]  /*1d5a0*/  FLO.U32 R4, UR4 ;  /* 0x0000000400047d00 */ /* 0x000ea200080e0000 */
[----:B------:R-:W-:-:S07]  /*1d5b0*/  IMAD.MOV.U32 R9, RZ, RZ, c[0x0][0x564] ;  /* 0x00015900ff097624 */ /* 0x000fce00078e00ff */
[----:B------:R-:W3:Y:S01]  /*1d5c0*/  POPC R3, UR4 ;  /* 0x0000000400037d09 */ /* 0x000ee20008000000 */
[----:B--2---:R-:W-:-:S13]  /*1d5d0*/  ISETP.EQ.U32.AND P0, PT, R4, R5, PT ;  /* 0x000000050400720c */ /* 0x004fda0003f02070 */
[----:B---3--:R-:W2:Y:S04]  /*1d5e0*/  @P0 ATOMG.E.ADD.STRONG.GPU PT, R3, [R8.64], R3 ;  /* 0x00000003080309a8 */ /* 0x008ea800081ee1c8 */
[----:B------:R-:W3:Y:S04]  /*1d5f0*/  S2R R5, SR_LTMASK ;  /* 0x0000000000057919 */ /* 0x000ee80000003900 */
[----:B--2---:R3:W2:Y:S02]  /*1d600*/  SHFL.IDX PT, R4, R3, R4, 0x1f ;  /* 0x00001f0403047589 */ /* 0x0046a400000e0000 */
[----:B---3--:R-:W-:-:S06]  /*1d610*/  LOP3.LUT R3, R5, UR4, RZ, 0xc0, !PT ;  /* 0x0000000405037c12 */ /* 0x008fcc000f8ec0ff */
[----:B------:R-:W2:Y:S02]  /*1d620*/  POPC R3, R3 ;  /* 0x0000000300037309 */ /* 0x000ea40000000000 */
[----:B--2--5:R-:W-:-:S05]  /*1d630*/  IADD3 R6, R4, c[0x0][0xc], R3 ;  /* 0x0000030004067a10 */ /* 0x024fca0007ffe003 */
[----:B------:R2:W-:Y:S02]  /*1d640*/  STL [R1+0x18], R6 ;  /* 0x0000180601007387 */ /* 0x0005e40000100800 */
.L_x_1081:
[----:B--2---:R-:W-:Y:S05]  /*1d650*/  BSYNC B0 ;  /* 0x0000000000007941 */ /* 0x004fea0003800000 */
.L_x_1080:
[----:B------:R-:W-:Y:S01]  /*1d660*/  PRMT R2, R2, 0x9910, RZ ;  /* 0x0000991002027816 */ /* 0x000fe200000000ff */
[----:B------:R-:W-:Y:S01]  /*1d670*/  BSSY B1, `(.L_x_1082) ;  /* 0x00002d5000017945 */ /* 0x000fe20003800000 */
[----:B-----5:R-:W-:Y:S02]  /*1d680*/  IMAD.MOV.U32 R70, RZ, RZ, R6 ;  /* 0x000000ffff467224 */ /* 0x020fe400078e0006 */
[----:B------:R-:W-:-:S13]  /*1d690*/  ISETP.NE.AND P0, PT, R2, RZ, PT ;  /* 0x000000ff0200720c */ /* 0x000fda0003f05270 */
[----:B------:R-:W-:Y:S05]  /*1d6a0*/  @!P0 BRA `(.L_x_1083) ;  /* 0x000021f000008947 */ /* 0x000fea0003800000 */
[----:B------:R-:W2:Y:S04]  /*1d6b0*/  LDL R14, [R1+0x30] ;  /* 0x00003000010e7983 */ /* 0x000ea80000100800 */
        /* <DEDUP_REMOVED lines=13> */
[----:B--2---:R2:W-:Y:S04]  /*1d790*/  STS [R14+0x80], R2 ;  /* 0x000080020e007388 */ /* 0x0045e80000000800 */
[----:B------:R1:W-:Y:S04]  /*1d7a0*/  STS [R14+0x480], R3 ;  /* 0x000480030e007388 */ /* 0x0003e80000000800 */
[----:B---3--:R3:W-:Y:S01]  /*1d7b0*/  STS [R6], R4 ;  /* 0x0000000406007388 */ /* 0x0087e20000000800 */
[----:B--2---:R-:W-:-:S02]  /*1d7c0*/  F2FP.PACK_AB R2, R69, R68 ;  /* 0x000000444502723e */ /* 0x004fc400000000ff */
[----:B-1----:R-:W-:-:S03]  /*1d7d0*/  F2FP.PACK_AB R3, R31, R30 ;  /* 0x0000001e1f03723e */ /* 0x002fc600000000ff */
        /* <DEDUP_REMOVED lines=21> */
[----:B------:R3:W-:Y:S04]  /*1d930*/  STS [R11], R5 ;  /* 0x000000050b007388 */ /* 0x0007e80000000800 */
[----:B------:R4:W-:Y:S01]  /*1d940*/  STS [R11+0x400], R3 ;  /* 0x000400030b007388 */ /* 0x0009e20000000800 */
[----:B-1----:R-:W-:Y:S02]  /*1d950*/  F2FP.PACK_AB R2, R59, R58 ;  /* 0x0000003a3b02723e */ /* 0x002fe400000000ff */
[----:B--2---:R-:W-:-:S03]  /*1d960*/  F2FP.PACK_AB R4, R43, R42 ;  /* 0x0000002a2b04723e */ /* 0x004fc600000000ff */
[----:B------:R-:W-:Y:S01]  /*1d970*/  STS [R14+0x4080], R2 ;  /* 0x004080020e007388 */ /* 0x000fe20000000800 */
[----:B---3--:R-:W-:Y:S02]  /*1d980*/  F2FP.PACK_AB R5, R61, R60 ;  /* 0x0000003c3d05723e */ /* 0x008fe400000000ff */
[----:B----4-:R-:W-:-:S03]  /*1d990*/  F2FP.PACK_AB R3, R81, R80 ;  /* 0x000000505103723e */ /* 0x010fc600000000ff */
[----:B------:R1:W-:Y:S04]  /*1d9a0*/  STS [R14+0x4480], R5 ;  /* 0x004480050e007388 */ /* 0x0003e80000000800 */
[----:B-1----:R-:W2:Y:S01]  /*1d9b0*/  LDL R14, [R1+0x24] ;  /* 0x00002400010e7983 */ /* 0x002ea20000100800 */
[----:B------:R-:W-:Y:S02]  /*1d9c0*/  F2FP.PACK_AB R2, R45, R44 ;  /* 0x0000002c2d02723e */ /* 0x000fe400000000ff */
[----:B------:R-:W-:Y:S01]  /*1d9d0*/  F2FP.PACK_AB R5, R87, R86 ;  /* 0x000000565705723e */ /* 0x000fe200000000ff */
[----:B------:R1:W-:Y:S04]  /*1d9e0*/  STS [R6+0x4000], R4 ;  /* 0x0040000406007388 */ /* 0x0003e80000000800 */
[----:B------:R3:W-:Y:S04]  /*1d9f0*/  STS [R6+0x4400], R3 ;  /* 0x0044000306007388 */ /* 0x0007e80000000800 */
[----:B------:R4:W-:Y:S04]  /*1da00*/  STS [R10+0x4080], R2 ;  /* 0x004080020a007388 */ /* 0x0009e80000000800 */
[----:B------:R4:W-:Y:S01]  /*1da10*/  STS [R10+0x4480], R5 ;  /* 0x004480050a007388 */ /* 0x0009e20000000800 */
[----:B-1----:R-:W-:-:S02]  /*1da20*/  F2FP.PACK_AB R4, R91, R90 ;  /* 0x0000005a5b04723e */ /* 0x002fc400000000ff */
[----:B---3--:R-:W-:Y:S02]  /*1da30*/  F2FP.PACK_AB R6, R47, R46 ;  /* 0x0000002e2f06723e */ /* 0x008fe400000000ff */
[----:B------:R-:W-:Y:S02]  /*1da40*/  F2FP.PACK_AB R3, R85, R84 ;  /* 0x000000545503723e */ /* 0x000fe400000000ff */
[----:B----4-:R-:W-:Y:S01]  /*1da50*/  F2FP.PACK_AB R2, R83, R82 ;  /* 0x000000525302723e */ /* 0x010fe200000000ff */
[----:B------:R1:W-:Y:S01]  /*1da60*/  STS [R16+0x4000], R6 ;  /* 0x0040000610007388 */ /* 0x0003e20000000800 */
[----:B------:R-:W-:-:S03]  /*1da70*/  F2FP.PACK_AB R5, R65, R64 ;  /* 0x000000404105723e */ /* 0x000fc600000000ff */
[----:B------:R3:W-:Y:S04]  /*1da80*/  STS [R16+0x4400], R4 ;  /* 0x0044000410007388 */ /* 0x0007e80000000800 */
[----:B------:R4:W-:Y:S04]  /*1da90*/  STS [R15+0x4080], R3 ;  /* 0x004080030f007388 */ /* 0x0009e80000000800 */
[----:B------:R4:W-:Y:S04]  /*1daa0*/  STS [R15+0x4480], R2 ;  /* 0x004480020f007388 */ /* 0x0009e80000000800 */
[----:B------:R-:W-:Y:S01]  /*1dab0*/  STS [R9+0x4000], R5 ;  /* 0x0040000509007388 */ /* 0x000fe20000000800 */
[----:B------:R-:W-:-:S02]  /*1dac0*/  ISETP.NE.U32.AND P0, PT, RZ, c[0x0][0x508], PT ;  /* 0x00014200ff007a0c */ /* 0x000fc40003f05070 */
[----:B------:R-:W-:Y:S01]  /*1dad0*/  ISETP.NE.U32.AND P2, PT, RZ, c[0x0][0x500], PT ;  /* 0x00014000ff007a0c */ /* 0x000fe20003f45070 */
[----:B------:R-:W2:Y:S01]  /*1dae0*/  LDL.LU R10, [R1+0x1c] ;  /* 0x00001c00010a7983 */ /* 0x000ea20000300800 */
[----:B------:R-:W-:Y:S01]  /*1daf0*/  ISETP.NE.AND.EX P1, PT, RZ, c[0x0][0x50c], PT, P0 ;  /* 0x00014300ff007a0c */ /* 0x000fe20003f25300 */
[----:B------:R-:W-:Y:S01]  /*1db00*/  IMAD.MOV.U32 R17, RZ, RZ, c[0x0][0x388] ;  /* 0x0000e200ff117624 */ /* 0x000fe200078e00ff */
[----:B------:R-:W-:Y:S02]  /*1db10*/  ISETP.NE.AND.EX P2, PT, RZ, c[0x0][0x504], PT, P2 ;  /* 0x00014100ff007a0c */ /* 0x000fe40003f45320 */
[----:B-1----:R-:W-:Y:S02]  /*1db20*/  F2FP.PACK_AB R6, R27, R26 ;  /* 0x0000001a1b06723e */ /* 0x002fe400000000ff */
[----:B---3--:R-:W-:Y:S02]  /*1db30*/  F2FP.PACK_AB R4, R67, R66 ;  /* 0x000000424304723e */ /* 0x008fe400000000ff */
[----:B----4-:R-:W-:-:S03]  /*1db40*/  F2FP.PACK_AB R3, R49, R48 ;  /* 0x000000303103723e */ /* 0x010fc600000000ff */
[----:B------:R1:W-:Y:S01]  /*1db50*/  STS [R9+0x4400], R4 ;  /* 0x0044000409007388 */ /* 0x0003e20000000800 */
[----:B------:R-:W-:-:S03]  /*1db60*/  F2FP.PACK_AB R2, R63, R62 ;  /* 0x0000003e3f02723e */ /* 0x000fc600000000ff */
[----:B------:R3:W-:Y:S04]  /*1db70*/  STS [R8+0x4080], R3 ;  /* 0x0040800308007388 */ /* 0x0007e80000000800 */
[----:B------:R4:W-:Y:S04]  /*1db80*/  STS [R8+0x4480], R2 ;  /* 0x0044800208007388 */ /* 0x0009e80000000800 */
[----:B------:R2:W-:Y:S01]  /*1db90*/  STS [R11+0x4000], R6 ;  /* 0x004000060b007388 */ /* 0x0005e20000000800 */
[----:B-1----:R-:W-:Y:S02]  /*1dba0*/  IMAD.MOV.U32 R4, RZ, RZ, 0x4 ;  /* 0x00000004ff047424 */ /* 0x002fe400078e00ff */
[----:B---3--:R-:W-:Y:S01]  /*1dbb0*/  IMAD.MOV.U32 R3, RZ, RZ, RZ ;  /* 0x000000ffff037224 */ /* 0x008fe200078e00ff */
[----:B----4-:R-:W-:-:S05]  /*1dbc0*/  F2FP.PACK_AB R2, R55, R54 ;  /* 0x000000363702723e */ /* 0x010fca00000000ff */
[----:B------:R1:W-:Y:S01]  /*1dbd0*/  STS [R11+0x4400], R2 ;  /* 0x004400020b007388 */ /* 0x0003e20000000800 */
[----:B--2---:R-:W-:-:S03]  /*1dbe0*/  @P1 IMAD.WIDE R8, R14, R4, c[0x0][0x508] ;  /* 0x000142000e081625 */ /* 0x004fc600078e0204 */
[----:B------:R-:W-:Y:S01]  /*1dbf0*/  BAR.SYNC.DEFER_BLOCKING 0x1, 0x100 ;  /* 0x0044000000007b1d */ /* 0x000fe20000010000 */
[----:B------:R-:W-:-:S05]  /*1dc00*/  IMAD.WIDE R4, R14, R4, c[0x0][0x500] ;  /* 0x000140000e047625 */ /* 0x000fca00078e0204 */
[----:B------:R1:W5:Y:S04]  /*1dc10*/  @P1 LDG.E R17, [R8.64] ;  /* 0x0000000808111981 */ /* 0x000368000c1e1900 */
[----:B------:R1:W5:Y:S01]  /*1dc20*/  @P2 LDG.E R3, [R4.64] ;  /* 0x0000000804032981 */ /* 0x000362000c1e1900 */
[----:B------:R-:W-:-:S04]  /*1dc30*/  ISETP.NE.AND P0, PT, R10, RZ, PT ;  /* 0x000000ff0a00720c */ /* 0x000fc80003f05270 */
[----:B------:R-:W-:Y:S01]  /*1dc40*/  SEL R6, R10, c[0x0][0x3d4], P0 ;  /* 0x0000f5000a067a07 */ /* 0x000fe20000000000 */
[----:B------:R-:W-:Y:S05]  /*1dc50*/  @P1 BRA `(.L_x_1084) ;  /* 0x0000004000001947 */ /* 0x000fea0003800000 */
[----:B-1----:R-:W-:Y:S05]  /*1dc60*/  @!P2 BRA `(.L_x_1084) ;  /* 0x000000300000a947 */ /* 0x002fea0003800000 */
[----:B------:R1:W2:Y:S04]  /*1dc70*/  LDG.E R2, [R4.64] ;  /* 0x0000000804027981 */ /* 0x0002a8000c1e1900 */
[----:B-1----:R-:W2:Y:S02]  /*1dc80*/  LDG.E R4, [R4.64+0x4] ;  /* 0x0000040804047981 */ /* 0x002ea4000c1e1900 */
[----:B--2--5:R-:W-:Y:S02]  /*1dc90*/  IADD3 R17, -R2, R4, RZ ;  /* 0x0000000402117210 */ /* 0x024fe40007ffe1ff */
.L_x_1084:
[----:B-1----:R-:W2:Y:S04]  /*1dca0*/  LDL R8, [R1+0x14] ;  /* 0x0000140001087983 */ /* 0x002ea80000100800 */
[----:B------:R-:W3:Y:S04]  /*1dcb0*/  LDL.LU R5, [R1+0x20] ;  /* 0x0000200001057983 */ /* 0x000ee80000300800 */
[----:B------:R-:W2:Y:S04]  /*1dcc0*/  LDL R71, [R1+0xc] ;  /* 0x00000c0001477983 */ /* 0x000ea80000100800 */
[----:B------:R-:W4:Y:S04]  /*1dcd0*/  LDL R74, [R1+0x28] ;  /* 0x00002800014a7983 */ /* 0x000f280000100800 */
[----:B------:R-:W4:Y:S01]  /*1dce0*/  LDL R75, [R1+0x68] ;  /* 0x00006800014b7983 */ /* 0x000f220000100800 */
        /* <DEDUP_REMOVED lines=10> */
[----:B------:R-:W-:Y:S02]  /*1dd90*/  ISETP.NE.AND.EX P0, PT, RZ, c[0x0][0x504], PT, P0 ;  /* 0x00014100ff007a0c */ /* 0x000fe40003f05300 */
[----:B------:R-:W-:Y:S02]  /*1dda0*/  SHF.R.S32.HI R4, RZ, 0x1f, R14 ;  /* 0x0000001fff047819 */ /* 0x000fe4000001140e */
[----:B------:R-:W-:Y:S01]  /*1ddb0*/  SEL R2, R14, RZ, !P0 ;  /* 0x000000ff0e027207 */ /* 0x000fe20004000000 */
[----:B------:R-:W1:Y:S01]  /*1ddc0*/  S2R R94, SR_TID.X ;  /* 0x00000000005e7919 */ /* 0x000e620000002100 */
[----:B---3--:R-:W-:Y:S01]  /*1ddd0*/  LOP3.LUT R5, R5, 0xffff, RZ, 0xc0, !PT ;  /* 0x0000ffff05057812 */ /* 0x008fe200078ec0ff */
[----:B--2---:R-:W-:Y:S01]  /*1dde0*/  IMAD.IADD R6, R8, 0x1, R71 ;  /* 0x0000000108067824 */ /* 0x004fe200078e0247 */
[----:B------:R-:W-:Y:S01]  /*1ddf0*/  SEL R8, R4, RZ, !P0 ;  /* 0x000000ff04087207 */ /* 0x000fe20004000000 */
[----:B-1----:R-:W-:-:S02]  /*1de00*/  IMAD R4, R11, R2, RZ ;  /* 0x000000020b047224 */ /* 0x002fc400078e02ff */
[----:B------:R-:W-:-:S04]  /*1de10*/  @P3 IMAD.HI.U32 R14, R6, c[0x0][0x4ec], RZ ;  /* 0x00013b00060e3a27 */ /* 0x000fc800078e00ff */
[C---:B------:R-:W-:Y:S02]  /*1de20*/  IMAD R16, R10.reuse, R8, R4 ;  /* 0x000000080a107224 */ /* 0x040fe400078e0204 */
[----:B------:R-:W-:-:S04]  /*1de30*/  IMAD.WIDE.U32 R8, R10, R2, RZ ;  /* 0x000000020a087225 */ /* 0x000fc800078e00ff */
[----:B------:R-:W-:-:S04]  /*1de40*/  IMAD.WIDE.U32 R10, R18, R5, RZ ;  /* 0x00000005120a7225 */ /* 0x000fc800078e00ff */
[----:B------:R-:W-:Y:S01]  /*1de50*/  IMAD.MOV.U32 R4, RZ, RZ, R6 ;  /* 0x000000ffff047224 */ /* 0x000fe200078e0006 */
[----:B------:R-:W-:Y:S01]  /*1de60*/  @P3 SHF.R.U32.HI R4, RZ, c[0x0][0x4f0], R14 ;  /* 0x00013c00ff043a19 */ /* 0x000fe2000001160e */
[----:B------:R-:W-:Y:S01]  /*1de70*/  IMAD R15, R19, R5, RZ ;  /* 0x00000005130f7224 */ /* 0x000fe200078e02ff */
[----:B----4-:R-:W-:Y:S01]  /*1de80*/  SEL R14, R74, RZ, P2 ;  /* 0x000000ff4a0e7207 */ /* 0x010fe20001000000 */
        /* <DEDUP_REMOVED lines=45> */
[----:B------:R-:W-:Y:S01]  /*1e160*/  IADD3 R6, R0, R71, RZ ;  /* 0x0000004700067210 */ /* 0x000fe20007ffe0ff */
        /* <DEDUP_REMOVED lines=32> */
[----:B------:R-:W-:Y:S02]  /*1e370*/  LEA R9, P0, R2, c[0x0][0x380], 0x1 ;  /* 0x0000e00002097a11 */ /* 0x000fe400078008ff */
[----:B------:R-:W-:Y:S02]  /*1e380*/  IADD3 R6, R101, R71, RZ ;  /* 0x0000004765067210 */ /* 0x000fe40007ffe0ff */
[----:B------:R-:W-:-:S04]  /*1e390*/  IADD3 R3, R3, R5, RZ ;  /* 0x0000000503037210 */ /* 0x000fc80007ffe0ff */
[----:B------:R-:W-:Y:S01]  /*1e3a0*/  LEA.HI.X R8, R2, c[0x0][0x384], R3, 0x1, P0 ;  /* 0x0000e10002087a11 */ /* 0x000fe200000f0c03 */
[----:B------:R-:W-:Y:S05]  /*1e3b0*/  BRA.DIV ~URZ, `(.L_x_1086) ;  /* 0x000055027f007947 */ /* 0x000fea000b800000 */
[----:B--234-:R2:W3:Y:S02]  /*1e3c0*/  SHFL.IDX PT, R14, R8, RZ, 0x181f ;  /* 0x00181fff080e7589 */ /* 0x01c4e400000e0000 */
.L_x_1174:
[----:B------:R-:W-:Y:S05]  /*1e3d0*/  BRA.DIV ~URZ, `(.L_x_1087) ;  /* 0x000055527f007947 */ /* 0x000fea000b800000 */
[----:B------:R4:W2:Y:S02]  /*1e3e0*/  SHFL.IDX PT, R2, R9, RZ, 0x181f ;  /* 0x00181fff09027589 */ /* 0x0008a400000e0000 */
.L_x_1175:
[----:B------:R-:W-:Y:S01]  /*1e3f0*/  ISETP.GE.AND P0, PT, R6, R4, PT ;  /* 0x000000040600720c */ /* 0x000fe20003f06270 */
[----:B------:R-:W-:-:S12]  /*1e400*/  BSSY B0, `(.L_x_1088) ;  /* 0x000000a000007945 */ /* 0x000fd80003800000 */
[----:B------:R-:W-:Y:S05]  /*1e410*/  @P0 BRA `(.L_x_1089) ;  /* 0x0000008000000947 */ /* 0x000fea0003800000 */
[----:B------:R-:W-:Y:S02]  /*1e420*/  ISETP.GE.AND P1, PT, R76, c[0x0][0x3c8], PT ;  /* 0x0000f2004c007a0c */ /* 0x000fe40003f26270 */
[----:B------:R-:W-:-:S11]  /*1e430*/  ISETP.GE.AND P0, PT, R211, c[0x0][0x3c8], PT ;  /* 0x0000f200d3007a0c */ /* 0x000fd60003f06270 */
[CC--:B--2---:R-:W-:Y:S02]  /*1e440*/  @!P1 LEA R10, P3, R76.reuse, R2.reuse, 0x1 ;  /* 0x000000024c0a9211 */ /* 0x0c4fe400078608ff */
[C---:B------:R-:W-:Y:S02]  /*1e450*/  @!P0 LEA R2, P2, R211.reuse, R2, 0x1 ;  /* 0x00000002d3028211 */ /* 0x040fe400078408ff */
[-C--:B---3--:R-:W-:Y:S02]  /*1e460*/  @!P1 LEA.HI.X R11, R76, R14.reuse, R77, 0x1, P3 ;  /* 0x0000000e4c0b9211 */ /* 0x088fe400018f0c4d */
[----:B------:R-:W-:-:S03]  /*1e470*/  @!P0 LEA.HI.X R3, R211, R14, R237, 0x1, P2 ;  /* 0x0000000ed3038211 */ /* 0x000fc600010f0ced */
[----:B------:R2:W-:Y:S04]  /*1e480*/  @!P1 ST.E.128 [R10.64], R20 ;  /* 0x000000140a009985 */ /* 0x0005e8000c101d08 */
[----:B-1----:R2:W-:Y:S02]  /*1e490*/  @!P0 ST.E.128 [R2.64], R16 ;  /* 0x0000001002008985 */ /* 0x0025e4000c101d08 */
.L_x_1089:
[----:B------:R-:W-:Y:S05]  /*1e4a0*/  BSYNC B0 ;  /* 0x0000000000007941 */ /* 0x000fea0003800000 */
.L_x_1088:
[----:B------:R-:W-:Y:S05]  /*1e4b0*/  BRA.DIV ~URZ, `(.L_x_1090) ;  /* 0x000054e27f007947 */ /* 0x000fea000b800000 */
[----:B---3--:R3:W4:Y:S04]  /*1e4c0*/  SHFL.IDX PT, R14, R8, 0x1, 0x181f ;  /* 0x00381f00080e7f89 */ /* 0x00872800000e0000 */
[----:B--2---:R3:W2:Y:S02]  /*1e4d0*/  SHFL.IDX PT, R2, R9, 0x1, 0x181f ;  /* 0x00381f0009027f89 */ /* 0x0046a400000e0000 */
.L_x_1176:
[----:B------:R-:W-:Y:S01]  /*1e4e0*/  IADD3 R3, R6, 0x20, RZ ;  /* 0x0000002006037810 */ /* 0x000fe20007ffe0ff */
[----:B------:R-:W-:Y:S03]  /*1e4f0*/  BSSY B0, `(.L_x_1091) ;  /* 0x000000b000007945 */ /* 0x000fe60003800000 */
[----:B------:R-:W-:-:S13]  /*1e500*/  ISETP.GE.AND P0, PT, R3, R4, PT ;  /* 0x000000040300720c */ /* 0x000fda0003f06270 */
[----:B------:R-:W-:Y:S05]  /*1e510*/  @P0 BRA `(.L_x_1092) ;  /* 0x0000008000000947 */ /* 0x000fea0003800000 */
[----:B------:R-:W-:Y:S02]  /*1e520*/  ISETP.GE.AND P1, PT, R76, c[0x0][0x3c8], PT ;  /* 0x0000f2004c007a0c */ /* 0x000fe40003f26270 */
[----:B------:R-:W-:-:S11]  /*1e530*/  ISETP.GE.AND P0, PT, R211, c[0x0][0x3c8], PT ;  /* 0x0000f200d3007a0c */ /* 0x000fd60003f06270 */
[CC--:B--2---:R-:W-:Y:S02]  /*1e540*/  @!P1 LEA R10, P3, R76.reuse, R2.reuse, 0x1 ;  /* 0x000000024c0a9211 */ /* 0x0c4fe400078608ff */
[C---:B------:R-:W-:Y:S02]  /*1e550*/  @!P0 LEA R2, P2, R211.reuse, R2, 0x1 ;  /* 0x00000002d3028211 */ /* 0x040fe400078408ff */
[-C--:B----4-:R-:W-:Y:S02]  /*1e560*/  @!P1 LEA.HI.X R11, R76, R14.reuse, R77, 0x1, P3 ;  /* 0x0000000e4c0b9211 */ /* 0x090fe400018f0c4d */
[----:B------:R-:W-:-:S03]  /*1e570*/  @!P0 LEA.HI.X R3, R211, R14, R237, 0x1, P2 ;  /* 0x0000000ed3038211 */ /* 0x000fc600010f0ced */
[----:B------:R2:W-:Y:S04]  /*1e580*/  @!P1 ST.E.128 [R10.64], R28 ;  /* 0x0000001c0a009985 */ /* 0x0005e8000c101d08 */
[----:B-1----:R2:W-:Y:S02]  /*1e590*/  @!P0 ST.E.128 [R2.64], R24 ;  /* 0x0000001802008985 */ /* 0x0025e4000c101d08 */
.L_x_1092:
[----:B------:R-:W-:Y:S05]  /*1e5a0*/  BSYNC B0 ;  /* 0x0000000000007941 */ /* 0x000fea0003800000 */
.L_x_1091:
[----:B------:R-:W-:Y:S05]  /*1e5b0*/  BRA.DIV ~URZ, `(.L_x_1093) ;  /* 0x000054b27f007947 */ /* 0x000fea000b800000 */
[----:B----4-:R4:W3:Y:S02]  /*1e5c0*/  SHFL.IDX PT, R14, R8, 0x2, 0x181f ;  /* 0x00581f00080e7f89 */ /* 0x0108e400000e0000 */
.L_x_1177:
[----:B------:R-:W-:Y:S05]  /*1e5d0*/  BRA.DIV ~URZ, `(.L_x_1094) ;  /* 0x000055027f007947 */ /* 0x000fea000b800000 */
[----:B--2---:R2:W4:Y:S02]  /*1e5e0*/  SHFL.IDX PT, R2, R9, 0x2, 0x181f ;  /* 0x00581f0009027f89 */ /* 0x00452400000e0000 */
.L_x_1178:
[----:B------:R-:W-:Y:S01]  /*1e5f0*/  IADD3 R3, R6, 0x40, RZ ;  /* 0x0000004006037810 */ /* 0x000fe20007ffe0ff */
[----:B------:R-:W-:Y:S03]  /*1e600*/  BSSY B0, `(.L_x_1095) ;  /* 0x000000b000007945 */ /* 0x000fe60003800000 */
[----:B------:R-:W-:-:S13]  /*1e610*/  ISETP.GE.AND P0, PT, R3, R4, PT ;  /* 0x000000040300720c */ /* 0x000fda0003f06270 */
[----:B------:R-:W-:Y:S05]  /*1e620*/  @P0 BRA `(.L_x_1096) ;  /* 0x0000008000000947 */ /* 0x000fea0003800000 */
[----:B------:R-:W-:Y:S02]  /*1e630*/  ISETP.GE.AND P1, PT, R76, c[0x0][0x3c8], PT ;  /* 0x0000f2004c007a0c */ /* 0x000fe40003f26270 */
[----:B------:R-:W-:-:S11]  /*1e640*/  ISETP.GE.AND P0, PT, R211, c[0x0][0x3c8], PT ;  /* 0x0000f200d3007a0c */ /* 0x000fd60003f06270 */
[CC--:B----4-:R-:W-:Y:S02]  /*1e650*/  @!P1 LEA R10, P3, R76.reuse, R2.reuse, 0x1 ;  /* 0x000000024c0a9211 */ /* 0x0d0fe400078608ff */
[C---:B------:R-:W-:Y:S02]  /*1e660*/  @!P0 LEA R2, P2, R211.reuse, R2, 0x1 ;  /* 0x00000002d3028211 */ /* 0x040fe400078408ff */
[-C--:B---3--:R-:W-:Y:S02]  /*1e670*/  @!P1 LEA.HI.X R11, R76, R14.reuse, R77, 0x1, P3 ;  /* 0x0000000e4c0b9211 */ /* 0x088fe400018f0c4d */
[----:B------:R-:W-:-:S03]  /*1e680*/  @!P0 LEA.HI.X R3, R211, R14, R237, 0x1, P2 ;  /* 0x0000000ed3038211 */ /* 0x000fc600010f0ced */
[----:B------:R3:W-:Y:S04]  /*1e690*/  @!P1 ST.E.128 [R10.64], R36 ;  /* 0x000000240a009985 */ /* 0x0007e8000c101d08 */
[----:B-1----:R3:W-:Y:S02]  /*1e6a0*/  @!P0 ST.E.128 [R2.64], R32 ;  /* 0x0000002002008985 */ /* 0x0027e4000c101d08 */
.L_x_1096:
[----:B------:R-:W-:Y:S05]  /*1e6b0*/  BSYNC B0 ;  /* 0x0000000000007941 */ /* 0x000fea0003800000 */
.L_x_1095:
[----:B------:R-:W-:Y:S05]  /*1e6c0*/  BRA.DIV ~URZ, `(.L_x_1097) ;  /* 0x000054827f007947 */ /* 0x000fea000b800000 */
[----:B---34-:R-:W3:Y:S04]  /*1e6d0*/  SHFL.IDX PT, R8, R8, 0x3, 0x181f ;  /* 0x00781f0008087f89 */ /* 0x018ee800000e0000 */
[----:B------:R4:W2:Y:S02]  /*1e6e0*/  SHFL.IDX PT, R5, R9, 0x3, 0x181f ;  /* 0x00781f0009057f89 */ /* 0x0008a400000e0000 */
.L_x_1179:
[----:B------:R-:W-:-:S04]  /*1e6f0*/  IADD3 R2, R6, 0x60, RZ ;  /* 0x0000006006027810 */ /* 0x000fc80007ffe0ff */
[----:B------:R-:W-:-:S13]  /*1e700*/  ISETP.GE.AND P0, PT, R2, R4, PT ;  /* 0x000000040200720c */ /* 0x000fda0003f06270 */
[----:B------:R-:W-:Y:S05]  /*1e710*/  @P0 BRA `(.L_x_1098) ;  /* 0x00001ca000000947 */ /* 0x000fea0003800000 */
[----:B------:R-:W-:-:S13]  /*1e720*/  ISETP.GE.AND P0, PT, R76, c[0x0][0x3c8], PT ;  /* 0x0000f2004c007a0c */ /* 0x000fda0003f06270 */
[----:B--2---:R-:W-:-:S04]  /*1e730*/  @!P0 LEA R2, P1, R76, R5, 0x1 ;  /* 0x000000054c028211 */ /* 0x004fc800078208ff */
[----:B---3--:R-:W-:-:S05]  /*1e740*/  @!P0 LEA.HI.X R3, R76, R8, R77, 0x1, P1 ;  /* 0x000000084c038211 */ /* 0x008fca00008f0c4d */
[----:B-1----:R1:W-:Y:S01]  /*1e750*/  @!P0 ST.E.128 [R2.64], R44 ;  /* 0x0000002c02008985 */ /* 0x0023e2000c101d08 */
[----:B------:R-:W-:-:S13]  /*1e760*/  ISETP.GE.AND P0, PT, R211, c[0x0][0x3c8], PT ;  /* 0x0000f200d3007a0c */ /* 0x000fda0003f06270 */
[----:B------:R-:W-:Y:S05]  /*1e770*/  @P0 BRA `(.L_x_1098) ;  /* 0x00001c4000000947 */ /* 0x000fea0003800000 */
[----:B-1----:R-:W-:-:S04]  /*1e780*/  LEA R2, P0, R211, R5, 0x1 ;  /* 0x00000005d3027211 */ /* 0x002fc800078008ff */
[----:B------:R-:W-:-:S05]  /*1e790*/  LEA.HI.X R3, R211, R8, R237, 0x1, P0 ;  /* 0x00000008d3037211 */ /* 0x000fca00000f0ced */
[----:B------:R1:W-:Y:S01]  /*1e7a0*/  ST.E.128 [R2.64], R40 ;  /* 0x0000002802007985 */ /* 0x0003e2000c101d08 */
[----:B------:R-:W-:Y:S05]  /*1e7b0*/  BRA `(.L_x_1098) ;  /* 0x00001c0000007947 */ /* 0x000fea0003800000 */
.L_x_1085:
        /* <DEDUP_REMOVED lines=34> */
.L_x_1180:
[----:B------:R-:W-:Y:S05]  /*1e9e0*/  BRA.DIV ~URZ, `(.L_x_1100) ;  /* 0x000052927f007947 */ /* 0x000fea000b800000 */
[----:B------:R3:W4:Y:S02]  /*1e9f0*/  SHFL.IDX PT, R2, R16, RZ, 0x1c1f ;  /* 0x001c1fff10027589 */ /* 0x00072400000e0000 */
.L_x_1181:
        /* <DEDUP_REMOVED lines=10> */
[----:B--2---:R-:W-:Y:S01]  /*1eaa0*/  @!P1 IMAD.MOV.U32 R3, RZ, RZ, R4 ;  /* 0x000000ffff039224 */ /* 0x004fe200078e0004 */
[----:B------:R-:W-:Y:S02]  /*1eab0*/  SHF.R.S32.HI R15, RZ, 0x1f, R15 ;  /* 0x0000001fff0f7819 */ /* 0x000fe4000001140f */
[----:B----4-:R-:W-:Y:S01]  /*1eac0*/  @!P0 LEA R8, P2, R5, R2, 0x2 ;  /* 0x0000000205088211 */ /* 0x010fe200078410ff */
[C---:B------:R-:W-:Y:S01]  /*1ead0*/  @!P1 IMAD.WIDE R10, R245.reuse, 0x4, R2 ;  /* 0x00000004f50a9825 */ /* 0x040fe200078e0202 */
[----:B------:R-:W-:-:S02]  /*1eae0*/  IADD3 R19, R245, 0x20, RZ ;  /* 0x00000020f5137810 */ /* 0x000fc40007ffe0ff */
[----:B------:R-:W-:Y:S02]  /*1eaf0*/  @!P0 LEA.HI.X R9, R5, R4, R15, 0x2, P2 ;  /* 0x0000000405098211 */ /* 0x000fe400010f140f */
[C---:B------:R-:W-:Y:S01]  /*1eb00*/  IADD3 R5, R245.reuse, 0x28, RZ ;  /* 0x00000028f5057810 */ /* 0x040fe20007ffe0ff */
[----:B------:R2:W-:Y:S01]  /*1eb10*/  @!P1 ST.E.64 [R10.64], R52 ;  /* 0x000000340a009985 */ /* 0x0005e2000c101b08 */
[----:B------:R-:W-:Y:S02]  /*1eb20*/  IADD3 R20, R245, 0x10, RZ ;  /* 0x00000010f5147810 */ /* 0x000fe40007ffe0ff */
[----:B------:R-:W-:Y:S01]  /*1eb30*/  ISETP.GE.AND P2, PT, R19, c[0x0][0x3c8], PT ;  /* 0x0000f20013007a0c */ /* 0x000fe20003f46270 */
[----:B------:R4:W-:Y:S01]  /*1eb40*/  @!P0 ST.E.64 [R8.64], R28 ;  /* 0x0000001c08008985 */ /* 0x0009e2000c101b08 */
[----:B------:R-:W-:Y:S02]  /*1eb50*/  IADD3 R15, R245, 0x18, RZ ;  /* 0x00000018f50f7810 */ /* 0x000fe40007ffe0ff */
[----:B------:R-:W-:-:S02]  /*1eb60*/  ISETP.GE.AND P1, PT, R5, c[0x0][0x3c8], PT ;  /* 0x0000f20005007a0c */ /* 0x000fc40003f26270 */
[----:B------:R-:W-:Y:S02]  /*1eb70*/  SHF.R.S32.HI R20, RZ, 0x1f, R20 ;  /* 0x0000001fff147819 */ /* 0x000fe40000011414 */
[----:B------:R-:W-:Y:S02]  /*1eb80*/  SHF.R.S32.HI R15, RZ, 0x1f, R15 ;  /* 0x0000001fff0f7819 */ /* 0x000fe4000001140f */
[C---:B------:R-:W-:Y:S02]  /*1eb90*/  IADD3 R21, R245.reuse, 0x20, RZ ;  /* 0x00000020f5157810 */ /* 0x040fe40007ffe0ff */
[----:B------:R-:W-:Y:S02]  /*1eba0*/  IADD3 R3, R245, 0x48, RZ ;  /* 0x00000048f5037810 */ /* 0x000fe40007ffe0ff */
[----:B------:R-:W-:Y:S02]  /*1ebb0*/  SHF.R.S32.HI R21, RZ, 0x1f, R21 ;  /* 0x0000001fff157819 */ /* 0x000fe40000011415 */
[----:B------:R-:W-:-:S02]  /*1ebc0*/  SHF.R.S32.HI R3, RZ, 0x1f, R3 ;  /* 0x0000001fff037819 */ /* 0x000fc40000011403 */
        /* <DEDUP_REMOVED lines=35> */
[----:B------:R-:W-:Y:S01]  /*1ee00*/  @!P2 LEA R14, P0, R18, R2, 0x2 ;  /* 0x00000002120ea211 */ /* 0x000fe200078010ff */
[----:B------:R4:W-:Y:S01]  /*1ee10*/  @!P4 ST.E.64 [R8.64], R40 ;  /* 0x000000280800c985 */ /* 0x0009e2000c101b08 */
[----:B------:R-:W-:Y:S02]  /*1ee20*/  ISETP.GE.AND P5, PT, R20, c[0x0][0x3c8], PT ;  /* 0x0000f20014007a0c */ /* 0x000fe40003fa6270 */
[----:B------:R-:W-:-:S04]  /*1ee30*/  SHF.R.S32.HI R21, RZ, 0x1f, R21 ;  /* 0x0000001fff157819 */ /* 0x000fc80000011415 */
[----:B------:R-:W-:Y:S02]  /*1ee40*/  @!P2 LEA.HI.X R15, R18, R4, R21, 0x2, P0 ;  /* 0x00000004120fa211 */ /* 0x000fe400000f1415 */
[C---:B------:R-:W-:Y:S02]  /*1ee50*/  IADD3 R18, R245.reuse, 0x60, RZ ;  /* 0x00000060f5127810 */ /* 0x040fe40007ffe0ff */
[----:B------:R-:W-:Y:S01]  /*1ee60*/  IADD3 R21, R245, 0x58, RZ ;  /* 0x00000058f5157810 */ /* 0x000fe20007ffe0ff */
[----:B------:R5:W-:Y:S01]  /*1ee70*/  @!P2 ST.E.64 [R14.64], R58 ;  /* 0x0000003a0e00a985 */ /* 0x000be2000c101b08 */
[----:B------:R-:W-:Y:S02]  /*1ee80*/  ISETP.GE.AND P4, PT, R18, c[0x0][0x3c8], PT ;  /* 0x0000f20012007a0c */ /* 0x000fe40003f86270 */
[----:B------:R-:W-:Y:S02]  /*1ee90*/  SHF.R.S32.HI R21, RZ, 0x1f, R21 ;  /* 0x0000001fff157819 */ /* 0x000fe40000011415 */
[----:B--2---:R-:W-:-:S02]  /*1eea0*/  @!P6 LEA R10, P0, R5, R2, 0x2 ;  /* 0x00000002050ae211 */ /* 0x004fc400078010ff */
        /* <DEDUP_REMOVED lines=11> */
[----:B------:R-:W-:Y:S02]  /*1ef60*/  ISETP.GE.AND P1, PT, R19, c[0x0][0x3c8], PT ;  /* 0x0000f20013007a0c */ /* 0x000fe40003f26270 */
[----:B------:R-:W-:Y:S02]  /*1ef70*/  ISETP.GE.AND P0, PT, R5, c[0x0][0x3c8], PT ;  /* 0x0000f20005007a0c */ /* 0x000fe40003f06270 */
[-C--:B-----5:R-:W-:Y:S02]  /*1ef80*/  @!P4 LEA R14, P6, R18, R2.reuse, 0x2 ;  /* 0x00000002120ec211 */ /* 0x0a0fe400078c10ff */
[----:B--2---:R-:W-:-:S04]  /*1ef90*/  @!P5 LEA R8, P3, R20, R2, 0x2 ;  /* 0x000000021408d211 */ /* 0x004fc800078610ff */
[----:B------:R-:W-:Y:S02]  /*1efa0*/  @!P5 LEA.HI.X R9, R20, R4, R21, 0x2, P3 ;  /* 0x000000041409d211 */ /* 0x000fe400018f1415 */
[C---:B------:R-:W-:Y:S02]  /*1efb0*/  IADD3 R20, R245.reuse, 0x60, RZ ;  /* 0x00000060f5147810 */ /* 0x040fe40007ffe0ff */
[----:B------:R-:W-:Y:S01]  /*1efc0*/  IADD3 R21, R245, 0x68, RZ ;  /* 0x00000068f5157810 */ /* 0x000fe20007ffe0ff */
[----:B------:R2:W-:Y:S01]  /*1efd0*/  @!P5 ST.E.64 [R8.64], R46 ;  /* 0x0000002e0800d985 */ /* 0x0005e2000c101b08 */
[----:B------:R-:W-:Y:S02]  /*1efe0*/  SHF.R.S32.HI R20, RZ, 0x1f, R20 ;  /* 0x0000001fff147819 */ /* 0x000fe40000011414 */
[----:B----4-:R-:W-:Y:S02]  /*1eff0*/  @!P2 LEA R10, P3, R3, R2, 0x2 ;  /* 0x00000002030aa211 */ /* 0x010fe400078610ff */
[----:B------:R-:W-:-:S02]  /*1f000*/  @!P4 LEA.HI.X R15, R18, R4, R20, 0x2, P6 ;  /* 0x00000004120fc211 */ /* 0x000fc400030f1414 */
[----:B------:R-:W-:Y:S02]  /*1f010*/  SHF.R.S32.HI R21, RZ, 0x1f, R21 ;  /* 0x0000001fff157819 */ /* 0x000fe40000011415 */
[C---:B------:R-:W-:Y:S01]  /*1f020*/  IADD3 R20, R245.reuse, 0x70, RZ ;  /* 0x00000070f5147810 */ /* 0x040fe20007ffe0ff */
[----:B------:R4:W-:Y:S01]  /*1f030*/  @!P4 ST.E.64 [R14.64], R84 ;  /* 0x000000540e00c985 */ /* 0x0009e2000c101b08 */
[----:B------:R-:W-:Y:S02]  /*1f040*/  IADD3 R18, R245, 0x78, RZ ;  /* 0x00000078f5127810 */ /* 0x000fe40007ffe0ff */
[----:B------:R-:W-:Y:S02]  /*1f050*/  SHF.R.S32.HI R20, RZ, 0x1f, R20 ;  /* 0x0000001fff147819 */ /* 0x000fe40000011414 */
[----:B------:R-:W-:Y:S02]  /*1f060*/  @!P2 LEA.HI.X R11, R3, R4, R21, 0x2, P3 ;  /* 0x00000004030ba211 */ /* 0x000fe400018f1415 */
[----:B------:R-:W-:-:S03]  /*1f070*/  SHF.R.S32.HI R18, RZ, 0x1f, R18 ;  /* 0x0000001fff127819 */ /* 0x000fc60000011412 */
[----:B------:R4:W-:Y:S01]  /*1f080*/  @!P2 ST.E.64 [R10.64], R64 ;  /* 0x000000400a00a985 */ /* 0x0009e2000c101b08 */
[-C--:B--2---:R-:W-:Y:S02]  /*1f090*/  @!P1 LEA R8, P5, R19, R2.reuse, 0x2 ;  /* 0x0000000213089211 */ /* 0x084fe400078a10ff */
[----:B------:R-:W-:Y:S02]  /*1f0a0*/  @!P0 LEA R2, P3, R5, R2, 0x2 ;  /* 0x0000000205028211 */ /* 0x000fe400078610ff */
[-C--:B------:R-:W-:Y:S02]  /*1f0b0*/  @!P1 LEA.HI.X R9, R19, R4.reuse, R20, 0x2, P5 ;  /* 0x0000000413099211 */ /* 0x080fe400028f1414 */
[----:B------:R-:W-:-:S03]  /*1f0c0*/  @!P0 LEA.HI.X R3, R5, R4, R18, 0x2, P3 ;  /* 0x0000000405038211 */ /* 0x000fc600018f1412 */
[----:B------:R4:W-:Y:S04]  /*1f0d0*/  @!P1 ST.E.64 [R8.64], R48 ;  /* 0x0000003008009985 */ /* 0x0009e8000c101b08 */
[----:B------:R4:W-:Y:S02]  /*1f0e0*/  @!P0 ST.E.64 [R2.64], R26 ;  /* 0x0000001a02008985 */ /* 0x0009e4000c101b08 */
.L_x_1102:
[----:B------:R-:W-:Y:S05]  /*1f0f0*/  BSYNC B0 ;  /* 0x0000000000007941 */ /* 0x000fea0003800000 */
.L_x_1101:
[----:B------:R-:W-:Y:S05]  /*1f100*/  BRA.DIV ~URZ, `(.L_x_1103) ;  /* 0x00004be27f007947 */ /* 0x000fea000b800000 */
[----:B--2---:R2:W1:Y:S04]  /*1f110*/  SHFL.IDX PT, R4, R6, 0x1, 0x1c1f ;  /* 0x003c1f0006047f89 */ /* 0x00446800000e0000 */
[----:B----4-:R2:W4:Y:S02]  /*1f120*/  SHFL.IDX PT, R2, R16, 0x1, 0x1c1f ;  /* 0x003c1f0010027f89 */ /* 0x01052400000e0000 */
.L_x_1182:
[----:B------:R-:W-:-:S13]  /*1f130*/  ISETP.NE.AND P0, PT, R17, RZ, PT ;  /* 0x000000ff1100720c */ /* 0x000fda0003f05270 */
[----:B------:R-:W-:Y:S05]  /*1f140*/  @P0 BRA `(.L_x_1098) ;  /* 0x0000127000000947 */ /* 0x000fea0003800000 */
[C---:B------:R-:W-:Y:S02]  /*1f150*/  IADD3 R19, R245.reuse, 0x8, RZ ;  /* 0x00000008f5137810 */ /* 0x040fe40007ffe0ff */
[----:B------:R-:W-:Y:S02]  /*1f160*/  ISETP.GE.AND P2, PT, R245, c[0x0][0x3c8], PT ;  /* 0x0000f200f5007a0c */ /* 0x000fe40003f46270 */
[----:B------:R-:W-:Y:S02]  /*1f170*/  ISETP.GE.AND P1, PT, R19, c[0x0][0x3c8], PT ;  /* 0x0000f20013007a0c */ /* 0x000fe40003f26270 */
[C---:B-12---:R-:W-:Y:S02]  /*1f180*/  IADD3 R6, R245.reuse, 0x10, RZ ;  /* 0x00000010f5067810 */ /* 0x046fe40007ffe0ff */
[----:B------:R-:W-:Y:S02]  /*1f190*/  IADD3 R20, R245, 0x20, RZ ;  /* 0x00000020f5147810 */ /* 0x000fe40007ffe0ff */
[----:B------:R-:W-:-:S02]  /*1f1a0*/  ISETP.GE.AND P0, PT, R6, c[0x0][0x3c8], PT ;  /* 0x0000f20006007a0c */ /* 0x000fc40003f06270 */
[----:B------:R-:W-:Y:S02]  /*1f1b0*/  IADD3 R21, R245, 0x8, RZ ;  /* 0x00000008f5157810 */ /* 0x000fe40007ffe0ff */
[----:B------:R-:W-:Y:S01]  /*1f1c0*/  ISETP.GE.AND P4, PT, R20, c[0x0][0x3c8], PT ;  /* 0x0000f20014007a0c */ /* 0x000fe20003f86270 */
[----:B------:R-:W-:Y:S01]  /*1f1d0*/  @!P2 IMAD.MOV.U32 R3, RZ, RZ, R4 ;  /* 0x000000ffff03a224 */ /* 0x000fe200078e0004 */
[----:B------:R-:W-:Y:S02]  /*1f1e0*/  SHF.R.S32.HI R21, RZ, 0x1f, R21 ;  /* 0x0000001fff157819 */ /* 0x000fe40000011415 */
[----:B----4-:R-:W-:Y:S01]  /*1f1f0*/  @!P1 LEA R10, P3, R19, R2, 0x2 ;  /* 0x00000002130a9211 */ /* 0x010fe200078610ff */
[C---:B------:R-:W-:Y:S01]  /*1f200*/  @!P2 IMAD.WIDE R14, R245.reuse, 0x4, R2 ;  /* 0x00000004f50ea825 */ /* 0x040fe200078e0202 */
[----:B------:R-:W-:Y:S02]  /*1f210*/  IADD3 R18, R245, 0x10, RZ ;  /* 0x00000010f5127810 */ /* 0x000fe40007ffe0ff */
[----:B------:R-:W-:-:S02]  /*1f220*/  @!P1 LEA.HI.X R11, R19, R4, R21, 0x2, P3 ;  /* 0x00000004130b9211 */ /* 0x000fc400018f1415 */
[----:B------:R-:W-:Y:S01]  /*1f230*/  IADD3 R5, R245, 0x18, RZ ;  /* 0x00000018f5057810 */ /* 0x000fe20007ffe0ff */
[----:B------:R1:W-:Y:S01]  /*1f240*/  @!P2 ST.E.64 [R14.64], R88 ;  /* 0x000000580e00a985 */ /* 0x0003e2000c101b08 */
[C---:B------:R-:W-:Y:S02]  /*1f250*/  @!P0 LEA R8, P6, R6.reuse, R2, 0x2 ;  /* 0x0000000206088211 */ /* 0x040fe400078c10ff */
[----:B------:R-:W-:Y:S01]  /*1f260*/  SHF.R.S32.HI R18, RZ, 0x1f, R18 ;  /* 0x0000001fff127819 */ /* 0x000fe20000011412 */
[----:B------:R2:W-:Y:S01]  /*1f270*/  @!P1 ST.E.64 [R10.64], R68 ;  /* 0x000000440a009985 */ /* 0x0005e2000c101b08 */
[----:B------:R-:W-:Y:S02]  /*1f280*/  ISETP.GE.AND P5, PT, R5, c[0x0][0x3c8], PT ;  /* 0x0000f20005007a0c */ /* 0x000fe40003fa6270 */
[----:B------:R-:W-:Y:S02]  /*1f290*/  @!P0 LEA.HI.X R9, R6, R4, R18, 0x2, P6 ;  /* 0x0000000406098211 */ /* 0x000fe400030f1412 */
[----:B---3--:R-:W-:-:S02]  /*1f2a0*/  IADD3 R16, R245, 0x28, RZ ;  /* 0x00000028f5107810 */ /* 0x008fc40007ffe0ff */
[C---:B------:R-:W-:Y:S01]  /*1f2b0*/  IADD3 R19, R245.reuse, 0x18, RZ ;  /* 0x00000018f5137810 */ /* 0x040fe20007ffe0ff */
[----:B------:R3:W-:Y:S01]  /*1f2c0*/  @!P0 ST.E.64 [R8.64], R50 ;  /* 0x0000003208008985 */ /* 0x0007e2000c101b08 */
[C---:B------:R-:W-:Y:S02]  /*1f2d0*/  IADD3 R18, R245.reuse, 0x38, RZ ;  /* 0x00000038f5127810 */ /* 0x040fe40007ffe0ff */
[----:B------:R-:W-:Y:S02]  /*1f2e0*/  ISETP.GE.AND P3, PT, R16, c[0x0][0x3c8], PT ;  /* 0x0000f20010007a0c */ /* 0x000fe40003f66270 */
[----:B------:R-:W-:Y:S02]  /*1f2f0*/  SHF.R.S32.HI R19, RZ, 0x1f, R19 ;  /* 0x0000001fff137819 */ /* 0x000fe40000011413 */
[----:B------:R-:W-:Y:S02]  /*1f300*/  IADD3 R21, R245, 0x20, RZ ;  /* 0x00000020f5157810 */ /* 0x000fe40007ffe0ff */
[----:B------:R-:W-:-:S02]  /*1f310*/  ISETP.GE.AND P1, PT, R18, c[0x0][0x3c8], PT ;  /* 0x0000f20012007a0c */ /* 0x000fc40003f26270 */
[----:B------:R-:W-:Y:S02]  /*1f320*/  IADD3 R6, R245, 0x30, RZ ;  /* 0x00000030f5067810 */ /* 0x000fe40007ffe0ff */
[----:B------:R-:W-:Y:S02]  /*1f330*/  SHF.R.S32.HI R21, RZ, 0x1f, R21 ;  /* 0x0000001fff157819 */ /* 0x000fe40000011415 */
[----:B------:R-:W-:Y:S02]  /*1f340*/  ISETP.GE.AND P2, PT, R6, c[0x0][0x3c8], PT ;  /* 0x0000f20006007a0c */ /* 0x000fe40003f46270 */
[-C--:B-1----:R-:W-:Y:S02]  /*1f350*/  @!P5 LEA R14, P0, R5, R2.reuse, 0x2 ;  /* 0x00000002050ed211 */ /* 0x082fe400078010ff */
[----:B------:R-:W-:Y:S02]  /*1f360*/  IADD3 R17, R245, 0x38, RZ ;  /* 0x00000038f5117810 */ /* 0x000fe40007ffe0ff */
[----:B--2---:R-:W-:-:S02]  /*1f370*/  @!P4 LEA R10, P6, R20, R2, 0x2 ;  /* 0x00000002140ac211 */ /* 0x004fc400078c10ff */
[----:B------:R-:W-:Y:S02]  /*1f380*/  @!P5 LEA.HI.X R15, R5, R4, R19, 0x2, P0 ;  /* 0x00000004050fd211 */ /* 0x000fe400000f1413 */
[C---:B------:R-:W-:Y:S02]  /*1f390*/  IADD3 R19, R245.reuse, 0x28, RZ ;  /* 0x00000028f5137810 */ /* 0x040fe40007ffe0ff */
[----:B------:R-:W-:Y:S01]  /*1f3a0*/  IADD3 R5, R245, 0x40, RZ ;  /* 0x00000040f5057810 */ /* 0x000fe20007ffe0ff */
[----:B------:R1:W-:Y:S01]  /*1f3b0*/  @!P5 ST.E.64 [R14.64], R96 ;  /* 0x000000600e00d985 */ /* 0x0003e2000c101b08 */
[----:B------:R-:W-:Y:S02]  /*1f3c0*/  SHF.R.S32.HI R19, RZ, 0x1f, R19 ;  /* 0x0000001fff137819 */ /* 0x000fe40000011413 */
[----:B------:R-:W-:-:S03]  /*1f3d0*/  SHF.R.S32.HI R17, RZ, 0x1f, R17 ;  /* 0x0000001fff117819 */ /* 0x000fc60000011411 */
[----:B------:R-:W-:Y:S02]  /*1f3e0*/  P2R R3, PR, RZ, 0x40 ;  /* 0x00000040ff037803 */ /* 0x000fe40000000000 */
[C---:B---3--:R-:W-:Y:S02]  /*1f3f0*/  @!P3 LEA R8, P6, R16.reuse, R2, 0x2 ;  /* 0x000000021008b211 */ /* 0x048fe400078c10ff */
[----:B------:R-:W-:Y:S02]  /*1f400*/  ISETP.NE.AND P0, PT, R3, RZ, PT ;  /* 0x000000ff0300720c */ /* 0x000fe40003f05270 */
[-C--:B------:R-:W-:Y:S02]  /*1f410*/  @!P3 LEA.HI.X R9, R16, R4.reuse, R19, 0x2, P6 ;  /* 0x000000041009b211 */ /* 0x080fe400030f1413 */
[----:B------:R-:W-:Y:S02]  /*1f420*/  @!P4 LEA.HI.X R11, R20, R4, R21, 0x2, P0 ;  /* 0x00000004140bc211 */ /* 0x000fe400000f1415 */
[----:B------:R-:W-:-:S02]  /*1f430*/  ISETP.GE.AND P0, PT, R5, c[0x0][0x3c8], PT ;  /* 0x0000f20005007a0c */ /* 0x000fc40003f06270 */
[C---:B------:R-:W-:Y:S01]  /*1f440*/  IADD3 R20, R245.reuse, 0x30, RZ ;  /* 0x00000030f5147810 */ /* 0x040fe20007ffe0ff */
[----:B------:R2:W-:Y:S01]  /*1f450*/  @!P4 ST.E.64 [R10.64], R72 ;  /* 0x000000480a00c985 */ /* 0x0005e2000c101b08 */
[----:B------:R-:W-:Y:S02]  /*1f460*/  IADD3 R19, R245, 0x48, RZ ;  /* 0x00000048f5137810 */ /* 0x000fe40007ffe0ff */
[----:B------:R-:W-:Y:S01]  /*1f470*/  SHF.R.S32.HI R20, RZ, 0x1f, R20 ;  /* 0x0000001fff147819 */ /* 0x000fe20000011414 */
[----:B------:R3:W-:Y:S01]  /*1f480*/  @!P3 ST.E.64 [R8.64], R56 ;  /* 0x000000380800b985 */ /* 0x0007e2000c101b08 */
[----:B------:R-:W-:Y:S02]  /*1f490*/  ISETP.GE.AND P5, PT, R19, c[0x0][0x3c8], PT ;  /* 0x0000f20013007a0c */ /* 0x000fe40003fa6270 */
[C---:B------:R-:W-:Y:S02]  /*1f4a0*/  IADD3 R16, R245.reuse, 0x50, RZ ;  /* 0x00000050f5107810 */ /* 0x040fe40007ffe0ff */
[----:B------:R-:W-:-:S02]  /*1f4b0*/  IADD3 R21, R245, 0x48, RZ ;  /* 0x00000048f5157810 */ /* 0x000fc40007ffe0ff */
[C---:B-1----:R-:W-:Y:S02]  /*1f4c0*/  @!P2 LEA R14, P3, R6.reuse, R2, 0x2 ;  /* 0x00000002060ea211 */ /* 0x042fe400078610ff */
[----:B------:R-:W-:Y:S02]  /*1f4d0*/  SHF.R.S32.HI R21, RZ, 0x1f, R21 ;  /* 0x0000001fff157819 */ /* 0x000fe40000011415 */
[----:B------:R-:W-:Y:S02]  /*1f4e0*/  @!P2 LEA.HI.X R15, R6, R4, R20, 0x2, P3 ;  /* 0x00000004060fa211 */ /* 0x000fe400018f1414 */
[C---:B------:R-:W-:Y:S02]  /*1f4f0*/  IADD3 R6, R245.reuse, 0x40, RZ ;  /* 0x00000040f5067810 */ /* 0x040fe40007ffe0ff */
[----:B------:R-:W-:Y:S01]  /*1f500*/  IADD3 R20, R245, 0x60, RZ ;  /* 0x00000060f5147810 */ /* 0x000fe20007ffe0ff */
[----:B------:R-:W-:Y:S01]  /*1f510*/  @!P2 ST.E.64 [R14.64], R106 ;  /* 0x0000006a0e00a985 */ /* 0x000fe2000c101b08 */
[----:B------:R-:W-:-:S02]  /*1f520*/  SHF.R.S32.HI R6, RZ, 0x1f, R6 ;  /* 0x0000001fff067819 */ /* 0x000fc40000011406 */
[----:B------:R-:W-:Y:S02]  /*1f530*/  ISETP.GE.AND P2, PT, R20, c[0x0][0x3c8], PT ;  /* 0x0000f20014007a0c */ /* 0x000fe40003f46270 */
[-C--:B--2---:R-:W-:Y:S02]  /*1f540*/  @!P1 LEA R10, P4, R18, R2.reuse, 0x2 ;  /* 0x00000002120a9211 */ /* 0x084fe400078810ff */
[----:B---3--:R-:W-:-:S04]  /*1f550*/  @!P0 LEA R8, P6, R5, R2, 0x2 ;  /* 0x0000000205088211 */ /* 0x008fc800078c10ff */
[----:B------:R-:W-:Y:S02]  /*1f560*/  @!P0 LEA.HI.X R9, R5, R4, R6, 0x2, P6 ;  /* 0x0000000405098211 */ /* 0x000fe400030f1406 */
[C---:B------:R-:W-:Y:S02]  /*1f570*/  IADD3 R6, R245.reuse, 0x58, RZ ;  /* 0x00000058f5067810 */ /* 0x040fe40007ffe0ff */
[----:B------:R-:W-:-:S03]  /*1f580*/  IADD3 R5, R245, 0x70, RZ ;  /* 0x00000070f5057810 */ /* 0x000fc60007ffe0ff */
[----:B------:R-:W-:Y:S02]  /*1f590*/  P2R R3, PR, RZ, 0x10 ;  /* 0x00000010ff037803 */ /* 0x000fe40000000000 */
[----:B------:R-:W-:Y:S02]  /*1f5a0*/  ISETP.GE.AND P4, PT, R16, c[0x0][0x3c8], PT ;  /* 0x0000f20010007a0c */ /* 0x000fe40003f86270 */
[----:B------:R-:W-:-:S04]  /*1f5b0*/  ISETP.NE.AND P3, PT, R3, RZ, PT ;  /* 0x000000ff0300720c */ /* 0x000fc80003f65270 */
[----:B------:R-:W-:Y:S02]  /*1f5c0*/  @!P1 LEA.HI.X R11, R18, R4, R17, 0x2, P3 ;  /* 0x00000004120b9211 */ /* 0x000fe400018f1411 */
[----:B------:R-:W-:Y:S02]  /*1f5d0*/  ISETP.GE.AND P3, PT, R6, c[0x0][0x3c8], PT ;  /* 0x0000f20006007a0c */ /* 0x000fe40003f66270 */
[C---:B------:R-:W-:Y:S01]  /*1f5e0*/  IADD3 R17, R245.reuse, 0x50, RZ ;  /* 0x00000050f5117810 */ /* 0x040fe20007ffe0ff */
[----:B------:R1:W-:Y:S01]  /*1f5f0*/  @!P1 ST.E.64 [R10.64], R92 ;  /* 0x0000005c0a009985 */ /* 0x0003e2000c101b08 */
[----:B------:R-:W-:Y:S02]  /*1f600*/  IADD3 R18, R245, 0x68, RZ ;  /* 0x00000068f5127810 */ /* 0x000fe40007ffe0ff */
[----:B------:R-:W-:Y:S01]  /*1f610*/  SHF.R.S32.HI R17, RZ, 0x1f, R17 ;  /* 0x0000001fff117819 */ /* 0x000fe20000011411 */
[----:B------:R2:W-:Y:S01]  /*1f620*/  @!P0 ST.E.64 [R8.64], R60 ;  /* 0x0000003c08008985 */ /* 0x0005e2000c101b08 */
[----:B------:R-:W-:-:S02]  /*1f630*/  ISETP.GE.AND P1, PT, R18, c[0x0][0x3c8], PT ;  /* 0x0000f20012007a0c */ /* 0x000fc40003f26270 */
[----:B-1----:R-:W-:-:S04]  /*1f640*/  @!P5 LEA R10, P0, R19, R2, 0x2 ;  /* 0x00000002130ad211 */ /* 0x002fc800078010ff */
[----:B------:R-:W-:Y:S02]  /*1f650*/  @!P5 LEA.HI.X R11, R19, R4, R21, 0x2, P0 ;  /* 0x00000004130bd211 */ /* 0x000fe400000f1415 */
[C---:B--2---:R-:W-:Y:S02]  /*1f660*/  @!P4 LEA R8, P6, R16.reuse, R2, 0x2 ;  /* 0x000000021008c211 */ /* 0x044fe400078c10ff */
[----:B------:R-:W-:Y:S01]  /*1f670*/  IADD3 R19, R245, 0x58, RZ ;  /* 0x00000058f5137810 */ /* 0x000fe20007ffe0ff */
[----:B------:R1:W-:Y:S01]  /*1f680*/  @!P5 ST.E.64 [R10.64], R80 ;  /* 0x000000500a00d985 */ /* 0x0003e2000c101b08 */
[----:B------:R-:W-:Y:S02]  /*1f690*/  @!P4 LEA.HI.X R9, R16, R4, R17, 0x2, P6 ;  /* 0x000000041009c211 */ /* 0x000fe400030f1411 */
[----:B------:R-:W-:Y:S02]  /*1f6a0*/  @!P3 LEA R16, P5, R6, R2, 0x2 ;  /* 0x000000020610b211 */ /* 0x000fe400078a10ff */
[----:B------:R-:W-:Y:S01]  /*1f6b0*/  ISETP.GE.AND P0, PT, R5, c[0x0][0x3c8], PT ;  /* 0x0000f20005007a0c */ /* 0x000fe20003f06270 */
[----:B------:R2:W-:Y:S01]  /*1f6c0*/  @!P4 ST.E.64 [R8.64], R86 ;  /* 0x000000560800c985 */ /* 0x0005e2000c101b08 */
[----:B------:R-:W-:-:S02]  /*1f6d0*/  SHF.R.S32.HI R19, RZ, 0x1f, R19 ;  /* 0x0000001fff137819 */ /* 0x000fc40000011413 */
[----:B------:R-:W-:Y:S02]  /*1f6e0*/  IADD3 R21, R245, 0x60, RZ ;  /* 0x00000060f5157810 */ /* 0x000fe40007ffe0ff */
[----:B------:R-:W-:Y:S02]  /*1f6f0*/  @!P2 LEA R14, P6, R20, R2, 0x2 ;  /* 0x00000002140ea211 */ /* 0x000fe400078c10ff */
[----:B------:R-:W-:-:S03]  /*1f700*/  SHF.R.S32.HI R21, RZ, 0x1f, R21 ;  /* 0x0000001fff157819 */ /* 0x000fc60000011415 */
[----:B------:R-:W-:Y:S02]  /*1f710*/  P2R R3, PR, RZ, 0x20 ;  /* 0x00000020ff037803 */ /* 0x000fe40000000000 */
[----:B------:R-:W-:Y:S02]  /*1f720*/  @!P2 LEA.HI.X R15, R20, R4, R21, 0x2, P6 ;  /* 0x00000004140fa211 */ /* 0x000fe400030f1415 */
[----:B------:R-:W-:-:S04]  /*1f730*/  ISETP.NE.AND P4, PT, R3, RZ, PT ;  /* 0x000000ff0300720c */ /* 0x000fc80003f85270 */
[----:B------:R-:W-:Y:S02]  /*1f740*/  @!P3 LEA.HI.X R17, R6, R4, R19, 0x2, P4 ;  /* 0x000000040611b211 */ /* 0x000fe400020f1413 */
[C---:B------:R-:W-:Y:S02]  /*1f750*/  IADD3 R19, R245.reuse, 0x68, RZ ;  /* 0x00000068f5137810 */ /* 0x040fe40007ffe0ff */
[----:B------:R-:W-:Y:S01]  /*1f760*/  IADD3 R6, R245, 0x70, RZ ;  /* 0x00000070f5067810 */ /* 0x000fe20007ffe0ff */
[----:B------:R3:W-:Y:S01]  /*1f770*/  @!P3 ST.E.64 [R16.64], R90 ;  /* 0x0000005a1000b985 */ /* 0x0007e2000c101b08 */
[----:B-1----:R-:W-:Y:S02]  /*1f780*/  @!P1 LEA R10, P5, R18, R2, 0x2 ;  /* 0x00000002120a9211 */ /* 0x002fe400078a10ff */
[----:B------:R-:W-:Y:S01]  /*1f790*/  SHF.R.S32.HI R19, RZ, 0x1f, R19 ;  /* 0x0000001fff137819 */ /* 0x000fe20000011413 */
[----:B------:R3:W-:Y:S01]  /*1f7a0*/  @!P2 ST.E.64 [R14.64], R82 ;  /* 0x000000520e00a985 */ /* 0x0007e2000c101b08 */
[----:B------:R-:W-:-:S02]  /*1f7b0*/  SHF.R.S32.HI R6, RZ, 0x1f, R6 ;  /* 0x0000001fff067819 */ /* 0x000fc40000011406 */
[C---:B--2---:R-:W-:Y:S02]  /*1f7c0*/  @!P0 LEA R8, P4, R5.reuse, R2, 0x2 ;  /* 0x0000000205088211 */ /* 0x044fe400078810ff */
[-C--:B------:R-:W-:Y:S02]  /*1f7d0*/  @!P1 LEA.HI.X R11, R18, R4.reuse, R19, 0x2, P5 ;  /* 0x00000004120b9211 */ /* 0x080fe400028f1413 */
[----:B------:R-:W-:Y:S02]  /*1f7e0*/  @!P0 LEA.HI.X R9, R5, R4, R6, 0x2, P4 ;  /* 0x0000000405098211 */ /* 0x000fe400020f1406 */
[----:B------:R-:W-:Y:S01]  /*1f7f0*/  IADD3 R5, R245, 0x78, RZ ;  /* 0x00000078f5057810 */ /* 0x000fe20007ffe0ff */
[----:B------:R3:W-:Y:S04]  /*1f800*/  @!P1 ST.E.64 [R10.64], R66 ;  /* 0x000000420a009985 */ /* 0x0007e8000c101b08 */
[----:B------:R3:W-:Y:S01]  /*1f810*/  @!P0 ST.E.64 [R8.64], R62 ;  /* 0x0000003e08008985 */ /* 0x0007e2000c101b08 */
[----:B------:R-:W-:-:S13]  /*1f820*/  ISETP.GE.AND P0, PT, R5, c[0x0][0x3c8], PT ;  /* 0x0000f20005007a0c */ /* 0x000fda0003f06270 */
[----:B------:R-:W-:Y:S05]  /*1f830*/  @P0 BRA `(.L_x_1098) ;  /* 0x00000b8000000947 */ /* 0x000fea0003800000 */
[----:B------:R-:W-:Y:S02]  /*1f840*/  IADD3 R6, R245, 0x78, RZ ;  /* 0x00000078f5067810 */ /* 0x000fe40007ffe0ff */
[----:B------:R-:W-:Y:S02]  /*1f850*/  LEA R2, P0, R5, R2, 0x2 ;  /* 0x0000000205027211 */ /* 0x000fe400078010ff */
[----:B------:R-:W-:-:S04]  /*1f860*/  SHF.R.S32.HI R6, RZ, 0x1f, R6 ;  /* 0x0000001fff067819 */ /* 0x000fc80000011406 */
[----:B------:R-:W-:-:S05]  /*1f870*/  LEA.HI.X R3, R5, R4, R6, 0x2, P0 ;  /* 0x0000000405037211 */ /* 0x000fca00000f1406 */
[----:B------:R1:W-:Y:S01]  /*1f880*/  ST.E.64 [R2.64], R54 ;  /* 0x0000003602007985 */ /* 0x0003e2000c101b08 */
[----:B------:R-:W-:Y:S05]  /*1f890*/  BRA `(.L_x_1098) ;  /* 0x00000b2000007947 */ /* 0x000fea0003800000 */
.L_x_1083:
[----:B------:R-:W2:Y:S04]  /*1f8a0*/  LDL.LU R3, [R1+0x1c] ;  /* 0x00001c0001037983 */ /* 0x000ea80000300800 */
[----:B------:R-:W3:Y:S01]  /*1f8b0*/  LDL R10, [R1+0x24] ;  /* 0x00002400010a7983 */ /* 0x000ee20000100800 */
[----:B------:R-:W-:Y:S01]  /*1f8c0*/  ISETP.NE.U32.AND P0, PT, RZ, c[0x0][0x508], PT ;  /* 0x00014200ff007a0c */ /* 0x000fe20003f05070 */
[----:B------:R-:W-:Y:S01]  /*1f8d0*/  IMAD.MOV.U32 R8, RZ, RZ, 0x4 ;  /* 0x00000004ff087424 */ /* 0x000fe200078e00ff */
[----:B------:R-:W-:Y:S01]  /*1f8e0*/  ISETP.NE.U32.AND P2, PT, RZ, c[0x0][0x500], PT ;  /* 0x00014000ff007a0c */ /* 0x000fe20003f45070 */
[----:B------:R-:W-:Y:S01]  /*1f8f0*/  IMAD.MOV.U32 R21, RZ, RZ, c[0x0][0x388] ;  /* 0x0000e200ff157624 */ /* 0x000fe200078e00ff */
[----:B------:R-:W-:Y:S01]  /*1f900*/  ISETP.NE.AND.EX P0, PT, RZ, c[0x0][0x50c], PT, P0 ;  /* 0x00014300ff007a0c */ /* 0x000fe20003f05300 */
[----:B------:R-:W-:Y:S01]  /*1f910*/  IMAD.MOV.U32 R2, RZ, RZ, RZ ;  /* 0x000000ffff027224 */ /* 0x000fe200078e00ff */
[----:B------:R-:W-:Y:S01]  /*1f920*/  ISETP.NE.AND.EX P2, PT, RZ, c[0x0][0x504], PT, P2 ;  /* 0x00014100ff007a0c */ /* 0x000fe20003f45320 */
[----:B---3--:R-:W-:-:S10]  /*1f930*/  IMAD.WIDE R4, R10, R8, c[0x0][0x500] ;  /* 0x000140000a047625 */ /* 0x008fd400078e0208 */
[----:B------:R-:W-:Y:S02]  /*1f940*/  @P0 IMAD.WIDE R8, R10, R8, c[0x0][0x508] ;  /* 0x000142000a080625 */ /* 0x000fe400078e0208 */
[----:B------:R3:W5:Y:S04]  /*1f950*/  @P2 LDG.E R2, [R4.64] ;  /* 0x0000000804022981 */ /* 0x000768000c1e1900 */
[----:B------:R3:W5:Y:S01]  /*1f960*/  @P0 LDG.E R21, [R8.64] ;  /* 0x0000000808150981 */ /* 0x000762000c1e1900 */
[----:B--2---:R-:W-:-:S04]  /*1f970*/  ISETP.NE.AND P1, PT, R3, RZ, PT ;  /* 0x000000ff0300720c */ /* 0x004fc80003f25270 */
[----:B------:R-:W-:Y:S01]  /*1f980*/  SEL R23, R3, c[0x0][0x3d4], P1 ;  /* 0x0000f50003177a07 */ /* 0x000fe20000800000 */
[----:B------:R-:W-:Y:S05]  /*1f990*/  @P0 BRA `(.L_x_1104) ;  /* 0x0000004000000947 */ /* 0x000fea0003800000 */
[----:B------:R-:W-:Y:S05]  /*1f9a0*/  @!P2 BRA `(.L_x_1104) ;  /* 0x000000300000a947 */ /* 0x000fea0003800000 */
[----:B------:R2:W4:Y:S04]  /*1f9b0*/  LDG.E R3, [R4.64] ;  /* 0x0000000804037981 */ /* 0x000528000c1e1900 */
[----:B--23--:R-:W4:Y:S02]  /*1f9c0*/  LDG.E R4, [R4.64+0x4] ;  /* 0x0000040804047981 */ /* 0x00cf24000c1e1900 */
[----:B----45:R-:W-:Y:S02]  /*1f9d0*/  IADD3 R21, -R3, R4, RZ ;  /* 0x0000000403157210 */ /* 0x030fe40007ffe1ff */
.L_x_1104:
[----:B---3--:R-:W2:Y:S01]  /*1f9e0*/  LDL.LU R4, [R1+0x20] ;  /* 0x0000200001047983 */ /* 0x008ea20000300800 */
[----:B------:R-:W-:Y:S01]  /*1f9f0*/  SHF.R.S32.HI R3, RZ, 0x1f, R10 ;  /* 0x0000001fff037819 */ /* 0x000fe2000001140a */
[----:B------:R-:W-:Y:S01]  /*1fa00*/  BSSY B0, `(.L_x_1105) ;  /* 0x0000039000007945 */ /* 0x000fe20003800000 */
[----:B-----5:R-:W-:Y:S01]  /*1fa10*/  SHF.R.S32.HI R22, RZ, 0x1f, R2 ;  /* 0x0000001fff167819 */ /* 0x020fe20000011402 */
[----:B------:R-:W3:Y:S01]  /*1fa20*/  S2R R5, SR_TID.X ;  /* 0x0000000000057919 */ /* 0x000ee20000002100 */
[----:B------:R-:W-:-:S02]  /*1fa30*/  SEL R14, R10, RZ, !P2 ;  /* 0x000000ff0a0e7207 */ /* 0x000fc40005000000 */
[----:B------:R-:W-:Y:S02]  /*1fa40*/  SEL R25, R3, RZ, !P2 ;  /* 0x000000ff03197207 */ /* 0x000fe40005000000 */
[----:B---3--:R-:W-:Y:S02]  /*1fa50*/  ISETP.GT.AND P0, PT, R5, 0x7f, PT ;  /* 0x0000007f0500780c */ /* 0x008fe40003f04270 */
[----:B--2---:R-:W-:-:S11]  /*1fa60*/  LOP3.LUT R6, R4, 0xffff, RZ, 0xc0, !PT ;  /* 0x0000ffff04067812 */ /* 0x004fd600078ec0ff */
[----:B------:R-:W-:Y:S05]  /*1fa70*/  @P0 BRA `(.L_x_1106) ;  /* 0x0000031000000947 */ /* 0x000fea0003800000 */
[----:B------:R-:W2:Y:S01]  /*1fa80*/  LDL R4, [R1+0xc] ;  /* 0x00000c0001047983 */ /* 0x000ea20000100800 */
[----:B------:R-:W-:Y:S01]  /*1fa90*/  IMAD R3, R21, c[0x0][0x4e8], RZ ;  /* 0x00013a0015037a24 */ /* 0x000fe200078e02ff */
[----:B--2---:R-:W-:-:S04]  /*1faa0*/  IADD3 R15, R4, R5, RZ ;  /* 0x00000005040f7210 */ /* 0x004fc80007ffe0ff */
[----:B------:R-:W-:-:S13]  /*1fab0*/  ISETP.GE.AND P0, PT, R15, R3, PT ;  /* 0x000000030f00720c */ /* 0x000fda0003f06270 */
[----:B------:R-:W-:Y:S05]  /*1fac0*/  @P0 BRA `(.L_x_1106) ;  /* 0x000002c000000947 */ /* 0x000fea0003800000 */
[----:B------:R-:W2:Y:S01]  /*1fad0*/  LDL.LU R26, [R1+0x28] ;  /* 0x00002800011a7983 */ /* 0x000ea20000300800 */
[----:B------:R-:W-:Y:S01]  /*1fae0*/  IMAD.MOV.U32 R3, RZ, RZ, 0x368 ;  /* 0x00000368ff037424 */ /* 0x000fe200078e00ff */
[----:B------:R-:W-:-:S04]  /*1faf0*/  ISETP.GT.AND P2, PT, R23, 0x1, PT ;  /* 0x000000011700780c */ /* 0x000fc80003f44270 */
[----:B------:R-:W-:-:S04]  /*1fb00*/  SEL R3, R3, 0x328, P2 ;  /* 0x0000032803037807 */ /* 0x000fc80001000000 */
[----:B------:R3:W4:Y:S08]  /*1fb10*/  LDC.64 R10, c[0x0][R3+0x170] ;  /* 0x00005c00030a7b82 */ /* 0x0007300000000a00 */
[----:B------:R3:W5:Y:S08]  /*1fb20*/  LDC.64 R8, c[0x0][R3+0x168] ;  /* 0x00005a0003087b82 */ /* 0x0007700000000a00 */
[----:B------:R3:W1:Y:S08]  /*1fb30*/  LDC.64 R18, c[0x0][R3+0x178] ;  /* 0x00005e0003127b82 */ /* 0x0006700000000a00 */
[----:B------:R3:W1:Y:S02]  /*1fb40*/  LDC.64 R16, c[0x0][R3+0x160] ;  /* 0x0000580003107b82 */ /* 0x0006640000000a00 */
[----:B---3--:R-:W-:-:S02]  /*1fb50*/  IMAD.MOV.U32 R3, RZ, RZ, c[0x0][0x4e8] ;  /* 0x00013a00ff037624 */ /* 0x008fc400078e00ff */
[-C--:B----4-:R-:W-:Y:S02]  /*1fb60*/  IMAD R11, R11, R14.reuse, RZ ;  /* 0x0000000e0b0b7224 */ /* 0x090fe400078e02ff */
[C---:B------:R-:W-:Y:S01]  /*1fb70*/  IMAD.WIDE.U32 R4, R10.reuse, R14, RZ ;  /* 0x0000000e0a047225 */ /* 0x040fe200078e00ff */
[----:B------:R-:W-:Y:S02]  /*1fb80*/  ISETP.NE.AND P0, PT, R3, 0x1, PT ;  /* 0x000000010300780c */ /* 0x000fe40003f05270 */
[----:B------:R-:W-:Y:S01]  /*1fb90*/  MOV R3, R15 ;  /* 0x0000000f00037202 */ /* 0x000fe20000000f00 */
[----:B------:R-:W-:Y:S02]  /*1fba0*/  IMAD R11, R10, R25, R11 ;  /* 0x000000190a0b7224 */ /* 0x000fe400078e020b */
[-C--:B-----5:R-:W-:Y:S02]  /*1fbb0*/  IMAD R20, R9, R6.reuse, RZ ;  /* 0x0000000609147224 */ /* 0x0a0fe400078e02ff */
        /* <DEDUP_REMOVED lines=8> */
[----:B------:R-:W-:Y:S02]  /*1fc40*/  IADD3.X R15, R5, R20, R22, P1, P0 ;  /* 0x00000014050f7210 */ /* 0x000fe40000fe0416 */
[----:B------:R-:W-:Y:S02]  /*1fc50*/  SHF.R.S32.HI R5, RZ, 0x1f, R3 ;  /* 0x0000001fff057819 */ /* 0x000fe40000011403 */
[----:B--2---:R-:W-:-:S05]  /*1fc60*/  SEL R10, R26, RZ, P2 ;  /* 0x000000ff1a0a7207 */ /* 0x004fca0001000000 */
[-C--:B-1----:R-:W-:Y:S02]  /*1fc70*/  IMAD R11, R19, R10.reuse, RZ ;  /* 0x0000000a130b7224 */ /* 0x082fe400078e02ff */
[----:B------:R-:W-:Y:S01]  /*1fc80*/  IMAD.WIDE.U32 R8, R18, R10, RZ ;  /* 0x0000000a12087225 */ /* 0x000fe200078e00ff */
[----:B------:R-:W-:-:S04]  /*1fc90*/  SHF.R.S32.HI R10, RZ, 0x1f, R4 ;  /* 0x0000001fff0a7819 */ /* 0x000fc80000011404 */
[----:B------:R-:W-:Y:S01]  /*1fca0*/  IADD3 R9, R9, R11, RZ ;  /* 0x0000000b09097210 */ /* 0x000fe20007ffe0ff */
[----:B------:R-:W-:Y:S01]  /*1fcb0*/  IMAD.MOV.U32 R11, RZ, RZ, c[0x0][0x4a8] ;  /* 0x00012a00ff0b7624 */ /* 0x000fe200078e00ff */
[----:B------:R-:W-:Y:S01]  /*1fcc0*/  IADD3 R8, P1, P0, R3, R24, R8 ;  /* 0x0000001803087210 */ /* 0x000fe2000783e008 */
[----:B------:R-:W-:-:S03]  /*1fcd0*/  IMAD R3, R17, R4, RZ ;  /* 0x0000000411037224 */ /* 0x000fc600078e02ff */
[----:B------:R-:W-:Y:S01]  /*1fce0*/  IADD3.X R9, R5, R15, R9, P1, P0 ;  /* 0x0000000f05097210 */ /* 0x000fe20000fe0409 */
[----:B------:R-:W-:-:S04]  /*1fcf0*/  IMAD R3, R16, R10, R3 ;  /* 0x0000000a10037224 */ /* 0x000fc800078e0203 */
        /* <DEDUP_REMOVED lines=9> */
.L_x_1106:
[----:B------:R-:W-:Y:S05]  /*1fd90*/  BSYNC B0 ;  /* 0x0000000000007941 */ /* 0x000fea0003800000 */
.L_x_1105:
        /* <DEDUP_REMOVED lines=13> */
[----:B--2---:R-:W-:-:S04]  /*1fe70*/  IADD3 R3, R0, R10, RZ ;  /* 0x0000000a00037210 */ /* 0x004fc80007ffe0ff */
[----:B------:R-:W-:Y:S01]  /*1fe80*/  MOV R2, R3 ;  /* 0x0000000300027202 */ /* 0x000fe20000000f00 */
[----:B------:R-:W-:-:S05]  /*1fe90*/  @P0 IMAD.HI.U32 R9, R3, c[0x0][0x4ec], RZ ;  /* 0x00013b0003090a27 */ /* 0x000fca00078e00ff */
[----:B------:R-:W-:Y:S01]  /*1fea0*/  @P0 SHF.R.U32.HI R2, RZ, c[0x0][0x4f0], R9 ;  /* 0x00013c00ff020a19 */ /* 0x000fe20000011609 */
[----:B------:R-:W-:-:S03]  /*1feb0*/  IMAD R9, R14, c[0x0][0x3f4], R8 ;  /* 0x0000fd000e097a24 */ /* 0x000fc600078e0208 */
[----:B------:R-:W-:Y:S02]  /*1fec0*/  SHF.R.S32.HI R8, RZ, 0x1f, R2 ;  /* 0x0000001fff087819 */ /* 0x000fe40000011402 */
[----:B------:R-:W-:Y:S02]  /*1fed0*/  IADD3 R6, -R2, RZ, RZ ;  /* 0x000000ff02067210 */ /* 0x000fe40007ffe1ff */
[----:B------:R-:W-:Y:S01]  /*1fee0*/  IADD3 R5, R5, R9, RZ ;  /* 0x0000000905057210 */ /* 0x000fe20007ffe0ff */
[----:B------:R-:W-:Y:S02]  /*1fef0*/  IMAD R8, R8, c[0x0][0x3e0], RZ ;  /* 0x0000f80008087a24 */ /* 0x000fe400078e02ff */
[----:B------:R-:W-:Y:S02]  /*1ff00*/  IMAD R6, R6, c[0x0][0x4e8], R3 ;  /* 0x00013a0006067a24 */ /* 0x000fe400078e0203 */
[C---:B------:R-:W-:Y:S02]  /*1ff10*/  IMAD R8, R2.reuse, c[0x0][0x3e4], R8 ;  /* 0x0000f90002087a24 */ /* 0x040fe400078e0208 */
[----:B------:R-:W-:Y:S01]  /*1ff20*/  IMAD.WIDE.U32 R2, R2, c[0x0][0x3e0], R4 ;  /* 0x0000f80002027a25 */ /* 0x000fe200078e0004 */
[----:B------:R-:W-:-:S04]  /*1ff30*/  SHF.R.S32.HI R4, RZ, 0x1f, R6 ;  /* 0x0000001fff047819 */ /* 0x000fc80000011406 */
[----:B------:R-:W-:Y:S01]  /*1ff40*/  IADD3 R3, R3, R8, RZ ;  /* 0x0000000803037210 */ /* 0x000fe20007ffe0ff */
[----:B------:R-:W-:Y:S01]  /*1ff50*/  IMAD R4, R4, c[0x0][0x3d8], RZ ;  /* 0x0000f60004047a24 */ /* 0x000fe200078e02ff */
[----:B------:R-:W-:-:S03]  /*1ff60*/  IADD3 R8, R101, R10, RZ ;  /* 0x0000000a65087210 */ /* 0x000fc60007ffe0ff */
[----:B------:R-:W-:-:S04]  /*1ff70*/  IMAD.WIDE.U32 R2, R6, c[0x0][0x3d8], R2 ;  /* 0x0000f60006027a25 */ /* 0x000fc800078e0002 */
[----:B------:R-:W-:Y:S01]  /*1ff80*/  IMAD R6, R6, c[0x0][0x3dc], R4 ;  /* 0x0000f70006067a24 */ /* 0x000fe200078e0204 */
[----:B------:R-:W-:-:S04]  /*1ff90*/  LEA R9, P0, R2, c[0x0][0x380], 0x1 ;  /* 0x0000e00002097a11 */ /* 0x000fc800078008ff */
[----:B------:R-:W-:-:S04]  /*1ffa0*/  IADD3 R6, R3, R6, RZ ;  /* 0x0000000603067210 */ /* 0x000fc80007ffe0ff */
[----:B------:R-:W-:Y:S01]  /*1ffb0*/  LEA.HI.X R6, R2, c[0x0][0x384], R6, 0x1, P0 ;  /* 0x0000e10002067a11 */ /* 0x000fe200000f0c06 */
[----:B------:R-:W-:Y:S05]  /*1ffc0*/  BRA.DIV ~URZ, `(.L_x_1107) ;  /* 0x00003df27f007947 */ /* 0x000fea000b800000 */
[----:B------:R1:W2:Y:S02]  /*1ffd0*/  SHFL.IDX PT, R14, R6, RZ, 0x181f ;  /* 0x00181fff060e7589 */ /* 0x0002a400000e0000 */
.L_x_1183:
[----:B------:R-:W-:Y:S05]  /*1ffe0*/  BRA.DIV ~URZ, `(.L_x_1108) ;  /* 0x00003e427f007947 */ /* 0x000fea000b800000 */
[----:B------:R3:W4:Y:S02]  /*1fff0*/  SHFL.IDX PT, R2, R9, RZ, 0x181f ;  /* 0x00181fff09027589 */ /* 0x00072400000e0000 */
.L_x_1184:
[----:B------:R-:W-:Y:S01]  /*20000*/  IMAD R4, R21, c[0x0][0x4e8], RZ ;  /* 0x00013a0015047a24 */ /* 0x000fe200078e02ff */
[----:B------:R-:W-:Y:S04]  /*20010*/  BSSY B0, `(.L_x_1109) ;  /* 0x000000b000007945 */ /* 0x000fe80003800000 */
[----:B------:R-:W-:-:S13]  /*20020*/  ISETP.GE.AND P0, PT, R8, R4, PT ;  /* 0x000000040800720c */ /* 0x000fda0003f06270 */
[----:B------:R-:W-:Y:S05]  /*20030*/  @P0 BRA `(.L_x_1110) ;  /* 0x0000008000000947 */ /* 0x000fea0003800000 */
[----:B------:R-:W-:Y:S02]  /*20040*/  ISETP.GE.AND P1, PT, R76, c[0x0][0x3c8], PT ;  /* 0x0000f2004c007a0c */ /* 0x000fe40003f26270 */
[----:B------:R-:W-:-:S11]  /*20050*/  ISETP.GE.AND P0, PT, R211, c[0x0][0x3c8], PT ;  /* 0x0000f200d3007a0c */ /* 0x000fd60003f06270 */
[CC--:B----4-:R-:W-:Y:S02]  /*20060*/  @!P1 LEA R10, P3, R76.reuse, R2.reuse, 0x1 ;  /* 0x000000024c0a9211 */ /* 0x0d0fe400078608ff */
[C---:B------:R-:W-:Y:S02]  /*20070*/  @!P0 LEA R2, P2, R211.reuse, R2, 0x1 ;  /* 0x00000002d3028211 */ /* 0x040fe400078408ff */
[-C--:B--2---:R-:W-:Y:S02]  /*20080*/  @!P1 LEA.HI.X R11, R76, R14.reuse, R77, 0x1, P3 ;  /* 0x0000000e4c0b9211 */ /* 0x084fe400018f0c4d */
[----:B------:R-:W-:-:S03]  /*20090*/  @!P0 LEA.HI.X R3, R211, R14, R237, 0x1, P2 ;  /* 0x0000000ed3038211 */ /* 0x000fc600010f0ced */
[----:B------:R2:W-:Y:S04]  /*200a0*/  @!P1 ST.E.128 [R10.64], RZ ;  /* 0x000000ff0a009985 */ /* 0x0005e8000c101d08 */
[----:B------:R2:W-:Y:S02]  /*200b0*/  @!P0 ST.E.128 [R2.64], RZ ;  /* 0x000000ff02008985 */ /* 0x0005e4000c101d08 */
.L_x_1110:
[----:B------:R-:W-:Y:S05]  /*200c0*/  BSYNC B0 ;  /* 0x0000000000007941 */ /* 0x000fea0003800000 */
.L_x_1109:
[----:B------:R-:W-:Y:S05]  /*200d0*/  BRA.DIV ~URZ, `(.L_x_1111) ;  /* 0x00003dc27f007947 */ /* 0x000fea000b800000 */
[----:B--2---:R2:W1:Y:S04]  /*200e0*/  SHFL.IDX PT, R14, R6, 0x1, 0x181f ;  /* 0x00381f00060e7f89 */ /* 0x00446800000e0000 */
[----:B----4-:R2:W4:Y:S02]  /*200f0*/  SHFL.IDX PT, R2, R9, 0x1, 0x181f ;  /* 0x00381f0009027f89 */ /* 0x01052400000e0000 */
.L_x_1185:
        /* <DEDUP_REMOVED lines=8> */
[-C--:B-1----:R-:W-:Y:S02]  /*20180*/  @!P1 LEA.HI.X R11, R76, R14.reuse, R77, 0x1, P3 ;  /* 0x0000000e4c0b9211 */ /* 0x082fe400018f0c4d */
[----:B------:R-:W-:-:S03]  /*20190*/  @!P0 LEA.HI.X R3, R211, R14, R237, 0x1, P2 ;  /* 0x0000000ed3038211 */ /* 0x000fc600010f0ced */
[----:B------:R1:W-:Y:S04]  /*201a0*/  @!P1 ST.E.128 [R10.64], RZ ;  /* 0x000000ff0a009985 */ /* 0x0003e8000c101d08 */
[----:B------:R1:W-:Y:S02]  /*201b0*/  @!P0 ST.E.128 [R2.64], RZ ;  /* 0x000000ff02008985 */ /* 0x0003e4000c101d08 */
.L_x_1113:
[----:B------:R-:W-:Y:S05]  /*201c0*/  BSYNC B0 ;  /* 0x0000000000007941 */ /* 0x000fea0003800000 */
.L_x_1112:
[----:B------:R-:W-:Y:S05]  /*201d0*/  BRA.DIV ~URZ, `(.L_x_1114) ;  /* 0x00003d927f007947 */ /* 0x000fea000b800000 */
[----:B-1----:R1:W2:Y:S02]  /*201e0*/  SHFL.IDX PT, R14, R6, 0x2, 0x181f ;  /* 0x00581f00060e7f89 */ /* 0x0022a400000e0000 */
.L_x_1186:
[----:B------:R-:W-:Y:S05]  /*201f0*/  BRA.DIV ~URZ, `(.L_x_1115) ;  /* 0x00003de27f007947 */ /* 0x000fea000b800000 */
[----:B----4-:R4:W1:Y:S02]  /*20200*/  SHFL.IDX PT, R2, R9, 0x2, 0x181f ;  /* 0x00581f0009027f89 */ /* 0x01086400000e0000 */
.L_x_1187:
[----:B------:R-:W-:Y:S01]  /*20210*/  IADD3 R3, R8, 0x40, RZ ;  /* 0x0000004008037810 */ /* 0x000fe20007ffe0ff */
[----:B------:R-:W-:Y:S03]  /*20220*/  BSSY B0, `(.L_x_1116) ;  /* 0x000000b000007945 */ /* 0x000fe60003800000 */
[----:B------:R-:W-:-:S13]  /*20230*/  ISETP.GE.AND P0, PT, R3, R4, PT ;  /* 0x000000040300720c */ /* 0x000fda0003f06270 */
[----:B------:R-:W-:Y:S05]  /*20240*/  @P0 BRA `(.L_x_1117) ;  /* 0x0000008000000947 */ /* 0x000fea0003800000 */
[----:B------:R-:W-:Y:S02]  /*20250*/  ISETP.GE.AND P1, PT, R76, c[0x0][0x3c8], PT ;  /* 0x0000f2004c007a0c */ /* 0x000fe40003f26270 */
[----:B------:R-:W-:-:S11]  /*20260*/  ISETP.GE.AND P0, PT, R211, c[0x0][0x3c8], PT ;  /* 0x0000f200d3007a0c */ /* 0x000fd60003f06270 */
[CC--:B-1----:R-:W-:Y:S02]  /*20270*/  @!P1 LEA R10, P3, R76.reuse, R2.reuse, 0x1 ;  /* 0x000000024c0a9211 */ /* 0x0c2fe400078608ff */
[C---:B------:R-:W-:Y:S02]  /*20280*/  @!P0 LEA R2, P2, R211.reuse, R2, 0x1 ;  /* 0x00000002d3028211 */ /* 0x040fe400078408ff */
[-C--:B--2---:R-:W-:Y:S02]  /*20290*/  @!P1 LEA.HI.X R11, R76, R14.reuse, R77, 0x1, P3 ;  /* 0x0000000e4c0b9211 */ /* 0x084fe400018f0c4d */
[----:B------:R-:W-:-:S03]  /*202a0*/  @!P0 LEA.HI.X R3, R211, R14, R237, 0x1, P2 ;  /* 0x0000000ed3038211 */ /* 0x000fc600010f0ced */
[----:B------:R1:W-:Y:S04]  /*202b0*/  @!P1 ST.E.128 [R10.64], RZ ;  /* 0x000000ff0a009985 */ /* 0x0003e8000c101d08 */
[----:B------:R1:W-:Y:S02]  /*202c0*/  @!P0 ST.E.128 [R2.64], RZ ;  /* 0x000000ff02008985 */ /* 0x0003e4000c101d08 */
.L_x_1117:
[----:B------:R-:W-:Y:S05]  /*202d0*/  BSYNC B0 ;  /* 0x0000000000007941 */ /* 0x000fea0003800000 */
.L_x_1116:
[----:B------:R-:W-:Y:S05]  /*202e0*/  BRA.DIV ~URZ, `(.L_x_1118) ;  /* 0x00003d627f007947 */ /* 0x000fea000b800000 */
[----:B-12---:R-:W1:Y:S04]  /*202f0*/  SHFL.IDX PT, R6, R6, 0x3, 0x181f ;  /* 0x00781f0006067f89 */ /* 0x006e6800000e0000 */
[----:B------:R2:W3:Y:S02]  /*20300*/  SHFL.IDX PT, R2, R9, 0x3, 0x181f ;  /* 0x00781f0009027f89 */ /* 0x0004e400000e0000 */
.L_x_1188:
[----:B------:R-:W-:-:S04]  /*20310*/  IADD3 R8, R8, 0x60, RZ ;  /* 0x0000006008087810 */ /* 0x000fc80007ffe0ff */
[----:B------:R-:W-:-:S13]  /*20320*/  ISETP.GE.AND P0, PT, R8, R4, PT ;  /* 0x000000040800720c */ /* 0x000fda0003f06270 */
[----:B------:R-:W-:Y:S05]  /*20330*/  @P0 BRA `(.L_x_1098) ;  /* 0x0000008000000947 */ /* 0x000fea0003800000 */
[----:B------:R-:W-:Y:S02]  /*20340*/  ISETP.GE.AND P1, PT, R76, c[0x0][0x3c8], PT ;  /* 0x0000f2004c007a0c */ /* 0x000fe40003f26270 */
[----:B------:R-:W-:-:S11]  /*20350*/  ISETP.GE.AND P0, PT, R211, c[0x0][0x3c8], PT ;  /* 0x0000f200d3007a0c */ /* 0x000fd60003f06270 */
[CC--:B---3--:R-:W-:Y:S02]  /*20360*/  @!P1 LEA R4, P3, R76.reuse, R2.reuse, 0x1 ;  /* 0x000000024c049211 */ /* 0x0c8fe400078608ff */
[C---:B------:R-:W-:Y:S02]  /*20370*/  @!P0 LEA R2, P2, R211.reuse, R2, 0x1 ;  /* 0x00000002d3028211 */ /* 0x040fe400078408ff */
[-C--:B-1----:R-:W-:Y:S02]  /*20380*/  @!P1 LEA.HI.X R5, R76, R6.reuse, R77, 0x1, P3 ;  /* 0x000000064c059211 */ /* 0x082fe400018f0c4d */
[----:B------:R-:W-:-:S03]  /*20390*/  @!P0 LEA.HI.X R3, R211, R6, R237, 0x1, P2 ;  /* 0x00000006d3038211 */ /* 0x000fc600010f0ced */
[----:B------:R1:W-:Y:S04]  /*203a0*/  @!P1 ST.E.128 [R4.64], RZ ;  /* 0x000000ff04009985 */ /* 0x0003e8000c101d08 */
[----:B------:R1:W-:Y:S02]  /*203b0*/  @!P0 ST.E.128 [R2.64], RZ ;  /* 0x000000ff02008985 */ /* 0x0003e4000c101d08 */
.L_x_1098:
[----:B------:R-:W-:Y:S05]  /*203c0*/  BSYNC B1 ;  /* 0x0000000000017941 */ /* 0x000fea0003800000 */
.L_x_1082:
[----:B-1-34-:R-:W3:Y:S02]  /*203d0*/  LDL R2, [R1+0x5c] ;  /* 0x00005c0001027983 */ /* 0x01aee40000100800 */
[----:B---3--:R-:W-:-:S13]  /*203e0*/  ISETP.NE.AND P0, PT, R2, RZ, PT ;  /* 0x000000ff0200720c */ /* 0x008fda0003f05270 */
[----:B------:R-:W-:Y:S01]  /*203f0*/  @P0 WARPSYNC 0xffffffff ;  /* 0xffffffff00000948 */ /* 0x000fe20003800000 */
[----:B------:R-:W-:Y:S06]  /*20400*/  @P0 BAR.SYNC.DEFER_BLOCKING 0x5, 0x100 ;  /* 0x0144000000000b1d */ /* 0x000fec0000010000 */
[----:B--2---:R-:W1:Y:S04]  /*20410*/  @P0 LDS.128 R8, [0xe100] ;  /* 0x00e10000ff080984 */ /* 0x004e680000000c00 */
        /* <DEDUP_REMOVED lines=10> */
.L_x_1189:
[----:B------:R-:W-:Y:S05]  /*204c0*/  BRA.DIV ~URZ, `(.L_x_1121) ;  /* 0x00003cc27f007947 */ /* 0x000fea000b800000 */
[----:B------:R3:W4:Y:S02]  /*204d0*/  SHFL.IDX PT, R9, R70, 0x1, 0x1f ;  /* 0x00201f0046097f89 */ /* 0x00072400000e0000 */
.L_x_1190:
        /* <DEDUP_REMOVED lines=19> */
.L_x_1191:
        /* <DEDUP_REMOVED lines=16> */
.L_x_1192:
[----:B---3--:R-:W-:Y:S01]  /*20710*/  IMAD R2, R2, c[0x0][0x538], RZ ;  /* 0x00014e0002027a24 */ /* 0x008fe200078e02ff */
[----:B------:R-:W-:Y:S04]  /*20720*/  BSSY B1, `(.L_x_1124) ;  /* 0x00000cf000017945 */ /* 0x000fe80003800000 */
[----:B----4-:R-:W-:-:S04]  /*20730*/  IADD3 R9, R2, R9, RZ ;  /* 0x0000000902097210 */ /* 0x010fc80007ffe0ff */
[----:B--2---:R-:W-:-:S13]  /*20740*/  ISETP.GT.AND P0, PT, R9, R10, PT ;  /* 0x0000000a0900720c */ /* 0x004fda0003f04270 */
[----:B------:R-:W-:Y:S05]  /*20750*/  @P0 BRA `(.L_x_1125) ;  /* 0x0000026000000947 */ /* 0x000fea0003800000 */
.L_x_1129:
        /* <DEDUP_REMOVED lines=18> */
.L_x_1193:
        /* <DEDUP_REMOVED lines=16> */
.L_x_1194:
[----:B--2---:R-:W-:-:S05]  /*20980*/  IMAD R2, R2, c[0x0][0x538], RZ ;  /* 0x00014e0002027a24 */ /* 0x004fca00078e02ff */
[----:B------:R-:W-:-:S04]  /*20990*/  IADD3 R9, R2, R9, RZ ;  /* 0x0000000902097210 */ /* 0x000fc80007ffe0ff */
[----:B------:R-:W-:-:S13]  /*209a0*/  ISETP.GT.AND P0, PT, R9, R10, PT ;  /* 0x0000000a0900720c */ /* 0x000fda0003f04270 */
[----:B-1----:R-:W-:Y:S05]  /*209b0*/  @!P0 BRA `(.L_x_1129) ;  /* 0xfffffda000008947 */ /* 0x002fea000383ffff */
.L_x_1125:
[----:B------:R-:W-:-:S05]  /*209c0*/  IADD3 R14, -R2, R9, RZ ;  /* 0x00000009020e7210 */ /* 0x000fca0007ffe1ff */
[----:B------:R-:W-:-:S05]  /*209d0*/  IMAD R2, R4, c[0x0][0x538], R14 ;  /* 0x00014e0004027a24 */ /* 0x000fca00078e020e */
[----:B------:R-:W-:Y:S01]  /*209e0*/  ISETP.GT.AND P0, PT, R2, R10, PT ;  /* 0x0000000a0200720c */ /* 0x000fe20003f04270 */
[----:B------:R-:W-:-:S12]  /*209f0*/  BRA.DIV ~URZ, `(.L_x_1130) ;  /* 0x00003be27f007947 */ /* 0x000fd8000b800000 */
[----:B------:R-:W-:-:S03]  /*20a00*/  VOTE.ANY R15, PT, !P0 ;  /* 0x00000000000f7806 */ /* 0x000fc600040e0100 */
.L_x_1195:
[----:B------:R-:W2:Y:S01]  /*20a10*/  LDL.LU R2, [R1+0x24] ;  /* 0x0000240001027983 */ /* 0x000ea20000300800 */
[----:B------:R-:W2:Y:S02]  /*20a20*/  POPC R9, R15 ;  /* 0x0000000f00097309 */ /* 0x000ea40000000000 */
[----:B--2---:R-:W-:-:S05]  /*20a30*/  IADD3 R2, R9, R2, RZ ;  /* 0x0000000209027210 */ /* 0x004fca0007ffe0ff */
[----:B------:R2:W-:Y:S01]  /*20a40*/  STL [R1+0x24], R2 ;  /* 0x0000240201007387 */ /* 0x0005e20000100800 */
[----:B------:R-:W-:Y:S05]  /*20a50*/  BRA.DIV ~URZ, `(.L_x_1131) ;  /* 0x00003bc27f007947 */ /* 0x000fea000b800000 */
[----:B------:R3:W4:Y:S04]  /*20a60*/  SHFL.IDX PT, R11, R6, R9, 0x1f ;  /* 0x00001f09060b7589 */ /* 0x00072800000e0000 */
[----:B------:R3:W1:Y:S02]  /*20a70*/  SHFL.IDX PT, R6, R8, R9, 0x1f ;  /* 0x00001f0908067589 */ /* 0x00066400000e0000 */
.L_x_1196:
[----:B------:R-:W-:Y:S01]  /*20a80*/  ISETP.NE.AND P0, PT, R15, RZ, PT ;  /* 0x000000ff0f00720c */ /* 0x000fe20003f05270 */
[----:B------:R-:W-:-:S12]  /*20a90*/  BSSY B0, `(.L_x_1132) ;  /* 0x0000005000007945 */ /* 0x000fd80003800000 */
[----:B------:R-:W-:Y:S05]  /*20aa0*/  @!P0 BRA `(.L_x_1133) ;  /* 0x0000003000008947 */ /* 0x000fea0003800000 */
[----:B---3--:R-:W-:Y:S01]  /*20ab0*/  IADD3 R9, R9, -0x1, RZ ;  /* 0xffffffff09097810 */ /* 0x008fe20007ffe0ff */
[----:B------:R-:W-:Y:S05]  /*20ac0*/  BRA.DIV ~URZ, `(.L_x_1134) ;  /* 0x00003c227f007947 */ /* 0x000fea000b800000 */
[----:B------:R3:W2:Y:S02]  /*20ad0*/  SHFL.IDX PT, R16, R4, R9, 0x1f ;  /* 0x00001f0904107589 */ /* 0x0006a400000e0000 */
.L_x_1133:
[----:B------:R-:W-:Y:S05]  /*20ae0*/  BSYNC B0 ;  /* 0x0000000000007941 */ /* 0x000fea0003800000 */
.L_x_1132:
[----:B--2---:R-:W-:Y:S01]  /*20af0*/  IMAD R2, R16, c[0x0][0x538], R14 ;  /* 0x00014e0010027a24 */ /* 0x004fe200078e020e */
[----:B-1----:R-:W-:Y:S01]  /*20b00*/  ISETP.NE.AND P0, PT, R6, 0x1, PT ;  /* 0x000000010600780c */ /* 0x002fe20003f05270 */
[----:B------:R-:W-:Y:S03]  /*20b10*/  BSSY B0, `(.L_x_1135) ;  /* 0x0000086000007945 */ /* 0x000fe60003800000 */
[----:B------:R1:W-:Y:S01]  /*20b20*/  STL [R1+0x18], R2 ;  /* 0x0000180201007387 */ /* 0x0003e20000100800 */
[----:B------:R-:W-:-:S08]  /*20b30*/  IADD3 R10, -R2, R10, RZ ;  /* 0x0000000a020a7210 */ /* 0x000fd00007ffe1ff */
[----:B------:R-:W-:Y:S05]  /*20b40*/  @!P0 BRA `(.L_x_1136) ;  /* 0x000003e000008947 */ /* 0x000fea0003800000 */
[-C--:B----4-:R-:W-:Y:S02]  /*20b50*/  IABS R3, R11.reuse ;  /* 0x0000000b00037213 */ /* 0x090fe40000000000 */
[----:B------:R-:W-:Y:S02]  /*20b60*/  IABS R14, R11 ;  /* 0x0000000b000e7213 */ /* 0x000fe40000000000 */
[----:B-1----:R-:W1:Y:S08]  /*20b70*/  I2F.RP R2, R3 ;  /* 0x0000000300027306 */ /* 0x002e700000209400 */
[----:B-1----:R-:W1:Y:S02]  /*20b80*/  MUFU.RCP R2, R2 ;  /* 0x0000000200027308 */ /* 0x002e640000001000 */
[----:B-1----:R-:W-:-:S06]  /*20b90*/  IADD3 R2, R2, 0xffffffe, RZ ;  /* 0x0ffffffe02027810 */ /* 0x002fcc0007ffe0ff */
[----:B------:R1:W2:Y:S02]  /*20ba0*/  F2I.FTZ.U32.TRUNC.NTZ R5, R2 ;  /* 0x0000000200057305 */ /* 0x0002a4000021f000 */
[----:B-1----:R-:W-:Y:S01]  /*20bb0*/  IABS R2, R6 ;  /* 0x0000000600027213 */ /* 0x002fe20000000000 */
[----:B--23--:R-:W-:-:S04]  /*20bc0*/  IMAD.MOV R4, RZ, RZ, -R5 ;  /* 0x000000ffff047224 */ /* 0x00cfc800078e0a05 */
[----:B------:R-:W-:Y:S01]  /*20bd0*/  IMAD.MOV.U32 R8, RZ, RZ, R2 ;  /* 0x000000ffff087224 */ /* 0x000fe200078e0002 */
[----:B------:R-:W-:Y:S01]  /*20be0*/  IABS R2, R10 ;  /* 0x0000000a00027213 */ /* 0x000fe20000000000 */
[----:B------:R-:W-:Y:S02]  /*20bf0*/  IMAD R9, R4, R3, RZ ;  /* 0x0000000304097224 */ /* 0x000fe400078e02ff */
[----:B------:R-:W-:Y:S01]  /*20c00*/  IMAD.MOV.U32 R4, RZ, RZ, RZ ;  /* 0x000000ffff047224 */ /* 0x000fe200078e00ff */
[----:B------:R-:W1:Y:S03]  /*20c10*/  I2F.RP R15, R8 ;  /* 0x00000008000f7306 */ /* 0x000e660000209400 */
[----:B------:R-:W-:-:S04]  /*20c20*/  IMAD.HI.U32 R9, R5, R9, R4 ;  /* 0x0000000905097227 */ /* 0x000fc800078e0004 */
[----:B------:R-:W-:Y:S02]  /*20c30*/  IMAD.MOV.U32 R4, RZ, RZ, R2 ;  /* 0x000000ffff047224 */ /* 0x000fe400078e0002 */
[----:B------:R-:W-:-:S05]  /*20c40*/  IMAD.MOV R2, RZ, RZ, -R14 ;  /* 0x000000ffff027224 */ /* 0x000fca00078e0a0e */
[----:B------:R-:W-:Y:S01]  /*20c50*/  MOV R5, R2 ;  /* 0x0000000200057202 */ /* 0x000fe20000000f00 */
[----:B------:R-:W-:-:S04]  /*20c60*/  IMAD.HI.U32 R2, R9, R4, RZ ;  /* 0x0000000409027227 */ /* 0x000fc800078e00ff */
[----:B------:R-:W-:Y:S02]  /*20c70*/  IMAD R4, R2, R5, R4 ;  /* 0x0000000502047224 */ /* 0x000fe400078e0204 */
[----:B-1----:R-:W1:Y:S03]  /*20c80*/  MUFU.RCP R5, R15 ;  /* 0x0000000f00057308 */ /* 0x002e660000001000 */
        /* <DEDUP_REMOVED lines=9> */
[----:B------:R-:W-:Y:S01]  /*20d20*/  @P2 IADD3 R2, R2, 0x1, RZ ;  /* 0x0000000102022810 */ /* 0x000fe20007ffe0ff */
[----:B-1----:R-:W-:-:S05]  /*20d30*/  IMAD.MOV R3, RZ, RZ, -R5 ;  /* 0x000000ffff037224 */ /* 0x002fca00078e0a05 */
[----:B------:R-:W-:Y:S01]  /*20d40*/  @!P1 IMAD.MOV R2, RZ, RZ, -R2 ;  /* 0x000000ffff029224 */ /* 0x000fe200078e0a02 */
[----:B------:R-:W-:Y:S02]  /*20d50*/  MOV R4, R3 ;  /* 0x0000000300047202 */ /* 0x000fe40000000f00 */
[----:B------:R-:W-:Y:S02]  /*20d60*/  @!P0 LOP3.LUT R2, RZ, R11, RZ, 0x33, !PT ;  /* 0x0000000bff028212 */ /* 0x000fe400078e33ff */
[----:B------:R-:W-:Y:S01]  /*20d70*/  IABS R3, R6 ;  /* 0x0000000600037213 */ /* 0x000fe20000000000 */
[----:B------:R-:W-:Y:S01]  /*20d80*/  IMAD R9, R4, R8, RZ ;  /* 0x0000000804097224 */ /* 0x000fe200078e02ff */
[----:B------:R-:W-:Y:S01]  /*20d90*/  IABS R15, R2 ;  /* 0x00000002000f7213 */ /* 0x000fe20000000000 */
[----:B------:R-:W-:Y:S02]  /*20da0*/  IMAD.MOV.U32 R4, RZ, RZ, RZ ;  /* 0x000000ffff047224 */ /* 0x000fe400078e00ff */
[----:B------:R-:W-:-:S02]  /*20db0*/  IMAD.MOV R14, RZ, RZ, -R3 ;  /* 0x000000ffff0e7224 */ /* 0x000fc400078e0a03 */
[----:B------:R-:W-:-:S03]  /*20dc0*/  IMAD.HI.U32 R3, R5, R9, R4 ;  /* 0x0000000905037227 */ /* 0x000fc600078e0004 */
[----:B------:R-:W-:Y:S01]  /*20dd0*/  MOV R5, R14 ;  /* 0x0000000e00057202 */ /* 0x000fe20000000f00 */
        /* <DEDUP_REMOVED lines=18> */
[----:B------:R-:W-:-:S05]  /*20f00*/  IMAD R2, R4, 0x10000, R2 ;  /* 0x0001000004027824 */ /* 0x000fca00078e0202 */
[----:B------:R1:W-:Y:S01]  /*20f10*/  STL [R1+0x20], R2 ;  /* 0x0000200201007387 */ /* 0x0003e20000100800 */
[----:B------:R-:W-:Y:S05]  /*20f20*/  BRA `(.L_x_1137) ;  /* 0x0000044000007947 */ /* 0x000fea0003800000 */
.L_x_1136:
[----:B---3--:R-:W2:Y:S01]  /*20f30*/  LDL R4, [R1+0x24] ;  /* 0x0000240001047983 */ /* 0x008ea20000100800 */
[----:B-1----:R-:W-:-:S04]  /*20f40*/  IMAD.MOV.U32 R2, RZ, RZ, 0x4 ;  /* 0x00000004ff027424 */ /* 0x002fc800078e00ff */
[----:B--2---:R-:W-:-:S05]  /*20f50*/  IMAD.WIDE R2, R4, R2, c[0x0][0x590] ;  /* 0x0001640004027625 */ /* 0x004fca00078e0202 */
[----:B------:R-:W2:Y:S02]  /*20f60*/  LDG.E R4, [R2.64] ;  /* 0x0000000802047981 */ /* 0x000ea4000c1e1900 */
[----:B--2-4-:R-:W-:-:S05]  /*20f70*/  IMAD R15, R4, R11, RZ ;  /* 0x0000000b040f7224 */ /* 0x014fca00078e02ff */
        /* <DEDUP_REMOVED lines=16> */
[----:B------:R-:W-:Y:S02]  /*21080*/  IMAD R3, R2, R3, R6 ;  /* 0x0000000302037224 */ /* 0x000fe400078e0206 */
[----:B------:R-:W-:-:S03]  /*21090*/  IMAD.MOV.U32 R8, RZ, RZ, RZ ;  /* 0x000000ffff087224 */ /* 0x000fc600078e00ff */
        /* <DEDUP_REMOVED lines=19> */
[----:B------:R-:W1:Y:S08]  /*211d0*/  I2F.RP R5, R4 ;  /* 0x0000000400057306 */ /* 0x000e700000209400 */
[----:B-1----:R-:W1:Y:S02]  /*211e0*/  MUFU.RCP R5, R5 ;  /* 0x0000000500057308 */ /* 0x002e640000001000 */
[----:B-1----:R-:W-:-:S06]  /*211f0*/  IADD3 R5, R5, 0xffffffe, RZ ;  /* 0x0ffffffe05057810 */ /* 0x002fcc0007ffe0ff */
[----:B------:R-:W1:Y:S02]  /*21200*/  F2I.FTZ.U32.TRUNC.NTZ R9, R5 ;  /* 0x0000000500097305 */ /* 0x000e64000021f000 */
[----:B-1----:R-:W-:-:S04]  /*21210*/  IMAD.MOV R5, RZ, RZ, -R9 ;  /* 0x000000ffff057224 */ /* 0x002fc800078e0a09 */
[----:B------:R-:W-:Y:S01]  /*21220*/  IMAD R10, R5, R4, RZ ;  /* 0x00000004050a7224 */ /* 0x000fe200078e02ff */
[----:B------:R-:W-:Y:S01]  /*21230*/  MOV R5, R3 ;  /* 0x0000000300057202 */ /* 0x000fe20000000f00 */
[----:B------:R-:W-:Y:S02]  /*21240*/  IMAD.MOV R3, RZ, RZ, -R15 ;  /* 0x000000ffff037224 */ /* 0x000fe400078e0a0f */
        /* <DEDUP_REMOVED lines=16> */
[----:B------:R-:W-:-:S05]  /*21350*/  IMAD R2, R3, R4, R6 ;  /* 0x0000000403027224 */ /* 0x000fca00078e0206 */
[----:B------:R1:W-:Y:S02]  /*21360*/  STL [R1+0x20], R2 ;  /* 0x0000200201007387 */ /* 0x0003e40000100800 */
.L_x_1137:
[----:B------:R-:W-:Y:S05]  /*21370*/  BSYNC B0 ;  /* 0x0000000000007941 */ /* 0x000fea0003800000 */
.L_x_1135:
[----:B------:R-:W-:-:S04]  /*21380*/  LOP3.LUT R3, RZ, R3, RZ, 0x33, !PT ;  /* 0x00000003ff037212 */ /* 0x000fc800078e33ff */
[----:B-1----:R-:W-:-:S05]  /*21390*/  IADD3 R2, R3, R11, RZ ;  /* 0x0000000b03027210 */ /* 0x002fca0007ffe0ff */
[----:B------:R1:W-:Y:S01]  /*213a0*/  STL [R1+0x1c], R2 ;  /* 0x00001c0201007387 */ /* 0x0003e20000100800 */
[----:B------:R-:W-:Y:S05]  /*213b0*/  BRA `(.L_x_1138) ;  /* 0x0000005000007947 */ /* 0x000fea0003800000 */
.L_x_1126:
[----:B------:R-:W-:Y:S01]  /*213c0*/  MOV R2, c[0x0][0x53c] ;  /* 0x00014f0000027a02 */ /* 0x000fe20000000f00 */
[----:B------:R2:W-:Y:S04]  /*213d0*/  STL [R1+0x18], R10 ;  /* 0x0000180a01007387 */ /* 0x0005e80000100800 */
[----:B------:R2:W-:Y:S04]  /*213e0*/  STL [R1+0x1c], RZ ;  /* 0x00001cff01007387 */ /* 0x0005e80000100800 */
[----:B------:R2:W-:Y:S04]  /*213f0*/  STL [R1+0x20], RZ ;  /* 0x000020ff01007387 */ /* 0x0005e80000100800 */
[----:B------:R2:W-:Y:S02]  /*21400*/  STL [R1+0x24], R2 ;  /* 0x0000240201007387 */ /* 0x0005e40000100800 */
.L_x_1138:
[----:B------:R-:W-:Y:S05]  /*21410*/  BSYNC B1 ;  /* 0x0000000000017941 */ /* 0x000fea0003800000 */
.L_x_1124:
        /* <DEDUP_REMOVED lines=9> */
.L_x_1119:
[----:B-1----:R-:W3:Y:S02]  /*214b0*/  LDL R2, [R1+0x24] ;  /* 0x0000240001027983 */ /* 0x002ee40000100800 */
[----:B---3--:R-:W-:-:S13]  /*214c0*/  ISETP.GE.AND P0, PT, R2, c[0x0][0x53c], PT ;  /* 0x00014f0002007a0c */ /* 0x008fda0003f06270 */
[----:B--2---:R-:W-:Y:S01]  /*214d0*/  @P0 CALL.REL.NOINC `(.L_x_1139) ;  /* 0x0000001000000944 */ /* 0x004fe20003c00000 */
[----:B------:R-:W-:Y:S05]  /*214e0*/  BRA `(.L_x_1140) ;  /* 0xfffe084000007947 */ /* 0x000fea000383ffff */
.L_x_1139:
[----:B------:R-:W-:Y:S05]  /*214f0*/  EXIT ;  /* 0x000000000000794d */ /* 0x000fea0003800000 */
.L_x_893:
[----:B------:R-:W-:Y:S02]  /*21500*/  MOV R3, 0x1 ;  /* 0x0000000100037802 */ /* 0x000fe40000000f00 */
[----:B------:R-:W-:Y:S02]  /*21510*/  MOV R4, 0x21530 ;  /* 0x0002153000047802 */ /* 0x000fe40000000f00 */
[----:B------:R-:W-:Y:S05]  /*21520*/  CALL.REL.NOINC `($__internal_16_$__cuda_sm70_shflsync_up_p) ;  /* 0x000032f000007944 */ /* 0x000fea0003c00000 */
[----:B------:R-:W-:Y:S01]  /*21530*/  MOV R0, R3 ;  /* 0x0000000300007202 */ /* 0x000fe20000000f00 */
[----:B------:R-:W-:Y:S05]  /*21540*/  BRA `(.L_x_1141) ;  /* 0xfffdef1000007947 */ /* 0x000fea000383ffff */
.L_x_894:
[----:B------:R-:W-:Y:S02]  /*21550*/  MOV R3, 0x2 ;  /* 0x0000000200037802 */ /* 0x000fe40000000f00 */
[----:B------:R-:W-:Y:S02]  /*21560*/  MOV R4, 0x21580 ;  /* 0x0002158000047802 */ /* 0x000fe40000000f00 */
[----:B------:R-:W-:Y:S05]  /*21570*/  CALL.REL.NOINC `($__internal_16_$__cuda_sm70_shflsync_up_p) ;  /* 0x000032a000007944 */ /* 0x000fea0003c00000 */
[----:B------:R-:W-:Y:S02]  /*21580*/  SEL R0, R3, RZ, P4 ;  /* 0x000000ff03007207 */ /* 0x000fe40002000000 */
[----:B------:R-:W-:Y:S02]  /*21590*/  MOV R3, 0x4 ;  /* 0x0000000400037802 */ /* 0x000fe40000000f00 */
[----:B------:R-:W-:Y:S01]  /*215a0*/  MOV R4, 0x215e0 ;  /* 0x000215e000047802 */ /* 0x000fe20000000f00 */
[----:B------:R-:W-:-:S04]  /*215b0*/  IMAD.IADD R0, R2, 0x1, R0 ;  /* 0x0000000102007824 */ /* 0x000fc800078e0200 */
[----:B------:R-:W-:Y:S02]  /*215c0*/  IMAD.MOV.U32 R2, RZ, RZ, R0 ;  /* 0x000000ffff027224 */ /* 0x000fe400078e0000 */
[----:B------:R-:W-:Y:S05]  /*215d0*/  CALL.REL.NOINC `($__internal_16_$__cuda_sm70_shflsync_up_p) ;  /* 0x0000324000007944 */ /* 0x000fea0003c00000 */
[----:B------:R-:W-:Y:S02]  /*215e0*/  SEL R3, R3, RZ, P3 ;  /* 0x000000ff03037207 */ /* 0x000fe40001800000 */
[----:B------:R-:W-:-:S03]  /*215f0*/  MOV R4, 0x21640 ;  /* 0x0002164000047802 */ /* 0x000fc60000000f00 */
[----:B------:R-:W-:Y:S01]  /*21600*/  IMAD.IADD R0, R0, 0x1, R3 ;  /* 0x0000000100007824 */ /* 0x000fe200078e0203 */
[----:B------:R-:W-:-:S03]  /*21610*/  MOV R3, 0x8 ;  /* 0x0000000800037802 */ /* 0x000fc60000000f00 */
        /* <DEDUP_REMOVED lines=8> */
[----:B------:R-:W-:Y:S01]  /*216a0*/  SEL R3, R3, RZ, P1 ;  /* 0x000000ff03037207 */ /* 0x000fe20000800000 */
[----:B------:R-:W-:Y:S01]  /*216b0*/  IMAD.MOV.U32 R2, RZ, RZ, 0x1f ;  /* 0x0000001fff027424 */ /* 0x000fe200078e00ff */
[----:B------:R-:W-:-:S03]  /*216c0*/  MOV R216, 0x1f ;  /* 0x0000001f00d87802 */ /* 0x000fc60000000f00 */
[----:B------:R-:W-:Y:S01]  /*216d0*/  IMAD.IADD R4, R0, 0x1, R3 ;  /* 0x0000000100047824 */ /* 0x000fe200078e0203 */
[----:B------:R-:W-:-:S03]  /*216e0*/  MOV R3, 0x21710 ;  /* 0x0002171000037802 */ /* 0x000fc60000000f00 */
[----:B------:R-:W-:Y:S02]  /*216f0*/  IMAD.MOV.U32 R5, RZ, RZ, R4 ;  /* 0x000000ffff057224 */ /* 0x000fe400078e0004 */
[----:B------:R-:W-:Y:S05]  /*21700*/  CALL.REL.NOINC `($__internal_15_$__cuda_sm70_shflsync_idx_p) ;  /* 0x000030b000007944 */ /* 0x000fea0003c00000 */
[----:B------:R-:W-:Y:S01]  /*21710*/  MOV R0, R5 ;  /* 0x0000000500007202 */ /* 0x000fe20000000f00 */
[----:B------:R-:W-:Y:S05]  /*21720*/  BRA `(.L_x_1142) ;  /* 0xfffdee3000007947 */ /* 0x000fea000383ffff */
.L_x_896:
[----:B------:R-:W-:Y:S02]  /*21730*/  SEL R2, RZ, 0x1, P0 ;  /* 0x00000001ff027807 */ /* 0x000fe40000000000 */
[----:B------:R-:W-:Y:S02]  /*21740*/  MOV R3, 0x21760 ;  /* 0x0002176000037802 */ /* 0x000fe40000000f00 */
[----:B------:R-:W-:Y:S05]  /*21750*/  CALL.REL.NOINC `($__internal_17_$__cuda_sm70_votesync_ballot) ;  /* 0x0000312000007944 */ /* 0x000fea0003c00000 */
[----:B------:R-:W-:Y:S05]  /*21760*/  BRA `(.L_x_1143) ;  /* 0xfffdee8000007947 */ /* 0x000fea000383ffff */
.L_x_897:
[----:B------:R-:W-:Y:S01]  /*21770*/  IMAD.MOV.U32 R5, RZ, RZ, R9 ;  /* 0x000000ffff057224 */ /* 0x000fe200078e0009 */
[----:B-1----:R-:W-:Y:S01]  /*21780*/  MOV R2, R0 ;  /* 0x0000000000027202 */ /* 0x002fe20000000f00 */
[----:B------:R-:W-:Y:S01]  /*21790*/  IMAD.MOV.U32 R216, RZ, RZ, 0x1f ;  /* 0x0000001fffd87424 */ /* 0x000fe200078e00ff */
[----:B------:R-:W-:Y:S02]  /*217a0*/  MOV R3, 0x217c0 ;  /* 0x000217c000037802 */ /* 0x000fe40000000f00 */
[----:B------:R-:W-:Y:S05]  /*217b0*/  CALL.REL.NOINC `($__internal_15_$__cuda_sm70_shflsync_idx_p) ;  /* 0x0000300000007944 */ /* 0x000fea0003c00000 */
[----:B------:R-:W-:Y:S01]  /*217c0*/  IMAD.MOV.U32 R12, RZ, RZ, R5 ;  /* 0x000000ffff0c7224 */ /* 0x000fe200078e0005 */
[----:B------:R-:W-:Y:S01]  /*217d0*/  MOV R5, R8 ;  /* 0x0000000800057202 */ /* 0x000fe20000000f00 */
[----:B------:R-:W-:Y:S01]  /*217e0*/  IMAD.MOV.U32 R6, RZ, RZ, RZ ;  /* 0x000000ffff067224 */ /* 0x000fe200078e00ff */
[----:B------:R-:W-:Y:S01]  /*217f0*/  MOV R2, R0 ;  /* 0x0000000000027202 */ /* 0x000fe20000000f00 */
[----:B------:R-:W-:Y:S01]  /*21800*/  IMAD.MOV.U32 R216, RZ, RZ, 0x1f ;  /* 0x0000001fffd87424 */ /* 0x000fe200078e00ff */
[----:B------:R-:W-:-:S02]  /*21810*/  MOV R3, 0x21830 ;  /* 0x0002183000037802 */ /* 0x000fc40000000f00 */
[----:B------:R-:W-:Y:S05]  /*21820*/  CALL.REL.NOINC `($__internal_15_$__cuda_sm70_shflsync_idx_p) ;  /* 0x00002f9000007944 */ /* 0x000fea0003c00000 */
[----:B------:R-:W-:Y:S01]  /*21830*/  MOV R9, R5 ;  /* 0x0000000500097202 */ /* 0x000fe20000000f00 */
[----:B------:R-:W-:Y:S05]  /*21840*/  BRA `(.L_x_1144) ;  /* 0xfffdee1000007947 */ /* 0x000fea000383ffff */
.L_x_900:
[----:B------:R-:W-:Y:S01]  /*21850*/  IMAD.MOV.U32 R5, RZ, RZ, R4 ;  /* 0x000000ffff057224 */ /* 0x000fe200078e0004 */
[----:B-1----:R-:W-:Y:S01]  /*21860*/  MOV R2, R0 ;  /* 0x0000000000027202 */ /* 0x002fe20000000f00 */
[----:B------:R-:W-:Y:S01]  /*21870*/  IMAD.MOV.U32 R216, RZ, RZ, 0x1f ;  /* 0x0000001fffd87424 */ /* 0x000fe200078e00ff */
[----:B------:R-:W-:-:S02]  /*21880*/  MOV R3, 0x218a0 ;  /* 0x000218a000037802 */ /* 0x000fc40000000f00 */
[----:B---34-:R-:W-:Y:S05]  /*21890*/  CALL.REL.NOINC `($__internal_15_$__cuda_sm70_shflsync_idx_p) ;  /* 0x00002f2000007944 */ /* 0x018fea0003c00000 */
[----:B------:R-:W-:Y:S01]  /*218a0*/  MOV R6, R5 ;  /* 0x0000000500067202 */ /* 0x000fe20000000f00 */
[----:B------:R-:W-:Y:S05]  /*218b0*/  BRA `(.L_x_899) ;  /* 0xfffdee0000007947 */ /* 0x000fea000383ffff */
.L_x_1003:
[----:B------:R-:W-:Y:S01]  /*218c0*/  IMAD.MOV.U32 R5, RZ, RZ, R4 ;  /* 0x000000ffff057224 */ /* 0x000fe200078e0004 */
[----:B------:R-:W-:Y:S01]  /*218d0*/  MOV R2, RZ ;  /* 0x000000ff00027202 */ /* 0x000fe20000000f00 */
[----:B------:R-:W-:Y:S01]  /*218e0*/  IMAD.MOV.U32 R216, RZ, RZ, 0x181f ;  /* 0x0000181fffd87424 */ /* 0x000fe200078e00ff */
[----:B------:R-:W-:-:S02]  /*218f0*/  MOV R3, 0x21910 ;  /* 0x0002191000037802 */ /* 0x000fc40000000f00 */
[----:B------:R-:W-:Y:S05]  /*21900*/  CALL.REL.NOINC `($__internal_15_$__cuda_sm70_shflsync_idx_p) ;  /* 0x00002eb000007944 */ /* 0x000fea0003c00000 */
[----:B------:R-:W-:Y:S01]  /*21910*/  MOV R14, R5 ;  /* 0x00000005000e7202 */ /* 0x000fe20000000f00 */
[----:B------:R-:W-:Y:S05]  /*21920*/  BRA `(.L_x_1145) ;  /* 0xfffed46000007947 */ /* 0x000fea000383ffff */
.L_x_1004:
[----:B------:R-:W-:Y:S01]  /*21930*/  IMAD.MOV.U32 R5, RZ, RZ, R11 ;  /* 0x000000ffff057224 */ /* 0x000fe200078e000b */
[----:B------:R-:W-:Y:S01]  /*21940*/  MOV R2, RZ ;  /* 0x000000ff00027202 */ /* 0x000fe20000000f00 */
[----:B------:R-:W-:Y:S01]  /*21950*/  IMAD.MOV.U32 R216, RZ, RZ, 0x181f ;  /* 0x0000181fffd87424 */ /* 0x000fe200078e00ff */
[----:B------:R-:W-:-:S02]  /*21960*/  MOV R3, 0x21980 ;  /* 0x0002198000037802 */ /* 0x000fc40000000f00 */
[----:B-12---:R-:W-:Y:S05]  /*21970*/  CALL.REL.NOINC `($__internal_15_$__cuda_sm70_shflsync_idx_p) ;  /* 0x00002e4000007944 */ /* 0x006fea0003c00000 */
[----:B------:R-:W-:Y:S01]  /*21980*/  ISETP.GE.AND P1, PT, R76, c[0x0][0x1d4], PT ;  /* 0x000075004c007a0c */ /* 0x000fe20003f26270 */
[----:B------:R-:W-:Y:S01]  /*21990*/  IMAD.MOV.U32 R216, RZ, RZ, 0x181f ;  /* 0x0000181fffd87424 */ /* 0x000fe200078e00ff */
[----:B------:R-:W-:-:S02]  /*219a0*/  IADD3 R2, P0, R5, R6, RZ ;  /* 0x0000000605027210 */ /* 0x000fc40007f1e0ff */
[----:B------:R-:W-:-:S03]  /*219b0*/  SEL R16, RZ, 0x10, P1 ;  /* 0x00000010ff107807 */ /* 0x000fc60000800000 */
[----:B------:R-:W-:Y:S01]  /*219c0*/  IMAD.X R3, R14, 0x1, R8, P0 ;  /* 0x000000010e037824 */ /* 0x000fe200000e0608 */
[----:B------:R-:W-:-:S05]  /*219d0*/  ISETP.GE.AND P0, PT, R211, c[0x0][0x1d4], PT ;  /* 0x00007500d3007a0c */ /* 0x000fca0003f06270 */
[----:B------:R-:W-:Y:S01]  /*219e0*/  @!PT LDS RZ, [RZ] ;  /* 0x00000000fffff984 */ /* 0x000fe20000000800 */
[----:B------:R-:W-:Y:S01]  /*219f0*/  @!PT LDS RZ, [RZ] ;  /* 0x00000000fffff984 */ /* 0x000fe20000000800 */
[----:B------:R-:W-:Y:S01]  /*21a00*/  @!PT LDS RZ, [RZ] ;  /* 0x00000000fffff984 */ /* 0x000fe20000000800 */
[----:B------:R1:W-:Y:S02]  /*21a10*/  LDGSTS.E.BYPASS.LTC128B.128 [R210+0x8100], [R2.64], !P1 ;  /* 0x0810000002d27fae */ /* 0x0003e4000c901d48 */
[----:B-1----:R-:W-:Y:S01]  /*21a20*/  IADD3 R2, P2, R5, R10, RZ ;  /* 0x0000000a05027210 */ /* 0x002fe20007f5e0ff */
[----:B------:R-:W-:-:S04]  /*21a30*/  IMAD.MOV.U32 R5, RZ, RZ, R4 ;  /* 0x000000ffff057224 */ /* 0x000fc800078e0004 */
[----:B------:R-:W-:Y:S01]  /*21a40*/  IMAD.X R3, R14, 0x1, R9, P2 ;  /* 0x000000010e037824 */ /* 0x000fe200010e0609 */
[----:B------:R-:W-:-:S04]  /*21a50*/  SEL R14, RZ, 0x10, P0 ;  /* 0x00000010ff0e7807 */ /* 0x000fc80000000000 */
[----:B------:R1:W-:Y:S02]  /*21a60*/  LDGSTS.E.BYPASS.LTC128B.128 [R210+0xb100], [R2.64], !P0 ;  /* 0x0b10000002d27fae */ /* 0x0003e4000c101d48 */
[----:B-1----:R-:W-:Y:S01]  /*21a70*/  IMAD.MOV.U32 R2, RZ, RZ, 0x1 ;  /* 0x00000001ff027424 */ /* 0x002fe200078e00ff */
[----:B------:R-:W-:Y:S02]  /*21a80*/  MOV R3, 0x21aa0 ;  /* 0x00021aa000037802 */ /* 0x000fe40000000f00 */
[----:B------:R-:W-:Y:S05]  /*21a90*/  CALL.REL.NOINC `($__internal_15_$__cuda_sm70_shflsync_idx_p) ;  /* 0x00002d2000007944 */ /* 0x000fea0003c00000 */
[----:B------:R-:W-:Y:S01]  /*21aa0*/  IMAD.MOV.U32 R17, RZ, RZ, R5 ;  /* 0x000000ffff117224 */ /* 0x000fe200078e0005 */
[----:B------:R-:W-:Y:S01]  /*21ab0*/  MOV R2, 0x1 ;  /* 0x0000000100027802 */ /* 0x000fe20000000f00 */
[----:B------:R-:W-:Y:S01]  /*21ac0*/  IMAD.MOV.U32 R5, RZ, RZ, R11 ;  /* 0x000000ffff057224 */ /* 0x000fe200078e000b */
[----:B------:R-:W-:Y:S02]  /*21ad0*/  MOV R216, 0x181f ;  /* 0x0000181f00d87802 */ /* 0x000fe40000000f00 */
[----:B------:R-:W-:Y:S02]  /*21ae0*/  MOV R3, 0x21b00 ;  /* 0x00021b0000037802 */ /* 0x000fe40000000f00 */
[----:B------:R-:W-:Y:S05]  /*21af0*/  CALL.REL.NOINC `($__internal_15_$__cuda_sm70_shflsync_idx_p) ;  /* 0x00002cc000007944 */ /* 0x000fea0003c00000 */
[C---:B------:R-:W-:Y:S01]  /*21b00*/  IADD3 R2, -R16.reuse, 0x10, RZ ;  /* 0x0000001010027810 */ /* 0x040fe20007ffe1ff */
[----:B------:R-:W-:Y:S01]  /*21b10*/  IMAD.MOV.U32 R216, RZ, RZ, 0x181f ;  /* 0x0000181fffd87424 */ /* 0x000fe200078e00ff */
[----:B------:R-:W-:-:S02]  /*21b20*/  ISETP.NE.U32.AND P2, PT, R16, RZ, PT ;  /* 0x000000ff1000720c */ /* 0x000fc40003f45070 */
[----:B------:R-:W-:-:S04]  /*21b30*/  LOP3.LUT R2, R2, 0xf, RZ, 0xc0, !PT ;  /* 0x0000000f02027812 */ /* 0x000fc800078ec0ff */
[----:B------:R-:W-:-:S04]  /*21b40*/  IADD3 R2, P1, P0, R2, R5, R6 ;  /* 0x0000000502027210 */ /* 0x000fc8000783e006 */
[----:B------:R-:W-:-:S05]  /*21b50*/  IADD3.X R3, RZ, R17, R8, P1, P0 ;  /* 0x00000011ff037210 */ /* 0x000fca0000fe0408 */
[----:B------:R-:W-:Y:S01]  /*21b60*/  @!PT LDS RZ, [RZ] ;  /* 0x00000000fffff984 */ /* 0x000fe20000000800 */
[----:B------:R-:W-:Y:S01]  /*21b70*/  @!PT LDS RZ, [RZ] ;  /* 0x00000000fffff984 */ /* 0x000fe20000000800 */
[----:B------:R-:W-:Y:S01]  /*21b80*/  @!PT LDS RZ, [RZ] ;  /* 0x00000000fffff984 */ /* 0x000fe20000000800 */
[----:B------:R1:W-:Y:S01]  /*21b90*/  LDGSTS.E.BYPASS.LTC128B.128.ZFILL [R210+0x9100], [R2.64], P2 ;  /* 0x0910000002d27fae */ /* 0x0003e20009141d48 */
[C---:B------:R-:W-:Y:S02]  /*21ba0*/  ISETP.NE.U32.AND P2, PT, R14.reuse, RZ, PT ;  /* 0x000000ff0e00720c */ /* 0x040fe40003f45070 */
[----:B-1----:R-:W-:-:S04]  /*21bb0*/  IADD3 R2, -R14, 0x10, RZ ;  /* 0x000000100e027810 */ /* 0x002fc80007ffe1ff */
[----:B------:R-:W-:-:S04]  /*21bc0*/  LOP3.LUT R2, R2, 0xf, RZ, 0xc0, !PT ;  /* 0x0000000f02027812 */ /* 0x000fc800078ec0ff */
[----:B------:R-:W-:Y:S01]  /*21bd0*/  IADD3 R2, P1, P0, R2, R5, R10 ;  /* 0x0000000502027210 */ /* 0x000fe2000783e00a */
[----:B------:R-:W-:-:S03]  /*21be0*/  IMAD.MOV.U32 R5, RZ, RZ, R4 ;  /* 0x000000ffff057224 */ /* 0x000fc600078e0004 */
[----:B------:R-:W-:-:S05]  /*21bf0*/  IADD3.X R3, RZ, R17, R9, P1, P0 ;  /* 0x00000011ff037210 */ /* 0x000fca0000fe0409 */
[----:B------:R1:W-:Y:S02]  /*21c00*/  LDGSTS.E.BYPASS.LTC128B.128.ZFILL [R210+0xc100], [R2.64], P2 ;  /* 0x0c10000002d27fae */ /* 0x0003e40009141d48 */
        /* <DEDUP_REMOVED lines=9> */
[----:B------:R-:W-:Y:S01]  /*21ca0*/  MOV R2, R5 ;  /* 0x0000000500027202 */ /* 0x000fe20000000f00 */
[----:B------:R-:W-:Y:S05]  /*21cb0*/  BRA `(.L_x_1146) ;  /* 0xfffed23000007947 */ /* 0x000fea000383ffff */
.L_x_1005:
[----:B------:R-:W-:Y:S01]  /*21cc0*/  IMAD.MOV.U32 R5, RZ, RZ, R6 ;  /* 0x000000ffff057224 */ /* 0x000fe200078e0006 */
[----:B------:R-:W-:Y:S01]  /*21cd0*/  MOV R2, RZ ;  /* 0x000000ff00027202 */ /* 0x000fe20000000f00 */
[----:B------:R-:W-:Y:S01]  /*21ce0*/  IMAD.MOV.U32 R216, RZ, RZ, 0x1c1f ;  /* 0x00001c1fffd87424 */ /* 0x000fe200078e00ff */
[----:B------:R-:W-:-:S02]  /*21cf0*/  MOV R3, 0x21d10 ;  /* 0x00021d1000037802 */ /* 0x000fc40000000f00 */
[----:B------:R-:W-:Y:S05]  /*21d00*/  CALL.REL.NOINC `($__internal_15_$__cuda_sm70_shflsync_idx_p) ;  /* 0x00002ab000007944 */ /* 0x000fea0003c00000 */
[----:B------:R-:W-:Y:S01]  /*21d10*/  MOV R4, R5 ;  /* 0x0000000500047202 */ /* 0x000fe20000000f00 */
[----:B------:R-:W-:Y:S05]  /*21d20*/  BRA `(.L_x_1147) ;  /* 0xfffed3f000007947 */ /* 0x000fea000383ffff */
.L_x_1010:
[----:B------:R-:W-:Y:S01]  /*21d30*/  IMAD.MOV.U32 R5, RZ, RZ, R6 ;  /* 0x000000ffff057224 */ /* 0x000fe200078e0006 */
[----:B------:R-:W-:Y:S01]  /*21d40*/  MOV R2, 0x1 ;  /* 0x0000000100027802 */ /* 0x000fe20000000f00 */
[----:B------:R-:W-:Y:S01]  /*21d50*/  IMAD.MOV.U32 R216, RZ, RZ, 0x1c1f ;  /* 0x00001c1fffd87424 */ /* 0x000fe200078e00ff */
[----:B------:R-:W-:-:S02]  /*21d60*/  MOV R3, 0x21d80 ;  /* 0x00021d8000037802 */ /* 0x000fc40000000f00 */
[----:B-1----:R-:W-:Y:S05]  /*21d70*/  CALL.REL.NOINC `($__internal_15_$__cuda_sm70_shflsync_idx_p) ;  /* 0x00002a4000007944 */ /* 0x002fea0003c00000 */
[----:B------:R-:W-:Y:S01]  /*21d80*/  MOV R4, R5 ;  /* 0x0000000500047202 */ /* 0x000fe20000000f00 */
[----:B------:R-:W-:Y:S05]  /*21d90*/  BRA `(.L_x_1148) ;  /* 0xfffedd8000007947 */ /* 0x000fea000383ffff */
.L_x_1015:
[----:B------:R-:W-:Y:S01]  /*21da0*/  IMAD.MOV.U32 R4, RZ, RZ, R5 ;  /* 0x000000ffff047224 */ /* 0x000fe200078e0005 */
[----:B------:R-:W-:-:S02]  /*21db0*/  MOV R3, 0x2 ;  /* 0x0000000200037802 */ /* 0x000fc40000000f00 */
[----:B------:R-:W-:Y:S02]  /*21dc0*/  MOV R2, 0x21de0 ;  /* 0x00021de000027802 */ /* 0x000fe40000000f00 */
[----:B------:R-:W-:Y:S05]  /*21dd0*/  CALL.REL.NOINC `($__internal_14_$__cuda_sm70_shflsync_bfly_p) ;  /* 0x0000298000007944 */ /* 0x000fea0003c00000 */
[----:B------:R-:W-:Y:S01]  /*21de0*/  MOV R2, R141 ;  /* 0x0000008d00027202 */ /* 0x000fe20000000f00 */
[----:B------:R-:W-:Y:S05]  /*21df0*/  BRA `(.L_x_1149) ;  /* 0xfffee76000007947 */ /* 0x000fea000383ffff */
.L_x_1016:
[----:B------:R-:W-:Y:S01]  /*21e00*/  IMAD.MOV.U32 R4, RZ, RZ, R5 ;  /* 0x000000ffff047224 */ /* 0x000fe200078e0005 */
[----:B------:R-:W-:Y:S02]  /*21e10*/  MOV R3, 0x1 ;  /* 0x0000000100037802 */ /* 0x000fe40000000f00 */
[----:B------:R-:W-:Y:S02]  /*21e20*/  MOV R2, 0x21e40 ;  /* 0x00021e4000027802 */ /* 0x000fe40000000f00 */
[----:B------:R-:W-:Y:S05]  /*21e30*/  CALL.REL.NOINC `($__internal_14_$__cuda_sm70_shflsync_bfly_p) ;  /* 0x0000292000007944 */ /* 0x000fea0003c00000 */
[----:B------:R-:W-:Y:S01]  /*21e40*/  FMNMX.FTZ R5, R5, R141, !PT ;  /* 0x0000008d05057209 */ /* 0x000fe20007810000 */
[----:B------:R-:W-:Y:S01]  /*21e50*/  IMAD.MOV.U32 R4, RZ, RZ, R6 ;  /* 0x000000ffff047224 */ /* 0x000fe200078e0006 */
[----:B------:R-:W-:Y:S01]  /*21e60*/  MOV R2, 0x21e90 ;  /* 0x00021e9000027802 */ /* 0x000fe20000000f00 */
[----:B------:R-:W-:Y:S02]  /*21e70*/  IMAD.MOV.U32 R3, RZ, RZ, 0x2 ;  /* 0x00000002ff037424 */ /* 0x000fe400078e00ff */
[----:B------:R-:W-:Y:S05]  /*21e80*/  CALL.REL.NOINC `($__internal_14_$__cuda_sm70_shflsync_bfly_p) ;  /* 0x000028d000007944 */ /* 0x000fea0003c00000 */
[----:B------:R-:W-:Y:S01]  /*21e90*/  FMNMX.FTZ R4, R6, R141, !PT ;  /* 0x0000008d06047209 */ /* 0x000fe20007810000 */
[----:B------:R-:W-:Y:S01]  /*21ea0*/  IMAD.MOV.U32 R3, RZ, RZ, 0x1 ;  /* 0x00000001ff037424 */ /* 0x000fe200078e00ff */
[----:B------:R-:W-:Y:S02]  /*21eb0*/  MOV R2, 0x21ed0 ;  /* 0x00021ed000027802 */ /* 0x000fe40000000f00 */
[----:B------:R-:W-:Y:S05]  /*21ec0*/  CALL.REL.NOINC `($__internal_14_$__cuda_sm70_shflsync_bfly_p) ;  /* 0x0000289000007944 */ /* 0x000fea0003c00000 */
[----:B------:R-:W-:Y:S01]  /*21ed0*/  MOV R6, R141 ;  /* 0x0000008d00067202 */ /* 0x000fe20000000f00 */
[----:B------:R-:W-:Y:S05]  /*21ee0*/  BRA `(.L_x_1150) ;  /* 0xfffee6e000007947 */ /* 0x000fea000383ffff */
.L_x_1024:
[----:B------:R-:W-:Y:S01]  /*21ef0*/  MOV R2, RZ ;  /* 0x000000ff00027202 */ /* 0x000fe20000000f00 */
[----:B------:R-:W-:Y:S01]  /*21f00*/  IMAD.MOV.U32 R5, RZ, RZ, R4 ;  /* 0x000000ffff057224 */ /* 0x000fe200078e0004 */
[----:B------:R-:W-:Y:S01]  /*21f10*/  MOV R3, 0x21f40 ;  /* 0x00021f4000037802 */ /* 0x000fe20000000f00 */
[----:B------:R-:W-:Y:S02]  /*21f20*/  IMAD.MOV.U32 R216, RZ, RZ, 0x181f ;  /* 0x0000181fffd87424 */ /* 0x000fe400078e00ff */
[----:B-1--4-:R-:W-:Y:S05]  /*21f30*/  CALL.REL.NOINC `($__internal_15_$__cuda_sm70_shflsync_idx_p) ;  /* 0x0000288000007944 */ /* 0x012fea0003c00000 */
[----:B------:R-:W-:Y:S01]  /*21f40*/  MOV R21, R5 ;  /* 0x0000000500157202 */ /* 0x000fe20000000f00 */
[----:B------:R-:W-:-:S05]  /*21f50*/  BRA `(.L_x_1151) ;  /* 0xfffeff4000007947 */ /* 0x000fca000383ffff */
.L_x_1025:
[----:B------:R-:W-:Y:S01]  /*21f60*/  MOV R2, RZ ;  /* 0x000000ff00027202 */ /* 0x000fe20000000f00 */
[----:B------:R-:W-:Y:S01]  /*21f70*/  IMAD.MOV.U32 R5, RZ, RZ, R8 ;  /* 0x000000ffff057224 */ /* 0x000fe200078e0008 */
[----:B------:R-:W-:Y:S01]  /*21f80*/  MOV R3, 0x21fb0 ;  /* 0x00021fb000037802 */ /* 0x000fe20000000f00 */
[----:B------:R-:W-:Y:S02]  /*21f90*/  IMAD.MOV.U32 R216, RZ, RZ, 0x181f ;  /* 0x0000181fffd87424 */ /* 0x000fe400078e00ff */
[----:B-1234-:R-:W-:Y:S05]  /*21fa0*/  CALL.REL.NOINC `($__internal_15_$__cuda_sm70_shflsync_idx_p) ;  /* 0x0000281000007944 */ /* 0x01efea0003c00000 */
[----:B------:R-:W-:Y:S01]  /*21fb0*/  ISETP.GE.AND P1, PT, R76, c[0x0][0x1d4], PT ;  /* 0x000075004c007a0c */ /* 0x000fe20003f26270 */
[----:B------:R-:W-:Y:S01]  /*21fc0*/  IMAD.MOV.U32 R216, RZ, RZ, 0x181f ;  /* 0x0000181fffd87424 */ /* 0x000fe200078e00ff */
[----:B------:R-:W-:Y:S02]  /*21fd0*/  IADD3 R22, P2, R5, R9, RZ ;  /* 0x0000000905167210 */ /* 0x000fe40007f5e0ff */
[----:B------:R-:W-:Y:S03]  /*21fe0*/  ISETP.GE.AND P0, PT, R211, c[0x0][0x1d4], PT ;  /* 0x00007500d3007a0c */ /* 0x000fe60003f06270 */
[----:B------:R-:W-:Y:S01]  /*21ff0*/  IMAD.X R23, R21, 0x1, R10, P2 ;  /* 0x0000000115177824 */ /* 0x000fe200010e060a */
[----:B------:R-:W-:Y:S01]  /*22000*/  IADD3 R2, P2, R5, R11, RZ ;  /* 0x0000000b05027210 */ /* 0x000fe20007f5e0ff */
[----:B------:R-:W-:Y:S04]  /*22010*/  IMAD.MOV.U32 R5, RZ, RZ, R4 ;  /* 0x000000ffff057224 */ /* 0x000fe800078e0004 */
        /* <DEDUP_REMOVED lines=10> */
[----:B------:R-:W-:Y:S05]  /*220c0*/  CALL.REL.NOINC `($__internal_15_$__cuda_sm70_shflsync_idx_p) ;  /* 0x000026f000007944 */ /* 0x000fea0003c00000 */
[----:B------:R-:W-:Y:S01]  /*220d0*/  MOV R2, 0x1 ;  /* 0x0000000100027802 */ /* 0x000fe20000000f00 */
[----:B------:R-:W-:Y:S01]  /*220e0*/  IMAD.MOV.U32 R23, RZ, RZ, R5 ;  /* 0x000000ffff177224 */ /* 0x000fe200078e0005 */
[----:B------:R-:W-:Y:S01]  /*220f0*/  MOV R216, 0x181f ;  /* 0x0000181f00d87802 */ /* 0x000fe20000000f00 */
[----:B------:R-:W-:Y:S01]  /*22100*/  IMAD.MOV.U32 R5, RZ, RZ, R8 ;  /* 0x000000ffff057224 */ /* 0x000fe200078e0008 */
[----:B------:R-:W-:Y:S02]  /*22110*/  MOV R3, 0x22130 ;  /* 0x0002213000037802 */ /* 0x000fe40000000f00 */
[----:B------:R-:W-:Y:S05]  /*22120*/  CALL.REL.NOINC `($__internal_15_$__cuda_sm70_shflsync_idx_p) ;  /* 0x0000269000007944 */ /* 0x000fea0003c00000 */
[C---:B------:R-:W-:Y:S01]  /*22130*/  IADD3 R2, -R21.reuse, 0x10, RZ ;  /* 0x0000001015027810 */ /* 0x040fe20007ffe1ff */
[----:B------:R-:W-:Y:S01]  /*22140*/  IMAD.MOV.U32 R216, RZ, RZ, 0x181f ;  /* 0x0000181fffd87424 */ /* 0x000fe200078e00ff */
        /* <DEDUP_REMOVED lines=12> */
[----:B------:R-:W-:Y:S03]  /*22210*/  IMAD.MOV.U32 R5, RZ, RZ, R4 ;  /* 0x000000ffff057224 */ /* 0x000fe600078e0004 */
[----:B------:R-:W-:Y:S05]  /*22220*/  IADD3.X R3, RZ, R23, R20, P1, P0 ;  /* 0x00000017ff037210 */ /* 0x000fea0000fe0414 */
[----:B------:R1:W-:Y:S02]  /*22230*/  LDGSTS.E.BYPASS.LTC128B.128.ZFILL [R210+0x4100], [R2.64], P2 ;  /* 0x0410000002d27fae */ /* 0x0003e40009141d48 */
[----:B-1----:R-:W-:Y:S01]  /*22240*/  MOV R3, 0x22270 ;  /* 0x0002227000037802 */ /* 0x002fe20000000f00 */
[----:B------:R-:W-:Y:S03]  /*22250*/  IMAD.MOV.U32 R2, RZ, RZ, 0x2 ;  /* 0x00000002ff027424 */ /* 0x000fe600078e00ff */
[----:B------:R-:W-:Y:S05]  /*22260*/  CALL.REL.NOINC `($__internal_15_$__cuda_sm70_shflsync_idx_p) ;  /* 0x0000255000007944 */ /* 0x000fea0003c00000 */
[----:B------:R-:W-:Y:S01]  /*22270*/  MOV R2, 0x2 ;  /* 0x0000000200027802 */ /* 0x000fe20000000f00 */
[----:B------:R-:W-:Y:S01]  /*22280*/  IMAD.MOV.U32 R4, RZ, RZ, R5 ;  /* 0x000000ffff047224 */ /* 0x000fe200078e0005 */
[----:B------:R-:W-:Y:S01]  /*22290*/  MOV R216, 0x181f ;  /* 0x0000181f00d87802 */ /* 0x000fe20000000f00 */
[----:B------:R-:W-:Y:S01]  /*222a0*/  IMAD.MOV.U32 R5, RZ, RZ, R8 ;  /* 0x000000ffff057224 */ /* 0x000fe200078e0008 */
[----:B------:R-:W-:Y:S02]  /*222b0*/  MOV R3, 0x222d0 ;  /* 0x000222d000037802 */ /* 0x000fe40000000f00 */
[----:B------:R-:W-:Y:S05]  /*222c0*/  CALL.REL.NOINC `($__internal_15_$__cuda_sm70_shflsync_idx_p) ;  /* 0x000024f000007944 */ /* 0x000fea0003c00000 */
[----:B------:R-:W-:-:S05]  /*222d0*/  BRA `(.L_x_1152) ;  /* 0xfffefd3000007947 */ /* 0x000fca000383ffff */
.L_x_1028:
[----:B------:R-:W-:Y:S01]  /*222e0*/  MOV R2, RZ ;  /* 0x000000ff00027202 */ /* 0x000fe20000000f00 */
[----:B------:R-:W-:Y:S01]  /*222f0*/  IMAD.MOV.U32 R5, RZ, RZ, R4 ;  /* 0x000000ffff057224 */ /* 0x000fe200078e0004 */
[----:B------:R-:W-:Y:S01]  /*22300*/  MOV R3, 0x22330 ;  /* 0x0002233000037802 */ /* 0x000fe20000000f00 */
[----:B------:R-:W-:Y:S02]  /*22310*/  IMAD.MOV.U32 R216, RZ, RZ, 0x181f ;  /* 0x0000181fffd87424 */ /* 0x000fe400078e00ff */
[----:B------:R-:W-:Y:S05]  /*22320*/  CALL.REL.NOINC `($__internal_15_$__cuda_sm70_shflsync_idx_p) ;  /* 0x0000249000007944 */ /* 0x000fea0003c00000 */
[----:B------:R-:W-:Y:S01]  /*22330*/  MOV R145, R5 ;  /* 0x0000000500917202 */ /* 0x000fe20000000f00 */
[----:B------:R-:W-:-:S05]  /*22340*/  BRA `(.L_x_1153) ;  /* 0xffff08e000007947 */ /* 0x000fca000383ffff */
.L_x_1029:
[----:B------:R-:W-:Y:S01]  /*22350*/  MOV R2, RZ ;  /* 0x000000ff00027202 */ /* 0x000fe20000000f00 */
[----:B------:R-:W-:Y:S01]  /*22360*/  IMAD.MOV.U32 R5, RZ, RZ, R140 ;  /* 0x000000ffff057224 */ /* 0x000fe200078e008c */
[----:B------:R-:W-:Y:S01]  /*22370*/  MOV R3, 0x223a0 ;  /* 0x000223a000037802 */ /* 0x000fe20000000f00 */
[----:B------:R-:W-:Y:S02]  /*22380*/  IMAD.MOV.U32 R216, RZ, RZ, 0x181f ;  /* 0x0000181fffd87424 */ /* 0x000fe400078e00ff */
[----:B-12---:R-:W-:Y:S05]  /*22390*/  CALL.REL.NOINC `($__internal_15_$__cuda_sm70_shflsync_idx_p) ;  /* 0x0000242000007944 */ /* 0x006fea0003c00000 */
        /* <DEDUP_REMOVED lines=51> */
.L_x_1030:
[----:B------:R-:W-:Y:S01]  /*226d0*/  MOV R2, RZ ;  /* 0x000000ff00027202 */ /* 0x000fe20000000f00 */
[----:B------:R-:W-:Y:S01]  /*226e0*/  IMAD.MOV.U32 R5, RZ, RZ, R140 ;  /* 0x000000ffff057224 */ /* 0x000fe200078e008c */
[----:B------:R-:W-:Y:S01]  /*226f0*/  MOV R3, 0x22720 ;  /* 0x0002272000037802 */ /* 0x000fe20000000f00 */
[----:B------:R-:W-:Y:S02]  /*22700*/  IMAD.MOV.U32 R216, RZ, RZ, 0x1c1f ;  /* 0x00001c1fffd87424 */ /* 0x000fe400078e00ff */
[----:B------:R-:W-:Y:S05]  /*22710*/  CALL.REL.NOINC `($__internal_15_$__cuda_sm70_shflsync_idx_p) ;  /* 0x000020a000007944 */ /* 0x000fea0003c00000 */
[----:B------:R-:W-:-:S05]  /*22720*/  BRA `(.L_x_1155) ;  /* 0xffff086000007947 */ /* 0x000fca000383ffff */
.L_x_1035:
[----:B------:R-:W-:Y:S01]  /*22730*/  MOV R2, 0x1 ;  /* 0x0000000100027802 */ /* 0x000fe20000000f00 */
[----:B------:R-:W-:Y:S01]  /*22740*/  IMAD.MOV.U32 R5, RZ, RZ, R140 ;  /* 0x000000ffff057224 */ /* 0x000fe200078e008c */
[----:B------:R-:W-:Y:S01]  /*22750*/  MOV R3, 0x22780 ;  /* 0x0002278000037802 */ /* 0x000fe20000000f00 */
[----:B------:R-:W-:Y:S02]  /*22760*/  IMAD.MOV.U32 R216, RZ, RZ, 0x1c1f ;  /* 0x00001c1fffd87424 */ /* 0x000fe400078e00ff */
[----:B-1----:R-:W-:Y:S05]  /*22770*/  CALL.REL.NOINC `($__internal_15_$__cuda_sm70_shflsync_idx_p) ;  /* 0x0000204000007944 */ /* 0x002fea0003c00000 */
[----:B------:R-:W-:-:S05]  /*22780*/  BRA `(.L_x_1156) ;  /* 0xffff125000007947 */ /* 0x000fca000383ffff */
.L_x_1040:
[----:B------:R-:W-:Y:S02]  /*22790*/  MOV R3, 0x2 ;  /* 0x0000000200037802 */ /* 0x000fe40000000f00 */
[----:B------:R-:W-:Y:S02]  /*227a0*/  MOV R2, 0x227c0 ;  /* 0x000227c000027802 */ /* 0x000fe40000000f00 */
[----:B-12---:R-:W-:Y:S05]  /*227b0*/  CALL.REL.NOINC `($__internal_14_$__cuda_sm70_shflsync_bfly_p) ;  /* 0x00001fa000007944 */ /* 0x006fea0003c00000 */
[----:B------:R-:W-:Y:S01]  /*227c0*/  MOV R2, R141 ;  /* 0x0000008d00027202 */ /* 0x000fe20000000f00 */
[----:B------:R-:W-:-:S05]  /*227d0*/  BRA `(.L_x_1157) ;  /* 0xffff1ca000007947 */ /* 0x000fca000383ffff */
.L_x_1041:
[----:B------:R-:W-:Y:S02]  /*227e0*/  MOV R3, 0x1 ;  /* 0x0000000100037802 */ /* 0x000fe40000000f00 */
[----:B------:R-:W-:Y:S02]  /*227f0*/  MOV R2, 0x22810 ;  /* 0x0002281000027802 */ /* 0x000fe40000000f00 */
[----:B-12---:R-:W-:Y:S05]  /*22800*/  CALL.REL.NOINC `($__internal_14_$__cuda_sm70_shflsync_bfly_p) ;  /* 0x00001f5000007944 */ /* 0x006fea0003c00000 */
[----:B------:R-:W-:Y:S01]  /*22810*/  IMAD.MOV.U32 R3, RZ, RZ, 0x2 ;  /* 0x00000002ff037424 */ /* 0x000fe200078e00ff */
[----:B------:R-:W-:Y:S01]  /*22820*/  FMNMX.FTZ R5, R4, R141, !PT ;  /* 0x0000008d04057209 */ /* 0x000fe20007810000 */
[----:B------:R-:W-:Y:S01]  /*22830*/  IMAD.MOV.U32 R4, RZ, RZ, R8 ;  /* 0x000000ffff047224 */ /* 0x000fe200078e0008 */
[----:B------:R-:W-:Y:S02]  /*22840*/  MOV R2, 0x22860 ;  /* 0x0002286000027802 */ /* 0x000fe40000000f00 */
[----:B------:R-:W-:Y:S05]  /*22850*/  CALL.REL.NOINC `($__internal_14_$__cuda_sm70_shflsync_bfly_p) ;  /* 0x00001f0000007944 */ /* 0x000fea0003c00000 */
[----:B------:R-:W-:Y:S01]  /*22860*/  FMNMX.FTZ R4, R8, R141, !PT ;  /* 0x0000008d08047209 */ /* 0x000fe20007810000 */
[----:B------:R-:W-:Y:S01]  /*22870*/  IMAD.MOV.U32 R3, RZ, RZ, 0x1 ;  /* 0x00000001ff037424 */ /* 0x000fe200078e00ff */
[----:B------:R-:W-:Y:S02]  /*22880*/  MOV R2, 0x228a0 ;  /* 0x000228a000027802 */ /* 0x000fe40000000f00 */
[----:B------:R-:W-:Y:S05]  /*22890*/  CALL.REL.NOINC `($__internal_14_$__cuda_sm70_shflsync_bfly_p) ;  /* 0x00001ec000007944 */ /* 0x000fea0003c00000 */
[----:B------:R-:W-:Y:S01]  /*228a0*/  MOV R2, R141 ;  /* 0x0000008d00027202 */ /* 0x000fe20000000f00 */
[----:B------:R-:W-:-:S05]  /*228b0*/  BRA `(.L_x_1158) ;  /* 0xffff1c3000007947 */ /* 0x000fca000383ffff */
.L_x_1050:
[----:B------:R-:W-:Y:S01]  /*228c0*/  MOV R2, RZ ;  /* 0x000000ff00027202 */ /* 0x000fe20000000f00 */
[----:B------:R-:W-:Y:S01]  /*228d0*/  IMAD.MOV.U32 R5, RZ, RZ, R4 ;  /* 0x000000ffff057224 */ /* 0x000fe200078e0004 */
[----:B------:R-:W-:Y:S01]  /*228e0*/  MOV R3, 0x22910 ;  /* 0x0002291000037802 */ /* 0x000fe20000000f00 */
[----:B------:R-:W-:Y:S02]  /*228f0*/  IMAD.MOV.U32 R216, RZ, RZ, 0x181f ;  /* 0x0000181fffd87424 */ /* 0x000fe400078e00ff */
[----:B-1--4-:R-:W-:Y:S05]  /*22900*/  CALL.REL.NOINC `($__internal_15_$__cuda_sm70_shflsync_idx_p) ;  /* 0x00001eb000007944 */ /* 0x012fea0003c00000 */
[----:B------:R-:W-:Y:S01]  /*22910*/  MOV R21, R5 ;  /* 0x0000000500157202 */ /* 0x000fe20000000f00 */
[----:B------:R-:W-:-:S05]  /*22920*/  BRA `(.L_x_1159) ;  /* 0xffff395000007947 */ /* 0x000fca000383ffff */
.L_x_1051:
        /* <DEDUP_REMOVED lines=56> */
.L_x_1054:
[----:B------:R-:W-:Y:S01]  /*22cb0*/  MOV R2, RZ ;  /* 0x000000ff00027202 */ /* 0x000fe20000000f00 */
[----:B------:R-:W-:Y:S01]  /*22cc0*/  IMAD.MOV.U32 R5, RZ, RZ, R4 ;  /* 0x000000ffff057224 */ /* 0x000fe200078e0004 */
[----:B------:R-:W-:Y:S01]  /*22cd0*/  MOV R3, 0x22d00 ;  /* 0x00022d0000037802 */ /* 0x000fe20000000f00 */
[----:B------:R-:W-:Y:S02]  /*22ce0*/  IMAD.MOV.U32 R216, RZ, RZ, 0x181f ;  /* 0x0000181fffd87424 */ /* 0x000fe400078e00ff */
[----:B------:R-:W-:Y:S05]  /*22cf0*/  CALL.REL.NOINC `($__internal_15_$__cuda_sm70_shflsync_idx_p) ;  /* 0x00001ac000007944 */ /* 0x000fea0003c00000 */
[----:B------:R-:W-:Y:S01]  /*22d00*/  MOV R145, R5 ;  /* 0x0000000500917202 */ /* 0x000fe20000000f00 */
[----:B------:R-:W-:-:S05]  /*22d10*/  BRA `(.L_x_1161) ;  /* 0xffff42f000007947 */ /* 0x000fca000383ffff */
.L_x_1055:
        /* <DEDUP_REMOVED lines=56> */
.L_x_1056:
[----:B------:R-:W-:Y:S02]  /*230a0*/  MOV R3, 0x2 ;  /* 0x0000000200037802 */ /* 0x000fe40000000f00 */
[----:B------:R-:W-:Y:S02]  /*230b0*/  MOV R2, 0x230d0 ;  /* 0x000230d000027802 */ /* 0x000fe40000000f00 */
[----:B------:R-:W-:Y:S05]  /*230c0*/  CALL.REL.NOINC `($__internal_14_$__cuda_sm70_shflsync_bfly_p) ;  /* 0x0000169000007944 */ /* 0x000fea0003c00000 */
[----:B------:R-:W-:Y:S01]  /*230d0*/  MOV R2, R141 ;  /* 0x0000008d00027202 */ /* 0x000fe20000000f00 */
[----:B------:R-:W-:-:S05]  /*230e0*/  BRA `(.L_x_1163) ;  /* 0xffff44c000007947 */ /* 0x000fca000383ffff */
.L_x_1057:
[----:B------:R-:W-:Y:S02]  /*230f0*/  MOV R3, 0x1 ;  /* 0x0000000100037802 */ /* 0x000fe40000000f00 */
[----:B------:R-:W-:Y:S02]  /*23100*/  MOV R2, 0x23120 ;  /* 0x0002312000027802 */ /* 0x000fe40000000f00 */
[----:B------:R-:W-:Y:S05]  /*23110*/  CALL.REL.NOINC `($__internal_14_$__cuda_sm70_shflsync_bfly_p) ;  /* 0x0000164000007944 */ /* 0x000fea0003c00000 */
        /* <DEDUP_REMOVED lines=11> */
.L_x_1060:
[----:B--23--:R-:W-:Y:S01]  /*231d0*/  MOV R2, RZ ;  /* 0x000000ff00027202 */ /* 0x00cfe20000000f00 */
[----:B------:R-:W-:Y:S01]  /*231e0*/  IMAD.MOV.U32 R5, RZ, RZ, R4 ;  /* 0x000000ffff057224 */ /* 0x000fe200078e0004 */
[----:B------:R-:W-:Y:S01]  /*231f0*/  MOV R3, 0x23220 ;  /* 0x0002322000037802 */ /* 0x000fe20000000f00 */
[----:B------:R-:W-:Y:S02]  /*23200*/  IMAD.MOV.U32 R216, RZ, RZ, 0x181f ;  /* 0x0000181fffd87424 */ /* 0x000fe400078e00ff */
[----:B-1--4-:R-:W-:Y:S05]  /*23210*/  CALL.REL.NOINC `($__internal_15_$__cuda_sm70_shflsync_idx_p) ;  /* 0x000015a000007944 */ /* 0x012fea0003c00000 */
[----:B------:R-:W-:-:S05]  /*23220*/  BRA `(.L_x_1165) ;  /* 0xffff5ed000007947 */ /* 0x000fca000383ffff */
.L_x_1063:
[----:B------:R-:W-:Y:S01]  /*23230*/  MOV R2, RZ ;  /* 0x000000ff00027202 */ /* 0x000fe20000000f00 */
[----:B------:R-:W-:Y:S01]  /*23240*/  IMAD.MOV.U32 R5, RZ, RZ, R4 ;  /* 0x000000ffff057224 */ /* 0x000fe200078e0004 */
[----:B------:R-:W-:Y:S01]  /*23250*/  MOV R3, 0x23280 ;  /* 0x0002328000037802 */ /* 0x000fe20000000f00 */
[----:B------:R-:W-:Y:S02]  /*23260*/  IMAD.MOV.U32 R216, RZ, RZ, 0x181f ;  /* 0x0000181fffd87424 */ /* 0x000fe400078e00ff */
[----:B------:R-:W-:Y:S05]  /*23270*/  CALL.REL.NOINC `($__internal_15_$__cuda_sm70_shflsync_idx_p) ;  /* 0x0000154000007944 */ /* 0x000fea0003c00000 */
[----:B------:R-:W-:Y:S01]  /*23280*/  MOV R145, R5 ;  /* 0x0000000500917202 */ /* 0x000fe20000000f00 */
[----:B------:R-:W-:-:S05]  /*23290*/  BRA `(.L_x_1166) ;  /* 0xffff6b8000007947 */ /* 0x000fca000383ffff */
.L_x_1064:
[----:B------:R-:W-:Y:S01]  /*232a0*/  MOV R2, RZ ;  /* 0x000000ff00027202 */ /* 0x000fe20000000f00 */
[----:B------:R-:W-:Y:S01]  /*232b0*/  IMAD.MOV.U32 R5, RZ, RZ, R140 ;  /* 0x000000ffff057224 */ /* 0x000fe200078e008c */
[----:B------:R-:W-:Y:S01]  /*232c0*/  MOV R3, 0x232f0 ;  /* 0x000232f000037802 */ /* 0x000fe20000000f00 */
[----:B------:R-:W-:Y:S02]  /*232d0*/  IMAD.MOV.U32 R216, RZ, RZ, 0x181f ;  /* 0x0000181fffd87424 */ /* 0x000fe400078e00ff */
[----:B-12---:R-:W-:Y:S05]  /*232e0*/  CALL.REL.NOINC `($__internal_15_$__cuda_sm70_shflsync_idx_p) ;  /* 0x000014d000007944 */ /* 0x006fea0003c00000 */
[----:B------:R-:W-:Y:S02]  /*232f0*/  IADD3 R146, P0, R5, R141, RZ ;  /* 0x0000008d05927210 */ /* 0x000fe40007f1e0ff */
[----:B------:R-:W-:Y:S03]  /*23300*/  MOV R216, 0x181f ;  /* 0x0000181f00d87802 */ /* 0x000fe60000000f00 */
[----:B------:R-:W-:Y:S01]  /*23310*/  IMAD.X R147, R145, 0x1, R142, P0 ;  /* 0x0000000191937824 */ /* 0x000fe200000e068e */
[----:B------:R-:W-:Y:S02]  /*23320*/  IADD3 R2, P0, R5, R143, RZ ;  /* 0x0000008f05027210 */ /* 0x000fe40007f1e0ff */
[----:B------:R-:W-:Y:S02]  /*23330*/  MOV R5, R4 ;  /* 0x0000000400057202 */ /* 0x000fe40000000f00 */
[----:B------:R-:W-:Y:S01]  /*23340*/  @!PT LDS RZ, [RZ] ;  /* 0x00000000fffff984 */ /* 0x000fe20000000800 */
[----:B------:R-:W-:Y:S01]  /*23350*/  @!PT LDS RZ, [RZ] ;  /* 0x00000000fffff984 */ /* 0x000fe20000000800 */
[----:B------:R-:W-:Y:S01]  /*23360*/  @!PT LDS RZ, [RZ] ;  /* 0x00000000fffff984 */ /* 0x000fe20000000800 */
[----:B------:R1:W-:Y:S01]  /*23370*/  LDGSTS.E.BYPASS.LTC128B.128 [R210+0x8100], [R146.64], !P3 ;  /* 0x0810000092d27fae */ /* 0x0003e2000d901d48 */
[----:B------:R-:W-:Y:S05]  /*23380*/  IMAD.X R3, R145, 0x1, R144, P0 ;  /* 0x0000000191037824 */ /* 0x000fea00000e0690 */
[----:B------:R2:W-:Y:S02]  /*23390*/  LDGSTS.E.BYPASS.LTC128B.128 [R210+0xb100], [R2.64], !P2 ;  /* 0x0b10000002d27fae */ /* 0x0005e4000d101d48 */
[----:B--2---:R-:W-:Y:S01]  /*233a0*/  MOV R3, 0x233d0 ;  /* 0x000233d000037802 */ /* 0x004fe20000000f00 */
[----:B------:R-:W-:Y:S02]  /*233b0*/  IMAD.MOV.U32 R2, RZ, RZ, 0x1 ;  /* 0x00000001ff027424 */ /* 0x000fe400078e00ff */
[----:B-1----:R-:W-:Y:S05]  /*233c0*/  CALL.REL.NOINC `($__internal_15_$__cuda_sm70_shflsync_idx_p) ;  /* 0x000013f000007944 */ /* 0x002fea0003c00000 */
[----:B------:R-:W-:Y:S01]  /*233d0*/  MOV R2, 0x1 ;  /* 0x0000000100027802 */ /* 0x000fe20000000f00 */
[----:B------:R-:W-:Y:S01]  /*233e0*/  IMAD.MOV.U32 R145, RZ, RZ, R5 ;  /* 0x000000ffff917224 */ /* 0x000fe200078e0005 */
[----:B------:R-:W-:Y:S01]  /*233f0*/  MOV R216, 0x181f ;  /* 0x0000181f00d87802 */ /* 0x000fe20000000f00 */
[----:B------:R-:W-:Y:S01]  /*23400*/  IMAD.MOV.U32 R5, RZ, RZ, R140 ;  /* 0x000000ffff057224 */ /* 0x000fe200078e008c */
[----:B------:R-:W-:Y:S02]  /*23410*/  MOV R3, 0x23430 ;  /* 0x0002343000037802 */ /* 0x000fe40000000f00 */
[----:B------:R-:W-:Y:S05]  /*23420*/  CALL.REL.NOINC `($__internal_15_$__cuda_sm70_shflsync_idx_p) ;  /* 0x0000139000007944 */ /* 0x000fea0003c00000 */
        /* <DEDUP_REMOVED lines=20> */
[----:B------:R-:W-:-:S05]  /*23570*/  BRA `(.L_x_1167) ;  /* 0xffff69d000007947 */ /* 0x000fca000383ffff */
.L_x_1065:
[----:B------:R-:W-:Y:S01]  /*23580*/  MOV R2, RZ ;  /* 0x000000ff00027202 */ /* 0x000fe20000000f00 */
[----:B------:R-:W-:Y:S01]  /*23590*/  IMAD.MOV.U32 R5, RZ, RZ, R140 ;  /* 0x000000ffff057224 */ /* 0x000fe200078e008c */
[----:B------:R-:W-:Y:S01]  /*235a0*/  MOV R3, 0x235d0 ;  /* 0x000235d000037802 */ /* 0x000fe20000000f00 */
[----:B------:R-:W-:Y:S02]  /*235b0*/  IMAD.MOV.U32 R216, RZ, RZ, 0x1c1f ;  /* 0x00001c1fffd87424 */ /* 0x000fe400078e00ff */
[----:B------:R-:W-:Y:S05]  /*235c0*/  CALL.REL.NOINC `($__internal_15_$__cuda_sm70_shflsync_idx_p) ;  /* 0x000011f000007944 */ /* 0x000fea0003c00000 */
[----:B------:R-:W-:-:S05]  /*235d0*/  BRA `(.L_x_1168) ;  /* 0xffff6b0000007947 */ /* 0x000fca000383ffff */
.L_x_1070:
[----:B------:R-:W-:Y:S01]  /*235e0*/  MOV R2, 0x1 ;  /* 0x0000000100027802 */ /* 0x000fe20000000f00 */
[----:B------:R-:W-:Y:S01]  /*235f0*/  IMAD.MOV.U32 R5, RZ, RZ, R140 ;  /* 0x000000ffff057224 */ /* 0x000fe200078e008c */
[----:B------:R-:W-:Y:S01]  /*23600*/  MOV R3, 0x23630 ;  /* 0x0002363000037802 */ /* 0x000fe20000000f00 */
[----:B------:R-:W-:Y:S02]  /*23610*/  IMAD.MOV.U32 R216, RZ, RZ, 0x1c1f ;  /* 0x00001c1fffd87424 */ /* 0x000fe400078e00ff */
[----:B-1----:R-:W-:Y:S05]  /*23620*/  CALL.REL.NOINC `($__internal_15_$__cuda_sm70_shflsync_idx_p) ;  /* 0x0000119000007944 */ /* 0x002fea0003c00000 */
[----:B------:R-:W-:-:S05]  /*23630*/  BRA `(.L_x_1169) ;  /* 0xffff74f000007947 */ /* 0x000fca000383ffff */
.L_x_1075:
[----:B------:R-:W-:Y:S02]  /*23640*/  MOV R3, 0x2 ;  /* 0x0000000200037802 */ /* 0x000fe40000000f00 */
[----:B------:R-:W-:Y:S02]  /*23650*/  MOV R2, 0x23670 ;  /* 0x0002367000027802 */ /* 0x000fe40000000f00 */
[----:B-12---:R-:W-:Y:S05]  /*23660*/  CALL.REL.NOINC `($__internal_14_$__cuda_sm70_shflsync_bfly_p) ;  /* 0x000010f000007944 */ /* 0x006fea0003c00000 */
[----:B------:R-:W-:Y:S01]  /*23670*/  MOV R2, R141 ;  /* 0x0000008d00027202 */ /* 0x000fe20000000f00 */
[----:B------:R-:W-:-:S05]  /*23680*/  BRA `(.L_x_1170) ;  /* 0xffff7f4000007947 */ /* 0x000fca000383ffff */
.L_x_1076:
        /* <DEDUP_REMOVED lines=14> */
.L_x_1078:
[----:B------:R-:W-:Y:S01]  /*23770*/  IMAD.MOV.U32 R4, RZ, RZ, R215 ;  /* 0x000000ffff047224 */ /* 0x000fe200078e00d7 */
[----:B------:R-:W-:-:S02]  /*23780*/  MOV R3, 0x2 ;  /* 0x0000000200037802 */ /* 0x000fc40000000f00 */
[----:B------:R-:W-:Y:S02]  /*23790*/  MOV R2, 0x237b0 ;  /* 0x000237b000027802 */ /* 0x000fe40000000f00 */
[----:B------:R-:W-:Y:S05]  /*237a0*/  CALL.REL.NOINC `($__internal_14_$__cuda_sm70_shflsync_bfly_p) ;  /* 0x00000fb000007944 */ /* 0x000fea0003c00000 */
[----:B------:R-:W-:Y:S01]  /*237b0*/  MOV R2, R141 ;  /* 0x0000008d00027202 */ /* 0x000fe20000000f00 */
[----:B------:R-:W-:Y:S05]  /*237c0*/  BRA `(.L_x_1172) ;  /* 0xffff979000007947 */ /* 0x000fea000383ffff */
.L_x_1079:
[----:B------:R-:W-:Y:S01]  /*237d0*/  IMAD.MOV.U32 R4, RZ, RZ, R6 ;  /* 0x000000ffff047224 */ /* 0x000fe200078e0006 */
[----:B------:R-:W-:Y:S02]  /*237e0*/  MOV R3, 0x1 ;  /* 0x0000000100037802 */ /* 0x000fe40000000f00 */
[----:B------:R-:W-:Y:S02]  /*237f0*/  MOV R2, 0x23810 ;  /* 0x0002381000027802 */ /* 0x000fe40000000f00 */
[----:B-1----:R-:W-:Y:S05]  /*23800*/  CALL.REL.NOINC `($__internal_14_$__cuda_sm70_shflsync_bfly_p) ;  /* 0x00000f5000007944 */ /* 0x002fea0003c00000 */
[----:B------:R-:W-:Y:S01]  /*23810*/  FADD.FTZ R6, R6, R141 ;  /* 0x0000008d06067221 */ /* 0x000fe20000010000 */
[----:B------:R-:W-:Y:S02]  /*23820*/  MOV R4, R236 ;  /* 0x000000ec00047202 */ /* 0x000fe40000000f00 */
[----:B------:R-:W-:Y:S02]  /*23830*/  MOV R3, 0x2 ;  /* 0x0000000200037802 */ /* 0x000fe40000000f00 */
[----:B------:R-:W-:Y:S02]  /*23840*/  MOV R2, 0x23860 ;  /* 0x0002386000027802 */ /* 0x000fe40000000f00 */
[----:B------:R-:W-:Y:S05]  /*23850*/  CALL.REL.NOINC `($__internal_14_$__cuda_sm70_shflsync_bfly_p) ;  /* 0x00000f0000007944 */ /* 0x000fea0003c00000 */
[----:B------:R-:W-:Y:S01]  /*23860*/  FADD.FTZ R4, R236, R141 ;  /* 0x0000008dec047221 */ /* 0x000fe20000010000 */
[----:B------:R-:W-:-:S02]  /*23870*/  MOV R3, 0x1 ;  /* 0x0000000100037802 */ /* 0x000fc40000000f00 */
[----:B------:R-:W-:Y:S02]  /*23880*/  MOV R2, 0x238a0 ;  /* 0x000238a000027802 */ /* 0x000fe40000000f00 */
[----:B------:R-:W-:Y:S05]  /*23890*/  CALL.REL.NOINC `($__internal_14_$__cuda_sm70_shflsync_bfly_p) ;  /* 0x00000ec000007944 */ /* 0x000fea0003c00000 */
[----:B------:R-:W-:Y:S01]  /*238a0*/  MOV R2, R141 ;  /* 0x0000008d00027202 */ /* 0x000fe20000000f00 */
[----:B------:R-:W-:Y:S05]  /*238b0*/  BRA `(.L_x_1173) ;  /* 0xffff971000007947 */ /* 0x000fea000383ffff */
.L_x_1086:
[----:B--234-:R-:W-:Y:S01]  /*238c0*/  IMAD.MOV.U32 R5, RZ, RZ, R8 ;  /* 0x000000ffff057224 */ /* 0x01cfe200078e0008 */
[----:B------:R-:W-:Y:S01]  /*238d0*/  MOV R2, RZ ;  /* 0x000000ff00027202 */ /* 0x000fe20000000f00 */
[----:B------:R-:W-:Y:S01]  /*238e0*/  IMAD.MOV.U32 R216, RZ, RZ, 0x181f ;  /* 0x0000181fffd87424 */ /* 0x000fe200078e00ff */
[----:B------:R-:W-:Y:S02]  /*238f0*/  MOV R3, 0x23910 ;  /* 0x0002391000037802 */ /* 0x000fe40000000f00 */
[----:B-1----:R-:W-:Y:S05]  /*23900*/  CALL.REL.NOINC `($__internal_15_$__cuda_sm70_shflsync_idx_p) ;  /* 0x00000eb000007944 */ /* 0x002fea0003c00000 */
[----:B------:R-:W-:Y:S01]  /*23910*/  MOV R14, R5 ;  /* 0x00000005000e7202 */ /* 0x000fe20000000f00 */
[----:B------:R-:W-:Y:S05]  /*23920*/  BRA `(.L_x_1174) ;  /* 0xffffaaa000007947 */ /* 0x000fea000383ffff */
.L_x_1087:
[----:B------:R-:W-:Y:S01]  /*23930*/  IMAD.MOV.U32 R5, RZ, RZ, R9 ;  /* 0x000000ffff057224 */ /* 0x000fe200078e0009 */
[----:B------:R-:W-:Y:S01]  /*23940*/  MOV R2, RZ ;  /* 0x000000ff00027202 */ /* 0x000fe20000000f00 */
[----:B------:R-:W-:Y:S01]  /*23950*/  IMAD.MOV.U32 R216, RZ, RZ, 0x181f ;  /* 0x0000181fffd87424 */ /* 0x000fe200078e00ff */
[----:B------:R-:W-:Y:S02]  /*23960*/  MOV R3, 0x23980 ;  /* 0x0002398000037802 */ /* 0x000fe40000000f00 */
[----:B-123--:R-:W-:Y:S05]  /*23970*/  CALL.REL.NOINC `($__internal_15_$__cuda_sm70_shflsync_idx_p) ;  /* 0x00000e4000007944 */ /* 0x00efea0003c00000 */
[----:B------:R-:W-:Y:S01]  /*23980*/  MOV R2, R5 ;  /* 0x0000000500027202 */ /* 0x000fe20000000f00 */
[----:B------:R-:W-:Y:S05]  /*23990*/  BRA `(.L_x_1175) ;  /* 0xffffaa5000007947 */ /* 0x000fea000383ffff */
.L_x_1090:
[----:B------:R-:W-:Y:S01]  /*239a0*/  IMAD.MOV.U32 R5, RZ, RZ, R8 ;  /* 0x000000ffff057224 */ /* 0x000fe200078e0008 */
[----:B--2---:R-:W-:Y:S01]  /*239b0*/  MOV R2, 0x1 ;  /* 0x0000000100027802 */ /* 0x004fe20000000f00 */
[----:B------:R-:W-:Y:S01]  /*239c0*/  IMAD.MOV.U32 R216, RZ, RZ, 0x181f ;  /* 0x0000181fffd87424 */ /* 0x000fe200078e00ff */
[----:B------:R-:W-:-:S02]  /*239d0*/  MOV R3, 0x239f0 ;  /* 0x000239f000037802 */ /* 0x000fc40000000f00 */
[----:B-1-34-:R-:W-:Y:S05]  /*239e0*/  CALL.REL.NOINC `($__internal_15_$__cuda_sm70_shflsync_idx_p) ;  /* 0x00000dd000007944 */ /* 0x01afea0003c00000 */
[----:B------:R-:W-:Y:S01]  /*239f0*/  IMAD.MOV.U32 R14, RZ, RZ, R5 ;  /* 0x000000ffff0e7224 */ /* 0x000fe200078e0005 */
[----:B------:R-:W-:Y:S01]  /*23a00*/  MOV R2, 0x1 ;  /* 0x0000000100027802 */ /* 0x000fe20000000f00 */
[----:B------:R-:W-:Y:S01]  /*23a10*/  IMAD.MOV.U32 R5, RZ, RZ, R9 ;  /* 0x000000ffff057224 */ /* 0x000fe200078e0009 */
[----:B------:R-:W-:-:S02]  /*23a20*/  MOV R216, 0x181f ;  /* 0x0000181f00d87802 */ /* 0x000fc40000000f00 */
[----:B------:R-:W-:Y:S02]  /*23a30*/  MOV R3, 0x23a50 ;  /* 0x00023a5000037802 */ /* 0x000fe40000000f00 */
[----:B------:R-:W-:Y:S05]  /*23a40*/  CALL.REL.NOINC `($__internal_15_$__cuda_sm70_shflsync_idx_p) ;  /* 0x00000d7000007944 */ /* 0x000fea0003c00000 */
[----:B------:R-:W-:Y:S01]  /*23a50*/  MOV R2, R5 ;  /* 0x0000000500027202 */ /* 0x000fe20000000f00 */
[----:B------:R-:W-:Y:S05]  /*23a60*/  BRA `(.L_x_1176) ;  /* 0xffffaa7000007947 */ /* 0x000fea000383ffff */
.L_x_1093:
[----:B------:R-:W-:Y:S01]  /*23a70*/  IMAD.MOV.U32 R5, RZ, RZ, R8 ;  /* 0x000000ffff057224 */ /* 0x000fe200078e0008 */
[----:B--2---:R-:W-:Y:S01]  /*23a80*/  MOV R2, 0x2 ;  /* 0x0000000200027802 */ /* 0x004fe20000000f00 */
[----:B------:R-:W-:Y:S01]  /*23a90*/  IMAD.MOV.U32 R216, RZ, RZ, 0x181f ;  /* 0x0000181fffd87424 */ /* 0x000fe200078e00ff */
[----:B------:R-:W-:Y:S02]  /*23aa0*/  MOV R3, 0x23ac0 ;  /* 0x00023ac000037802 */ /* 0x000fe40000000f00 */
[----:B-1-34-:R-:W-:Y:S05]  /*23ab0*/  CALL.REL.NOINC `($__internal_15_$__cuda_sm70_shflsync_idx_p) ;  /* 0x00000d0000007944 */ /* 0x01afea0003c00000 */
[----:B------:R-:W-:Y:S01]  /*23ac0*/  MOV R14, R5 ;  /* 0x00000005000e7202 */ /* 0x000fe20000000f00 */
[----:B------:R-:W-:Y:S05]  /*23ad0*/  BRA `(.L_x_1177) ;  /* 0xffffaaf000007947 */ /* 0x000fea000383ffff */
.L_x_1094:
[----:B------:R-:W-:Y:S01]  /*23ae0*/  IMAD.MOV.U32 R5, RZ, RZ, R9 ;  /* 0x000000ffff057224 */ /* 0x000fe200078e0009 */
[----:B--2---:R-:W-:Y:S01]  /*23af0*/  MOV R2, 0x2 ;  /* 0x0000000200027802 */ /* 0x004fe20000000f00 */
[----:B------:R-:W-:Y:S01]  /*23b00*/  IMAD.MOV.U32 R216, RZ, RZ, 0x181f ;  /* 0x0000181fffd87424 */ /* 0x000fe200078e00ff */
[----:B------:R-:W-:Y:S02]  /*23b10*/  MOV R3, 0x23b30 ;  /* 0x00023b3000037802 */ /* 0x000fe40000000f00 */
[----:B-1-34-:R-:W-:Y:S05]  /*23b20*/  CALL.REL.NOINC `($__internal_15_$__cuda_sm70_shflsync_idx_p) ;  /* 0x00000c9000007944 */ /* 0x01afea0003c00000 */
[----:B------:R-:W-:Y:S01]  /*23b30*/  MOV R2, R5 ;  /* 0x0000000500027202 */ /* 0x000fe20000000f00 */
[----:B------:R-:W-:Y:S05]  /*23b40*/  BRA `(.L_x_1178) ;  /* 0xffffaaa000007947 */ /* 0x000fea000383ffff */
.L_x_1097:
[----:B------:R-:W-:Y:S01]  /*23b50*/  IMAD.MOV.U32 R5, RZ, RZ, R8 ;  /* 0x000000ffff057224 */ /* 0x000fe200078e0008 */
[----:B---34-:R-:W-:Y:S01]  /*23b60*/  MOV R2, 0x3 ;  /* 0x0000000300027802 */ /* 0x018fe20000000f00 */
[----:B------:R-:W-:Y:S01]  /*23b70*/  IMAD.MOV.U32 R216, RZ, RZ, 0x181f ;  /* 0x0000181fffd87424 */ /* 0x000fe200078e00ff */
[----:B------:R-:W-:-:S02]  /*23b80*/  MOV R3, 0x23ba0 ;  /* 0x00023ba000037802 */ /* 0x000fc40000000f00 */
[----:B-12---:R-:W-:Y:S05]  /*23b90*/  CALL.REL.NOINC `($__internal_15_$__cuda_sm70_shflsync_idx_p) ;  /* 0x00000c2000007944 */ /* 0x006fea0003c00000 */
[----:B------:R-:W-:Y:S01]  /*23ba0*/  IMAD.MOV.U32 R8, RZ, RZ, R5 ;  /* 0x000000ffff087224 */ /* 0x000fe200078e0005 */
[----:B------:R-:W-:Y:S01]  /*23bb0*/  MOV R2, 0x3 ;  /* 0x0000000300027802 */ /* 0x000fe20000000f00 */
[----:B------:R-:W-:Y:S01]  /*23bc0*/  IMAD.MOV.U32 R5, RZ, RZ, R9 ;  /* 0x000000ffff057224 */ /* 0x000fe200078e0009 */
[----:B------:R-:W-:-:S02]  /*23bd0*/  MOV R216, 0x181f ;  /* 0x0000181f00d87802 */ /* 0x000fc40000000f00 */
[----:B------:R-:W-:Y:S02]  /*23be0*/  MOV R3, 0x23c00 ;  /* 0x00023c0000037802 */ /* 0x000fe40000000f00 */
[----:B------:R-:W-:Y:S05]  /*23bf0*/  CALL.REL.NOINC `($__internal_15_$__cuda_sm70_shflsync_idx_p) ;  /* 0x00000bc000007944 */ /* 0x000fea0003c00000 */
[----:B------:R-:W-:Y:S05]  /*23c00*/  BRA `(.L_x_1179) ;  /* 0xffffaae000007947 */ /* 0x000fea000383ffff */
.L_x_1099:
[----:B------:R-:W-:Y:S01]  /*23c10*/  IMAD.MOV.U32 R5, RZ, RZ, R6 ;  /* 0x000000ffff057224 */ /* 0x000fe200078e0006 */
[----:B------:R-:W-:Y:S01]  /*23c20*/  MOV R2, RZ ;  /* 0x000000ff00027202 */ /* 0x000fe20000000f00 */
[----:B------:R-:W-:Y:S01]  /*23c30*/  IMAD.MOV.U32 R216, RZ, RZ, 0x1c1f ;  /* 0x00001c1fffd87424 */ /* 0x000fe200078e00ff */
[----:B------:R-:W-:Y:S02]  /*23c40*/  MOV R3, 0x23c60 ;  /* 0x00023c6000037802 */ /* 0x000fe40000000f00 */
[----:B------:R-:W-:Y:S05]  /*23c50*/  CALL.REL.NOINC `($__internal_15_$__cuda_sm70_shflsync_idx_p) ;  /* 0x00000b6000007944 */ /* 0x000fea0003c00000 */
[----:B------:R-:W-:Y:S01]  /*23c60*/  MOV R4, R5 ;  /* 0x0000000500047202 */ /* 0x000fe20000000f00 */
[----:B------:R-:W-:Y:S05]  /*23c70*/  BRA `(.L_x_1180) ;  /* 0xffffad6000007947 */ /* 0x000fea000383ffff */
.L_x_1100:
[----:B------:R-:W-:Y:S01]  /*23c80*/  IMAD.MOV.U32 R5, RZ, RZ, R16 ;  /* 0x000000ffff057224 */ /* 0x000fe200078e0010 */
[----:B------:R-:W-:Y:S01]  /*23c90*/  MOV R2, RZ ;  /* 0x000000ff00027202 */ /* 0x000fe20000000f00 */
[----:B------:R-:W-:Y:S01]  /*23ca0*/  IMAD.MOV.U32 R216, RZ, RZ, 0x1c1f ;  /* 0x00001c1fffd87424 */ /* 0x000fe200078e00ff */
[----:B------:R-:W-:Y:S02]  /*23cb0*/  MOV R3, 0x23cd0 ;  /* 0x00023cd000037802 */ /* 0x000fe40000000f00 */
[----:B-12---:R-:W-:Y:S05]  /*23cc0*/  CALL.REL.NOINC `($__internal_15_$__cuda_sm70_shflsync_idx_p) ;  /* 0x00000af000007944 */ /* 0x006fea0003c00000 */
[----:B------:R-:W-:Y:S01]  /*23cd0*/  MOV R2, R5 ;  /* 0x0000000500027202 */ /* 0x000fe20000000f00 */
[----:B------:R-:W-:Y:S05]  /*23ce0*/  BRA `(.L_x_1181) ;  /* 0xffffad1000007947 */ /* 0x000fea000383ffff */
.L_x_1103:
[----:B------:R-:W-:Y:S01]  /*23cf0*/  IMAD.MOV.U32 R5, RZ, RZ, R6 ;  /* 0x000000ffff057224 */ /* 0x000fe200078e0006 */
[----:B----4-:R-:W-:Y:S01]  /*23d00*/  MOV R2, 0x1 ;  /* 0x0000000100027802 */ /* 0x010fe20000000f00 */
[----:B------:R-:W-:Y:S01]  /*23d10*/  IMAD.MOV.U32 R216, RZ, RZ, 0x1c1f ;  /* 0x00001c1fffd87424 */ /* 0x000fe200078e00ff */
[----:B------:R-:W-:-:S02]  /*23d20*/  MOV R3, 0x23d40 ;  /* 0x00023d4000037802 */ /* 0x000fc40000000f00 */
[----:B-123--:R-:W-:Y:S05]  /*23d30*/  CALL.REL.NOINC `($__internal_15_$__cuda_sm70_shflsync_idx_p) ;  /* 0x00000a8000007944 */ /* 0x00efea0003c00000 */
        /* <DEDUP_REMOVED lines=8> */
.L_x_1107:
[----:B------:R-:W-:Y:S01]  /*23dc0*/  IMAD.MOV.U32 R5, RZ, RZ, R6 ;  /* 0x000000ffff057224 */ /* 0x000fe200078e0006 */
[----:B------:R-:W-:Y:S01]  /*23dd0*/  MOV R2, RZ ;  /* 0x000000ff00027202 */ /* 0x000fe20000000f00 */
[----:B------:R-:W-:Y:S01]  /*23de0*/  IMAD.MOV.U32 R216, RZ, RZ, 0x181f ;  /* 0x0000181fffd87424 */ /* 0x000fe200078e00ff */
[----:B------:R-:W-:Y:S02]  /*23df0*/  MOV R3, 0x23e10 ;  /* 0x00023e1000037802 */ /* 0x000fe40000000f00 */
[----:B------:R-:W-:Y:S05]  /*23e00*/  CALL.REL.NOINC `($__internal_15_$__cuda_sm70_shflsync_idx_p) ;  /* 0x000009b000007944 */ /* 0x000fea0003c00000 */
[----:B------:R-:W-:Y:S01]  /*23e10*/  MOV R14, R5 ;  /* 0x00000005000e7202 */ /* 0x000fe20000000f00 */
[----:B------:R-:W-:Y:S05]  /*23e20*/  BRA `(.L_x_1183) ;  /* 0xffffc1b000007947 */ /* 0x000fea000383ffff */
.L_x_1108:
[----:B------:R-:W-:Y:S01]  /*23e30*/  IMAD.MOV.U32 R5, RZ, RZ, R9 ;  /* 0x000000ffff057224 */ /* 0x000fe200078e0009 */
[----:B------:R-:W-:Y:S01]  /*23e40*/  MOV R2, RZ ;  /* 0x000000ff00027202 */ /* 0x000fe20000000f00 */
[----:B------:R-:W-:Y:S01]  /*23e50*/  IMAD.MOV.U32 R216, RZ, RZ, 0x181f ;  /* 0x0000181fffd87424 */ /* 0x000fe200078e00ff */
[----:B------:R-:W-:Y:S02]  /*23e60*/  MOV R3, 0x23e80 ;  /* 0x00023e8000037802 */ /* 0x000fe40000000f00 */
[----:B-12---:R-:W-:Y:S05]  /*23e70*/  CALL.REL.NOINC `($__internal_15_$__cuda_sm70_shflsync_idx_p) ;  /* 0x0000094000007944 */ /* 0x006fea0003c00000 */
[----:B------:R-:W-:Y:S01]  /*23e80*/  MOV R2, R5 ;  /* 0x0000000500027202 */ /* 0x000fe20000000f00 */
[----:B------:R-:W-:Y:S05]  /*23e90*/  BRA `(.L_x_1184) ;  /* 0xffffc16000007947 */ /* 0x000fea000383ffff */
.L_x_1111:
[----:B------:R-:W-:Y:S01]  /*23ea0*/  IMAD.MOV.U32 R5, RZ, RZ, R6 ;  /* 0x000000ffff057224 */ /* 0x000fe200078e0006 */
[----:B--2-4-:R-:W-:Y:S01]  /*23eb0*/  MOV R2, 0x1 ;  /* 0x0000000100027802 */ /* 0x014fe20000000f00 */
[----:B------:R-:W-:Y:S01]  /*23ec0*/  IMAD.MOV.U32 R216, RZ, RZ, 0x181f ;  /* 0x0000181fffd87424 */ /* 0x000fe200078e00ff */
[----:B------:R-:W-:-:S02]  /*23ed0*/  MOV R3, 0x23ef0 ;  /* 0x00023ef000037802 */ /* 0x000fc40000000f00 */
[----:B-1-3--:R-:W-:Y:S05]  /*23ee0*/  CALL.REL.NOINC `($__internal_15_$__cuda_sm70_shflsync_idx_p) ;  /* 0x000008d000007944 */ /* 0x00afea0003c00000 */
        /* <DEDUP_REMOVED lines=8> */
.L_x_1114:
[----:B------:R-:W-:Y:S01]  /*23f70*/  IMAD.MOV.U32 R5, RZ, RZ, R6 ;  /* 0x000000ffff057224 */ /* 0x000fe200078e0006 */
[----:B-1--4-:R-:W-:Y:S01]  /*23f80*/  MOV R2, 0x2 ;  /* 0x0000000200027802 */ /* 0x012fe20000000f00 */
[----:B------:R-:W-:Y:S01]  /*23f90*/  IMAD.MOV.U32 R216, RZ, RZ, 0x181f ;  /* 0x0000181fffd87424 */ /* 0x000fe200078e00ff */
[----:B------:R-:W-:Y:S02]  /*23fa0*/  MOV R3, 0x23fc0 ;  /* 0x00023fc000037802 */ /* 0x000fe40000000f00 */
[----:B--23--:R-:W-:Y:S05]  /*23fb0*/  CALL.REL.NOINC `($__internal_15_$__cuda_sm70_shflsync_idx_p) ;  /* 0x0000080000007944 */ /* 0x00cfea0003c00000 */
[----:B------:R-:W-:Y:S01]  /*23fc0*/  MOV R14, R5 ;  /* 0x00000005000e7202 */ /* 0x000fe20000000f00 */
[----:B------:R-:W-:Y:S05]  /*23fd0*/  BRA `(.L_x_1186) ;  /* 0xffffc21000007947 */ /* 0x000fea000383ffff */
.L_x_1115:
[----:B------:R-:W-:Y:S01]  /*23fe0*/  IMAD.MOV.U32 R5, RZ, RZ, R9 ;  /* 0x000000ffff057224 */ /* 0x000fe200078e0009 */
[----:B----4-:R-:W-:Y:S01]  /*23ff0*/  MOV R2, 0x2 ;  /* 0x0000000200027802 */ /* 0x010fe20000000f00 */
[----:B------:R-:W-:Y:S01]  /*24000*/  IMAD.MOV.U32 R216, RZ, RZ, 0x181f ;  /* 0x0000181fffd87424 */ /* 0x000fe200078e00ff */
[----:B------:R-:W-:Y:S02]  /*24010*/  MOV R3, 0x24030 ;  /* 0x0002403000037802 */ /* 0x000fe40000000f00 */
[----:B-123--:R-:W-:Y:S05]  /*24020*/  CALL.REL.NOINC `($__internal_15_$__cuda_sm70_shflsync_idx_p) ;  /* 0x0000079000007944 */ /* 0x00efea0003c00000 */
[----:B------:R-:W-:Y:S01]  /*24030*/  MOV R2, R5 ;  /* 0x0000000500027202 */ /* 0x000fe20000000f00 */
[----:B------:R-:W-:Y:S05]  /*24040*/  BRA `(.L_x_1187) ;  /* 0xffffc1c000007947 */ /* 0x000fea000383ffff */
.L_x_1118:
[----:B------:R-:W-:Y:S01]  /*24050*/  IMAD.MOV.U32 R5, RZ, RZ, R6 ;  /* 0x000000ffff057224 */ /* 0x000fe200078e0006 */
[----:B-1----:R-:W-:Y:S01]  /*24060*/  MOV R2, 0x3 ;  /* 0x0000000300027802 */ /* 0x002fe20000000f00 */
[----:B------:R-:W-:Y:S01]  /*24070*/  IMAD.MOV.U32 R216, RZ, RZ, 0x181f ;  /* 0x0000181fffd87424 */ /* 0x000fe200078e00ff */
[----:B------:R-:W-:-:S02]  /*24080*/  MOV R3, 0x240a0 ;  /* 0x000240a000037802 */ /* 0x000fc40000000f00 */
[----:B--234-:R-:W-:Y:S05]  /*24090*/  CALL.REL.NOINC `($__internal_15_$__cuda_sm70_shflsync_idx_p) ;  /* 0x0000072000007944 */ /* 0x01cfea0003c00000 */
        /* <DEDUP_REMOVED lines=8> */
.L_x_1120:
[----:B------:R-:W-:Y:S01]  /*24120*/  IMAD.MOV.U32 R5, RZ, RZ, R70 ;  /* 0x000000ffff057224 */ /* 0x000fe200078e0046 */
[----:B------:R-:W-:Y:S01]  /*24130*/  MOV R2, RZ ;  /* 0x000000ff00027202 */ /* 0x000fe20000000f00 */
[----:B------:R-:W-:Y:S01]  /*24140*/  IMAD.MOV.U32 R216, RZ, RZ, 0x1f ;  /* 0x0000001fffd87424 */ /* 0x000fe200078e00ff */
[----:B------:R-:W-:Y:S02]  /*24150*/  MOV R3, 0x24170 ;  /* 0x0002417000037802 */ /* 0x000fe40000000f00 */
[----:B------:R-:W-:Y:S05]  /*24160*/  CALL.REL.NOINC `($__internal_15_$__cuda_sm70_shflsync_idx_p) ;  /* 0x0000065000007944 */ /* 0x000fea0003c00000 */
[----:B------:R-:W-:Y:S01]  /*24170*/  MOV R10, R5 ;  /* 0x00000005000a7202 */ /* 0x000fe20000000f00 */
[----:B------:R-:W-:Y:S05]  /*24180*/  BRA `(.L_x_1189) ;  /* 0xffffc33000007947 */ /* 0x000fea000383ffff */
.L_x_1121:
[----:B------:R-:W-:Y:S01]  /*24190*/  IMAD.MOV.U32 R5, RZ, RZ, R70 ;  /* 0x000000ffff057224 */ /* 0x000fe200078e0046 */
[----:B------:R-:W-:Y:S01]  /*241a0*/  MOV R2, 0x1 ;  /* 0x0000000100027802 */ /* 0x000fe20000000f00 */
[----:B------:R-:W-:Y:S01]  /*241b0*/  IMAD.MOV.U32 R216, RZ, RZ, 0x1f ;  /* 0x0000001fffd87424 */ /* 0x000fe200078e00ff */
[----:B------:R-:W-:Y:S02]  /*241c0*/  MOV R3, 0x241e0 ;  /* 0x000241e000037802 */ /* 0x000fe40000000f00 */
[----:B-12---:R-:W-:Y:S05]  /*241d0*/  CALL.REL.NOINC `($__internal_15_$__cuda_sm70_shflsync_idx_p) ;  /* 0x000005e000007944 */ /* 0x006fea0003c00000 */
[----:B------:R-:W-:Y:S01]  /*241e0*/  MOV R9, R5 ;  /* 0x0000000500097202 */ /* 0x000fe20000000f00 */
[----:B------:R-:W-:Y:S05]  /*241f0*/  BRA `(.L_x_1190) ;  /* 0xffffc2e000007947 */ /* 0x000fea000383ffff */
.L_x_1122:
[----:B------:R-:W-:Y:S02]  /*24200*/  MOV R3, 0x1 ;  /* 0x0000000100037802 */ /* 0x000fe40000000f00 */
[----:B------:R-:W-:-:S02]  /*24210*/  MOV R4, 0x24230 ;  /* 0x0002423000047802 */ /* 0x000fc40000000f00 */
[----:B-1234-:R-:W-:Y:S05]  /*24220*/  CALL.REL.NOINC `($__internal_16_$__cuda_sm70_shflsync_up_p) ;  /* 0x000005f000007944 */ /* 0x01efea0003c00000 */
[----:B------:R-:W-:Y:S05]  /*24230*/  BRA `(.L_x_1191) ;  /* 0xffffc3d000007947 */ /* 0x000fea000383ffff */
.L_x_1123:
[----:B------:R-:W-:Y:S02]  /*24240*/  MOV R3, 0x2 ;  /* 0x0000000200037802 */ /* 0x000fe40000000f00 */
[----:B------:R-:W-:-:S02]  /*24250*/  MOV R4, 0x24270 ;  /* 0x0002427000047802 */ /* 0x000fc40000000f00 */
[----:B--2-4-:R-:W-:Y:S05]  /*24260*/  CALL.REL.NOINC `($__internal_16_$__cuda_sm70_shflsync_up_p) ;  /* 0x000005b000007944 */ /* 0x014fea0003c00000 */
[----:B------:R-:W-:Y:S02]  /*24270*/  SEL R3, R3, RZ, P1 ;  /* 0x000000ff03037207 */ /* 0x000fe40000800000 */
[----:B------:R-:W-:-:S03]  /*24280*/  MOV R4, 0x242c0 ;  /* 0x000242c000047802 */ /* 0x000fc60000000f00 */
[----:B------:R-:W-:Y:S02]  /*24290*/  IMAD.IADD R2, R2, 0x1, R3 ;  /* 0x0000000102027824 */ /* 0x000fe400078e0203 */
[----:B------:R-:W-:Y:S02]  /*242a0*/  IMAD.MOV.U32 R3, RZ, RZ, 0x4 ;  /* 0x00000004ff037424 */ /* 0x000fe400078e00ff */
[----:B------:R-:W-:Y:S05]  /*242b0*/  CALL.REL.NOINC `($__internal_16_$__cuda_sm70_shflsync_up_p) ;  /* 0x0000056000007944 */ /* 0x000fea0003c00000 */
        /* <DEDUP_REMOVED lines=12> */
[----:B------:R-:W-:Y:S01]  /*24380*/  IMAD.IADD R4, R3, 0x1, R2 ;  /* 0x0000000103047824 */ /* 0x000fe200078e0202 */
[----:B------:R-:W-:Y:S01]  /*24390*/  MOV R3, 0x243d0 ;  /* 0x000243d000037802 */ /* 0x000fe20000000f00 */
[----:B------:R-:W-:Y:S02]  /*243a0*/  IMAD.MOV.U32 R2, RZ, RZ, 0x1f ;  /* 0x0000001fff027424 */ /* 0x000fe400078e00ff */
[----:B------:R-:W-:Y:S02]  /*243b0*/  IMAD.MOV.U32 R5, RZ, RZ, R4 ;  /* 0x000000ffff057224 */ /* 0x000fe400078e0004 */
[----:B------:R-:W-:Y:S05]  /*243c0*/  CALL.REL.NOINC `($__internal_15_$__cuda_sm70_shflsync_idx_p) ;  /* 0x000003f000007944 */ /* 0x000fea0003c00000 */
[----:B------:R-:W-:Y:S01]  /*243d0*/  MOV R2, R5 ;  /* 0x0000000500027202 */ /* 0x000fe20000000f00 */
[----:B------:R-:W-:Y:S05]  /*243e0*/  BRA `(.L_x_1192) ;  /* 0xffffc32000007947 */ /* 0x000fea000383ffff */
.L_x_1127:
[----:B------:R-:W-:Y:S02]  /*243f0*/  MOV R3, 0x1 ;  /* 0x0000000100037802 */ /* 0x000fe40000000f00 */
[----:B------:R-:W-:Y:S02]  /*24400*/  MOV R4, 0x24420 ;  /* 0x0002442000047802 */ /* 0x000fe40000000f00 */
[----:B------:R-:W-:Y:S05]  /*24410*/  CALL.REL.NOINC `($__internal_16_$__cuda_sm70_shflsync_up_p) ;  /* 0x0000040000007944 */ /* 0x000fea0003c00000 */
[----:B------:R-:W-:Y:S05]  /*24420*/  BRA `(.L_x_1193) ;  /* 0xffffc45000007947 */ /* 0x000fea000383ffff */
.L_x_1128:
[----:B------:R-:W-:Y:S02]  /*24430*/  MOV R3, 0x2 ;  /* 0x0000000200037802 */ /* 0x000fe40000000f00 */
[----:B------:R-:W-:Y:S02]  /*24440*/  MOV R4, 0x24460 ;  /* 0x0002446000047802 */ /* 0x000fe40000000f00 */
        /* <DEDUP_REMOVED lines=25> */
.L_x_1130:
[----:B------:R-:W-:Y:S02]  /*245e0*/  SEL R2, RZ, 0x1, P0 ;  /* 0x00000001ff027807 */ /* 0x000fe40000000000 */
[----:B------:R-:W-:Y:S02]  /*245f0*/  MOV R3, 0x24610 ;  /* 0x0002461000037802 */ /* 0x000fe40000000f00 */
[----:B-1----:R-:W-:Y:S05]  /*24600*/  CALL.REL.NOINC `($__internal_17_$__cuda_sm70_votesync_ballot) ;  /* 0x0000027000007944 */ /* 0x002fea0003c00000 */
[----:B------:R-:W-:Y:S05]  /*24610*/  BRA `(.L_x_1195) ;  /* 0xffffc3f000007947 */ /* 0x000fea000383ffff */
.L_x_1131:
[----:B------:R-:W-:Y:S01]  /*24620*/  IMAD.MOV.U32 R5, RZ, RZ, R6 ;  /* 0x000000ffff057224 */ /* 0x000fe200078e0006 */
[----:B--2---:R-:W-:Y:S01]  /*24630*/  MOV R2, R9 ;  /* 0x0000000900027202 */ /* 0x004fe20000000f00 */
[----:B------:R-:W-:Y:S01]  /*24640*/  IMAD.MOV.U32 R216, RZ, RZ, 0x1f ;  /* 0x0000001fffd87424 */ /* 0x000fe200078e00ff */
[----:B------:R-:W-:-:S02]  /*24650*/  MOV R3, 0x24670 ;  /* 0x0002467000037802 */ /* 0x000fc40000000f00 */
[----:B-1----:R-:W-:Y:S05]  /*24660*/  CALL.REL.NOINC `($__internal_15_$__cuda_sm70_shflsync_idx_p) ;  /* 0x0000015000007944 */ /* 0x002fea0003c00000 */
[----:B------:R-:W-:Y:S01]  /*24670*/  IMAD.MOV.U32 R11, RZ, RZ, R5 ;  /* 0x000000ffff0b7224 */ /* 0x000fe200078e0005 */
[----:B------:R-:W-:Y:S01]  /*24680*/  MOV R2, R9 ;  /* 0x0000000900027202 */ /* 0x000fe20000000f00 */
[----:B------:R-:W-:Y:S01]  /*24690*/  IMAD.MOV.U32 R5, RZ, RZ, R8 ;  /* 0x000000ffff057224 */ /* 0x000fe200078e0008 */
[----:B------:R-:W-:-:S02]  /*246a0*/  MOV R216, 0x1f ;  /* 0x0000001f00d87802 */ /* 0x000fc40000000f00 */
[----:B------:R-:W-:Y:S02]  /*246b0*/  MOV R3, 0x246d0 ;  /* 0x000246d000037802 */ /* 0x000fe40000000f00 */
[----:B------:R-:W-:Y:S05]  /*246c0*/  CALL.REL.NOINC `($__internal_15_$__cuda_sm70_shflsync_idx_p) ;  /* 0x000000f000007944 */ /* 0x000fea0003c00000 */
[----:B------:R-:W-:Y:S01]  /*246d0*/  MOV R6, R5 ;  /* 0x0000000500067202 */ /* 0x000fe20000000f00 */
[----:B------:R-:W-:Y:S05]  /*246e0*/  BRA `(.L_x_1196) ;  /* 0xffffc39000007947 */ /* 0x000fea000383ffff */
.L_x_1134:
[----:B------:R-:W-:Y:S01]  /*246f0*/  IMAD.MOV.U32 R5, RZ, RZ, R4 ;  /* 0x000000ffff057224 */ /* 0x000fe200078e0004 */
[----:B--2---:R-:W-:Y:S01]  /*24700*/  MOV R2, R9 ;  /* 0x0000000900027202 */ /* 0x004fe20000000f00 */
[----:B------:R-:W-:Y:S01]  /*24710*/  IMAD.MOV.U32 R216, RZ, RZ, 0x1f ;  /* 0x0000001fffd87424 */ /* 0x000fe200078e00ff */
[----:B------:R-:W-:Y:S02]  /*24720*/  MOV R3, 0x24740 ;  /* 0x0002474000037802 */ /* 0x000fe40000000f00 */
[----:B-1--4-:R-:W-:Y:S05]  /*24730*/  CALL.REL.NOINC `($__internal_15_$__cuda_sm70_shflsync_idx_p) ;  /* 0x0000008000007944 */ /* 0x012fea0003c00000 */
[----:B------:R-:W-:Y:S01]  /*24740*/  MOV R16, R5 ;  /* 0x0000000500107202 */ /* 0x000fe20000000f00 */
[----:B------:R-:W-:Y:S05]  /*24750*/  BRA `(.L_x_1133) ;  /* 0xffffc38000007947 */ /* 0x000fea000383ffff */
        .weak           $__internal_14_$__cuda_sm70_shflsync_bfly_p
        .type           $__internal_14_$__cuda_sm70_shflsync_bfly_p,@function
        .size           $__internal_14_$__cuda_sm70_shflsync_bfly_p,($__internal_15_$__cuda_sm70_shflsync_idx_p - $__internal_14_$__cuda_sm70_shflsync_bfly_p)
$__internal_14_$__cuda_sm70_shflsync_bfly_p:
[----:B------:R-:W-:Y:S02]  /*24760*/  MOV R141, 0x1f ;  /* 0x0000001f008d7802 */ /* 0x000fe40000000f00 */
[----:B------:R-:W-:-:S04]  /*24770*/  MOV R142, 0xffffffff ;  /* 0xffffffff008e7802 */ /* 0x000fc80000000f00 */
[----:B------:R-:W-:Y:S04]  /*24780*/  WARPSYNC R142 ;  /* 0x0000008e00007348 */ /* 0x000fe80003800000 */
[----:B------:R1:W2:Y:S02]  /*24790*/  SHFL.BFLY PT, R141, R4, R3, R141 ;  /* 0x0c000003048d7389 */ /* 0x0002a400000e008d */
[----:B-1----:R-:W-:-:S04]  /*247a0*/  MOV R3, 0x0 ;  /* 0x0000000000037802 */ /* 0x002fc80000000f00 */
[----:B--2---:R-:W-:Y:S05]  /*247b0*/  RET.REL.NODEC R2 `(_ZN7cutlass13device_kernelIN5flash19enable_sm80_to_sm89INS1_16FlashAttnFwdSm80INS1_25CollectiveMainloopFwdSm80ILi8ELi1ELb1EN4cute5tupleIJNS5_1CILi128EEENS7_ILi96EEES8_EEELi128ENS_6half_tEfNS_4arch4Sm80ELb0ELb1ELb0ELb1ELb1ELb1ELb1ELb1EEENS1_21CollectiveEpilogueFwdINS6_IJS8_S8_S9_EEENS6_IJNS7_ILi1EEESH_SH_EEESB_SD_Li256ELb1ELb1ELb1ELb0EEENS1_36VarlenDynamicPersistentTileSchedulerILi128ELi96ELi256ELi256ELb1ELb1ELb0ELb1ELb0ELb1EEEEEEEEEvNT_6ParamsE) ;  /* 0xfffdb84002007950 */ /* 0x004fea0003c3ffff */
        .weak           $__internal_15_$__cuda_sm70_shflsync_idx_p
        .type           $__internal_15_$__cuda_sm70_shflsync_idx_p,@function
        .size           $__internal_15_$__cuda_sm70_shflsync_idx_p,($__internal_16_$__cuda_sm70_shflsync_up_p - $__internal_15_$__cuda_sm70_shflsync_idx_p)
$__internal_15_$__cuda_sm70_shflsync_idx_p:
[----:B------:R-:W-:-:S04]  /*247c0*/  MOV R217, 0xffffffff ;  /* 0xffffffff00d97802 */ /* 0x000fc80000000f00 */
[----:B------:R-:W-:Y:S04]  /*247d0*/  WARPSYNC R217 ;  /* 0x000000d900007348 */ /* 0x000fe80003800000 */
[----:B------:R1:W2:Y:S02]  /*247e0*/  SHFL.IDX PT, R5, R5, R2, R216 ;  /* 0x0000000205057389 */ /* 0x0002a400000e00d8 */
[----:B-1----:R-:W-:Y:S02]  /*247f0*/  MOV R2, R3 ;  /* 0x0000000300027202 */ /* 0x002fe40000000f00 */
[----:B------:R-:W-:-:S04]  /*24800*/  MOV R3, 0x0 ;  /* 0x0000000000037802 */ /* 0x000fc80000000f00 */
[----:B--2---:R-:W-:Y:S05]  /*24810*/  RET.REL.NODEC R2 `(_ZN7cutlass13device_kernelIN5flash19enable_sm80_to_sm89INS1_16FlashAttnFwdSm80INS1_25CollectiveMainloopFwdSm80ILi8ELi1ELb1EN4cute5tupleIJNS5_1CILi128EEENS7_ILi96EEES8_EEELi128ENS_6half_tEfNS_4arch4Sm80ELb0ELb1ELb0ELb1ELb1ELb1ELb1ELb1EEENS1_21CollectiveEpilogueFwdINS6_IJS8_S8_S9_EEENS6_IJNS7_ILi1EEESH_SH_EEESB_SD_Li256ELb1ELb1ELb1ELb0EEENS1_36VarlenDynamicPersistentTileSchedulerILi128ELi96ELi256ELi256ELb1ELb1ELb0ELb1ELb0ELb1EEEEEEEEEvNT_6ParamsE) ;  /* 0xfffdb7e002007950 */ /* 0x004fea0003c3ffff */
        .weak           $__internal_16_$__cuda_sm70_shflsync_up_p
        .type           $__internal_16_$__cuda_sm70_shflsync_up_p,@function
        .size           $__internal_16_$__cuda_sm70_shflsync_up_p,($__internal_17_$__cuda_sm70_votesync_ballot - $__internal_16_$__cuda_sm70_shflsync_up_p)
$__internal_16_$__cuda_sm70_shflsync_up_p:
[----:B------:R-:W-:Y:S02]  /*24820*/  MOV R11, 0xffffffff ;  /* 0xffffffff000b7802 */ /* 0x000fe40000000f00 */
[----:B------:R-:W-:Y:S02]  /*24830*/  MOV R5, RZ ;  /* 0x000000ff00057202 */ /* 0x000fe40000000f00 */
[----:B------:R-:W-:Y:S04]  /*24840*/  WARPSYNC R11 ;  /* 0x0000000b00007348 */ /* 0x000fe80003800000 */
[----:B------:R1:W2:Y:S02]  /*24850*/  SHFL.UP PT, R3, R2, R3, R5 ;  /* 0x0400000302037389 */ /* 0x0002a400000e0005 */
[----:B-1----:R-:W-:-:S04]  /*24860*/  MOV R5, 0x0 ;  /* 0x0000000000057802 */ /* 0x002fc80000000f00 */
[----:B--2---:R-:W-:Y:S05]  /*24870*/  RET.REL.NODEC R4 `(_ZN7cutlass13device_kernelIN5flash19enable_sm80_to_sm89INS1_16FlashAttnFwdSm80INS1_25CollectiveMainloopFwdSm80ILi8ELi1ELb1EN4cute5tupleIJNS5_1CILi128EEENS7_ILi96EEES8_EEELi128ENS_6half_tEfNS_4arch4Sm80ELb0ELb1ELb0ELb1ELb1ELb1ELb1ELb1EEENS1_21CollectiveEpilogueFwdINS6_IJS8_S8_S9_EEENS6_IJNS7_ILi1EEESH_SH_EEESB_SD_Li256ELb1ELb1ELb1ELb0EEENS1_36VarlenDynamicPersistentTileSchedulerILi128ELi96ELi256ELi256ELb1ELb1ELb0ELb1ELb0ELb1EEEEEEEEEvNT_6ParamsE) ;  /* 0xfffdb78004007950 */ /* 0x004fea0003c3ffff */
        .weak           $__internal_17_$__cuda_sm70_votesync_ballot
        .type           $__internal_17_$__cuda_sm70_votesync_ballot,@function
        .size           $__internal_17_$__cuda_sm70_votesync_ballot,(.L_x_1806 - $__internal_17_$__cuda_sm70_votesync_ballot)
$__internal_17_$__cuda_sm70_votesync_ballot:
[----:B------:R-:W-:Y:S01]  /*24880*/  ISETP.NE.U32.AND P0, PT, R2, 0x1, PT ;  /* 0x000000010200780c */ /* 0x000fe20003f05070 */
[----:B------:R-:W-:-:S04]  /*24890*/  IMAD.MOV.U32 R5, RZ, RZ, -0x1 ;  /* 0xffffffffff057424 */ /* 0x000fc800078e00ff */
[----:B------:R-:W-:Y:S08]  /*248a0*/  WARPSYNC R5 ;  /* 0x0000000500007348 */ /* 0x000ff00003800000 */
[----:B------:R-:W-:-:S04]  /*248b0*/  VOTE.ANY R2, PT, !P0 ;  /* 0x0000000000027806 */ /* 0x000fc800040e0100 */
[----:B------:R-:W-:Y:S01]  /*248c0*/  LOP3.LUT R15, R2, R5, RZ, 0xc0, !PT ;  /* 0x00000005020f7212 */ /* 0x000fe200078ec0ff */
[----:B------:R-:W-:Y:S02]  /*248d0*/  IMAD.MOV.U32 R2, RZ, RZ, R3 ;  /* 0x000000ffff027224 */ /* 0x000fe400078e0003 */
[----:B------:R-:W-:-:S04]  /*248e0*/  IMAD.MOV.U32 R3, RZ, RZ, 0x0 ;  /* 0x00000000ff037424 */ /* 0x000fc800078e00ff */
[----:B------:R-:W-:Y:S05]  /*248f0*/  RET.REL.NODEC R2 `(_ZN7cutlass13device_kernelIN5flash19enable_sm80_to_sm89INS1_16FlashAttnFwdSm80INS1_25CollectiveMainloopFwdSm80ILi8ELi1ELb1EN4cute5tupleIJNS5_1CILi128EEENS7_ILi96EEES8_EEELi128ENS_6half_tEfNS_4arch4Sm80ELb0ELb1ELb0ELb1ELb1ELb1ELb1ELb1EEENS1_21CollectiveEpilogueFwdINS6_IJS8_S8_S9_EEENS6_IJNS7_ILi1EEESH_SH_EEESB_SD_Li256ELb1ELb1ELb1ELb0EEENS1_36VarlenDynamicPersistentTileSchedulerILi128ELi96ELi256ELi256ELb1ELb1ELb0ELb1ELb0ELb1EEEEEEEEEvNT_6ParamsE) ;  /* 0xfffdb70002007950 */ /* 0x000fea0003c3ffff */
.L_x_1197:
        /* <DEDUP_REMOVED lines=16> */
.L_x_1806:


//--------------------- .text._ZN7cutlass13device_kernelIN5flash19enable_sm80_to_sm89INS1_16FlashAttnFwdSm80INS1_25CollectiveMainloopFwdSm80ILi4ELi1ELb0EN4cute5tupleIJNS5_1CILi128EEENS7_ILi64EEES8_EEELi128ENS_6half_tEfNS_4arch4Sm80ELb1ELb0ELb0ELb0ELb1ELb0ELb1ELb1EEENS1_21CollectiveEpilogueFwdINS6_IJS8_S8_S9_EEENS6_IJNS7_ILi1EEESH_SH_EEESB_SD_Li128ELb0ELb1ELb1ELb0EEENS1_30DynamicPersistentTileSchedulerILi128ELi128ELb1ELb1ELb0EEEEEEEEEvNT_6ParamsE --------------------------
	.section	.text._ZN7cutlass13device_kernelIN5flash19enable_sm80_to_sm89INS1_16FlashAttnFwdSm80INS1_25CollectiveMainloopFwdSm80ILi4ELi1ELb0EN4cute5tupleIJNS5_1CILi128EEENS7_ILi64EEES8_EEELi128ENS_6half_tEfNS_4arch4Sm80ELb1ELb0ELb0ELb0ELb1ELb0ELb1ELb1EEENS1_21CollectiveEpilogueFwdINS6_IJS8_S8_S9_EEENS6_IJNS7_ILi1EEESH_SH_EEESB_SD_Li128ELb0ELb1ELb1ELb0EEENS1_30DynamicPersistentTileSchedulerILi128ELi128ELb1ELb1ELb0EEEEEEEEEvNT_6ParamsE,"ax",@progbits
	.sectioninfo	@"SHI_REGISTERS=255"
	.align	128
.text._ZN7cutlass13device_kernelIN5flash19enable_sm80_to_sm89INS1_16FlashAttnFwdSm80INS1_25CollectiveMainloopFwdSm80ILi4ELi1ELb0EN4cute5tupleIJNS5_1CILi128EEENS7_ILi64EEES8_EEELi128ENS_6half_tEfNS_4arch4Sm80ELb1ELb0ELb0ELb0ELb1ELb0ELb1ELb1EEENS1_21CollectiveEpilogueFwdINS6_IJS8_S8_S9_EEENS6_IJNS7_ILi1EEESH_SH_EEESB_SD_Li128ELb0ELb1ELb1ELb0EEENS1_30DynamicPersistentTileSchedulerILi128ELi128ELb1ELb1ELb0EEEEEEEEEvNT_6ParamsE:
        .type           _ZN7cutlass13device_kernelIN5flash19enable_sm80_to_sm89INS1_16FlashAttnFwdSm80INS1_25CollectiveMainloopFwdSm80ILi4ELi1ELb0EN4cute5tupleIJNS5_1CILi128EEENS7_ILi64EEES8_EEELi128ENS_6half_tEfNS_4arch4Sm80ELb1ELb0ELb0ELb0ELb1ELb0ELb1ELb1EEENS1_21CollectiveEpilogueFwdINS6_IJS8_S8_S9_EEENS6_IJNS7_ILi1EEESH_SH_EEESB_SD_Li128ELb0ELb1ELb1ELb0EEENS1_30DynamicPersistentTileSchedulerILi128ELi128ELb1ELb1ELb0EEEEEEEEEvNT_6ParamsE,@function
        .size           _ZN7cutlass13device_kernelIN5flash19enable_sm80_to_sm89INS1_16FlashAttnFwdSm80INS1_25CollectiveMainloopFwdSm80ILi4ELi1ELb0EN4cute5tupleIJNS5_1CILi128EEENS7_ILi64EEES8_EEELi128ENS_6half_tEfNS_4arch4Sm80ELb1ELb0ELb0ELb0ELb1ELb0ELb1ELb1EEENS1_21CollectiveEpilogueFwdINS6_IJS8_S8_S9_EEENS6_IJNS7_ILi1EEESH_SH_EEESB_SD_Li128ELb0ELb1ELb1ELb0EEENS1_30DynamicPersistentTileSchedulerILi128ELi128ELb1ELb1ELb0EEEEEEEEEvNT_6ParamsE,(.L_x_1811 - _ZN7cutlass13device_kernelIN5flash19enable_sm80_to_sm89INS1_16FlashAttnFwdSm80INS1_25CollectiveMainloopFwdSm80ILi4ELi1ELb0EN4cute5tupleIJNS5_1CILi128EEENS7_ILi64EEES8_EEELi128ENS_6half_tEfNS_4arch4Sm80ELb1ELb0ELb0ELb0ELb1ELb0ELb1ELb1EEENS1_21CollectiveEpilogueFwdINS6_IJS8_S8_S9_EEENS6_IJNS7_ILi1EEESH_SH_EEESB_SD_Li128ELb0ELb1ELb1ELb0EEENS1_30DynamicPersistentTileSchedulerILi128ELi128ELb1ELb1ELb0EEEEEEEEEvNT_6ParamsE)
        .other          _ZN7cutlass13device_kernelIN5flash19enable_sm80_to_sm89INS1_16FlashAttnFwdSm80INS1_25CollectiveMainloopFwdSm80ILi4ELi1ELb0EN4cute5tupleIJNS5_1CILi128EEENS7_ILi64EEES8_EEELi128ENS_6half_tEfNS_4arch4Sm80ELb1ELb0ELb0ELb0ELb1ELb0ELb1ELb1EEENS1_21CollectiveEpilogueFwdINS6_IJS8_S8_S9_EEENS6_IJNS7_ILi1EEESH_SH_EEESB_SD_Li128ELb0ELb1ELb1ELb0EEENS1_30DynamicPersistentTileSchedulerILi128ELi128ELb1ELb1ELb0EEEEEEEEEvNT_6ParamsE,@"STO_CUDA_ENTRY STV_DEFAULT"
_ZN7cutlass13device_kernelIN5flash19enable_sm80_to_sm89INS1_16FlashAttnFwdSm80INS1_25CollectiveMainloopFwdSm80ILi4ELi1ELb0EN4cute5tupleIJNS5_1CILi128EEENS7_ILi64EEES8_EEELi128ENS_6half_tEfNS_4arch4Sm80ELb1ELb0ELb0ELb0ELb1ELb0ELb1ELb1EEENS1_21CollectiveEpilogueFwdINS6_IJS8_S8_S9_EEENS6_IJNS7_ILi1EEESH_SH_EEESB_SD_Li128ELb0ELb1ELb1ELb0EEENS1_30DynamicPersistentTileSchedulerILi128ELi128ELb1ELb1ELb0EEEEEEEEEvNT_6ParamsE:
[----:B------:R-:W-:-:S03]  /*0000*/  MOV R1, c[0x0][0x28] ;  /* 0x00000a0000017a02 */ /* 0x000fc60000000f00 */
[----:B------:R-:W1:Y:S01]  /*0010*/  S2R R19, SR_TID.X ;  /* 0x0000000000137919 */ /* 0x000e620000002100 */
[----:B------:R-:W-:-:S03]  /*0020*/  IADD3 R1, R1, -0x110, RZ ;  /* 0xfffffef001017810 */ /* 0x000fc60007ffe0ff */
[----:B------:R-:W2:Y:S01]  /*0030*/  S2R R15, SR_CTAID.X ;  /* 0x00000000000f7919 */ /* 0x000ea20000002500 */
[----:B-1----:R-:W-:-:S05]  /*0040*/  SHF.R.U32.HI R0, RZ, 0x5, R19 ;  /* 0x00000005ff007819 */ /* 0x002fca0000011613 */
[----:B------:R-:W1:Y:S04]  /*0050*/  SHFL.IDX PT, R2, R0, RZ, 0x1f ;  /* 0x00001fff00027589 */ /* 0x000e6800000e0000 */
[----:B------:R-:W3:Y:S01]  /*0060*/  SHFL.IDX PT, R0, R0, RZ, 0x1f ;  /* 0x00001fff00007589 */ /* 0x000ee200000e0000 */
[----:B-1----:R-:W-:Y:S01]  /*0070*/  ISETP.GE.AND P0, PT, R2, 0x1, PT ;  /* 0x000000010200780c */ /* 0x002fe20003f06270 */
[----:B---3--:R1:W3:-:S12]  /*0080*/  R2UR UR6, R0 ;  /* 0x00000000000673c2 */ /* 0x0082d800000e0000 */
[----:B------:R-:W-:Y:S06]  /*0090*/  @P0 BAR.ARV 0x4, 0x80 ;  /* 0x0102000000000b1d */ /* 0x000fec0000002000 */
[----:B--2---:R-:W-:-:S13]  /*00a0*/  ISETP.GE.AND P0, PT, R15, c[0x0][0x538], PT ;  /* 0x00014e000f007a0c */ /* 0x004fda0003f06270 */
[----:B------:R-:W-:Y:S05]  /*00b0*/  @P0 EXIT ;  /* 0x000000000000094d */ /* 0x000fea0003800000 */
[----:B-1-3--:R-:W-:Y:S01]  /*00c0*/  SHF.R.S32.HI R14, RZ, 0x1f, R19 ;  /* 0x0000001fff0e7819 */ /* 0x00afe20000011413 */
[----:B------:R-:W-:Y:S01]  /*00d0*/  IMAD.MOV.U32 R237, RZ, RZ, 0x40 ;  /* 0x00000040ffed7424 */ /* 0x000fe200078e00ff */
[----:B------:R-:W-:Y:S02]  /*00e0*/  ULDC.64 UR8, c[0x0][0x118] ;  /* 0x0000460000087ab9 */ /* 0x000fe40000000a00 */
[CC--:B------:R-:W-:Y:S02]  /*00f0*/  LEA.HI R12, R14.reuse, R19.reuse, RZ, 0x3 ;  /* 0x000000130e0c7211 */ /* 0x0c0fe400078f18ff */
[CC--:B------:R-:W-:Y:S02]  /*0100*/  LEA.HI R0, R14.reuse, R19.reuse, RZ, 0x2 ;  /* 0x000000130e007211 */ /* 0x0c0fe400078f10ff */
[----:B------:R-:W-:Y:S02]  /*0110*/  LEA.HI R4, R14, R19, RZ, 0x4 ;  /* 0x000000130e047211 */ /* 0x000fe400078f20ff */
[----:B------:R-:W-:-:S02]  /*0120*/  SHF.R.S32.HI R3, RZ, 0x3, R12 ;  /* 0x00000003ff037819 */ /* 0x000fc4000001140c */
[----:B------:R-:W-:Y:S02]  /*0130*/  LOP3.LUT R6, R12, 0xfffffff8, RZ, 0xc0, !PT ;  /* 0xfffffff80c067812 */ /* 0x000fe400078ec0ff */
[----:B------:R-:W-:Y:S01]  /*0140*/  LOP3.LUT R2, R0, 0xfffffffc, RZ, 0xc0, !PT ;  /* 0xfffffffc00027812 */ /* 0x000fe200078ec0ff */
[----:B------:R-:W-:Y:S01]  /*0150*/  IMAD.SHL.U32 R3, R3, 0x40, RZ ;  /* 0x0000004003037824 */ /* 0x000fe200078e00ff */
[C---:B------:R-:W-:Y:S01]  /*0160*/  LOP3.LUT R0, R4.reuse, 0xfffffff0, RZ, 0xc0, !PT ;  /* 0xfffffff004007812 */ /* 0x040fe200078ec0ff */
[C---:B------:R-:W-:Y:S01]  /*0170*/  IMAD.IADD R9, R19.reuse, 0x1, -R6 ;  /* 0x0000000113097824 */ /* 0x040fe200078e0a06 */
[----:B------:R-:W-:Y:S01]  /*0180*/  SHF.R.S32.HI R5, RZ, 0x4, R4 ;  /* 0x00000004ff057819 */ /* 0x000fe20000011404 */
[----:B------:R-:W-:Y:S01]  /*0190*/  IMAD.IADD R2, R19, 0x1, -R2 ;  /* 0x0000000113027824 */ /* 0x000fe200078e0a02 */
[----:B------:R-:W-:Y:S01]  /*01a0*/  LOP3.LUT R3, R3, 0x1c0, RZ, 0xc0, !PT ;  /* 0x000001c003037812 */ /* 0x000fe200078ec0ff */
[----:B------:R-:W-:Y:S01]  /*01b0*/  IMAD.IADD R0, R19, 0x1, -R0 ;  /* 0x0000000113007824 */ /* 0x000fe200078e0a00 */
[----:B------:R-:W-:Y:S01]  /*01c0*/  LEA.HI R4, R4, R5, RZ, 0x1 ;  /* 0x0000000504047211 */ /* 0x000fe200078f08ff */
[----:B------:R-:W-:Y:S01]  /*01d0*/  IMAD.SHL.U32 R18, R9, 0x8, RZ ;  /* 0x0000000809127824 */ /* 0x000fe200078e00ff */
[----:B------:R-:W-:-:S02]  /*01e0*/  LEA.HI R8, R2, R2, RZ, 0x1 ;  /* 0x0000000202087211 */ /* 0x000fc400078f08ff */
[----:B------:R-:W-:Y:S02]  /*01f0*/  SHF.R.S32.HI R10, RZ, 0x1f, R0 ;  /* 0x0000001fff0a7819 */ /* 0x000fe40000011400 */
[----:B------:R-:W-:Y:S01]  /*0200*/  LOP3.LUT R7, R4, 0xfffffffe, RZ, 0xc0, !PT ;  /* 0xfffffffe04077812 */ /* 0x000fe200078ec0ff */
[----:B------:R-:W-:Y:S01]  /*0210*/  STL [R1+0xc], R18 ;  /* 0x00000c1201007387 */ /* 0x000fe20000100800 */
[----:B------:R-:W-:Y:S02]  /*0220*/  SHF.R.U32.HI R6, RZ, 0x3, R3 ;  /* 0x00000003ff067819 */ /* 0x000fe40000011603 */
[----:B------:R-:W-:Y:S01]  /*0230*/  LOP3.LUT R4, R3, 0x38, R18, 0xf8, !PT ;  /* 0x0000003803047812 */ /* 0x000fe200078ef812 */
[----:B------:R-:W-:Y:S01]  /*0240*/  IMAD.IADD R11, R5, 0x1, -R7 ;  /* 0x00000001050b7824 */ /* 0x000fe200078e0a07 */
[----:B------:R-:W-:Y:S02]  /*0250*/  LOP3.LUT R3, R8, 0x1ffffffe, RZ, 0xc0, !PT ;  /* 0x1ffffffe08037812 */ /* 0x000fe400078ec0ff */
[----:B------:R-:W-:-:S02]  /*0260*/  LEA.HI R10, R10, R0, RZ, 0x3 ;  /* 0x000000000a0a7211 */ /* 0x000fc400078f18ff */
[----:B------:R-:W-:Y:S01]  /*0270*/  LOP3.LUT R7, R4, R6, RZ, 0x3c, !PT ;  /* 0x0000000604077212 */ /* 0x000fe200078e3cff */
[----:B------:R-:W-:Y:S01]  /*0280*/  IMAD.IADD R13, R2, 0x1, -R3 ;  /* 0x00000001020d7824 */ /* 0x000fe200078e0a03 */
[----:B------:R-:W-:Y:S01]  /*0290*/  LOP3.LUT R4, R10, 0xfffffff8, RZ, 0xc0, !PT ;  /* 0xfffffff80a047812 */ /* 0x000fe200078ec0ff */
[----:B------:R-:W-:Y:S01]  /*02a0*/  IMAD.SHL.U32 R2, R9, 0x40, RZ ;  /* 0x0000004009027824 */ /* 0x000fe200078e00ff */
[CC--:B------:R-:W-:Y:S02]  /*02b0*/  LEA.HI R5, R14.reuse, R19.reuse, RZ, 0x5 ;  /* 0x000000130e057211 */ /* 0x0c0fe400078f28ff */
[----:B------:R-:W-:Y:S01]  /*02c0*/  LEA.HI R3, R14, R19, RZ, 0x6 ;  /* 0x000000130e037211 */ /* 0x000fe200078f30ff */
[----:B------:R-:W-:Y:S01]  /*02d0*/  IMAD.IADD R9, R0, 0x1, -R4 ;  /* 0x0000000100097824 */ /* 0x000fe200078e0a04 */
[----:B------:R-:W-:Y:S02]  /*02e0*/  LOP3.LUT R0, R2, 0x1c0, RZ, 0xc0, !PT ;  /* 0x000001c002007812 */ /* 0x000fe400078ec0ff */
[--C-:B------:R-:W-:Y:S01]  /*02f0*/  SHF.R.S32.HI R239, RZ, 0x5, R5.reuse ;  /* 0x00000005ffef7819 */ /* 0x100fe20000011405 */
[----:B------:R-:W-:Y:S01]  /*0300*/  IMAD.SHL.U32 R3, R3, 0x8, RZ ;  /* 0x0000000803037824 */ /* 0x000fe200078e00ff */
[----:B------:R-:W-:-:S02]  /*0310*/  SHF.R.S32.HI R2, RZ, 0x1f, R5 ;  /* 0x0000001fff027819 */ /* 0x000fc40000011405 */
[----:B------:R-:W-:Y:S02]  /*0320*/  LOP3.LUT R6, R0, 0x8, R12, 0xf8, !PT ;  /* 0x0000000800067812 */ /* 0x000fe400078ef80c */
[----:B------:R-:W-:Y:S02]  /*0330*/  SHF.R.U32.HI R4, RZ, 0x3, R0 ;  /* 0x00000003ff047819 */ /* 0x000fe40000011600 */
[----:B------:R-:W-:Y:S01]  /*0340*/  LEA.HI R0, R2, R239, RZ, 0x2 ;  /* 0x000000ef02007211 */ /* 0x000fe200078f10ff */
[----:B------:R-:W-:Y:S01]  /*0350*/  IMAD.SHL.U32 R2, R9, 0x40, RZ ;  /* 0x0000004009027824 */ /* 0x000fe200078e00ff */
[----:B------:R-:W-:Y:S02]  /*0360*/  LOP3.LUT R5, R5, 0xffffffe0, RZ, 0xc0, !PT ;  /* 0xffffffe005057812 */ /* 0x000fe400078ec0ff */
[----:B------:R-:W-:Y:S02]  /*0370*/  LOP3.LUT R0, R0, 0xffffffc, RZ, 0xc0, !PT ;  /* 0x0ffffffc00007812 */ /* 0x000fe400078ec0ff */
[----:B------:R-:W-:Y:S01]  /*0380*/  LOP3.LUT R12, R6, R4, RZ, 0x3c, !PT ;  /* 0x00000004060c7212 */ /* 0x000fe200078e3cff */
[----:B------:R-:W-:Y:S01]  /*0390*/  IMAD.IADD R17, R19, 0x1, -R5 ;  /* 0x0000000113117824 */ /* 0x000fe200078e0a05 */
[----:B------:R-:W-:Y:S01]  /*03a0*/  LOP3.LUT R7, R7, 0x7ffffe00, R3, 0xf8, !PT ;  /* 0x7ffffe0007077812 */ /* 0x000fe200078ef803 */
[----:B------:R-:W-:Y:S01]  /*03b0*/  IMAD.IADD R6, R239, 0x1, -R0 ;  /* 0x00000001ef067824 */ /* 0x000fe200078e0a00 */
[----:B------:R-:W-:Y:S01]  /*03c0*/  LOP3.LUT R0, R2, 0x1c0, RZ, 0xc0, !PT ;  /* 0x000001c002007812 */ /* 0x000fe200078ec0ff */
[----:B------:R-:W-:Y:S01]  /*03d0*/  IMAD.SHL.U32 R3, R11, 0x8, RZ ;  /* 0x000000080b037824 */ /* 0x000fe200078e00ff */
[----:B------:R-:W-:Y:S01]  /*03e0*/  SHF.R.S32.HI R5, RZ, 0x1f, R17 ;  /* 0x0000001fff057819 */ /* 0x000fe20000011411 */
[----:B------:R-:W-:Y:S01]  /*03f0*/  IMAD.SHL.U32 R2, R10, 0x40, RZ ;  /* 0x000000400a027824 */ /* 0x000fe200078e00ff */
[----:B------:R-:W-:Y:S01]  /*0400*/  SHF.R.U32.HI R235, RZ, 0x3, R0 ;  /* 0x00000003ffeb7819 */ /* 0x000fe20000011600 */
[----:B------:R-:W-:Y:S01]  /*0410*/  IMAD.SHL.U32 R4, R8, 0x20, RZ ;  /* 0x0000002008047824 */ /* 0x000fe200078e00ff */
[----:B------:R-:W-:Y:S01]  /*0420*/  LOP3.LUT R3, R0, 0x8, R3, 0xf8, !PT ;  /* 0x0000000800037812 */ /* 0x000fe200078ef803 */
[----:B------:R-:W-:Y:S01]  /*0430*/  IMAD.SHL.U32 R252, R7, 0x2, RZ ;  /* 0x0000000207fc7824 */ /* 0x000fe200078e00ff */
[----:B------:R-:W-:-:S02]  /*0440*/  LOP3.LUT R2, R2, 0xfffffe00, RZ, 0xc0, !PT ;  /* 0xfffffe0002027812 */ /* 0x000fc400078ec0ff */
[----:B------:R-:W-:Y:S02]  /*0450*/  LEA.HI R5, R5, R17, RZ, 0x2 ;  /* 0x0000001105057211 */ /* 0x000fe400078f10ff */
[----:B------:R-:W-:Y:S01]  /*0460*/  LOP3.LUT R235, R3, R235, RZ, 0x3c, !PT ;  /* 0x000000eb03eb7212 */ /* 0x000fe200078e3cff */
[----:B------:R-:W-:Y:S01]  /*0470*/  IMAD R239, R239, 0x400, R2 ;  /* 0x00000400efef7824 */ /* 0x000fe200078e0202 */
[----:B------:R-:W-:Y:S02]  /*0480*/  SHF.R.S32.HI R0, RZ, 0x2, R5 ;  /* 0x00000002ff007819 */ /* 0x000fe40000011405 */
[----:B------:R-:W-:Y:S01]  /*0490*/  LEA.HI R3, R14, R19, RZ, 0x7 ;  /* 0x000000130e037211 */ /* 0x000fe200078f38ff */
[----:B------:R-:W-:Y:S01]  /*04a0*/  IMAD.IADD R239, R239, 0x1, R235 ;  /* 0x00000001efef7824 */ /* 0x000fe200078e02eb */
[----:B------:R-:W-:Y:S01]  /*04b0*/  LOP3.LUT R4, R4, 0xffffffc0, RZ, 0xc0, !PT ;  /* 0xffffffc004047812 */ /* 0x000fe200078ec0ff */
[----:B------:R-:W-:Y:S01]  /*04c0*/  IMAD R16, R6, 0x10, R0 ;  /* 0x0000001006107824 */ /* 0x000fe200078e0200 */
[----:B------:R-:W-:Y:S01]  /*04d0*/  LOP3.LUT R235, R235, R2, RZ, 0xfc, !PT ;  /* 0x00000002ebeb7212 */ /* 0x000fe200078efcff */
[----:B------:R-:W-:Y:S01]  /*04e0*/  IMAD R0, R11, 0x200, R12 ;  /* 0x000002000b007824 */ /* 0x000fe200078e020c */
[----:B------:R-:W-:Y:S01]  /*04f0*/  LOP3.LUT R2, R5, 0x7ffffffc, RZ, 0xc0, !PT ;  /* 0x7ffffffc05027812 */ /* 0x000fe200078ec0ff */
[----:B------:R-:W-:Y:S01]  /*0500*/  IMAD R4, R13, 0x8, R4 ;  /* 0x000000080d047824 */ /* 0x000fe200078e0204 */
[----:B------:R-:W-:Y:S01]  /*0510*/  IADD3 R8, R18, 0x40, RZ ;  /* 0x0000004012087810 */ /* 0x000fe20007ffe0ff */
[----:B------:R-:W-:Y:S01]  /*0520*/  STL [R1+0x100], R16 ;  /* 0x0001001001007387 */ /* 0x000fe20000100800 */
[----:B------:R-:W-:Y:S01]  /*0530*/  SHF.R.S32.HI R5, RZ, 0x7, R3 ;  /* 0x00000007ff057819 */ /* 0x000fe20000011403 */
[----:B------:R-:W-:Y:S01]  /*0540*/  IMAD.IADD R2, R17, 0x1, -R2 ;  /* 0x0000000111027824 */ /* 0x000fe200078e0a02 */
[----:B------:R-:W-:Y:S01]  /*0550*/  SHF.R.S32.HI R3, RZ, 0x1f, R18 ;  /* 0x0000001fff037819 */ /* 0x000fe20000011412 */
[----:B------:R1:W-:Y:S01]  /*0560*/  STL [R1+0xb0], R15 ;  /* 0x0000b00f01007387 */ /* 0x0003e20000100800 */
[----:B------:R-:W-:Y:S01]  /*0570*/  SHF.R.S32.HI R5, RZ, 0x1f, R8 ;  /* 0x0000001fff057819 */ /* 0x000fe20000011408 */
[----:B------:R-:W-:Y:S01]  /*0580*/  IMAD.SHL.U32 R2, R2, 0x2, RZ ;  /* 0x0000000202027824 */ /* 0x000fe200078e00ff */
[----:B------:R-:W-:Y:S01]  /*0590*/  R2P PR, R9, 0x6 ;  /* 0x0000000609007804 */ /* 0x000fe20000000000 */
[----:B------:R2:W-:Y:S01]  /*05a0*/  STL [R1+0x1c], R8 ;  /* 0x00001c0801007387 */ /* 0x0005e20000100800 */
[----:B------:R-:W-:Y:S01]  /*05b0*/  IMAD.MOV.U32 R6, RZ, RZ, 0x20 ;  /* 0x00000020ff067424 */ /* 0x000fe200078e00ff */
[----:B------:R-:W-:-:S02]  /*05c0*/  LEA R232, R0, 0x4100, 0x1 ;  /* 0x0000410000e87811 */ /* 0x000fc400078e08ff */
[----:B------:R3:W-:Y:S01]  /*05d0*/  STL [R1+0xf8], R3 ;  /* 0x0000f80301007387 */ /* 0x0007e20000100800 */
[C---:B------:R-:W-:Y:S02]  /*05e0*/  IADD3 R14, R2.reuse, 0x18, RZ ;  /* 0x00000018020e7810 */ /* 0x040fe40007ffe0ff */
[C---:B------:R-:W-:Y:S01]  /*05f0*/  IADD3 R13, R2.reuse, 0x20, RZ ;  /* 0x00000020020d7810 */ /* 0x040fe20007ffe0ff */
[----:B------:R4:W-:Y:S01]  /*0600*/  STL [R1+0xf4], R5 ;  /* 0x0000f40501007387 */ /* 0x0009e20000100800 */
[C---:B------:R-:W-:Y:S02]  /*0610*/  IADD3 R12, R2.reuse, 0x28, RZ ;  /* 0x00000028020c7810 */ /* 0x040fe40007ffe0ff */
[C---:B------:R-:W-:Y:S02]  /*0620*/  IADD3 R11, R2.reuse, 0x30, RZ ;  /* 0x00000030020b7810 */ /* 0x040fe40007ffe0ff */
[C---:B------:R-:W-:Y:S02]  /*0630*/  IADD3 R10, R2.reuse, 0x38, RZ ;  /* 0x00000038020a7810 */ /* 0x040fe40007ffe0ff */
[----:B------:R-:W-:-:S02]  /*0640*/  IADD3 R9, R2, 0x40, RZ ;  /* 0x0000004002097810 */ /* 0x000fc40007ffe0ff */
[----:B------:R-:W-:Y:S02]  /*0650*/  SEL R0, R6, 0xffffffe0, !P1 ;  /* 0xffffffe006007807 */ /* 0x000fe40004800000 */
[C---:B------:R-:W-:Y:S02]  /*0660*/  IADD3 R7, R2.reuse, 0x50, RZ ;  /* 0x0000005002077810 */ /* 0x040fe40007ffe0ff */
[C---:B-1----:R-:W-:Y:S02]  /*0670*/  IADD3 R15, R2.reuse, 0x10, RZ ;  /* 0x00000010020f7810 */ /* 0x042fe40007ffe0ff */
[C---:B------:R-:W-:Y:S02]  /*0680*/  IADD3 R6, R2.reuse, 0x58, RZ ;  /* 0x0000005802067810 */ /* 0x040fe40007ffe0ff */
[----:B--2---:R-:W-:Y:S02]  /*0690*/  IADD3 R8, R2, 0x48, RZ ;  /* 0x0000004802087810 */ /* 0x004fe40007ffe0ff */
[----:B------:R-:W-:Y:S01]  /*06a0*/  LEA R239, R239, 0x8100, 0x1 ;  /* 0x00008100efef7811 */ /* 0x000fe200078e08ff */
[----:B---3--:R-:W-:Y:S01]  /*06b0*/  IMAD.IADD R3, R16, 0x1, R4 ;  /* 0x0000000110037824 */ /* 0x008fe200078e0204 */
[----:B------:R-:W-:-:S02]  /*06c0*/  IADD3 R16, R2, 0x8, RZ ;  /* 0x0000000802107810 */ /* 0x000fc40007ffe0ff */
[C---:B------:R-:W-:Y:S01]  /*06d0*/  IADD3 R4, R2.reuse, 0x68, RZ ;  /* 0x0000006802047810 */ /* 0x040fe20007ffe0ff */
[----:B------:R-:W-:Y:S01]  /*06e0*/  IMAD.IADD R241, R239, 0x1, R0 ;  /* 0x00000001eff17824 */ /* 0x000fe200078e0200 */
[----:B------:R1:W-:Y:S01]  /*06f0*/  STL [R1+0xfc], R3 ;  /* 0x0000fc0301007387 */ /* 0x0003e20000100800 */
[----:B----4-:R-:W-:Y:S02]  /*0700*/  IADD3 R5, R2, 0x60, RZ ;  /* 0x0000006002057810 */ /* 0x010fe40007ffe0ff */
[----:B------:R-:W-:Y:S01]  /*0710*/  SEL R237, R237, 0xffffffc0, !P2 ;  /* 0xffffffc0eded7807 */ /* 0x000fe20005000000 */
[----:B------:R-:W-:Y:S01]  /*0720*/  STL [R1+0x60], R2 ;  /* 0x0000600201007387 */ /* 0x000fe20000100800 */
[----:B------:R-:W-:-:S03]  /*0730*/  LEA R235, R235, 0x100, 0x1 ;  /* 0x00000100ebeb7811 */ /* 0x000fc600078e08ff */
[----:B------:R-:W-:Y:S02]  /*0740*/  IMAD.IADD R240, R239, 0x1, R237 ;  /* 0x00000001eff07824 */ /* 0x000fe400078e02ed */
[C-C-:B------:R-:W-:Y:S02]  /*0750*/  IMAD.IADD R236, R0.reuse, 0x1, R235.reuse ;  /* 0x0000000100ec7824 */ /* 0x140fe400078e02eb */
[----:B------:R-:W-:Y:S02]  /*0760*/  IMAD.IADD R238, R237, 0x1, R235 ;  /* 0x00000001edee7824 */ /* 0x000fe400078e02eb */
[----:B------:R-:W-:Y:S02]  /*0770*/  IMAD.IADD R242, R241, 0x1, R237 ;  /* 0x00000001f1f27824 */ /* 0x000fe400078e02ed */
[----:B------:R-:W-:Y:S02]  /*0780*/  IMAD.IADD R248, R0, 0x1, R240 ;  /* 0x0000000100f87824 */ /* 0x000fe400078e02f0 */
[----:B------:R-:W-:Y:S01]  /*0790*/  IMAD.IADD R237, R237, 0x1, R236 ;  /* 0x00000001eded7824 */ /* 0x000fe200078e02ec */
[----:B-1----:R-:W-:-:S05]  /*07a0*/  SHF.R.S32.HI R3, RZ, 0x1f, R2 ;  /* 0x0000001fff037819 */ /* 0x002fca0000011402 */
[----:B------:R1:W-:Y:S04]  /*07b0*/  STL [R1+0xf0], R3 ;  /* 0x0000f00301007387 */ /* 0x0003e80000100800 */
[----:B------:R2:W-:Y:S04]  /*07c0*/  STL [R1+0xa8], R16 ;  /* 0x0000a81001007387 */ /* 0x0005e80000100800 */
[----:B------:R3:W-:Y:S04]  /*07d0*/  STL [R1+0xa4], R15 ;  /* 0x0000a40f01007387 */ /* 0x0007e80000100800 */
[----:B------:R4:W-:Y:S04]  /*07e0*/  STL [R1+0xa0], R14 ;  /* 0x0000a00e01007387 */ /* 0x0009e80000100800 */
[----:B------:R5:W-:Y:S04]  /*07f0*/  STL [R1+0x9c], R13 ;  /* 0x00009c0d01007387 */ /* 0x000be80000100800 */
[----:B------:R5:W-:Y:S04]  /*0800*/  STL [R1+0x98], R12 ;  /* 0x0000980c01007387 */ /* 0x000be80000100800 */
[----:B------:R5:W-:Y:S01]  /*0810*/  STL [R1+0x94], R11 ;  /* 0x0000940b01007387 */ /* 0x000be20000100800 */
[----:B-1----:R-:W-:-:S02]  /*0820*/  IADD3 R3, R2, 0x70, RZ ;  /* 0x0000007002037810 */ /* 0x002fc40007ffe0ff */
[----:B------:R-:W-:Y:S01]  /*0830*/  IADD3 R2, R2, 0x78, RZ ;  /* 0x0000007802027810 */ /* 0x000fe20007ffe0ff */
[----:B------:R1:W-:Y:S01]  /*0840*/  STL [R1+0x90], R10 ;  /* 0x0000900a01007387 */ /* 0x0003e20000100800 */
[----:B--2---:R-:W-:-:S03]  /*0850*/  SHF.R.S32.HI R16, RZ, 0x1f, R16 ;  /* 0x0000001fff107819 */ /* 0x004fc60000011410 */
[----:B------:R2:W-:Y:S01]  /*0860*/  STL [R1+0x8c], R9 ;  /* 0x00008c0901007387 */ /* 0x0005e20000100800 */
[----:B---3--:R-:W-:-:S03]  /*0870*/  SHF.R.S32.HI R15, RZ, 0x1f, R15 ;  /* 0x0000001fff0f7819 */ /* 0x008fc6000001140f */
[----:B------:R3:W-:Y:S01]  /*0880*/  STL [R1+0x88], R8 ;  /* 0x0000880801007387 */ /* 0x0007e20000100800 */
[----:B----4-:R-:W-:-:S03]  /*0890*/  SHF.R.S32.HI R14, RZ, 0x1f, R14 ;  /* 0x0000001fff0e7819 */ /* 0x010fc6000001140e */
[----:B------:R4:W-:Y:S01]  /*08a0*/  STL [R1+0x84], R7 ;  /* 0x0000840701007387 */ /* 0x0009e20000100800 */
[----:B-----5:R-:W-:-:S03]  /*08b0*/  SHF.R.S32.HI R13, RZ, 0x1f, R13 ;  /* 0x0000001fff0d7819 */ /* 0x020fc6000001140d */
[----:B------:R5:W-:Y:S01]  /*08c0*/  STL [R1+0x80], R6 ;  /* 0x0000800601007387 */ /* 0x000be20000100800 */
[----:B------:R-:W-:-:S03]  /*08d0*/  SHF.R.S32.HI R12, RZ, 0x1f, R12 ;  /* 0x0000001fff0c7819 */ /* 0x000fc6000001140c */
[----:B------:R5:W-:Y:S01]  /*08e0*/  STL [R1+0x70], R5 ;  /* 0x0000700501007387 */ /* 0x000be20000100800 */
[----:B------:R-:W-:-:S03]  /*08f0*/  SHF.R.S32.HI R11, RZ, 0x1f, R11 ;  /* 0x0000001fff0b7819 */ /* 0x000fc6000001140b */
[----:B------:R5:W-:Y:S01]  /*0900*/  STL [R1+0x7c], R4 ;  /* 0x00007c0401007387 */ /* 0x000be20000100800 */
[----:B-1----:R-:W-:-:S03]  /*0910*/  SHF.R.S32.HI R10, RZ, 0x1f, R10 ;  /* 0x0000001fff0a7819 */ /* 0x002fc6000001140a */
[----:B------:R-:W-:Y:S01]  /*0920*/  STL [R1+0xec], R16 ;  /* 0x0000ec1001007387 */ /* 0x000fe20000100800 */
[----:B--2---:R-:W-:-:S03]  /*0930*/  SHF.R.S32.HI R9, RZ, 0x1f, R9 ;  /* 0x0000001fff097819 */ /* 0x004fc60000011409 */
[----:B------:R1:W-:Y:S01]  /*0940*/  STL [R1+0x78], R3 ;  /* 0x0000780301007387 */ /* 0x0003e20000100800 */
[----:B---3--:R-:W-:-:S03]  /*0950*/  SHF.R.S32.HI R8, RZ, 0x1f, R8 ;  /* 0x0000001fff087819 */ /* 0x008fc60000011408 */
[----:B------:R-:W-:Y:S01]  /*0960*/  STL [R1+0xe8], R15 ;  /* 0x0000e80f01007387 */ /* 0x000fe20000100800 */
[----:B----4-:R-:W-:-:S03]  /*0970*/  SHF.R.S32.HI R7, RZ, 0x1f, R7 ;  /* 0x0000001fff077819 */ /* 0x010fc60000011407 */
[----:B------:R2:W-:Y:S01]  /*0980*/  STL [R1+0x74], R2 ;  /* 0x0000740201007387 */ /* 0x0005e20000100800 */
[----:B-----5:R-:W-:-:S03]  /*0990*/  SHF.R.S32.HI R6, RZ, 0x1f, R6 ;  /* 0x0000001fff067819 */ /* 0x020fc60000011406 */
[----:B------:R3:W-:Y:S01]  /*09a0*/  STL [R1+0xe4], R14 ;  /* 0x0000e40e01007387 */ /* 0x0007e20000100800 */
[----:B------:R-:W-:-:S03]  /*09b0*/  SHF.R.S32.HI R5, RZ, 0x1f, R5 ;  /* 0x0000001fff057819 */ /* 0x000fc60000011405 */
[----:B------:R3:W-:Y:S01]  /*09c0*/  STL [R1+0xe0], R13 ;  /* 0x0000e00d01007387 */ /* 0x0007e20000100800 */
[----:B------:R-:W-:-:S03]  /*09d0*/  SHF.R.S32.HI R4, RZ, 0x1f, R4 ;  /* 0x0000001fff047819 */ /* 0x000fc60000011404 */
[----:B------:R3:W-:Y:S04]  /*09e0*/  STL [R1+0xdc], R12 ;  /* 0x0000dc0c01007387 */ /* 0x0007e80000100800 */
[----:B------:R3:W-:Y:S01]  /*09f0*/  STL [R1+0xd8], R11 ;  /* 0x0000d80b01007387 */ /* 0x0007e20000100800 */
[----:B-1----:R-:W-:-:S03]  /*0a00*/  SHF.R.S32.HI R3, RZ, 0x1f, R3 ;  /* 0x0000001fff037819 */ /* 0x002fc60000011403 */
[----:B------:R3:W-:Y:S04]  /*0a10*/  STL [R1+0xd4], R10 ;  /* 0x0000d40a01007387 */ /* 0x0007e80000100800 */
[----:B------:R3:W-:Y:S01]  /*0a20*/  STL [R1+0xd0], R9 ;  /* 0x0000d00901007387 */ /* 0x0007e20000100800 */
[----:B--2---:R-:W-:-:S03]  /*0a30*/  SHF.R.S32.HI R2, RZ, 0x1f, R2 ;  /* 0x0000001fff027819 */ /* 0x004fc60000011402 */
[----:B------:R3:W-:Y:S04]  /*0a40*/  STL [R1+0xcc], R8 ;  /* 0x0000cc0801007387 */ /* 0x0007e80000100800 */
[----:B------:R3:W-:Y:S04]  /*0a50*/  STL [R1+0xc8], R7 ;  /* 0x0000c80701007387 */ /* 0x0007e80000100800 */
[----:B------:R3:W-:Y:S04]  /*0a60*/  STL [R1+0xc4], R6 ;  /* 0x0000c40601007387 */ /* 0x0007e80000100800 */
[----:B------:R3:W-:Y:S04]  /*0a70*/  STL [R1+0xc0], R5 ;  /* 0x0000c00501007387 */ /* 0x0007e80000100800 */
[----:B------:R3:W-:Y:S04]  /*0a80*/  STL [R1+0xbc], R4 ;  /* 0x0000bc0401007387 */ /* 0x0007e80000100800 */
[----:B------:R3:W-:Y:S04]  /*0a90*/  STL [R1+0xb8], R3 ;  /* 0x0000b80301007387 */ /* 0x0007e80000100800 */
[----:B------:R3:W-:Y:S02]  /*0aa0*/  STL [R1+0xb4], R2 ;  /* 0x0000b40201007387 */ /* 0x0007e40000100800 */
.L_x_1273:
[----:B---3--:R-:W2:Y:S01]  /*0ab0*/  LDL R4, [R1+0xb0] ;  /* 0x0000b00001047983 */ /* 0x008ea20000100800 */
        /* <DEDUP_REMOVED lines=18> */
.L_x_1199:
[----:B------:R-:W-:-:S04]  /*0be0*/  MOV R0, c[0x0][0x554] ;  /* 0x0001550000007a02 */ /* 0x000fc80000000f00 */
[----:B------:R-:W-:Y:S02]  /*0bf0*/  ISETP.NE.AND P0, PT, R0, 0x1, PT ;  /* 0x000000010000780c */ /* 0x000fe40003f05270 */
[----:B------:R-:W-:-:S11]  /*0c00*/  MOV R0, R2 ;  /* 0x0000000200007202 */ /* 0x000fd60000000f00 */
[----:B------:R-:W-:-:S05]  /*0c10*/  @P0 IMAD.HI.U32 R4, R2, c[0x0][0x558], RZ ;  /* 0x0001560002040a27 */ /* 0x000fca00078e00ff */
[----:B------:R-:W-:-:S05]  /*0c20*/  @P0 SHF.R.U32.HI R0, RZ, c[0x0][0x55c], R4 ;  /* 0x00015700ff000a19 */ /* 0x000fca0000011604 */
[----:B------:R-:W-:Y:S02]  /*0c30*/  IMAD R4, R0, c[0x0][0x554], RZ ;  /* 0x0001550000047a24 */ /* 0x000fe400078e02ff */
.L_x_1200:
[----:B------:R-:W-:Y:S05]  /*0c40*/  BSYNC B0 ;  /* 0x0000000000007941 */ /* 0x000fea0003800000 */
.L_x_1198:
        /* <DEDUP_REMOVED lines=12> */
[----:B------:R1:W-:Y:S04]  /*0d10*/  STL [R1+0x64], R11 ;  /* 0x0000640b01007387 */ /* 0x0003e80000100800 */
[----:B------:R2:W3:Y:S01]  /*0d20*/  @P0 LDG.E R6, [R2.64] ;  /* 0x0000000802060981 */ /* 0x0004e2000c1e1900 */
[----:B------:R-:W-:Y:S01]  /*0d30*/  IMAD.MOV.U32 R14, RZ, RZ, R0 ;  /* 0x000000ffff0e7224 */ /* 0x000fe200078e0000 */
[----:B------:R-:W-:Y:S01]  /*0d40*/  BSSY B0, `(.L_x_1201) ;  /* 0x0000044000007945 */ /* 0x000fe20003800000 */
[----:B------:R-:W-:-:S05]  /*0d50*/  IMAD.MOV.U32 R5, RZ, RZ, 0x40 ;  /* 0x00000040ff057424 */ /* 0x000fca00078e00ff */
[----:B------:R-:W-:Y:S01]  /*0d60*/  IADD3 R5, R5, -c[0x0][0x168], RZ ;  /* 0x80005a0005057a10 */ /* 0x000fe20007ffe0ff */
[----:B--2---:R-:W-:-:S05]  /*0d70*/  IMAD.MOV.U32 R2, RZ, RZ, c[0x0][0x53c] ;  /* 0x00014f00ff027624 */ /* 0x004fca00078e00ff */
[----:B------:R-:W-:Y:S02]  /*0d80*/  ISETP.NE.AND P0, PT, R2, 0x1, PT ;  /* 0x000000010200780c */ /* 0x000fe40003f05270 */
[----:B------:R-:W-:-:S11]  /*0d90*/  LOP3.LUT R2, R0, 0x1ffffff, RZ, 0x3c, !PT ;  /* 0x01ffffff00027812 */ /* 0x000fd600078e3cff */
[----:B------:R-:W-:Y:S01]  /*0da0*/  @P0 IMAD.HI.U32 R3, R0, c[0x0][0x540], RZ ;  /* 0x0001500000030a27 */ /* 0x000fe200078e00ff */
[----:B------:R-:W-:Y:S02]  /*0db0*/  IADD3 R0, R2, c[0x0][0x53c], RZ ;  /* 0x00014f0002007a10 */ /* 0x000fe40007ffe0ff */
[----:B------:R-:W-:Y:S02]  /*0dc0*/  MOV R2, c[0x0][0x2c4] ;  /* 0x0000b10000027a02 */ /* 0x000fe40000000f00 */
[----:B------:R-:W-:Y:S02]  /*0dd0*/  @P0 SHF.R.U32.HI R14, RZ, c[0x0][0x544], R3 ;  /* 0x00015100ff0e0a19 */ /* 0x000fe40000011603 */
[----:B------:R-:W-:Y:S01]  /*0de0*/  ISETP.NE.AND P4, PT, R2, 0x1, PT ;  /* 0x000000010200780c */ /* 0x000fe20003f85270 */
[----:B------:R-:W-:Y:S02]  /*0df0*/  IMAD.MOV.U32 R2, RZ, RZ, c[0x0][0x2ac] ;  /* 0x0000ab00ff027624 */ /* 0x000fe400078e00ff */
[----:B------:R-:W-:Y:S01]  /*0e00*/  IMAD R0, R14, c[0x0][0x53c], R0 ;  /* 0x00014f000e007a24 */ /* 0x000fe200078e0200 */
[----:B------:R1:W-:Y:S01]  /*0e10*/  STL [R1+0x6c], R14 ;  /* 0x00006c0e01007387 */ /* 0x0003e20000100800 */
[----:B------:R-:W-:-:S02]  /*0e20*/  IMAD R222, R2, c[0x0][0x1d0], RZ ;  /* 0x0000740002de7a24 */ /* 0x000fc400078e02ff */
[----:B------:R-:W-:Y:S02]  /*0e30*/  IMAD.SHL.U32 R13, R0, 0x80, RZ ;  /* 0x00000080000d7824 */ /* 0x000fe400078e00ff */
[----:B------:R-:W-:Y:S01]  /*0e40*/  IMAD R2, R2, c[0x0][0x1d0], R5 ;  /* 0x0000740002027a24 */ /* 0x000fe200078e0205 */
[----:B------:R-:W-:Y:S02]  /*0e50*/  IADD3 R5, R222, 0x3f, RZ ;  /* 0x0000003fde057810 */ /* 0x000fe40007ffe0ff */
        /* <DEDUP_REMOVED lines=23> */
[----:B-1----:R-:W-:Y:S02]  /*0fd0*/  IADD3 R6, R0, -0x1, R7 ;  /* 0xffffffff00067810 */ /* 0x002fe40007ffe007 */
[----:B------:R-:W1:Y:S02]  /*0fe0*/  I2F.RP R4, R3 ;  /* 0x0000000300047306 */ /* 0x000e640000209400 */
[----:B------:R-:W-:Y:S02]  /*0ff0*/  IABS R10, R6 ;  /* 0x00000006000a7213 */ /* 0x000fe40000000000 */
[----:B------:R-:W-:-:S04]  /*1000*/  LOP3.LUT R6, R6, R0, RZ, 0x3c, !PT ;  /* 0x0000000006067212 */ /* 0x000fc800078e3cff */
[----:B------:R-:W-:Y:S01]  /*1010*/  ISETP.GE.AND P0, PT, R6, RZ, PT ;  /* 0x000000ff0600720c */ /* 0x000fe20003f06270 */
[----:B-1----:R-:W1:Y:S02]  /*1020*/  MUFU.RCP R4, R4 ;  /* 0x0000000400047308 */ /* 0x002e640000001000 */
[----:B-1----:R-:W-:-:S06]  /*1030*/  IADD3 R4, R4, 0xffffffe, RZ ;  /* 0x0ffffffe04047810 */ /* 0x002fcc0007ffe0ff */
[----:B------:R-:W1:Y:S02]  /*1040*/  F2I.FTZ.U32.TRUNC.NTZ R5, R4 ;  /* 0x0000000400057305 */ /* 0x000e64000021f000 */
[----:B-1----:R-:W-:Y:S02]  /*1050*/  IMAD.MOV R2, RZ, RZ, -R5 ;  /* 0x000000ffff027224 */ /* 0x002fe400078e0a05 */
        /* <DEDUP_REMOVED lines=18> */
.L_x_1202:
[----:B------:R-:W-:Y:S05]  /*1180*/  BSYNC B0 ;  /* 0x0000000000007941 */ /* 0x000fea0003800000 */
.L_x_1201:
        /* <DEDUP_REMOVED lines=74> */
[----:B--2---:R-:W2:Y:S01]  /*1630*/  S2R R3, SR_TID.X ;  /* 0x0000000000037919 */ /* 0x004ea20000002100 */
[----:B------:R-:W-:-:S03]  /*1640*/  ISETP.NE.U32.AND P1, PT, RZ, c[0x0][0x340], PT ;  /* 0x0000d000ff007a0c */ /* 0x000fc60003f25070 */
[----:B------:R-:W3:Y:S01]  /*1650*/  LDL R8, [R1+0x1c] ;  /* 0x00001c0001087983 */ /* 0x000ee20000100800 */
[----:B------:R-:W-:-:S03]  /*1660*/  ISETP.NE.AND.EX P1, PT, RZ, c[0x0][0x344], PT, P1 ;  /* 0x0000d100ff007a0c */ /* 0x000fc60003f25310 */
[----:B------:R-:W4:Y:S01]  /*1670*/  LDL R9, [R1+0xc] ;  /* 0x00000c0001097983 */ /* 0x000f220000100800 */
[----:B--2---:R-:W-:-:S04]  /*1680*/  SHF.R.S32.HI R4, RZ, 0x1f, R3 ;  /* 0x0000001fff047819 */ /* 0x004fc80000011403 */
[----:B------:R-:W-:-:S05]  /*1690*/  LEA.HI R4, R4, R3, RZ, 0x3 ;  /* 0x0000000304047211 */ /* 0x000fca00078f18ff */
[----:B------:R-:W-:Y:S01]  /*16a0*/  @P1 IMAD.MOV.U32 R2, RZ, RZ, 0x4 ;  /* 0x00000004ff021424 */ /* 0x000fe200078e00ff */
[----:B------:R-:W-:Y:S02]  /*16b0*/  SHF.R.S32.HI R5, RZ, 0x1f, R3 ;  /* 0x0000001fff057819 */ /* 0x000fe40000011403 */
[----:B------:R-:W-:Y:S02]  /*16c0*/  LOP3.LUT R4, R4, 0xfffffff8, RZ, 0xc0, !PT ;  /* 0xfffffff804047812 */ /* 0x000fe400078ec0ff */
[----:B------:R-:W-:-:S03]  /*16d0*/  LEA.HI R5, R5, R3, RZ, 0x3 ;  /* 0x0000000305057211 */ /* 0x000fc600078f18ff */
[----:B------:R-:W-:Y:S02]  /*16e0*/  IMAD.IADD R4, R3, 0x1, -R4 ;  /* 0x0000000103047824 */ /* 0x000fe400078e0a04 */
[----:B------:R-:W-:-:S05]  /*16f0*/  @P1 IMAD.WIDE R2, R11, R2, c[0x0][0x340] ;  /* 0x0000d0000b021625 */ /* 0x000fca00078e0202 */
[----:B------:R2:W5:Y:S01]  /*1700*/  @P1 LDG.E R10, [R2.64] ;  /* 0x00000008020a1981 */ /* 0x000562000c1e1900 */
[----:B------:R-:W-:Y:S02]  /*1710*/  SHF.R.S32.HI R5, RZ, 0x3, R5 ;  /* 0x00000003ff057819 */ /* 0x000fe40000011405 */
[----:B------:R-:W-:Y:S02]  /*1720*/  SHF.R.S32.HI R21, RZ, 0x1f, R12 ;  /* 0x0000001fff157819 */ /* 0x000fe4000001140c */
[----:B------:R-:W-:-:S03]  /*1730*/  LEA R4, R4, R5, 0x4 ;  /* 0x0000000504047211 */ /* 0x000fc600078e20ff */
[----:B------:R-:W-:Y:S02]  /*1740*/  IMAD R0, R21, c[0x0][0x1b8], RZ ;  /* 0x00006e0015007a24 */ /* 0x000fe400078e02ff */
[----:B------:R-:W-:Y:S01]  /*1750*/  IMAD.IADD R4, R13, 0x1, R4 ;  /* 0x000000010d047824 */ /* 0x000fe200078e0204 */
[----:B-1----:R-:W-:Y:S01]  /*1760*/  SHF.R.S32.HI R6, RZ, 0x1f, R11 ;  /* 0x0000001fff067819 */ /* 0x002fe2000001140b */
[----:B------:R-:W-:Y:S02]  /*1770*/  IMAD R5, R12, c[0x0][0x1bc], R0 ;  /* 0x00006f000c057a24 */ /* 0x000fe400078e0200 */
[----:B------:R-:W-:Y:S01]  /*1780*/  @P4 IMAD.HI.U32 R7, R4, c[0x0][0x2c8], RZ ;  /* 0x0000b20004074a27 */ /* 0x000fe200078e00ff */
[----:B------:R-:W-:-:S04]  /*1790*/  MOV R0, R4 ;  /* 0x0000000400007202 */ /* 0x000fc80000000f00 */
[----:B------:R-:W-:Y:S01]  /*17a0*/  @P4 SHF.R.U32.HI R0, RZ, c[0x0][0x2cc], R7 ;  /* 0x0000b300ff004a19 */ /* 0x000fe20000011607 */
[----:B--2---:R-:W-:-:S04]  /*17b0*/  IMAD.WIDE.U32 R2, R12, c[0x0][0x1b8], RZ ;  /* 0x00006e000c027a25 */ /* 0x004fc800078e00ff */
[----:B------:R-:W-:Y:S02]  /*17c0*/  IMAD.IADD R3, R3, 0x1, R5 ;  /* 0x0000000103037824 */ /* 0x000fe400078e0205 */
[----:B------:R-:W-:Y:S01]  /*17d0*/  IMAD R5, R6, c[0x0][0x1c0], RZ ;  /* 0x0000700006057a24 */ /* 0x000fe200078e02ff */
[----:B------:R-:W-:-:S03]  /*17e0*/  SHF.R.S32.HI R7, RZ, 0x1f, R0 ;  /* 0x0000001fff077819 */ /* 0x000fc60000011400 */
[C---:B------:R-:W-:Y:S01]  /*17f0*/  IMAD R6, R11.reuse, c[0x0][0x1c4], R5 ;  /* 0x000071000b067a24 */ /* 0x040fe200078e0205 */
[----:B------:R-:W-:Y:S01]  /*1800*/  IADD3 R5, -R0, RZ, RZ ;  /* 0x000000ff00057210 */ /* 0x000fe20007ffe1ff */
[----:B------:R-:W-:-:S04]  /*1810*/  IMAD.WIDE.U32 R2, R11, c[0x0][0x1c0], R2 ;  /* 0x000070000b027a25 */ /* 0x000fc800078e0002 */
[----:B------:R-:W-:Y:S02]  /*1820*/  IMAD R4, R5, c[0x0][0x2c4], R4 ;  /* 0x0000b10005047a24 */ /* 0x000fe400078e0204 */
[----:B------:R-:W-:Y:S02]  /*1830*/  IMAD.IADD R3, R3, 0x1, R6 ;  /* 0x0000000103037824 */ /* 0x000fe400078e0206 */
[----:B------:R-:W-:Y:S02]  /*1840*/  IMAD R5, R7, c[0x0][0x1b0], RZ ;  /* 0x00006c0007057a24 */ /* 0x000fe400078e02ff */
[----:B------:R-:W-:-:S04]  /*1850*/  IMAD.WIDE.U32 R2, R0, c[0x0][0x1b0], R2 ;  /* 0x00006c0000027a25 */ /* 0x000fc800078e0002 */
[----:B------:R-:W-:Y:S01]  /*1860*/  IMAD R6, R0, c[0x0][0x1b4], R5 ;  /* 0x00006d0000067a24 */ /* 0x000fe200078e0205 */
[----:B------:R-:W-:-:S04]  /*1870*/  SHF.R.S32.HI R5, RZ, 0x1f, R4 ;  /* 0x0000001fff057819 */ /* 0x000fc80000011404 */
[----:B------:R-:W-:Y:S01]  /*1880*/  IADD3 R3, R3, R6, RZ ;  /* 0x0000000603037210 */ /* 0x000fe20007ffe0ff */
[----:B------:R-:W-:-:S04]  /*1890*/  IMAD R0, R5, c[0x0][0x1a8], RZ ;  /* 0x00006a0005007a24 */ /* 0x000fc800078e02ff */
[C---:B------:R-:W-:Y:S02]  /*18a0*/  IMAD R0, R4.reuse, c[0x0][0x1ac], R0 ;  /* 0x00006b0004007a24 */ /* 0x040fe400078e0200 */
[----:B------:R-:W-:-:S04]  /*18b0*/  IMAD.WIDE.U32 R2, R4, c[0x0][0x1a8], R2 ;  /* 0x00006a0004027a25 */ /* 0x000fc800078e0002 */
[----:B------:R-:W-:Y:S01]  /*18c0*/  IMAD.IADD R7, R3, 0x1, R0 ;  /* 0x0000000103077824 */ /* 0x000fe200078e0200 */
[----:B------:R-:W-:Y:S02]  /*18d0*/  IADD3 R58, R221, -0x1, RZ ;  /* 0xffffffffdd3a7810 */ /* 0x000fe40007ffe0ff */
[----:B---3--:R-:W-:Y:S02]  /*18e0*/  ISETP.GE.AND P3, PT, R8, c[0x0][0x198], PT ;  /* 0x0000660008007a0c */ /* 0x008fe40003f66270 */
[C---:B------:R-:W-:Y:S02]  /*18f0*/  LEA R8, P0, R2.reuse, c[0x0][0x160], 0x1 ;  /* 0x0000580002087a11 */ /* 0x040fe400078008ff */
[----:B----4-:R-:W-:Y:S02]  /*1900*/  ISETP.GE.AND P5, PT, R9, c[0x0][0x198], PT ;  /* 0x0000660009007a0c */ /* 0x010fe40003fa6270 */
[----:B------:R-:W-:Y:S02]  /*1910*/  LEA.HI.X R7, R2, c[0x0][0x164], R7, 0x1, P0 ;  /* 0x0000590002077a11 */ /* 0x000fe400000f0c07 */
[----:B------:R-:W-:Y:S01]  /*1920*/  @!P1 MOV R10, R11 ;  /* 0x0000000b000a9202 */ /* 0x000fe20000000f00 */
[----:B------:R-:W-:Y:S06]  /*1930*/  BRA.DIV ~URZ, `(.L_x_1204) ;  /* 0x00010cb27f007947 */ /* 0x000fec000b800000 */
[----:B------:R1:W2:Y:S02]  /*1940*/  SHFL.IDX PT, R9, R7, RZ, 0x181f ;  /* 0x00181fff07097589 */ /* 0x0002a400000e0000 */
.L_x_1274:
[----:B------:R-:W-:Y:S05]  /*1950*/  BRA.DIV ~URZ, `(.L_x_1205) ;  /* 0x00010d027f007947 */ /* 0x000fea000b800000 */
[----:B------:R3:W4:Y:S02]  /*1960*/  SHFL.IDX PT, R0, R8, RZ, 0x181f ;  /* 0x00181fff08007589 */ /* 0x00072400000e0000 */
.L_x_1275:
[----:B---3--:R-:W3:Y:S04]  /*1970*/  LDL R3, [R1+0xac] ;  /* 0x0000ac0001037983 */ /* 0x008ee80000100800 */
[----:B------:R-:W1:Y:S01]  /*1980*/  S2R R4, SR_TID.X ;  /* 0x0000000000047919 */ /* 0x000e620000002100 */
[----:B------:R-:W-:-:S04]  /*1990*/  IMAD.MOV.U32 R11, RZ, RZ, c[0x0][0x2c4] ;  /* 0x0000b100ff0b7624 */ /* 0x000fc800078e00ff */
[----:B------:R-:W-:Y:S01]  /*19a0*/  IMAD R11, R11, c[0x0][0x168], RZ ;  /* 0x00005a000b0b7a24 */ /* 0x000fe200078e02ff */
[----:B-1----:R-:W-:-:S04]  /*19b0*/  SHF.R.S32.HI R2, RZ, 0x1f, R4 ;  /* 0x0000001fff027819 */ /* 0x002fc80000011404 */
[----:B------:R-:W-:-:S04]  /*19c0*/  LEA.HI R2, R2, R4, RZ, 0x3 ;  /* 0x0000000402027211 */ /* 0x000fc800078f18ff */
[----:B------:R-:W-:Y:S01]  /*19d0*/  SHF.R.S32.HI R2, RZ, 0x3, R2 ;  /* 0x00000003ff027819 */ /* 0x000fe20000011402 */
[----:B------:R-:W-:Y:S04]  /*19e0*/  BSSY B0, `(.L_x_1206) ;  /* 0x0000011000007945 */ /* 0x000fe80003800000 */
[----:B---3--:R-:W-:-:S05]  /*19f0*/  IMAD.IADD R6, R2, 0x1, R3 ;  /* 0x0000000102067824 */ /* 0x008fca00078e0203 */
[----:B------:R-:W-:-:S13]  /*1a00*/  ISETP.GE.AND P0, PT, R6, R11, PT ;  /* 0x0000000b0600720c */ /* 0x000fda0003f06270 */
[----:B------:R-:W-:Y:S05]  /*1a10*/  @P0 BRA `(.L_x_1207) ;  /* 0x000000d000000947 */ /* 0x000fea0003800000 */
[----:B------:R-:W3:Y:S04]  /*1a20*/  LDL R14, [R1+0xc] ;  /* 0x00000c00010e7983 */ /* 0x000ee80000100800 */
[----:B----4-:R-:W4:Y:S04]  /*1a30*/  LDL R12, [R1+0x1c] ;  /* 0x00001c00010c7983 */ /* 0x010f280000100800 */
[----:B--2---:R-:W2:Y:S04]  /*1a40*/  LDL R15, [R1+0xf8] ;  /* 0x0000f800010f7983 */ /* 0x004ea80000100800 */
[----:B------:R-:W2:Y:S01]  /*1a50*/  LDL R13, [R1+0xf4] ;  /* 0x0000f400010d7983 */ /* 0x000ea20000100800 */
[----:B---3--:R-:W-:-:S02]  /*1a60*/  LEA R4, P1, R14, R0, 0x1 ;  /* 0x000000000e047211 */ /* 0x008fc400078208ff */
[----:B----4-:R-:W-:Y:S02]  /*1a70*/  LEA R2, P0, R12, R0, 0x1 ;  /* 0x000000000c027211 */ /* 0x010fe400078008ff */
[-C--:B--2---:R-:W-:Y:S02]  /*1a80*/  LEA.HI.X R5, R14, R9.reuse, R15, 0x1, P1 ;  /* 0x000000090e057211 */ /* 0x084fe400008f0c0f */
[----:B------:R-:W-:-:S03]  /*1a90*/  LEA.HI.X R3, R12, R9, R13, 0x1, P0 ;  /* 0x000000090c037211 */ /* 0x000fc600000f0c0d */
[----:B------:R-:W-:Y:S01]  /*1aa0*/  @!PT LDS RZ, [RZ] ;  /* 0x00000000fffff984 */ /* 0x000fe20000000800 */
[----:B------:R-:W-:Y:S01]  /*1ab0*/  @!PT LDS RZ, [RZ] ;  /* 0x00000000fffff984 */ /* 0x000fe20000000800 */
[----:B------:R-:W-:Y:S01]  /*1ac0*/  @!PT LDS RZ, [RZ] ;  /* 0x00000000fffff984 */ /* 0x000fe20000000800 */
[----:B------:R1:W-:Y:S04]  /*1ad0*/  LDGSTS.E.BYPASS.LTC128B.128 [R252+0x8100], [R4.64], !P5 ;  /* 0x0810000004fc7fae */ /* 0x0003e8000e901d48 */
[----:B------:R1:W-:Y:S02]  /*1ae0*/  LDGSTS.E.BYPASS.LTC128B.128 [R252+0xc100], [R2.64], !P3 ;  /* 0x0c10000002fc7fae */ /* 0x0003e4000d901d48 */
.L_x_1207:
[----:B------:R-:W-:Y:S05]  /*1af0*/  BSYNC B0 ;  /* 0x0000000000007941 */ /* 0x000fea0003800000 */
.L_x_1206:
[----:B------:R-:W-:Y:S05]  /*1b00*/  BRA.DIV ~URZ, `(.L_x_1208) ;  /* 0x00010bc27f007947 */ /* 0x000fea000b800000 */
[----:B--2---:R2:W3:Y:S04]  /*1b10*/  SHFL.IDX PT, R9, R7, 0x1, 0x181f ;  /* 0x00381f0007097f89 */ /* 0x0044e800000e0000 */
[----:B----4-:R2:W4:Y:S02]  /*1b20*/  SHFL.IDX PT, R0, R8, 0x1, 0x181f ;  /* 0x00381f0008007f89 */ /* 0x01052400000e0000 */
.L_x_1276:
[----:B-1----:R-:W-:Y:S01]  /*1b30*/  IADD3 R2, R6, 0x10, RZ ;  /* 0x0000001006027810 */ /* 0x002fe20007ffe0ff */
[----:B------:R-:W-:Y:S03]  /*1b40*/  BSSY B0, `(.L_x_1209) ;  /* 0x0000010000007945 */ /* 0x000fe60003800000 */
[----:B------:R-:W-:-:S13]  /*1b50*/  ISETP.GE.AND P0, PT, R2, R11, PT ;  /* 0x0000000b0200720c */ /* 0x000fda0003f06270 */
[----:B------:R-:W-:Y:S05]  /*1b60*/  @P0 BRA `(.L_x_1210) ;  /* 0x000000d000000947 */ /* 0x000fea0003800000 */
[----:B--2---:R-:W2:Y:S04]  /*1b70*/  LDL R14, [R1+0xc] ;  /* 0x00000c00010e7983 */ /* 0x004ea80000100800 */
[----:B----4-:R-:W4:Y:S04]  /*1b80*/  LDL R12, [R1+0x1c] ;  /* 0x00001c00010c7983 */ /* 0x010f280000100800 */
[----:B---3--:R-:W3:Y:S04]  /*1b90*/  LDL R15, [R1+0xf8] ;  /* 0x0000f800010f7983 */ /* 0x008ee80000100800 */
[----:B------:R-:W3:Y:S01]  /*1ba0*/  LDL R13, [R1+0xf4] ;  /* 0x0000f400010d7983 */ /* 0x000ee20000100800 */
[----:B--2---:R-:W-:-:S02]  /*1bb0*/  LEA R4, P1, R14, R0, 0x1 ;  /* 0x000000000e047211 */ /* 0x004fc400078208ff */
[----:B----4-:R-:W-:Y:S02]  /*1bc0*/  LEA R2, P0, R12, R0, 0x1 ;  /* 0x000000000c027211 */ /* 0x010fe400078008ff */
[-C--:B---3--:R-:W-:Y:S02]  /*1bd0*/  LEA.HI.X R5, R14, R9.reuse, R15, 0x1, P1 ;  /* 0x000000090e057211 */ /* 0x088fe400008f0c0f */
[----:B------:R-:W-:-:S03]  /*1be0*/  LEA.HI.X R3, R12, R9, R13, 0x1, P0 ;  /* 0x000000090c037211 */ /* 0x000fc600000f0c0d */
[----:B------:R-:W-:Y:S01]  /*1bf0*/  @!PT LDS RZ, [RZ] ;  /* 0x00000000fffff984 */ /* 0x000fe20000000800 */
[----:B------:R-:W-:Y:S01]  /*1c00*/  @!PT LDS RZ, [RZ] ;  /* 0x00000000fffff984 */ /* 0x000fe20000000800 */
[----:B------:R-:W-:Y:S01]  /*1c10*/  @!PT LDS RZ, [RZ] ;  /* 0x00000000fffff984 */ /* 0x000fe20000000800 */
[----:B------:R1:W-:Y:S04]  /*1c20*/  LDGSTS.E.BYPASS.LTC128B.128 [R252+0x8900], [R4.64], !P5 ;  /* 0x0890000004fc7fae */ /* 0x0003e8000e901d48 */
[----:B------:R1:W-:Y:S02]  /*1c30*/  LDGSTS.E.BYPASS.LTC128B.128 [R252+0xc900], [R2.64], !P3 ;  /* 0x0c90000002fc7fae */ /* 0x0003e4000d901d48 */
.L_x_1210:
[----:B------:R-:W-:Y:S05]  /*1c40*/  BSYNC B0 ;  /* 0x0000000000007941 */ /* 0x000fea0003800000 */
.L_x_1209:
[----:B------:R-:W-:Y:S05]  /*1c50*/  BRA.DIV ~URZ, `(.L_x_1211) ;  /* 0x00010b627f007947 */ /* 0x000fea000b800000 */
[----:B---3--:R3:W1:Y:S02]  /*1c60*/  SHFL.IDX PT, R9, R7, 0x2, 0x181f ;  /* 0x00581f0007097f89 */ /* 0x00866400000e0000 */
.L_x_1277:
[----:B------:R-:W-:Y:S05]  /*1c70*/  BRA.DIV ~URZ, `(.L_x_1212) ;  /* 0x00010bc27f007947 */ /* 0x000fea000b800000 */
[----:B----4-:R4:W2:Y:S02]  /*1c80*/  SHFL.IDX PT, R0, R8, 0x2, 0x181f ;  /* 0x00581f0008007f89 */ /* 0x0108a400000e0000 */
.L_x_1278:
[----:B-1----:R-:W-:Y:S01]  /*1c90*/  IADD3 R2, R6, 0x20, RZ ;  /* 0x0000002006027810 */ /* 0x002fe20007ffe0ff */
[----:B------:R-:W-:Y:S03]  /*1ca0*/  BSSY B0, `(.L_x_1213) ;  /* 0x0000010000007945 */ /* 0x000fe60003800000 */
[----:B------:R-:W-:-:S13]  /*1cb0*/  ISETP.GE.AND P0, PT, R2, R11, PT ;  /* 0x0000000b0200720c */ /* 0x000fda0003f06270 */
[----:B------:R-:W-:Y:S05]  /*1cc0*/  @P0 BRA `(.L_x_1214) ;  /* 0x000000d000000947 */ /* 0x000fea0003800000 */
[----:B---3--:R-:W3:Y:S04]  /*1cd0*/  LDL R14, [R1+0xc] ;  /* 0x00000c00010e7983 */ /* 0x008ee80000100800 */
        /* <DEDUP_REMOVED lines=12> */
.L_x_1214:
[----:B------:R-:W-:Y:S05]  /*1da0*/  BSYNC B0 ;  /* 0x0000000000007941 */ /* 0x000fea0003800000 */
.L_x_1213:
[----:B------:R-:W-:Y:S05]  /*1db0*/  BRA.DIV ~URZ, `(.L_x_1215) ;  /* 0x00010b027f007947 */ /* 0x000fea000b800000 */
[----:B------:R1:W3:Y:S04]  /*1dc0*/  SHFL.IDX PT, R9, R7, 0x3, 0x181f ;  /* 0x00781f0007097f89 */ /* 0x0002e800000e0000 */
[----:B--2---:R1:W2:Y:S02]  /*1dd0*/  SHFL.IDX PT, R0, R8, 0x3, 0x181f ;  /* 0x00781f0008007f89 */ /* 0x0042a400000e0000 */
.L_x_1279:
[----:B-1----:R-:W-:Y:S01]  /*1de0*/  IADD3 R2, R6, 0x30, RZ ;  /* 0x0000003006027810 */ /* 0x002fe20007ffe0ff */
[----:B------:R-:W-:Y:S03]  /*1df0*/  BSSY B0, `(.L_x_1216) ;  /* 0x0000010000007945 */ /* 0x000fe60003800000 */
[----:B------:R-:W-:-:S13]  /*1e00*/  ISETP.GE.AND P0, PT, R2, R11, PT ;  /* 0x0000000b0200720c */ /* 0x000fda0003f06270 */
[----:B------:R-:W-:Y:S05]  /*1e10*/  @P0 BRA `(.L_x_1217) ;  /* 0x000000d000000947 */ /* 0x000fea0003800000 */
[----:B----4-:R-:W4:Y:S04]  /*1e20*/  LDL R14, [R1+0xc] ;  /* 0x00000c00010e7983 */ /* 0x010f280000100800 */
[----:B---3--:R-:W3:Y:S04]  /*1e30*/  LDL R12, [R1+0x1c] ;  /* 0x00001c00010c7983 */ /* 0x008ee80000100800 */
[----:B--2---:R-:W2:Y:S04]  /*1e40*/  LDL R15, [R1+0xf8] ;  /* 0x0000f800010f7983 */ /* 0x004ea80000100800 */
[----:B------:R-:W2:Y:S01]  /*1e50*/  LDL R13, [R1+0xf4] ;  /* 0x0000f400010d7983 */ /* 0x000ea20000100800 */
[----:B----4-:R-:W-:-:S02]  /*1e60*/  LEA R4, P1, R14, R0, 0x1 ;  /* 0x000000000e047211 */ /* 0x010fc400078208ff */
[----:B---3--:R-:W-:Y:S02]  /*1e70*/  LEA R2, P0, R12, R0, 0x1 ;  /* 0x000000000c027211 */ /* 0x008fe400078008ff */
[-C--:B--2---:R-:W-:Y:S02]  /*1e80*/  LEA.HI.X R5, R14, R9.reuse, R15, 0x1, P1 ;  /* 0x000000090e057211 */ /* 0x084fe400008f0c0f */
[----:B------:R-:W-:-:S03]  /*1e90*/  LEA.HI.X R3, R12, R9, R13, 0x1, P0 ;  /* 0x000000090c037211 */ /* 0x000fc600000f0c0d */
[----:B------:R-:W-:Y:S01]  /*1ea0*/  @!PT LDS RZ, [RZ] ;  /* 0x00000000fffff984 */ /* 0x000fe20000000800 */
[----:B------:R-:W-:Y:S01]  /*1eb0*/  @!PT LDS RZ, [RZ] ;  /* 0x00000000fffff984 */ /* 0x000fe20000000800 */
[----:B------:R-:W-:Y:S01]  /*1ec0*/  @!PT LDS RZ, [RZ] ;  /* 0x00000000fffff984 */ /* 0x000fe20000000800 */
[----:B------:R1:W-:Y:S04]  /*1ed0*/  LDGSTS.E.BYPASS.LTC128B.128 [R252+0x9900], [R4.64], !P5 ;  /* 0x0990000004fc7fae */ /* 0x0003e8000e901d48 */
[----:B------:R1:W-:Y:S02]  /*1ee0*/  LDGSTS.E.BYPASS.LTC128B.128 [R252+0xd900], [R2.64], !P3 ;  /* 0x0d90000002fc7fae */ /* 0x0003e4000d901d48 */
.L_x_1217:
[----:B------:R-:W-:Y:S05]  /*1ef0*/  BSYNC B0 ;  /* 0x0000000000007941 */ /* 0x000fea0003800000 */
.L_x_1216:
[----:B------:R-:W-:Y:S05]  /*1f00*/  BRA.DIV ~URZ, `(.L_x_1218) ;  /* 0x00010aa27f007947 */ /* 0x000fea000b800000 */
[----:B---3--:R3:W1:Y:S02]  /*1f10*/  SHFL.IDX PT, R9, R7, 0x4, 0x181f ;  /* 0x00981f0007097f89 */ /* 0x00866400000e0000 */
.L_x_1280:
[----:B------:R-:W-:Y:S05]  /*1f20*/  BRA.DIV ~URZ, `(.L_x_1219) ;  /* 0x00010b027f007947 */ /* 0x000fea000b800000 */
[----:B--2---:R2:W3:Y:S02]  /*1f30*/  SHFL.IDX PT, R0, R8, 0x4, 0x181f ;  /* 0x00981f0008007f89 */ /* 0x0044e400000e0000 */
.L_x_1281:
        /* <DEDUP_REMOVED lines=17> */
.L_x_1221:
[----:B------:R-:W-:Y:S05]  /*2050*/  BSYNC B0 ;  /* 0x0000000000007941 */ /* 0x000fea0003800000 */
.L_x_1220:
[----:B------:R-:W-:Y:S05]  /*2060*/  BRA.DIV ~URZ, `(.L_x_1222) ;  /* 0x00010a427f007947 */ /* 0x000fea000b800000 */
[----:B------:R1:W2:Y:S04]  /*2070*/  SHFL.IDX PT, R9, R7, 0x5, 0x181f ;  /* 0x00b81f0007097f89 */ /* 0x0002a800000e0000 */
[----:B---3--:R1:W3:Y:S02]  /*2080*/  SHFL.IDX PT, R0, R8, 0x5, 0x181f ;  /* 0x00b81f0008007f89 */ /* 0x0082e400000e0000 */
.L_x_1282:
        /* <DEDUP_REMOVED lines=17> */
.L_x_1224:
[----:B------:R-:W-:Y:S05]  /*21a0*/  BSYNC B0 ;  /* 0x0000000000007941 */ /* 0x000fea0003800000 */
.L_x_1223:
[----:B------:R-:W-:Y:S05]  /*21b0*/  BRA.DIV ~URZ, `(.L_x_1225) ;  /* 0x000109e27f007947 */ /* 0x000fea000b800000 */
[----:B--2---:R2:W1:Y:S02]  /*21c0*/  SHFL.IDX PT, R9, R7, 0x6, 0x181f ;  /* 0x00d81f0007097f89 */ /* 0x00446400000e0000 */
.L_x_1283:
[----:B------:R-:W-:Y:S05]  /*21d0*/  BRA.DIV ~URZ, `(.L_x_1226) ;  /* 0x00010a427f007947 */ /* 0x000fea000b800000 */
[----:B---3--:R3:W2:Y:S02]  /*21e0*/  SHFL.IDX PT, R0, R8, 0x6, 0x181f ;  /* 0x00d81f0008007f89 */ /* 0x0086a400000e0000 */
.L_x_1284:
        /* <DEDUP_REMOVED lines=17> */
.L_x_1228:
[----:B------:R-:W-:Y:S05]  /*2300*/  BSYNC B0 ;  /* 0x0000000000007941 */ /* 0x000fea0003800000 */
.L_x_1227:
[----:B------:R-:W-:Y:S05]  /*2310*/  BRA.DIV ~URZ, `(.L_x_1229) ;  /* 0x000109827f007947 */ /* 0x000fea000b800000 */
[----:B--2---:R-:W2:Y:S04]  /*2320*/  SHFL.IDX PT, R7, R7, 0x7, 0x181f ;  /* 0x00f81f0007077f89 */ /* 0x004ea800000e0000 */
[----:B------:R1:W3:Y:S02]  /*2330*/  SHFL.IDX PT, R0, R8, 0x7, 0x181f ;  /* 0x00f81f0008007f89 */ /* 0x0002e400000e0000 */
.L_x_1285:
[----:B----4-:R-:W4:Y:S04]  /*2340*/  LDL R23, [R1+0xc] ;  /* 0x00000c0001177983 */ /* 0x010f280000100800 */
[----:B---3--:R-:W3:Y:S04]  /*2350*/  LDL R30, [R1+0x1c] ;  /* 0x00001c00011e7983 */ /* 0x008ee80000100800 */
[----:B--2---:R-:W2:Y:S04]  /*2360*/  LDL R24, [R1+0xf8] ;  /* 0x0000f80001187983 */ /* 0x004ea80000100800 */
[----:B------:R-:W2:Y:S01]  /*2370*/  LDL R22, [R1+0xf4] ;  /* 0x0000f40001167983 */ /* 0x000ea20000100800 */
[----:B------:R-:W-:-:S04]  /*2380*/  IADD3 R6, R6, 0x70, RZ ;  /* 0x0000007006067810 */ /* 0x000fc80007ffe0ff */
[----:B------:R-:W-:Y:S01]  /*2390*/  ISETP.GE.AND P2, PT, R6, R11, PT ;  /* 0x0000000b0600720c */ /* 0x000fe20003f46270 */
[----:B------:R-:W1:Y:S01]  /*23a0*/  S2R R9, SR_TID.X ;  /* 0x0000000000097919 */ /* 0x000e620000002100 */
[----:B-----5:R-:W-:-:S05]  /*23b0*/  IMAD.WIDE.U32 R156, R10, c[0x0][0x2b0], RZ ;  /* 0x0000ac000a9c7a25 */ /* 0x020fca00078e00ff */
[----:B------:R2:W-:Y:S01]  /*23c0*/  STL.64 [R1+0x40], R156 ;  /* 0x0000409c01007387 */ /* 0x0005e20000100a00 */
[--C-:B-1----:R-:W-:Y:S02]  /*23d0*/  SHF.R.S32.HI R25, RZ, 0x1f, R9.reuse ;  /* 0x0000001fff197819 */ /* 0x102fe40000011409 */
[----:B------:R-:W-:Y:S02]  /*23e0*/  SHF.R.S32.HI R8, RZ, 0x1f, R9 ;  /* 0x0000001fff087819 */ /* 0x000fe40000011409 */
[-C--:B------:R-:W-:Y:S02]  /*23f0*/  LEA.HI R25, R25, R9.reuse, RZ, 0x3 ;  /* 0x0000000919197211 */ /* 0x080fe400078f18ff */
[----:B------:R-:W-:Y:S02]  /*2400*/  LEA.HI R8, R8, R9, RZ, 0x3 ;  /* 0x0000000908087211 */ /* 0x000fe400078f18ff */
[----:B------:R-:W-:Y:S02]  /*2410*/  LOP3.LUT R25, R25, 0xfffffff8, RZ, 0xc0, !PT ;  /* 0xfffffff819197812 */ /* 0x000fe400078ec0ff */
[----:B------:R-:W-:-:S03]  /*2420*/  SHF.R.S32.HI R8, RZ, 0x3, R8 ;  /* 0x00000003ff087819 */ /* 0x000fc60000011408 */
[----:B------:R-:W-:-:S04]  /*2430*/  IMAD.IADD R25, R9, 0x1, -R25 ;  /* 0x0000000109197824 */ /* 0x000fc800078e0a19 */
[----:B------:R-:W-:Y:S01]  /*2440*/  IMAD R59, R25, 0x10, R8 ;  /* 0x00000010193b7824 */ /* 0x000fe200078e0208 */
[-C--:B----4-:R-:W-:Y:S02]  /*2450*/  @!P2 LEA R4, P1, R23, R0.reuse, 0x1 ;  /* 0x000000001704a211 */ /* 0x090fe400078208ff */
[----:B---3--:R-:W-:Y:S02]  /*2460*/  @!P2 LEA R2, P0, R30, R0, 0x1 ;  /* 0x000000001e02a211 */ /* 0x008fe400078008ff */
[----:B------:R-:W-:-:S05]  /*2470*/  SHF.R.S32.HI R0, RZ, 0x1f, R10 ;  /* 0x0000001fff007819 */ /* 0x000fca000001140a */
[----:B------:R-:W-:-:S04]  /*2480*/  IMAD R0, R0, c[0x0][0x2b0], RZ ;  /* 0x0000ac0000007a24 */ /* 0x000fc800078e02ff */
[----:B------:R-:W-:-:S04]  /*2490*/  IMAD R0, R10, c[0x0][0x2b4], R0 ;  /* 0x0000ad000a007a24 */ /* 0x000fc800078e0200 */
[----:B------:R-:W-:-:S05]  /*24a0*/  IMAD.IADD R154, R157, 0x1, R0 ;  /* 0x000000019d9a7824 */ /* 0x000fca00078e0200 */
[----:B------:R1:W-:Y:S01]  /*24b0*/  STL [R1+0x58], R154 ;  /* 0x0000589a01007387 */ /* 0x0003e20000100800 */
[-C--:B--2---:R-:W-:Y:S02]  /*24c0*/  @!P2 LEA.HI.X R5, R23, R7.reuse, R24, 0x1, P1 ;  /* 0x000000071705a211 */ /* 0x084fe400008f0c18 */
[----:B------:R-:W-:-:S03]  /*24d0*/  @!P2 LEA.HI.X R3, R30, R7, R22, 0x1, P0 ;  /* 0x000000071e03a211 */ /* 0x000fc600000f0c16 */
[----:B------:R-:W-:Y:S01]  /*24e0*/  @!PT LDS RZ, [RZ] ;  /* 0x00000000fffff984 */ /* 0x000fe20000000800 */
[----:B------:R-:W-:Y:S01]  /*24f0*/  @!PT LDS RZ, [RZ] ;  /* 0x00000000fffff984 */ /* 0x000fe20000000800 */
[----:B------:R-:W-:Y:S01]  /*2500*/  @!PT LDS RZ, [RZ] ;  /* 0x00000000fffff984 */ /* 0x000fe20000000800 */
[----:B------:R1:W-:Y:S04]  /*2510*/  @!P2 LDGSTS.E.BYPASS.LTC128B.128 [R252+0xb900], [R4.64], !P5 ;  /* 0x0b90000004fcafae */ /* 0x0003e8000e901d48 */
[----:B------:R1:W-:Y:S04]  /*2520*/  @!P2 LDGSTS.E.BYPASS.LTC128B.128 [R252+0xf900], [R2.64], !P3 ;  /* 0x0f90000002fcafae */ /* 0x0003e8000d901d48 */
[----:B------:R-:W0:Y:S01]  /*2530*/  LDGDEPBAR ;  /* 0x00000000000079af */ /* 0x000e220000000000 */
[----:B------:R-:W-:Y:S02]  /*2540*/  WARPSYNC 0xffffffff ;  /* 0xffffffff00007948 */ /* 0x000fe40003800000 */
[----:B------:R-:W2:Y:S01]  /*2550*/  LDL R155, [R1+0x48] ;  /* 0x00004800019b7983 */ /* 0x000ea20000100800 */
[----:B------:R-:W-:-:S02]  /*2560*/  IMAD.MOV.U32 R0, RZ, RZ, c[0x0][0x2b8] ;  /* 0x0000ae00ff007624 */ /* 0x000fc400078e00ff */
[----:B-1----:R-:W-:Y:S01]  /*2570*/  IMAD R2, R58, 0x40, R59 ;  /* 0x000000403a027824 */ /* 0x002fe200078e023b */
[----:B------:R-:W3:Y:S02]  /*2580*/  LDL R27, [R1+0x68] ;  /* 0x00006800011b7983 */ /* 0x000ee40000100800 */
[----:B------:R-:W-:Y:S02]  /*2590*/  ISETP.NE.AND P3, PT, R0, 0x1, PT ;  /* 0x000000010000780c */ /* 0x000fe40003f65270 */
[----:B------:R-:W-:-:S04]  /*25a0*/  ISETP.GE.AND P1, PT, R2, R222, PT ;  /* 0x000000de0200720c */ /* 0x000fc80003f26270 */
[----:B------:R-:W-:Y:S01]  /*25b0*/  ISETP.GT.OR P1, PT, R59, 0x3f, P1 ;  /* 0x0000003f3b00780c */ /* 0x000fe20000f24670 */
[----:B------:R-:W-:Y:S01]  /*25c0*/  IMAD.MOV.U32 R26, RZ, RZ, RZ ;  /* 0x000000ffff1a7224 */ /* 0x000fe200078e00ff */
[----:B------:R-:W-:Y:S01]  /*25d0*/  BAR.SYNC.DEFER_BLOCKING 0x0 ;  /* 0x0000000000007b1d */ /* 0x000fe20000010000 */
[----:B--2---:R-:W-:-:S04]  /*25e0*/  IMAD.IADD R2, R2, 0x1, R155 ;  /* 0x0000000102027824 */ /* 0x004fc800078e029b */
        /* <DEDUP_REMOVED lines=9> */
[----:B------:R-:W-:-:S05]  /*2680*/  IMAD R14, R0, c[0x0][0x2b8], R2 ;  /* 0x0000ae00000e7a24 */ /* 0x000fca00078e0202 */
[----:B------:R-:W-:Y:S01]  /*2690*/  SHF.R.S32.HI R13, RZ, 0x1f, R14 ;  /* 0x0000001fff0d7819 */ /* 0x000fe2000001140e */
[----:B------:R-:W-:-:S04]  /*26a0*/  IMAD.WIDE.U32 R2, R14, c[0x0][0x1e0], RZ ;  /* 0x000078000e027a25 */ /* 0x000fc800078e00ff */
[----:B------:R-:W-:-:S04]  /*26b0*/  IMAD R0, R13, c[0x0][0x1e0], RZ ;  /* 0x000078000d007a24 */ /* 0x000fc800078e02ff */
[----:B------:R-:W-:-:S04]  /*26c0*/  IMAD R0, R14, c[0x0][0x1e4], R0 ;  /* 0x000079000e007a24 */ /* 0x000fc800078e0200 */
[----:B------:R-:W-:Y:S02]  /*26d0*/  IMAD.IADD R3, R3, 0x1, R0 ;  /* 0x0000000103037824 */ /* 0x000fe400078e0200 */
[----:B------:R-:W-:Y:S02]  /*26e0*/  IMAD R0, R21, c[0x0][0x1e8], RZ ;  /* 0x00007a0015007a24 */ /* 0x000fe400078e02ff */
[----:B---3--:R-:W-:-:S04]  /*26f0*/  IMAD.WIDE.U32 R152, R27, c[0x0][0x1e8], RZ ;  /* 0x00007a001b987a25 */ /* 0x008fc800078e00ff */
[----:B------:R-:W-:-:S04]  /*2700*/  IMAD R0, R27, c[0x0][0x1ec], R0 ;  /* 0x00007b001b007a24 */ /* 0x000fc800078e0200 */
[----:B------:R-:W-:Y:S02]  /*2710*/  IMAD.IADD R151, R153, 0x1, R0 ;  /* 0x0000000199977824 */ /* 0x000fe400078e0200 */
[----:B------:R-:W-:-:S04]  /*2720*/  IMAD R148, R58, -0x40, R222 ;  /* 0xffffffc03a947824 */ /* 0x000fc800078e02de */
[----:B------:R-:W-:-:S05]  /*2730*/  IMAD.IADD R28, R148, 0x1, -R8 ;  /* 0x00000001941c7824 */ /* 0x000fca00078e0a08 */
[C---:B------:R-:W-:Y:S02]  /*2740*/  ISETP.GE.AND P5, PT, R28.reuse, 0x1, PT ;  /* 0x000000011c00780c */ /* 0x040fe40003fa6270 */
[----:B------:R-:W-:-:S11]  /*2750*/  ISETP.GE.AND P2, PT, R28, 0x11, PT ;  /* 0x000000111c00780c */ /* 0x000fd60003f46270 */
[C---:B------:R-:W-:Y:S01]  /*2760*/  @P5 ISETP.GE.AND P1, PT, R23.reuse, c[0x0][0x1d4], PT ;  /* 0x0000750017005a0c */ /* 0x040fe20003f26270 */
[----:B------:R-:W-:Y:S01]  /*2770*/  STL [R1+0x8], R14 ;  /* 0x0000080e01007387 */ /* 0x000fe20000100800 */
[C---:B------:R-:W-:Y:S02]  /*2780*/  IMAD.SHL.U32 R149, R23.reuse, 0x2, RZ ;  /* 0x0000000217957824 */ /* 0x040fe400078e00ff */
[----:B------:R-:W-:Y:S01]  /*2790*/  IMAD.SHL.U32 R150, R30, 0x2, RZ ;  /* 0x000000021e967824 */ /* 0x000fe200078e00ff */
[----:B------:R-:W-:Y:S02]  /*27a0*/  SHF.L.U64.HI R57, R23, 0x1, R24 ;  /* 0x0000000117397819 */ /* 0x000fe40000010218 */
[----:B------:R-:W-:Y:S02]  /*27b0*/  IADD3 R243, R232, 0x20, RZ ;  /* 0x00000020e8f37810 */ /* 0x000fe40007ffe0ff */
[----:B------:R-:W-:Y:S02]  /*27c0*/  SHF.L.U64.HI R56, R30, 0x1, R22 ;  /* 0x000000011e387819 */ /* 0x000fe40000010216 */
[----:B--2---:R-:W-:Y:S01]  /*27d0*/  SHF.R.S32.HI R20, RZ, 0x1f, R26 ;  /* 0x0000001fff147819 */ /* 0x004fe2000001141a */
[----:B------:R-:W-:-:S04]  /*27e0*/  IMAD.WIDE.U32 R2, R26, c[0x0][0x1f0], R2 ;  /* 0x00007c001a027a25 */ /* 0x000fc800078e0002 */
[----:B------:R-:W-:Y:S01]  /*27f0*/  IMAD R4, R20, c[0x0][0x1f0], RZ ;  /* 0x00007c0014047a24 */ /* 0x000fe200078e02ff */
[----:B------:R-:W-:-:S03]  /*2800*/  IADD3 R2, P0, R2, R152, RZ ;  /* 0x0000009802027210 */ /* 0x000fc60007f1e0ff */
[----:B------:R-:W-:-:S05]  /*2810*/  IMAD R0, R26, c[0x0][0x1f4], R4 ;  /* 0x00007d001a007a24 */ /* 0x000fca00078e0204 */
[----:B------:R-:W-:Y:S02]  /*2820*/  IADD3.X R3, R151, R3, R0, P0, !PT ;  /* 0x0000000397037210 */ /* 0x000fe400007fe400 */
[----:B------:R-:W-:-:S04]  /*2830*/  LEA R0, P0, R2, c[0x0][0x1c8], 0x1 ;  /* 0x0000720002007a11 */ /* 0x000fc800078008ff */
[----:B------:R-:W-:Y:S01]  /*2840*/  LEA.HI.X R12, R2, c[0x0][0x1cc], R3, 0x1, P0 ;  /* 0x00007300020c7a11 */ /* 0x000fe200000f0c03 */
[----:B------:R-:W1:Y:S04]  /*2850*/  SHFL.IDX PT, R4, R0, RZ, 0x181f ;  /* 0x00181fff00047589 */ /* 0x000e6800000e0000 */
[----:B------:R-:W2:Y:S04]  /*2860*/  SHFL.IDX PT, R7, R12, RZ, 0x181f ;  /* 0x00181fff0c077589 */ /* 0x000ea800000e0000 */
[----:B------:R-:W3:Y:S04]  /*2870*/  SHFL.IDX PT, R5, R0, 0x1, 0x181f ;  /* 0x00381f0000057f89 */ /* 0x000ee800000e0000 */
[----:B------:R-:W4:Y:S04]  /*2880*/  SHFL.IDX PT, R10, R12, 0x1, 0x181f ;  /* 0x00381f000c0a7f89 */ /* 0x000f2800000e0000 */
[----:B------:R-:W5:Y:S01]  /*2890*/  SHFL.IDX PT, R9, R0, 0x2, 0x181f ;  /* 0x00581f0000097f89 */ /* 0x000f6200000e0000 */
[----:B-1----:R-:W-:-:S04]  /*28a0*/  @P5 LEA R2, P0, R23, R4, 0x1 ;  /* 0x0000000417025211 */ /* 0x002fc800078008ff */
[C---:B--2---:R-:W-:Y:S01]  /*28b0*/  @P5 LEA.HI.X R3, R23.reuse, R7, R24, 0x1, P0 ;  /* 0x0000000717035211 */ /* 0x044fe200000f0c18 */
[----:B------:R-:W1:Y:S04]  /*28c0*/  SHFL.IDX PT, R11, R12, 0x2, 0x181f ;  /* 0x00581f000c0b7f89 */ /* 0x000e6800000e0000 */
[----:B------:R2:W-:Y:S01]  /*28d0*/  @P5 LDGSTS.E.BYPASS.LTC128B.128 [R252+0x4100], [R2.64], !P1 ;  /* 0x0410000002fc5fae */ /* 0x0005e2000c901d48 */
[----:B---3--:R-:W-:Y:S02]  /*28e0*/  @P2 LEA R6, P6, R23, R5, 0x1 ;  /* 0x0000000517062211 */ /* 0x008fe400078c08ff */
[C---:B------:R-:W-:Y:S01]  /*28f0*/  @P5 ISETP.GE.AND P0, PT, R30.reuse, c[0x0][0x1d4], PT ;  /* 0x000075001e005a0c */ /* 0x040fe20003f06270 */
[----:B------:R-:W3:Y:S04]  /*2900*/  SHFL.IDX PT, R8, R0, 0x3, 0x181f ;  /* 0x00781f0000087f89 */ /* 0x000ee800000e0000 */
[----:B------:R-:W1:Y:S01]  /*2910*/  SHFL.IDX PT, R0, R12, 0x3, 0x181f ;  /* 0x00781f000c007f89 */ /* 0x000e6200000e0000 */
[----:B--2---:R-:W-:-:S04]  /*2920*/  @P5 LEA R2, P1, R30, R4, 0x1 ;  /* 0x000000041e025211 */ /* 0x004fc800078208ff */
[----:B------:R-:W-:Y:S02]  /*2930*/  @P5 LEA.HI.X R3, R30, R7, R22, 0x1, P1 ;  /* 0x000000071e035211 */ /* 0x000fe400008f0c16 */
[C---:B----4-:R-:W-:Y:S02]  /*2940*/  @P2 LEA.HI.X R7, R23.reuse, R10, R24, 0x1, P6 ;  /* 0x0000000a17072211 */ /* 0x050fe400030f0c18 */
[----:B------:R-:W-:Y:S01]  /*2950*/  ISETP.GE.AND P6, PT, R28, 0x21, PT ;  /* 0x000000211c00780c */ /* 0x000fe20003fc6270 */
[----:B------:R5:W-:Y:S01]  /*2960*/  @P5 LDGSTS.E.BYPASS.LTC128B.128 [R252+0x6100], [R2.64], !P0 ;  /* 0x0610000002fc5fae */ /* 0x000be2000c101d48 */
[----:B------:R-:W-:Y:S02]  /*2970*/  @P2 ISETP.GE.AND P1, PT, R23, c[0x0][0x1d4], PT ;  /* 0x0000750017002a0c */ /* 0x000fe40003f26270 */
[----:B------:R-:W-:-:S04]  /*2980*/  @P2 LEA R4, P0, R30, R5, 0x1 ;  /* 0x000000051e042211 */ /* 0x000fc800078008ff */
[----:B------:R-:W-:-:S07]  /*2990*/  @P2 LEA.HI.X R5, R30, R10, R22, 0x1, P0 ;  /* 0x0000000a1e052211 */ /* 0x000fce00000f0c16 */
[----:B------:R2:W-:Y:S01]  /*29a0*/  @P2 LDGSTS.E.BYPASS.LTC128B.128 [R252+0x4900], [R6.64], !P1 ;  /* 0x0490000006fc2fae */ /* 0x0005e2000c901d48 */
[----:B------:R-:W-:Y:S02]  /*29b0*/  @P2 ISETP.GE.AND P1, PT, R30, c[0x0][0x1d4], PT ;  /* 0x000075001e002a0c */ /* 0x000fe40003f26270 */
[C---:B------:R-:W-:Y:S02]  /*29c0*/  @P6 ISETP.GE.AND P0, PT, R23.reuse, c[0x0][0x1d4], PT ;  /* 0x0000750017006a0c */ /* 0x040fe40003f06270 */
[----:B-----5:R-:W-:-:S09]  /*29d0*/  @P6 LEA R2, P5, R23, R9, 0x1 ;  /* 0x0000000917026211 */ /* 0x020fd200078a08ff */
[----:B------:R3:W-:Y:S01]  /*29e0*/  @P2 LDGSTS.E.BYPASS.LTC128B.128 [R252+0x6900], [R4.64], !P1 ;  /* 0x0690000004fc2fae */ /* 0x0007e2000c901d48 */
[----:B-1----:R-:W-:Y:S02]  /*29f0*/  @P6 LEA.HI.X R3, R23, R11, R24, 0x1, P5 ;  /* 0x0000000b17036211 */ /* 0x002fe400028f0c18 */
[----:B------:R-:W-:-:S03]  /*2a00*/  ISETP.GE.AND P5, PT, R28, 0x31, PT ;  /* 0x000000311c00780c */ /* 0x000fc60003fa6270 */
[----:B------:R1:W-:Y:S01]  /*2a10*/  @P6 LDGSTS.E.BYPASS.LTC128B.128 [R252+0x5100], [R2.64], !P0 ;  /* 0x0510000002fc6fae */ /* 0x0003e2000c101d48 */
[----:B--2---:R-:W-:-:S04]  /*2a20*/  @P6 LEA R6, P2, R30, R9, 0x1 ;  /* 0x000000091e066211 */ /* 0x004fc800078408ff */
[C---:B------:R-:W-:Y:S02]  /*2a30*/  @P6 LEA.HI.X R7, R30.reuse, R11, R22, 0x1, P2 ;  /* 0x0000000b1e076211 */ /* 0x040fe400010f0c16 */
[----:B------:R-:W-:-:S03]  /*2a40*/  @P6 ISETP.GE.AND P2, PT, R30, c[0x0][0x1d4], PT ;  /* 0x000075001e006a0c */ /* 0x000fc60003f46270 */
[----:B---3--:R-:W-:-:S04]  /*2a50*/  @P5 LEA R4, P1, R23, R8, 0x1 ;  /* 0x0000000817045211 */ /* 0x008fc800078208ff */
[----:B------:R-:W-:-:S06]  /*2a60*/  @P5 LEA.HI.X R5, R23, R0, R24, 0x1, P1 ;  /* 0x0000000017055211 */ /* 0x000fcc00008f0c18 */
[----:B------:R2:W-:Y:S01]  /*2a70*/  @P6 LDGSTS.E.BYPASS.LTC128B.128 [R252+0x7100], [R6.64], !P2 ;  /* 0x0710000006fc6fae */ /* 0x0005e2000d101d48 */
[C---:B-1----:R-:W-:Y:S02]  /*2a80*/  @P5 LEA R2, P0, R30.reuse, R8, 0x1 ;  /* 0x000000081e025211 */ /* 0x042fe400078008ff */
[----:B------:R-:W-:Y:S02]  /*2a90*/  @P5 ISETP.GE.AND P1, PT, R23, c[0x0][0x1d4], PT ;  /* 0x0000750017005a0c */ /* 0x000fe40003f26270 */
[C---:B------:R-:W-:Y:S02]  /*2aa0*/  @P5 LEA.HI.X R3, R30.reuse, R0, R22, 0x1, P0 ;  /* 0x000000001e035211 */ /* 0x040fe400000f0c16 */
[----:B------:R-:W-:-:S09]  /*2ab0*/  @P5 ISETP.GE.AND P0, PT, R30, c[0x0][0x1d4], PT ;  /* 0x000075001e005a0c */ /* 0x000fd20003f06270 */
[----:B------:R2:W-:Y:S04]  /*2ac0*/  @P5 LDGSTS.E.BYPASS.LTC128B.128 [R252+0x5900], [R4.64], !P1 ;  /* 0x0590000004fc5fae */ /* 0x0005e8000c901d48 */
[----:B------:R1:W-:Y:S04]  /*2ad0*/  @P5 LDGSTS.E.BYPASS.LTC128B.128 [R252+0x7900], [R2.64], !P0 ;  /* 0x0790000002fc5fae */ /* 0x0003e8000c101d48 */
[----:B------:R-:W0:Y:S01]  /*2ae0*/  LDGDEPBAR ;  /* 0x00000000000079af */ /* 0x000e220000000000 */
[----:B------:R-:W-:-:S04]  /*2af0*/  IMAD R0, R13, c[0x0][0x208], RZ ;  /* 0x000082000d007a24 */ /* 0x000fc800078e02ff */
[----:B------:R-:W-:Y:S01]  /*2b00*/  IMAD R0, R14, c[0x0][0x20c], R0 ;  /* 0x000083000e007a24 */ /* 0x000fe200078e0200 */
[----:B------:R-:W-:-:S04]  /*2b10*/  DEPBAR.LE SB0, 0x1 ;  /* 0x000080400000791a */ /* 0x000fc80000000000 */
[----:B------:R-:W-:-:S04]  /*2b20*/  DEPBAR.LE SB0, 0x0 ;  /* 0x000080000000791a */ /* 0x000fc80000000000 */
[----:B------:R-:W-:Y:S01]  /*2b30*/  BAR.SYNC.DEFER_BLOCKING 0x0 ;  /* 0x0000000000007b1d */ /* 0x000fe20000010000 */
[----:B-1----:R-:W-:-:S04]  /*2b40*/  IMAD.WIDE.U32 R2, R14, c[0x0][0x208], RZ ;  /* 0x000082000e027a25 */ /* 0x002fc800078e00ff */
[----:B------:R-:W-:Y:S02]  /*2b50*/  IMAD.IADD R3, R3, 0x1, R0 ;  /* 0x0000000103037824 */ /* 0x000fe400078e0200 */
[----:B------:R-:W-:Y:S02]  /*2b60*/  IMAD R0, R21, c[0x0][0x210], RZ ;  /* 0x0000840015007a24 */ /* 0x000fe400078e02ff */
[----:B------:R-:W-:-:S04]  /*2b70*/  IMAD.WIDE.U32 R10, R27, c[0x0][0x210], RZ ;  /* 0x000084001b0a7a25 */ /* 0x000fc800078e00ff */
[----:B------:R-:W-:Y:S02]  /*2b80*/  IMAD R0, R27, c[0x0][0x214], R0 ;  /* 0x000085001b007a24 */ /* 0x000fe400078e0200 */
[----:B------:R-:W-:Y:S02]  /*2b90*/  IMAD R8, R20, c[0x0][0x218], RZ ;  /* 0x0000860014087a24 */ /* 0x000fe400078e02ff */
[C---:B------:R-:W-:Y:S01]  /*2ba0*/  IMAD.WIDE.U32 R2, R26.reuse, c[0x0][0x218], R2 ;  /* 0x000086001a027a25 */ /* 0x040fe200078e0002 */
[----:B------:R-:W-:Y:S03]  /*2bb0*/  STL [R1], R26 ;  /* 0x0000001a01007387 */ /* 0x000fe60000100800 */
[----:B------:R-:W-:Y:S01]  /*2bc0*/  IMAD.IADD R9, R11, 0x1, R0 ;  /* 0x000000010b097824 */ /* 0x000fe200078e0200 */
[----:B------:R-:W-:Y:S01]  /*2bd0*/  STL.64 [R1+0x38], R152 ;  /* 0x0000389801007387 */ /* 0x000fe20000100a00 */
[----:B------:R-:W-:Y:S01]  /*2be0*/  IMAD R0, R26, c[0x0][0x21c], R8 ;  /* 0x000087001a007a24 */ /* 0x000fe200078e0208 */
[----:B------:R-:W-:-:S02]  /*2bf0*/  IADD3 R2, P0, R2, R10, RZ ;  /* 0x0000000a02027210 */ /* 0x000fc40007f1e0ff */
[----:B--2---:R-:W-:Y:S04]  /*2c00*/  LDSM.16.M88.4 R4, [R239+0x2000] ;  /* 0x00200000ef04783b */ /* 0x004fe80000000200 */
[----:B------:R-:W-:Y:S04]  /*2c10*/  LDSM.16.M88.4 R16, [R232] ;  /* 0x00000000e810783b */ /* 0x000fe80000000200 */
[----:B------:R-:W-:Y:S01]  /*2c20*/  LDSM.16.M88.4 R12, [R239] ;  /* 0x00000000ef0c783b */ /* 0x000fe20000000200 */
[----:B------:R-:W-:-:S03]  /*2c30*/  IADD3.X R3, R9, R3, R0, P0, !PT ;  /* 0x0000000309037210 */ /* 0x000fc600007fe400 */
[----:B------:R-:W-:Y:S01]  /*2c40*/  STL [R1+0x4c], R151 ;  /* 0x00004c9701007387 */ /* 0x000fe20000100800 */
[----:B------:R-:W-:-:S03]  /*2c50*/  LEA R0, P0, R2, c[0x0][0x1f8], 0x1 ;  /* 0x00007e0002007a11 */ /* 0x000fc600078008ff */
[----:B------:R-:W-:Y:S04]  /*2c60*/  STL.64 [R1+0x50], R10 ;  /* 0x0000500a01007387 */ /* 0x000fe80000100a00 */
[----:B------:R-:W-:Y:S04]  /*2c70*/  STL [R1+0x5c], R9 ;  /* 0x00005c0901007387 */ /* 0x000fe80000100800 */
[----:B------:R-:W2:Y:S01]  /*2c80*/  LDL R158, [R1+0x28] ;  /* 0x00002800019e7983 */ /* 0x000ea20000100800 */
[----:B------:R-:W-:-:S03]  /*2c90*/  LEA.HI.X R20, R2, c[0x0][0x1fc], R3, 0x1, P0 ;  /* 0x00007f0002147a11 */ /* 0x000fc600000f0c03 */
[----:B------:R-:W1:Y:S04]  /*2ca0*/  SHFL.IDX PT, R3, R0, RZ, 0x181f ;  /* 0x00181fff00037589 */ /* 0x000e6800000e0000 */
[----:B------:R-:W3:Y:S04]  /*2cb0*/  SHFL.IDX PT, R2, R0, 0x1, 0x181f ;  /* 0x00381f0000027f89 */ /* 0x000ee800000e0000 */
[----:B------:R-:W4:Y:S04]  /*2cc0*/  SHFL.IDX PT, R8, R20, RZ, 0x181f ;  /* 0x00181fff14087589 */ /* 0x000f2800000e0000 */
[----:B------:R-:W-:Y:S04]  /*2cd0*/  LDSM.16.M88.4 R32, [R232+0x800] ;  /* 0x00080000e820783b */ /* 0x000fe80000000200 */
[----:B------:R-:W-:Y:S04]  /*2ce0*/  LDSM.16.M88.4 R40, [R232+0x1000] ;  /* 0x00100000e828783b */ /* 0x000fe80000000200 */
[----:B------:R-:W-:Y:S04]  /*2cf0*/  LDSM.16.M88.4 R48, [R232+0x1800] ;  /* 0x00180000e830783b */ /* 0x000fe80000000200 */
[----:B------:R-:W-:Y:S01]  /*2d00*/  SHFL.IDX PT, R9, R0, 0x2, 0x181f ;  /* 0x00581f0000097f89 */ /* 0x000fe200000e0000 */
[----:B------:R-:W-:-:S03]  /*2d10*/  R2P PR, R25, 0x6 ;  /* 0x0000000619007804 */ /* 0x000fc60000000000 */
[----:B------:R-:W5:Y:S04]  /*2d20*/  SHFL.IDX PT, R10, R20, 0x1, 0x181f ;  /* 0x00381f00140a7f89 */ /* 0x000f6800000e0000 */
[----:B------:R-:W5:Y:S04]  /*2d30*/  SHFL.IDX PT, R11, R20, 0x2, 0x181f ;  /* 0x00581f00140b7f89 */ /* 0x000f6800000e0000 */
[----:B------:R-:W5:Y:S04]  /*2d40*/  SHFL.IDX PT, R0, R0, 0x3, 0x181f ;  /* 0x00781f0000007f89 */ /* 0x000f6800000e0000 */
[----:B------:R5:W5:Y:S01]  /*2d50*/  SHFL.IDX PT, R29, R20, 0x3, 0x181f ;  /* 0x00781f00141d7f89 */ /* 0x000b6200000e0000 */
[----:B-1----:R-:W-:-:S02]  /*2d60*/  IADD3 R26, P5, R3, R149, RZ ;  /* 0x00000095031a7210 */ /* 0x002fc40007fbe0ff */
[----:B------:R-:W-:Y:S02]  /*2d70*/  @P1 IADD3 R243, R232, -0x20, RZ ;  /* 0xffffffe0e8f31810 */ /* 0x000fe40007ffe0ff */
[-C--:B------:R-:W-:Y:S01]  /*2d80*/  IADD3 R24, P1, R3, R150.reuse, RZ ;  /* 0x0000009603187210 */ /* 0x080fe20007f3e0ff */
[-C--:B------:R-:W-:Y:S01]  /*2d90*/  HMMA.16816.F32 R52, R4, R16.reuse, RZ ;  /* 0x000000100434723c */ /* 0x080fe200000018ff */
[----:B---3--:R-:W-:Y:S01]  /*2da0*/  IADD3 R22, P6, R2, R149, RZ ;  /* 0x0000009502167210 */ /* 0x008fe20007fde0ff */
[C-C-:B----4-:R-:W-:Y:S01]  /*2db0*/  IMAD.X R27, R8.reuse, 0x1, R57.reuse, P5 ;  /* 0x00000001081b7824 */ /* 0x150fe200028e0639 */
[----:B------:R-:W-:Y:S01]  /*2dc0*/  ISETP.GE.AND P0, PT, R23, c[0x0][0x1d4], PT ;  /* 0x0000750017007a0c */ /* 0x000fe20003f06270 */
[----:B------:R-:W-:Y:S01]  /*2dd0*/  IMAD.X R25, R8, 0x1, R56, P1 ;  /* 0x0000000108197824 */ /* 0x000fe200008e0638 */
[----:B------:R-:W-:Y:S03]  /*2de0*/  LDSM.16.M88.4 R44, [R243] ;  /* 0x00000000f32c783b */ /* 0x000fe60000000200 */
[----:B------:R-:W-:Y:S01]  /*2df0*/  HMMA.16816.F32 R96, R12, R16, RZ ;  /* 0x000000100c60723c */ /* 0x000fe200000018ff */
[----:B-----5:R-:W-:Y:S01]  /*2e00*/  IMAD.X R23, R10, 0x1, R57, P6 ;  /* 0x000000010a177824 */ /* 0x020fe200030e0639 */
[----:B------:R-:W-:Y:S05]  /*2e10*/  LDSM.16.M88.4 R36, [R243+0x800] ;  /* 0x00080000f324783b */ /* 0x000fea0000000200 */
[----:B------:R-:W-:-:S02]  /*2e20*/  IADD3 R16, P5, R2, R150, RZ ;  /* 0x0000009602107210 */ /* 0x000fc40007fbe0ff */
[CC--:B------:R-:W-:Y:S02]  /*2e30*/  IADD3 R2, P1, R9.reuse, R149.reuse, RZ ;  /* 0x0000009509027210 */ /* 0x0c0fe40007f3e0ff */
[----:B------:R-:W-:Y:S01]  /*2e40*/  IADD3 R20, P6, R9, R150, RZ ;  /* 0x0000009609147210 */ /* 0x000fe20007fde0ff */
[--C-:B------:R-:W-:Y:S01]  /*2e50*/  IMAD.X R17, R10, 0x1, R56.reuse, P5 ;  /* 0x000000010a117824 */ /* 0x100fe200028e0638 */
[----:B------:R-:W-:Y:S01]  /*2e60*/  ISETP.LT.OR P5, PT, R28, 0x1, P0 ;  /* 0x000000011c00780c */ /* 0x000fe200007a1670 */
[-C--:B------:R-:W-:Y:S01]  /*2e70*/  HMMA.16816.F32 R100, R4, R18.reuse, RZ ;  /* 0x000000120464723c */ /* 0x080fe200000018ff */
[C-C-:B------:R-:W-:Y:S02]  /*2e80*/  IMAD.X R3, R11.reuse, 0x1, R57.reuse, P1 ;  /* 0x000000010b037824 */ /* 0x140fe400008e0639 */
[----:B------:R-:W-:Y:S01]  /*2e90*/  IMAD.X R21, R11, 0x1, R56, P6 ;  /* 0x000000010b157824 */ /* 0x000fe200030e0638 */
[----:B------:R-:W-:Y:S01]  /*2ea0*/  ISETP.GE.AND P6, PT, R30, c[0x0][0x1d4], PT ;  /* 0x000075001e007a0c */ /* 0x000fe20003fc6270 */
[----:B------:R-:W-:Y:S03]  /*2eb0*/  LDSM.16.M88.4 R8, [R241] ;  /* 0x00000000f108783b */ /* 0x000fe60000000200 */
[----:B------:R-:W-:Y:S07]  /*2ec0*/  HMMA.16816.F32 R80, R12, R18, RZ ;  /* 0x000000120c50723c */ /* 0x000fee00000018ff */
[----:B------:R-:W-:Y:S01]  /*2ed0*/  IADD3 R18, P1, R0, R149, RZ ;  /* 0x0000009500127210 */ /* 0x000fe20007f3e0ff */
[----:B------:R-:W-:Y:S04]  /*2ee0*/  HMMA.16816.F32 R84, R4, R32, RZ ;  /* 0x000000200454723c */ /* 0x000fe800000018ff */
[----:B------:R-:W-:Y:S01]  /*2ef0*/  IMAD.X R19, R29, 0x1, R57, P1 ;  /* 0x000000011d137824 */ /* 0x000fe200008e0639 */
[----:B------:R-:W-:-:S03]  /*2f00*/  ISETP.LT.OR P1, PT, R28, 0x1, P6 ;  /* 0x000000011c00780c */ /* 0x000fc60003721670 */
[C---:B------:R-:W-:Y:S08]  /*2f10*/  HMMA.16816.F32 R92, R4.reuse, R40, RZ ;  /* 0x00000028045c723c */ /* 0x040ff000000018ff */
[C---:B------:R-:W-:Y:S08]  /*2f20*/  HMMA.16816.F32 R88, R4.reuse, R48, RZ ;  /* 0x000000300458723c */ /* 0x040ff000000018ff */
[C---:B------:R-:W-:Y:S08]  /*2f30*/  HMMA.16816.F32 R108, R4.reuse, R34, RZ ;  /* 0x00000022046c723c */ /* 0x040ff000000018ff */
[C---:B------:R-:W-:Y:S08]  /*2f40*/  HMMA.16816.F32 R112, R4.reuse, R42, RZ ;  /* 0x0000002a0470723c */ /* 0x040ff000000018ff */
[----:B------:R-:W-:Y:S01]  /*2f50*/  HMMA.16816.F32 R104, R4, R50, RZ ;  /* 0x000000320468723c */ /* 0x000fe200000018ff */
[----:B------:R-:W1:Y:S07]  /*2f60*/  LDSM.16.M88.4 R4, [R241+0x2000] ;  /* 0x00200000f104783b */ /* 0x000e6e0000000200 */
[C---:B------:R-:W-:Y:S08]  /*2f70*/  HMMA.16816.F32 R72, R12.reuse, R32, RZ ;  /* 0x000000200c48723c */ /* 0x040ff000000018ff */
[C---:B------:R-:W-:Y:S01]  /*2f80*/  HMMA.16816.F32 R68, R12.reuse, R34, RZ ;  /* 0x000000220c44723c */ /* 0x040fe200000018ff */
[----:B------:R-:W3:Y:S07]  /*2f90*/  LDSM.16.M88.4 R32, [R243+0x1000] ;  /* 0x00100000f320783b */ /* 0x000eee0000000200 */
[C---:B------:R-:W-:Y:S08]  /*2fa0*/  HMMA.16816.F32 R64, R12.reuse, R40, RZ ;  /* 0x000000280c40723c */ /* 0x040ff000000018ff */
[----:B------:R-:W-:Y:S01]  /*2fb0*/  HMMA.16816.F32 R76, R12, R42, RZ ;  /* 0x0000002a0c4c723c */ /* 0x000fe200000018ff */
[----:B------:R-:W4:Y:S04]  /*2fc0*/  LDSM.16.M88.4 R40, [R243+0x1800] ;  /* 0x00180000f328783b */ /* 0x000f280000000200 */
[----:B------:R-:W-:Y:S01]  /*2fd0*/  @!PT LDS RZ, [RZ] ;  /* 0x00000000fffff984 */ /* 0x000fe20000000800 */
[----:B------:R-:W-:Y:S01]  /*2fe0*/  @!PT LDS RZ, [RZ] ;  /* 0x00000000fffff984 */ /* 0x000fe20000000800 */
[----:B------:R-:W-:Y:S01]  /*2ff0*/  @!PT LDS RZ, [RZ] ;  /* 0x00000000fffff984 */ /* 0x000fe20000000800 */
[----:B------:R1:W-:Y:S01]  /*3000*/  LDGSTS.E.BYPASS.LTC128B.128 [R252+0x100], [R26.64], !P5 ;  /* 0x001000001afc7fae */ /* 0x0003e2000e901d48 */
[----:B------:R-:W-:-:S03]  /*3010*/  ISETP.LT.OR P5, PT, R28, 0x11, P0 ;  /* 0x000000111c00780c */ /* 0x000fc600007a1670 */
[----:B------:R1:W-:Y:S01]  /*3020*/  LDGSTS.E.BYPASS.LTC128B.128 [R252+0x2100], [R24.64], !P1 ;  /* 0x0210000018fc7fae */ /* 0x0003e2000c901d48 */
[----:B------:R-:W-:-:S09]  /*3030*/  ISETP.LT.OR P1, PT, R28, 0x11, P6 ;  /* 0x000000111c00780c */ /* 0x000fd20003721670 */
[----:B------:R5:W-:Y:S01]  /*3040*/  LDGSTS.E.BYPASS.LTC128B.128 [R252+0x900], [R22.64], !P5 ;  /* 0x0090000016fc7fae */ /* 0x000be2000e901d48 */
[----:B------:R-:W-:-:S03]  /*3050*/  ISETP.LT.OR P5, PT, R28, 0x21, P0 ;  /* 0x000000211c00780c */ /* 0x000fc600007a1670 */
[----:B------:R1:W-:Y:S01]  /*3060*/  LDGSTS.E.BYPASS.LTC128B.128 [R252+0x2900], [R16.64], !P1 ;  /* 0x0290000010fc7fae */ /* 0x0003e2000c901d48 */
[C---:B------:R-:W-:Y:S02]  /*3070*/  ISETP.LT.OR P1, PT, R28.reuse, 0x21, P6 ;  /* 0x000000211c00780c */ /* 0x040fe40003721670 */
[C---:B------:R-:W-:Y:S02]  /*3080*/  ISETP.LT.OR P0, PT, R28.reuse, 0x31, P0 ;  /* 0x000000311c00780c */ /* 0x040fe40000701670 */
[----:B------:R-:W-:Y:S01]  /*3090*/  ISETP.LT.OR P6, PT, R28, 0x31, P6 ;  /* 0x000000311c00780c */ /* 0x000fe200037c1670 */
[C---:B------:R-:W-:Y:S04]  /*30a0*/  HMMA.16816.F32 R60, R12.reuse, R48, RZ ;  /* 0x000000300c3c723c */ /* 0x040fe800000018ff */
[----:B------:R3:W-:Y:S04]  /*30b0*/  LDGSTS.E.BYPASS.LTC128B.128 [R252+0x1100], [R2.64], !P5 ;  /* 0x0110000002fc7fae */ /* 0x0007e8000e901d48 */
[----:B------:R-:W-:Y:S01]  /*30c0*/  HMMA.16816.F32 R12, R12, R50, RZ ;  /* 0x000000320c0c723c */ /* 0x000fe200000018ff */
[----:B------:R5:W-:Y:S04]  /*30d0*/  LDGSTS.E.BYPASS.LTC128B.128 [R252+0x3100], [R20.64], !P1 ;  /* 0x0310000014fc7fae */ /* 0x000be8000c901d48 */
[----:B------:R4:W-:Y:S01]  /*30e0*/  LDGSTS.E.BYPASS.LTC128B.128 [R252+0x1900], [R18.64], !P0 ;  /* 0x0190000012fc7fae */ /* 0x0009e2000c101d48 */
[----:B-1----:R-:W-:Y:S01]  /*30f0*/  IMAD.MOV.U32 R16, RZ, RZ, 0x40 ;  /* 0x00000040ff107424 */ /* 0x002fe200078e00ff */
[----:B---3--:R-:W-:-:S04]  /*3100*/  IADD3 R2, P5, R0, R150, RZ ;  /* 0x0000009600027210 */ /* 0x008fc80007fbe0ff */
[----:B------:R-:W-:Y:S01]  /*3110*/  SEL R0, R16, 0xffffffc0, !P2 ;  /* 0xffffffc010007807 */ /* 0x000fe20005000000 */
[----:B------:R-:W-:-:S04]  /*3120*/  IMAD.X R3, R29, 0x1, R56, P5 ;  /* 0x000000011d037824 */ /* 0x000fc800028e0638 */
[----:B------:R-:W-:Y:S01]  /*3130*/  IMAD.IADD R234, R232, 0x1, R0 ;  /* 0x00000001e8ea7824 */ /* 0x000fe200078e0200 */
[C---:B------:R-:W-:Y:S01]  /*3140*/  HMMA.16816.F32 R24, R4.reuse, R44, R52 ;  /* 0x0000002c0418723c */ /* 0x040fe20000001834 */
[----:B------:R1:W-:Y:S04]  /*3150*/  LDGSTS.E.BYPASS.LTC128B.128 [R252+0x3900], [R2.64], !P6 ;  /* 0x0390000002fc7fae */ /* 0x0003e8000f101d48 */
[----:B----4-:R-:W-:Y:S04]  /*3160*/  LDSM.16.M88.4 R16, [R240+0x2000] ;  /* 0x00200000f010783b */ /* 0x010fe80000000200 */
[----:B------:R-:W3:Y:S01]  /*3170*/  LDSM.16.M88.4 R52, [R234] ;  /* 0x00000000ea34783b */ /* 0x000ee20000000200 */
[----:B------:R-:W-:Y:S03]  /*3180*/  HMMA.16816.F32 R116, R4, R36, R84 ;  /* 0x000000240474723c */ /* 0x000fe60000001854 */
[----:B------:R-:W4:Y:S01]  /*3190*/  LDSM.16.M88.4 R48, [R234+0x800] ;  /* 0x00080000ea30783b */ /* 0x000f220000000200 */
[----:B------:R-:W-:-:S02]  /*31a0*/  IADD3 R244, R243, 0x2000, RZ ;  /* 0x00002000f3f47810 */ /* 0x000fc40007ffe0ff */
[----:B------:R-:W-:Y:S01]  /*31b0*/  IADD3 R245, R243, 0x2800, RZ ;  /* 0x00002800f3f57810 */ /* 0x000fe20007ffe0ff */
[----:B------:R-:W0:Y:S01]  /*31c0*/  LDGDEPBAR ;  /* 0x00000000000079af */ /* 0x000e220000000000 */
[C---:B------:R-:W-:Y:S08]  /*31d0*/  HMMA.16816.F32 R132, R4.reuse, R32, R92 ;  /* 0x000000200484723c */ /* 0x040ff0000000185c */
[C---:B------:R-:W-:Y:S08]  /*31e0*/  HMMA.16816.F32 R128, R4.reuse, R40, R88 ;  /* 0x000000280480723c */ /* 0x040ff00000001858 */
[----:B------:R-:W-:Y:S08]  /*31f0*/  HMMA.16816.F32 R84, R4, R46, R100 ;  /* 0x0000002e0454723c */ /* 0x000ff00000001864 */
[C---:B------:R-:W-:Y:S08]  /*3200*/  HMMA.16816.F32 R120, R8.reuse, R32, R64 ;  /* 0x000000200878723c */ /* 0x040ff00000001840 */
[----:B------:R-:W-:Y:S08]  /*3210*/  HMMA.16816.F32 R124, R8, R40, R60 ;  /* 0x00000028087c723c */ /* 0x000ff0000000183c */
[C---:B------:R-:W-:Y:S08]  /*3220*/  HMMA.16816.F32 R92, R4.reuse, R38, R108 ;  /* 0x00000026045c723c */ /* 0x040ff0000000186c */
[----:B------:R-:W-:Y:S08]  /*3230*/  HMMA.16816.F32 R100, R4, R42, R104 ;  /* 0x0000002a0464723c */ /* 0x000ff00000001868 */
[C---:B------:R-:W-:Y:S08]  /*3240*/  HMMA.16816.F32 R96, R8.reuse, R44, R96 ;  /* 0x0000002c0860723c */ /* 0x040ff00000001860 */
[C---:B------:R-:W-:Y:S08]  /*3250*/  HMMA.16816.F32 R88, R8.reuse, R36, R72 ;  /* 0x000000240858723c */ /* 0x040ff00000001848 */
[C---:B------:R-:W-:Y:S01]  /*3260*/  HMMA.16816.F32 R64, R8.reuse, R46, R80 ;  /* 0x0000002e0840723c */ /* 0x040fe20000001850 */
[----:B------:R-:W1:Y:S07]  /*3270*/  LDSM.16.M88.4 R44, [R234+0x1000] ;  /* 0x00100000ea2c783b */ /* 0x000e6e0000000200 */
[C---:B------:R-:W-:Y:S01]  /*3280*/  HMMA.16816.F32 R60, R8.reuse, R38, R68 ;  /* 0x00000026083c723c */ /* 0x040fe20000001844 */
[----:B------:R-:W1:Y:S07]  /*3290*/  LDSM.16.M88.4 R36, [R234+0x1800] ;  /* 0x00180000ea24783b */ /* 0x000e6e0000000200 */
[----:B------:R-:W-:Y:S01]  /*32a0*/  HMMA.16816.F32 R40, R8, R42, R12 ;  /* 0x0000002a0828723c */ /* 0x000fe2000000180c */
[----:B------:R-:W1:Y:S01]  /*32b0*/  LDSM.16.M88.4 R12, [R240] ;  /* 0x00000000f00c783b */ /* 0x000e620000000200 */
[----:B------:R-:W-:-:S05]  /*32c0*/  IMAD.IADD R233, R244, 0x1, R0 ;  /* 0x00000001f4e97824 */ /* 0x000fca00078e0200 */
[----:B------:R-:W-:Y:S01]  /*32d0*/  LDSM.16.M88.4 R28, [R233+-0x1800] ;  /* 0xffe80000e91c783b */ /* 0x000fe20000000200 */
[-C--:B------:R-:W-:Y:S03]  /*32e0*/  HMMA.16816.F32 R112, R4, R34.reuse, R112 ;  /* 0x000000220470723c */ /* 0x080fe60000001870 */
[----:B------:R-:W-:Y:S04]  /*32f0*/  LDSM.16.M88.4 R4, [R242+0x2000] ;  /* 0x00200000f204783b */ /* 0x000fe80000000200 */
[----:B-----5:R-:W-:Y:S01]  /*3300*/  LDSM.16.M88.4 R20, [R233+-0x800] ;  /* 0xfff80000e914783b */ /* 0x020fe20000000200 */
[----:B------:R-:W-:Y:S03]  /*3310*/  HMMA.16816.F32 R72, R8, R34, R76 ;  /* 0x000000220848723c */ /* 0x000fe6000000184c */
[----:B------:R-:W5:Y:S04]  /*3320*/  LDSM.16.M88.4 R32, [R233+-0x2000] ;  /* 0xffe00000e920783b */ /* 0x000f680000000200 */
[----:B------:R-:W-:Y:S01]  /*3330*/  LDSM.16.M88.4 R8, [R242] ;  /* 0x00000000f208783b */ /* 0x000fe20000000200 */
[C---:B---3--:R-:W-:Y:S03]  /*3340*/  HMMA.16816.F32 R76, R16.reuse, R52, R24 ;  /* 0x00000034104c723c */ /* 0x048fe60000001818 */
[----:B------:R-:W3:Y:S05]  /*3350*/  LDSM.16.M88.4 R24, [R233+-0x1000] ;  /* 0xfff00000e918783b */ /* 0x000eea0000000200 */
[C---:B----4-:R-:W-:Y:S08]  /*3360*/  HMMA.16816.F32 R116, R16.reuse, R48, R116 ;  /* 0x000000301074723c */ /* 0x050ff00000001874 */
[C---:B------:R-:W-:Y:S08]  /*3370*/  HMMA.16816.F32 R84, R16.reuse, R54, R84 ;  /* 0x000000361054723c */ /* 0x040ff00000001854 */
[C---:B------:R-:W-:Y:S08]  /*3380*/  HMMA.16816.F32 R92, R16.reuse, R50, R92 ;  /* 0x00000032105c723c */ /* 0x040ff0000000185c */
[C---:B-1----:R-:W-:Y:S08]  /*3390*/  HMMA.16816.F32 R104, R16.reuse, R44, R132 ;  /* 0x0000002c1068723c */ /* 0x042ff00000001884 */
[C---:B------:R-:W-:Y:S08]  /*33a0*/  HMMA.16816.F32 R108, R16.reuse, R36, R128 ;  /* 0x00000024106c723c */ /* 0x040ff00000001880 */
        /* <DEDUP_REMOVED lines=8> */
[C---:B------:R-:W-:Y:S08]  /*3430*/  HMMA.16816.F32 R60, R12.reuse, R44, R120 ;  /* 0x0000002c0c3c723c */ /* 0x040ff00000001878 */
[C---:B------:R-:W-:Y:S01]  /*3440*/  HMMA.16816.F32 R52, R12.reuse, R46, R72 ;  /* 0x0000002e0c34723c */ /* 0x040fe20000001848 */
[----:B------:R-:W-:Y:S07]  /*3450*/  LDSM.16.M88.4 R44, [R232+0x2000] ;  /* 0x00200000e82c783b */ /* 0x000fee0000000200 */
[----:B------:R-:W-:Y:S01]  /*3460*/  HMMA.16816.F32 R48, R12, R36, R124 ;  /* 0x000000240c30723c */ /* 0x000fe2000000187c */
[----:B------:R-:W1:Y:S04]  /*3470*/  LDSM.16.M88.4 R12, [R239+0x6000] ;  /* 0x00600000ef0c783b */ /* 0x000e680000000200 */
[----:B------:R-:W4:Y:S03]  /*3480*/  LDSM.16.M88.4 R36, [R232+0x3000] ;  /* 0x00300000e824783b */ /* 0x000f260000000200 */
[C---:B-----5:R-:W-:Y:S08]  /*3490*/  HMMA.16816.F32 R64, R4.reuse, R32, R76 ;  /* 0x000000200440723c */ /* 0x060ff0000000184c */
[C---:B------:R-:W-:Y:S08]  /*34a0*/  HMMA.16816.F32 R72, R4.reuse, R34, R84 ;  /* 0x000000220448723c */ /* 0x040ff00000001854 */
[C---:B---3--:R-:W-:Y:S08]  /*34b0*/  HMMA.16816.F32 R140, R4.reuse, R24, R104 ;  /* 0x00000018048c723c */ /* 0x048ff00000001868 */
[C---:B------:R-:W-:Y:S08]  /*34c0*/  HMMA.16816.F32 R76, R4.reuse, R28, R116 ;  /* 0x0000001c044c723c */ /* 0x040ff00000001874 */
[C---:B------:R-:W-:Y:S08]  /*34d0*/  HMMA.16816.F32 R84, R4.reuse, R30, R92 ;  /* 0x0000001e0454723c */ /* 0x040ff0000000185c */
[C---:B------:R-:W-:Y:S08]  /*34e0*/  HMMA.16816.F32 R136, R4.reuse, R26, R112 ;  /* 0x0000001a0488723c */ /* 0x040ff00000001870 */
[----:B------:R-:W-:Y:S08]  /*34f0*/  HMMA.16816.F32 R132, R4, R20, R108 ;  /* 0x000000140484723c */ /* 0x000ff0000000186c */
[C---:B------:R-:W-:Y:S08]  /*3500*/  HMMA.16816.F32 R120, R8.reuse, R34, R80 ;  /* 0x000000220878723c */ /* 0x040ff00000001850 */
[C---:B------:R-:W-:Y:S01]  /*3510*/  HMMA.16816.F32 R104, R8.reuse, R22, R16 ;  /* 0x000000160868723c */ /* 0x040fe20000001810 */
[----:B------:R-:W3:Y:S07]  /*3520*/  LDSM.16.M88.4 R16, [R232+0x3800] ;  /* 0x00380000e810783b */ /* 0x000eee0000000200 */
[C---:B------:R-:W-:Y:S01]  /*3530*/  HMMA.16816.F32 R124, R8.reuse, R32, R96 ;  /* 0x00000020087c723c */ /* 0x040fe20000001860 */
[C---:B------:R-:W-:Y:S01]  /*3540*/  IADD3 R246, R243.reuse, 0x3000, RZ ;  /* 0x00003000f3f67810 */ /* 0x040fe20007ffe0ff */
[----:B------:R-:W-:Y:S06]  /*3550*/  LDSM.16.M88.4 R32, [R244] ;  /* 0x00000000f420783b */ /* 0x000fec0000000200 */
[C---:B------:R-:W-:Y:S08]  /*3560*/  HMMA.16816.F32 R116, R8.reuse, R28, R88 ;  /* 0x0000001c0874723c */ /* 0x040ff00000001858 */
[C---:B------:R-:W-:Y:S01]  /*3570*/  HMMA.16816.F32 R112, R8.reuse, R30, R68 ;  /* 0x0000001e0870723c */ /* 0x040fe20000001844 */
[----:B------:R-:W-:Y:S07]  /*3580*/  LDSM.16.M88.4 R28, [R245] ;  /* 0x00000000f51c783b */ /* 0x000fee0000000200 */
[C---:B------:R-:W-:Y:S08]  /*3590*/  HMMA.16816.F32 R108, R8.reuse, R24, R60 ;  /* 0x00000018086c723c */ /* 0x040ff0000000183c */
[C---:B------:R-:W-:Y:S01]  /*35a0*/  HMMA.16816.F32 R80, R8.reuse, R26, R52 ;  /* 0x0000001a0850723c */ /* 0x040fe20000001834 */
[----:B------:R-:W-:Y:S07]  /*35b0*/  LDSM.16.M88.4 R24, [R246] ;  /* 0x00000000f618783b */ /* 0x000fee0000000200 */
[----:B------:R-:W-:Y:S01]  /*35c0*/  HMMA.16816.F32 R92, R8, R20, R48 ;  /* 0x00000014085c723c */ /* 0x000fe20000001830 */
[----:B------:R-:W5:Y:S07]  /*35d0*/  LDSM.16.M88.4 R8, [R239+0x4000] ;  /* 0x00400000ef08783b */ /* 0x000f6e0000000200 */
[----:B------:R-:W-:Y:S01]  /*35e0*/  HMMA.16816.F32 R128, R4, R22, R100 ;  /* 0x000000160480723c */ /* 0x000fe20000001864 */
[----:B------:R-:W2:Y:S04]  /*35f0*/  LDSM.16.M88.4 R4, [R241+0x6000] ;  /* 0x00600000f104783b */ /* 0x000ea80000000200 */
[----:B------:R-:W2:Y:S01]  /*3600*/  LDSM.16.M88.4 R20, [R241+0x4000] ;  /* 0x00400000f114783b */ /* 0x000ea20000000200 */
[----:B------:R-:W-:-:S02]  /*3610*/  IADD3 R247, R243, 0x3800, RZ ;  /* 0x00003800f3f77810 */ /* 0x000fc40007ffe0ff */
[C---:B-1----:R-:W-:Y:S03]  /*3620*/  HMMA.16816.F32 R60, R12.reuse, R40, R76 ;  /* 0x000000280c3c723c */ /* 0x042fe6000000184c */
[----:B------:R-:W1:Y:S05]  /*3630*/  LDSM.16.M88.4 R52, [R247] ;  /* 0x00000000f734783b */ /* 0x000e6a0000000200 */
[C---:B------:R-:W-:Y:S08]  /*3640*/  HMMA.16816.F32 R48, R12.reuse, R42, R84 ;  /* 0x0000002a0c30723c */ /* 0x040ff00000001854 */
[C---:B------:R-:W-:Y:S08]  /*3650*/  HMMA.16816.F32 R88, R12.reuse, R44, R64 ;  /* 0x0000002c0c58723c */ /* 0x040ff00000001840 */
[C---:B------:R-:W-:Y:S08]  /*3660*/  HMMA.16816.F32 R68, R12.reuse, R46, R72 ;  /* 0x0000002e0c44723c */ /* 0x040ff00000001848 */
[C---:B----4-:R-:W-:Y:S08]  /*3670*/  HMMA.16816.F32 R84, R12.reuse, R36, R140 ;  /* 0x000000240c54723c */ /* 0x050ff0000000188c */
[C---:B------:R-:W-:Y:S08]  /*3680*/  HMMA.16816.F32 R100, R12.reuse, R38, R136 ;  /* 0x000000260c64723c */ /* 0x040ff00000001888 */
[C---:B---3--:R-:W-:Y:S08]  /*3690*/  HMMA.16816.F32 R96, R12.reuse, R16, R132 ;  /* 0x000000100c60723c */ /* 0x048ff00000001884 */
[----:B------:R-:W-:Y:S08]  /*36a0*/  HMMA.16816.F32 R76, R12, R18, R128 ;  /* 0x000000120c4c723c */ /* 0x000ff00000001880 */
[C---:B-----5:R-:W-:Y:S08]  /*36b0*/  HMMA.16816.F32 R72, R8.reuse, R44, R124 ;  /* 0x0000002c0848723c */ /* 0x060ff0000000187c */
[C---:B------:R-:W-:Y:S08]  /*36c0*/  HMMA.16816.F32 R64, R8.reuse, R46, R120 ;  /* 0x0000002e0840723c */ /* 0x040ff00000001878 */
[C---:B------:R-:W-:Y:S08]  /*36d0*/  HMMA.16816.F32 R12, R8.reuse, R36, R108 ;  /* 0x00000024080c723c */ /* 0x040ff0000000186c */
[C---:B------:R-:W-:Y:S08]  /*36e0*/  HMMA.16816.F32 R44, R8.reuse, R40, R116 ;  /* 0x00000028082c723c */ /* 0x040ff00000001874 */
[C---:B------:R-:W-:Y:S08]  /*36f0*/  HMMA.16816.F32 R40, R8.reuse, R42, R112 ;  /* 0x0000002a0828723c */ /* 0x040ff00000001870 */
[C---:B------:R-:W-:Y:S01]  /*3700*/  HMMA.16816.F32 R80, R8.reuse, R38, R80 ;  /* 0x000000260850723c */ /* 0x040fe20000001850 */
[----:B------:R-:W-:Y:S07]  /*3710*/  LDSM.16.M88.4 R36, [R234+0x3800] ;  /* 0x00380000ea24783b */ /* 0x000fee0000000200 */
[C---:B------:R-:W-:Y:S08]  /*3720*/  HMMA.16816.F32 R92, R8.reuse, R16, R92 ;  /* 0x00000010085c723c */ /* 0x040ff0000000185c */
[----:B------:R-:W-:Y:S01]  /*3730*/  HMMA.16816.F32 R104, R8, R18, R104 ;  /* 0x000000120868723c */ /* 0x000fe20000001868 */
[----:B------:R-:W-:Y:S04]  /*3740*/  LDSM.16.M88.4 R16, [R240+0x6000] ;  /* 0x00600000f010783b */ /* 0x000fe80000000200 */
[----:B------:R-:W-:Y:S03]  /*3750*/  LDSM.16.M88.4 R8, [R242+0x4000] ;  /* 0x00400000f208783b */ /* 0x000fe60000000200 */
[----:B--2---:R-:W-:Y:S01]  /*3760*/  HMMA.16816.F32 R136, R4, R30, R48 ;  /* 0x0000001e0488723c */ /* 0x004fe20000001830 */
[----:B------:R-:W2:Y:S07]  /*3770*/  LDSM.16.M88.4 R48, [R234+0x2000] ;  /* 0x00200000ea30783b */ /* 0x000eae0000000200 */
[C---:B------:R-:W-:Y:S01]  /*3780*/  HMMA.16816.F32 R112, R20.reuse, R24, R12 ;  /* 0x000000181470723c */ /* 0x040fe2000000180c */
[----:B------:R-:W3:Y:S07]  /*3790*/  LDSM.16.M88.4 R12, [R240+0x4000] ;  /* 0x00400000f00c783b */ /* 0x000eee0000000200 */
[C---:B------:R-:W-:Y:S01]  /*37a0*/  HMMA.16816.F32 R120, R20.reuse, R28, R44 ;  /* 0x0000001c1478723c */ /* 0x040fe2000000182c */
[----:B------:R-:W4:Y:S07]  /*37b0*/  LDSM.16.M88.4 R44, [R234+0x2800] ;  /* 0x00280000ea2c783b */ /* 0x000f2e0000000200 */
[----:B------:R-:W-:Y:S01]  /*37c0*/  HMMA.16816.F32 R116, R20, R30, R40 ;  /* 0x0000001e1474723c */ /* 0x000fe20000001828 */
[----:B------:R-:W5:Y:S07]  /*37d0*/  LDSM.16.M88.4 R40, [R234+0x3000] ;  /* 0x00300000ea28783b */ /* 0x000f6e0000000200 */
[C---:B------:R-:W-:Y:S01]  /*37e0*/  HMMA.16816.F32 R140, R4.reuse, R28, R60 ;  /* 0x0000001c048c723c */ /* 0x040fe2000000183c */
[----:B------:R-:W-:Y:S07]  /*37f0*/  LDSM.16.M88.4 R28, [R233+0x800] ;  /* 0x00080000e91c783b */ /* 0x000fee0000000200 */
[C---:B------:R-:W-:Y:S08]  /*3800*/  HMMA.16816.F32 R88, R4.reuse, R32, R88 ;  /* 0x000000200458723c */ /* 0x040ff00000001858 */
[----:B------:R-:W-:Y:S08]  /*3810*/  HMMA.16816.F32 R144, R4, R34, R68 ;  /* 0x000000220490723c */ /* 0x000ff00000001844 */
[C---:B------:R-:W-:Y:S08]  /*3820*/  HMMA.16816.F32 R124, R20.reuse, R32, R72 ;  /* 0x00000020147c723c */ /* 0x040ff00000001848 */
[----:B------:R-:W-:Y:S01]  /*3830*/  HMMA.16816.F32 R60, R20, R34, R64 ;  /* 0x00000022143c723c */ /* 0x000fe20000001840 */
[----:B------:R-:W-:Y:S07]  /*3840*/  LDSM.16.M88.4 R32, [R233] ;  /* 0x00000000e920783b */ /* 0x000fee0000000200 */
[C---:B------:R-:W-:Y:S08]  /*3850*/  HMMA.16816.F32 R132, R4.reuse, R24, R84 ;  /* 0x000000180484723c */ /* 0x040ff00000001854 */
[C---:B------:R-:W-:Y:S08]  /*3860*/  HMMA.16816.F32 R84, R4.reuse, R26, R100 ;  /* 0x0000001a0454723c */ /* 0x040ff00000001864 */
[C---:B-1----:R-:W-:Y:S08]  /*3870*/  HMMA.16816.F32 R128, R4.reuse, R52, R96 ;  /* 0x000000340480723c */ /* 0x042ff00000001860 */
[----:B------:R-:W-:Y:S01]  /*3880*/  HMMA.16816.F32 R68, R4, R54, R76 ;  /* 0x000000360444723c */ /* 0x000fe2000000184c */
[----:B------:R-:W1:Y:S07]  /*3890*/  LDSM.16.M88.4 R4, [R248+0x6000] ;  /* 0x00600000f804783b */ /* 0x000e6e0000000200 */
[C---:B------:R-:W-:Y:S01]  /*38a0*/  HMMA.16816.F32 R108, R20.reuse, R26, R80 ;  /* 0x0000001a146c723c */ /* 0x040fe20000001850 */
[----:B------:R-:W1:Y:S07]  /*38b0*/  LDSM.16.M88.4 R24, [R233+0x1000] ;  /* 0x00100000e918783b */ /* 0x000e6e0000000200 */
[C---:B------:R-:W-:Y:S08]  /*38c0*/  HMMA.16816.F32 R76, R20.reuse, R52, R92 ;  /* 0x00000034144c723c */ /* 0x040ff0000000185c */
[----:B------:R-:W-:Y:S01]  /*38d0*/  HMMA.16816.F32 R72, R20, R54, R104 ;  /* 0x000000361448723c */ /* 0x000fe20000001868 */
[----:B------:R-:W1:Y:S01]  /*38e0*/  LDSM.16.M88.4 R20, [R233+0x1800] ;  /* 0x00180000e914783b */ /* 0x000e620000000200 */
[----:B------:R-:W-:Y:S01]  /*38f0*/  ISETP.GT.AND P0, PT, R58, R158, PT ;  /* 0x0000009e3a00720c */ /* 0x000fe20003f04270 */
[----:B------:R-:W-:-:S05]  /*3900*/  DEPBAR.LE SB0, 0x0 ;  /* 0x000080000000791a */ /* 0x000fca0000000000 */
[C---:B--2---:R-:W-:Y:S08]  /*3910*/  HMMA.16816.F32 R104, R16.reuse, R48, R88 ;  /* 0x000000301068723c */ /* 0x044ff00000001858 */
[----:B------:R-:W-:Y:S08]  /*3920*/  HMMA.16816.F32 R100, R16, R50, R144 ;  /* 0x000000321064723c */ /* 0x000ff00000001890 */
[C---:B---3--:R-:W-:Y:S08]  /*3930*/  HMMA.16816.F32 R64, R12.reuse, R48, R124 ;  /* 0x000000300c40723c */ /* 0x048ff0000000187c */
[----:B------:R-:W-:Y:S08]  /*3940*/  HMMA.16816.F32 R60, R12, R50, R60 ;  /* 0x000000320c3c723c */ /* 0x000ff0000000183c */
[C---:B----4-:R-:W-:Y:S08]  /*3950*/  HMMA.16816.F32 R96, R16.reuse, R44, R140 ;  /* 0x0000002c1060723c */ /* 0x050ff0000000188c */
[----:B------:R-:W-:Y:S08]  /*3960*/  HMMA.16816.F32 R92, R16, R46, R136 ;  /* 0x0000002e105c723c */ /* 0x000ff00000001888 */
[C---:B------:R-:W-:Y:S08]  /*3970*/  HMMA.16816.F32 R52, R12.reuse, R44, R120 ;  /* 0x0000002c0c34723c */ /* 0x040ff00000001878 */
[----:B------:R-:W-:Y:S08]  /*3980*/  HMMA.16816.F32 R48, R12, R46, R116 ;  /* 0x0000002e0c30723c */ /* 0x000ff00000001874 */
[C---:B-----5:R-:W-:Y:S08]  /*3990*/  HMMA.16816.F32 R88, R16.reuse, R40, R132 ;  /* 0x000000281058723c */ /* 0x060ff00000001884 */
[C---:B------:R-:W-:Y:S08]  /*39a0*/  HMMA.16816.F32 R84, R16.reuse, R42, R84 ;  /* 0x0000002a1054723c */ /* 0x040ff00000001854 */
[C---:B------:R-:W-:Y:S08]  /*39b0*/  HMMA.16816.F32 R80, R16.reuse, R36, R128 ;  /* 0x000000241050723c */ /* 0x040ff00000001880 */
[----:B------:R-:W-:Y:S08]  /*39c0*/  HMMA.16816.F32 R68, R16, R38, R68 ;  /* 0x000000261044723c */ /* 0x000ff00000001844 */
[C---:B------:R-:W-:Y:S08]  /*39d0*/  HMMA.16816.F32 R44, R12.reuse, R40, R112 ;  /* 0x000000280c2c723c */ /* 0x040ff00000001870 */
[C---:B------:R-:W-:Y:S08]  /*39e0*/  HMMA.16816.F32 R40, R12.reuse, R42, R108 ;  /* 0x0000002a0c28723c */ /* 0x040ff0000000186c */
[C---:B------:R-:W-:Y:S08]  /*39f0*/  HMMA.16816.F32 R16, R12.reuse, R36, R76 ;  /* 0x000000240c10723c */ /* 0x040ff0000000184c */
[----:B------:R-:W-:Y:S01]  /*3a00*/  HMMA.16816.F32 R12, R12, R38, R72 ;  /* 0x000000260c0c723c */ /* 0x000fe20000001848 */
[----:B------:R-:W-:Y:S01]  /*3a10*/  BSSY B0, `(.L_x_1230) ;  /* 0x0000065000007945 */ /* 0x000fe20003800000 */
[----:B------:R-:W-:-:S02]  /*3a20*/  ISETP.GT.AND P1, PT, R59, 0x3f, PT ;  /* 0x0000003f3b00780c */ /* 0x000fc40003f24270 */
[----:B------:R-:W-:-:S04]  /*3a30*/  IADD3 R251, R243, 0x1800, RZ ;  /* 0x00001800f3fb7810 */ /* 0x000fc80007ffe0ff */
[----:B-1----:R-:W-:Y:S01]  /*3a40*/  HMMA.16816.F32 R96, R4, R28, R96 ;  /* 0x0000001c0460723c */ /* 0x002fe20000001860 */
[C---:B------:R-:W-:Y:S02]  /*3a50*/  IADD3 R250, R243.reuse, 0x1000, RZ ;  /* 0x00001000f3fa7810 */ /* 0x040fe40007ffe0ff */
[----:B------:R-:W-:-:S05]  /*3a60*/  IADD3 R249, R243, 0x800, RZ ;  /* 0x00000800f3f97810 */ /* 0x000fca0007ffe0ff */
[C---:B------:R-:W-:Y:S08]  /*3a70*/  HMMA.16816.F32 R92, R4.reuse, R30, R92 ;  /* 0x0000001e045c723c */ /* 0x040ff0000000185c */
[C---:B------:R-:W-:Y:S08]  /*3a80*/  HMMA.16816.F32 R72, R4.reuse, R24, R88 ;  /* 0x000000180448723c */ /* 0x040ff00000001858 */
[----:B------:R-:W-:Y:S08]  /*3a90*/  HMMA.16816.F32 R84, R4, R26, R84 ;  /* 0x0000001a0454723c */ /* 0x000ff00000001854 */
[C---:B------:R-:W-:Y:S08]  /*3aa0*/  HMMA.16816.F32 R52, R8.reuse, R28, R52 ;  /* 0x0000001c0834723c */ /* 0x040ff00000001834 */
        /* <DEDUP_REMOVED lines=28> */
[----:B------:R-:W-:Y:S01]  /*3c70*/  SHF.R.S32.HI R0, RZ, 0x1f, R7 ;  /* 0x0000001fff007819 */ /* 0x000fe20000011407 */
[----:B------:R1:W-:Y:S04]  /*3c80*/  STL [R1+0x8], R7 ;  /* 0x0000080701007387 */ /* 0x0003e80000100800 */
[----:B------:R-:W-:-:S04]  /*3c90*/  IMAD R0, R0, c[0x0][0x1e0], RZ ;  /* 0x0000780000007a24 */ /* 0x000fc800078e02ff */
[----:B------:R-:W-:-:S05]  /*3ca0*/  IMAD R0, R7, c[0x0][0x1e4], R0 ;  /* 0x0000790007007a24 */ /* 0x000fca00078e0200 */
[----:B------:R-:W-:Y:S01]  /*3cb0*/  IADD3 R3, R3, R0, RZ ;  /* 0x0000000003037210 */ /* 0x000fe20007ffe0ff */
[----:B--2---:R1:W-:Y:S01]  /*3cc0*/  STL [R1], R6 ;  /* 0x0000000601007387 */ /* 0x0043e20000100800 */
[----:B------:R-:W-:-:S03]  /*3cd0*/  SHF.R.S32.HI R0, RZ, 0x1f, R6 ;  /* 0x0000001fff007819 */ /* 0x000fc60000011406 */
        /* <DEDUP_REMOVED lines=8> */
[----:B------:R2:W3:Y:S02]  /*3d60*/  SHFL.IDX PT, R8, R0, RZ, 0x181f ;  /* 0x00181fff00087589 */ /* 0x0004e400000e0000 */
.L_x_1286:
[----:B------:R-:W-:Y:S05]  /*3d70*/  BRA.DIV ~URZ, `(.L_x_1233) ;  /* 0x0000f0827f007947 */ /* 0x000fea000b800000 */
[----:B-1----:R-:W4:Y:S04]  /*3d80*/  LDL R7, [R1+0xc] ;  /* 0x00000c0001077983 */ /* 0x002f280000100800 */
[----:B------:R-:W5:Y:S04]  /*3d90*/  LDL R3, [R1+0x1c] ;  /* 0x00001c0001037983 */ /* 0x000f680000100800 */
[----:B------:R-:W1:Y:S04]  /*3da0*/  SHFL.IDX PT, R2, R4, RZ, 0x181f ;  /* 0x00181fff04027589 */ /* 0x000e6800000e0000 */
[----:B------:R-:W2:Y:S04]  /*3db0*/  SHFL.IDX PT, R5, R4, 0x1, 0x181f ;  /* 0x00381f0004057f89 */ /* 0x000ea800000e0000 */
[----:B------:R-:W3:Y:S04]  /*3dc0*/  SHFL.IDX PT, R9, R0, 0x1, 0x181f ;  /* 0x00381f0000097f89 */ /* 0x000ee800000e0000 */
[----:B------:R-:W2:Y:S04]  /*3dd0*/  SHFL.IDX PT, R12, R4, 0x2, 0x181f ;  /* 0x00581f00040c7f89 */ /* 0x000ea800000e0000 */
[----:B------:R-:W2:Y:S01]  /*3de0*/  SHFL.IDX PT, R13, R0, 0x2, 0x181f ;  /* 0x00581f00000d7f89 */ /* 0x000ea200000e0000 */
[----:B-1----:R-:W-:-:S02]  /*3df0*/  IADD3 R6, P6, R2, R149, RZ ;  /* 0x0000009502067210 */ /* 0x002fc40007fde0ff */
[-C--:B------:R-:W-:Y:S02]  /*3e00*/  IADD3 R2, P5, R2, R150.reuse, RZ ;  /* 0x0000009602027210 */ /* 0x080fe40007fbe0ff */
[----:B----4-:R-:W-:Y:S01]  /*3e10*/  ISETP.GE.AND P2, PT, R7, c[0x0][0x1d4], PT ;  /* 0x0000750007007a0c */ /* 0x010fe20003f46270 */
[C-C-:B---3--:R-:W-:Y:S01]  /*3e20*/  IMAD.X R7, R8.reuse, 0x1, R57.reuse, P6 ;  /* 0x0000000108077824 */ /* 0x148fe200030e0639 */
[----:B--2---:R-:W-:Y:S02]  /*3e30*/  IADD3 R10, P6, R5, R149, RZ ;  /* 0x00000095050a7210 */ /* 0x004fe40007fde0ff */
[----:B-----5:R-:W-:Y:S01]  /*3e40*/  ISETP.GE.AND P0, PT, R3, c[0x0][0x1d4], PT ;  /* 0x0000750003007a0c */ /* 0x020fe20003f06270 */
[----:B------:R-:W-:Y:S01]  /*3e50*/  IMAD.X R3, R8, 0x1, R56, P5 ;  /* 0x0000000108037824 */ /* 0x000fe200028e0638 */
[----:B------:R-:W-:Y:S01]  /*3e60*/  IADD3 R8, P5, R5, R150, RZ ;  /* 0x0000009605087210 */ /* 0x000fe20007fbe0ff */
[----:B------:R-:W-:Y:S01]  /*3e70*/  IMAD.X R11, R9, 0x1, R57, P6 ;  /* 0x00000001090b7824 */ /* 0x000fe200030e0639 */
[----:B------:R-:W-:-:S03]  /*3e80*/  SEL R5, RZ, 0x10, P0 ;  /* 0x00000010ff057807 */ /* 0x000fc60000000000 */
[----:B------:R-:W-:Y:S02]  /*3e90*/  IMAD.X R9, R9, 0x1, R56, P5 ;  /* 0x0000000109097824 */ /* 0x000fe400028e0638 */
[----:B------:R1:W-:Y:S04]  /*3ea0*/  LDGSTS.E.BYPASS.LTC128B.128 [R252+0x4100], [R6.64], !P2 ;  /* 0x0410000006fc7fae */ /* 0x0003e8000d101d48 */
[----:B------:R2:W-:Y:S04]  /*3eb0*/  LDGSTS.E.BYPASS.LTC128B.128 [R252+0x6100], [R2.64], !P0 ;  /* 0x0610000002fc7fae */ /* 0x0005e8000c101d48 */
[----:B------:R3:W-:Y:S04]  /*3ec0*/  LDGSTS.E.BYPASS.LTC128B.128 [R252+0x4900], [R10.64], !P2 ;  /* 0x049000000afc7fae */ /* 0x0007e8000d101d48 */
[----:B------:R4:W-:Y:S01]  /*3ed0*/  LDGSTS.E.BYPASS.LTC128B.128 [R252+0x6900], [R8.64], !P0 ;  /* 0x0690000008fc7fae */ /* 0x0009e2000c101d48 */
[----:B-1----:R-:W-:-:S02]  /*3ee0*/  IADD3 R6, P5, R12, R150, RZ ;  /* 0x000000960c067210 */ /* 0x002fc40007fbe0ff */
[----:B--2---:R-:W-:-:S03]  /*3ef0*/  IADD3 R2, P6, R12, R149, RZ ;  /* 0x000000950c027210 */ /* 0x004fc60007fde0ff */
[C---:B------:R-:W-:Y:S02]  /*3f00*/  IMAD.X R7, R13.reuse, 0x1, R56, P5 ;  /* 0x000000010d077824 */ /* 0x040fe400028e0638 */
[----:B------:R-:W-:Y:S01]  /*3f10*/  IMAD.X R3, R13, 0x1, R57, P6 ;  /* 0x000000010d037824 */ /* 0x000fe200030e0639 */
[----:B----4-:R3:W1:Y:S04]  /*3f20*/  SHFL.IDX PT, R8, R0, 0x3, 0x181f ;  /* 0x00781f0000087f89 */ /* 0x01066800000e0000 */
[----:B------:R3:W2:Y:S04]  /*3f30*/  SHFL.IDX PT, R0, R4, 0x3, 0x181f ;  /* 0x00781f0004007f89 */ /* 0x0006a800000e0000 */
[----:B------:R3:W-:Y:S04]  /*3f40*/  LDGSTS.E.BYPASS.LTC128B.128 [R252+0x5100], [R2.64], !P2 ;  /* 0x0510000002fc7fae */ /* 0x0007e8000d101d48 */
[----:B------:R4:W-:Y:S02]  /*3f50*/  LDGSTS.E.BYPASS.LTC128B.128 [R252+0x7100], [R6.64], !P0 ;  /* 0x0710000006fc7fae */ /* 0x0009e4000c101d48 */
[----:B----4-:R-:W-:-:S04]  /*3f60*/  SEL R6, RZ, 0x10, P2 ;  /* 0x00000010ff067807 */ /* 0x010fc80001000000 */
.L_x_1287:
[----:B-123--:R-:W-:Y:S02]  /*3f70*/  IADD3 R2, -R6, 0x10, RZ ;  /* 0x0000001006027810 */ /* 0x00efe40007ffe1ff */
[----:B------:R-:W-:-:S02]  /*3f80*/  IADD3 R3, -R5, 0x10, RZ ;  /* 0x0000001005037810 */ /* 0x000fc40007ffe1ff */
[----:B------:R-:W-:Y:S02]  /*3f90*/  LOP3.LUT R2, R2, 0xf, RZ, 0xc0, !PT ;  /* 0x0000000f02027812 */ /* 0x000fe400078ec0ff */
[----:B------:R-:W-:Y:S02]  /*3fa0*/  ISETP.NE.U32.AND P6, PT, R6, RZ, PT ;  /* 0x000000ff0600720c */ /* 0x000fe40003fc5070 */
[----:B------:R-:W-:Y:S02]  /*3fb0*/  IADD3 R4, P2, P0, R2, R0, R149 ;  /* 0x0000000002047210 */ /* 0x000fe4000785e095 */
        /* <DEDUP_REMOVED lines=10> */
.L_x_1231:
[----:B------:R-:W-:Y:S05]  /*4060*/  BSYNC B0 ;  /* 0x0000000000007941 */ /* 0x000fea0003800000 */
.L_x_1230:
[----:B-1----:R-:W2:Y:S04]  /*4070*/  LDL R3, [R1+0xac] ;  /* 0x0000ac0001037983 */ /* 0x002ea80000100800 */
[----:B------:R-:W2:Y:S04]  /*4080*/  LDL R0, [R1+0xfc] ;  /* 0x0000fc0001007983 */ /* 0x000ea80000100800 */
[----:B------:R-:W3:Y:S01]  /*4090*/  LDL R6, [R1+0x60] ;  /* 0x0000600001067983 */ /* 0x000ee20000100800 */
[----:B------:R-:W-:Y:S02]  /*40a0*/  MOV R2, 0xffffffc0 ;  /* 0xffffffc000027802 */ /* 0x000fe40000000f00 */
[----:B------:R-:W-:Y:S01]  /*40b0*/  MOV R4, c[0x0][0x2ac] ;  /* 0x0000ab0000047a02 */ /* 0x000fe20000000f00 */
[----:B------:R-:W0:Y:S02]  /*40c0*/  LDGDEPBAR ;  /* 0x00000000000079af */ /* 0x000e240000000000 */
[----:B------:R-:W-:-:S04]  /*40d0*/  IMAD R2, R58, R2, 0x1 ;  /* 0x000000013a027424 */ /* 0x000fc800078e0202 */
[----:B------:R-:W-:Y:S01]  /*40e0*/  IMAD R2, R4, c[0x0][0x1d0], R2 ;  /* 0x0000740004027a24 */ /* 0x000fe200078e0202 */
[----:B--2---:R-:W-:Y:S02]  /*40f0*/  IADD3 R0, R0, R3, RZ ;  /* 0x0000000300007210 */ /* 0x004fe40007ffe0ff */
[----:B---3--:R-:W-:-:S03]  /*4100*/  IADD3 R5, -R6, R148, RZ ;  /* 0x0000009406057210 */ /* 0x008fc60007ffe1ff */
[----:B------:R-:W-:Y:S01]  /*4110*/  @P4 IMAD.HI.U32 R3, R0, c[0x0][0x2c8], RZ ;  /* 0x0000b20000034a27 */ /* 0x000fe200078e00ff */
[----:B------:R1:W-:Y:S01]  /*4120*/  STL [R1+0x2c], R0 ;  /* 0x00002c0001007387 */ /* 0x0003e20000100800 */
[----:B------:R-:W-:-:S03]  /*4130*/  IADD3 R4, R2, -c[0x0][0x168], -R6 ;  /* 0x80005a0002047a10 */ /* 0x000fc60007ffe806 */
[----:B-1----:R-:W-:Y:S01]  /*4140*/  @P4 SHF.R.U32.HI R0, RZ, c[0x0][0x2cc], R3 ;  /* 0x0000b300ff004a19 */ /* 0x002fe20000011603 */
[----:B------:R-:W-:Y:S05]  /*4150*/  BRA.DIV ~URZ, `(.L_x_1234) ;  /* 0x0000f2527f007947 */ /* 0x000fea000b800000 */
[----:B------:R1:W2:Y:S02]  /*4160*/  SHFL.IDX PT, R2, R0, RZ, 0x1c1f ;  /* 0x001c1fff00027589 */ /* 0x0002a400000e0000 */
.L_x_1288:
        /* <DEDUP_REMOVED lines=33> */
[----:B------:R-:W-:Y:S01]  /*4380*/  FSEL R65, R25, -INF , P0 ;  /* 0xff80000019417808 */ /* 0x000fe20000000000 */
[----:B------:R-:W-:Y:S05]  /*4390*/  BRA.DIV ~URZ, `(.L_x_1235) ;  /* 0x0000f0827f007947 */ /* 0x000fea000b800000 */
[----:B------:R-:W2:Y:S04]  /*43a0*/  SHFL.IDX PT, R3, R0, 0x1, 0x1c1f ;  /* 0x003c1f0000037f89 */ /* 0x000ea800000e0000 */
[----:B------:R-:W3:Y:S04]  /*43b0*/  SHFL.IDX PT, R2, R0, 0x2, 0x1c1f ;  /* 0x005c1f0000027f89 */ /* 0x000ee800000e0000 */
[----:B-1----:R-:W1:Y:S01]  /*43c0*/  SHFL.IDX PT, R0, R0, 0x3, 0x1c1f ;  /* 0x007c1f0000007f89 */ /* 0x002e6200000e0000 */
[----:B--2---:R-:W-:-:S02]  /*43d0*/  IMAD.IADD R3, R4, 0x1, R3 ;  /* 0x0000000104037824 */ /* 0x004fc400078e0203 */
[----:B---3--:R-:W-:-:S03]  /*43e0*/  IMAD.IADD R2, R4, 0x1, R2 ;  /* 0x0000000104027824 */ /* 0x008fc600078e0202 */
[----:B------:R-:W-:Y:S01]  /*43f0*/  IMNMX R3, R5, R3, PT ;  /* 0x0000000305037217 */ /* 0x000fe20003800200 */
[----:B-1----:R-:W-:-:S03]  /*4400*/  IMAD.IADD R0, R4, 0x1, R0 ;  /* 0x0000000104007824 */ /* 0x002fc600078e0200 */
[C---:B------:R-:W-:Y:S02]  /*4410*/  ISETP.GT.AND P0, PT, R3.reuse, 0x9, PT ;  /* 0x000000090300780c */ /* 0x040fe40003f04270 */
[----:B------:R-:W-:Y:S02]  /*4420*/  ISETP.GT.AND P5, PT, R3, 0x1, PT ;  /* 0x000000010300780c */ /* 0x000fe40003fa4270 */
[----:B------:R-:W-:Y:S02]  /*4430*/  FSEL R16, R63, -INF , P0 ;  /* 0xff8000003f107808 */ /* 0x000fe40000000000 */
[----:B------:R-:W-:Y:S02]  /*4440*/  ISETP.GT.AND P0, PT, R3, 0x19, PT ;  /* 0x000000190300780c */ /* 0x000fe40003f04270 */
[----:B------:R-:W-:Y:S02]  /*4450*/  FSEL R10, R67, -INF , P5 ;  /* 0xff800000430a7808 */ /* 0x000fe40002800000 */
[----:B------:R-:W-:-:S02]  /*4460*/  FSEL R25, R51, -INF , P0 ;  /* 0xff80000033197808 */ /* 0x000fc40000000000 */
[C---:B------:R-:W-:Y:S02]  /*4470*/  ISETP.GT.AND P0, PT, R3.reuse, 0x29, PT ;  /* 0x000000290300780c */ /* 0x040fe40003f04270 */
[----:B------:R-:W-:Y:S02]  /*4480*/  ISETP.GT.AND P5, PT, R3, 0x11, PT ;  /* 0x000000110300780c */ /* 0x000fe40003fa4270 */
[----:B------:R-:W-:Y:S02]  /*4490*/  FSEL R60, R43, -INF , P0 ;  /* 0xff8000002b3c7808 */ /* 0x000fe40000000000 */
[C---:B------:R-:W-:Y:S02]  /*44a0*/  ISETP.GT.AND P2, PT, R3.reuse, 0x8, PT ;  /* 0x000000080300780c */ /* 0x040fe40003f44270 */
[----:B------:R-:W-:Y:S02]  /*44b0*/  ISETP.GT.AND P0, PT, R3, 0x31, PT ;  /* 0x000000310300780c */ /* 0x000fe40003f04270 */
[----:B------:R-:W-:-:S02]  /*44c0*/  IMNMX R2, R5, R2, PT ;  /* 0x0000000205027217 */ /* 0x000fc40003800200 */
[----:B------:R-:W-:Y:S02]  /*44d0*/  FSEL R19, R55, -INF , P5 ;  /* 0xff80000037137808 */ /* 0x000fe40002800000 */
[----:B------:R-:W-:Y:S02]  /*44e0*/  FSEL R14, R62, -INF , P2 ;  /* 0xff8000003e0e7808 */ /* 0x000fe40001000000 */
[----:B------:R-:W-:Y:S02]  /*44f0*/  ISETP.GT.AND P5, PT, R3, 0x21, PT ;  /* 0x000000210300780c */ /* 0x000fe40003fa4270 */
[----:B------:R-:W-:Y:S02]  /*4500*/  FSEL R51, R31, -INF , P0 ;  /* 0xff8000001f337808 */ /* 0x000fe40000000000 */
[----:B------:R-:W-:Y:S02]  /*4510*/  ISETP.GT.AND P2, PT, R3, 0x18, PT ;  /* 0x000000180300780c */ /* 0x000fe40003f44270 */
[----:B------:R-:W-:-:S02]  /*4520*/  ISETP.GT.AND P0, PT, R2, RZ, PT ;  /* 0x000000ff0200720c */ /* 0x000fc40003f04270 */
[----:B------:R-:W-:Y:S02]  /*4530*/  IMNMX R0, R5, R0, PT ;  /* 0x0000000005007217 */ /* 0x000fe40003800200 */
[----:B------:R-:W-:Y:S02]  /*4540*/  FSEL R63, R47, -INF , P5 ;  /* 0xff8000002f3f7808 */ /* 0x000fe40002800000 */
[----:B------:R-:W-:Y:S02]  /*4550*/  FSEL R23, R50, -INF , P2 ;  /* 0xff80000032177808 */ /* 0x000fe40001000000 */
[C---:B------:R-:W-:Y:S02]  /*4560*/  ISETP.GT.AND P5, PT, R3.reuse, 0x38, PT ;  /* 0x000000380300780c */ /* 0x040fe40003fa4270 */
[----:B------:R-:W-:Y:S02]  /*4570*/  FSEL R20, R104, -INF , P0 ;  /* 0xff80000068147808 */ /* 0x000fe40000000000 */
[----:B------:R-:W-:-:S02]  /*4580*/  ISETP.GT.AND P2, PT, R3, 0x28, PT ;  /* 0x000000280300780c */ /* 0x000fc40003f44270 */
[----:B------:R-:W-:Y:S02]  /*4590*/  ISETP.GT.AND P0, PT, R0, 0x1, PT ;  /* 0x000000010000780c */ /* 0x000fe40003f04270 */
[----:B------:R-:W-:Y:S02]  /*45a0*/  FSEL R50, R26, -INF , P5 ;  /* 0xff8000001a327808 */ /* 0x000fe40002800000 */
[----:B------:R-:W-:Y:S02]  /*45b0*/  ISETP.GT.AND P6, PT, R3, RZ, PT ;  /* 0x000000ff0300720c */ /* 0x000fe40003fc4270 */
[----:B------:R-:W-:Y:S02]  /*45c0*/  FSEL R62, R42, -INF , P2 ;  /* 0xff8000002a3e7808 */ /* 0x000fe40001000000 */
[----:B------:R-:W-:Y:S02]  /*45d0*/  FSEL R26, R107, -INF , P0 ;  /* 0xff8000006b1a7808 */ /* 0x000fe40000000000 */
[----:B------:R-:W-:-:S02]  /*45e0*/  ISETP.GT.AND P2, PT, R3, 0x39, PT ;  /* 0x000000390300780c */ /* 0x000fc40003f44270 */
[----:B------:R-:W-:Y:S02]  /*45f0*/  ISETP.GT.AND P0, PT, R2, 0x9, PT ;  /* 0x000000090200780c */ /* 0x000fe40003f04270 */
[----:B------:R-:W-:Y:S02]  /*4600*/  FSEL R9, R66, -INF , P6 ;  /* 0xff80000042097808 */ /* 0x000fe40003000000 */
[----:B------:R-:W-:Y:S02]  /*4610*/  ISETP.GT.AND P6, PT, R3, 0x10, PT ;  /* 0x000000100300780c */ /* 0x000fe40003fc4270 */
        /* <DEDUP_REMOVED lines=8> */
[----:B------:R-:W-:-:S02]  /*46a0*/  ISETP.GT.AND P5, PT, R0, RZ, PT ;  /* 0x000000ff0000720c */ /* 0x000fc40003fa4270 */
[----:B------:R-:W-:Y:S02]  /*46b0*/  ISETP.GT.AND P2, PT, R2, 0x8, PT ;  /* 0x000000080200780c */ /* 0x000fe40003f44270 */
[----:B------:R-:W-:Y:S02]  /*46c0*/  ISETP.GT.AND P0, PT, R0, 0x11, PT ;  /* 0x000000110000780c */ /* 0x000fe40003f04270 */
[----:B------:R-:W-:Y:S02]  /*46d0*/  FSEL R64, R46, -INF , P6 ;  /* 0xff8000002e407808 */ /* 0x000fe40003000000 */
[----:B------:R-:W-:Y:S02]  /*46e0*/  ISETP.GT.AND P6, PT, R3, 0x30, PT ;  /* 0x000000300300780c */ /* 0x000fe40003fc4270 */
[----:B------:R-:W-:Y:S02]  /*46f0*/  FSEL R24, R106, -INF , P5 ;  /* 0xff8000006a187808 */ /* 0x000fe40002800000 */
[----:B------:R-:W-:-:S02]  /*4700*/  FSEL R27, R100, -INF , P2 ;  /* 0xff800000641b7808 */ /* 0x000fc40001000000 */
[----:B------:R-:W-:Y:S02]  /*4710*/  FSEL R36, R99, -INF , P0 ;  /* 0xff80000063247808 */ /* 0x000fe40000000000 */
[C---:B------:R-:W-:Y:S02]  /*4720*/  ISETP.GT.AND P5, PT, R0.reuse, 0x8, PT ;  /* 0x000000080000780c */ /* 0x040fe40003fa4270 */
[----:B------:R-:W-:Y:S02]  /*4730*/  ISETP.GT.AND P2, PT, R0, 0x9, PT ;  /* 0x000000090000780c */ /* 0x000fe40003f44270 */
[----:B------:R-:W-:Y:S02]  /*4740*/  ISETP.GT.AND P0, PT, R2, 0x19, PT ;  /* 0x000000190200780c */ /* 0x000fe40003f04270 */
[----:B------:R-:W-:Y:S02]  /*4750*/  FSEL R58, R30, -INF , P6 ;  /* 0xff8000001e3a7808 */ /* 0x000fe40003000000 */
[----:B------:R-:W-:-:S02]  /*4760*/  FSEL R30, R102, -INF , P5 ;  /* 0xff800000661e7808 */ /* 0x000fc40002800000 */
[----:B------:R-:W-:Y:S02]  /*4770*/  FSEL R32, R103, -INF , P2 ;  /* 0xff80000067207808 */ /* 0x000fe40001000000 */
[----:B------:R-:W-:Y:S02]  /*4780*/  FSEL R34, R93, -INF , P0 ;  /* 0xff8000005d227808 */ /* 0x000fe40000000000 */
[----:B------:R-:W-:Y:S02]  /*4790*/  ISETP.GT.AND P5, PT, R2, 0x11, PT ;  /* 0x000000110200780c */ /* 0x000fe40003fa4270 */
[C---:B------:R-:W-:Y:S02]  /*47a0*/  ISETP.GT.AND P2, PT, R0.reuse, 0x10, PT ;  /* 0x000000100000780c */ /* 0x040fe40003f44270 */
[----:B------:R-:W-:Y:S02]  /*47b0*/  ISETP.GT.AND P0, PT, R0, 0x18, PT ;  /* 0x000000180000780c */ /* 0x000fe40003f04270 */
[----:B------:R-:W-:-:S02]  /*47c0*/  FSEL R31, R97, -INF , P5 ;  /* 0xff800000611f7808 */ /* 0x000fc40002800000 */
[----:B------:R-:W-:Y:S02]  /*47d0*/  FSEL R35, R98, -INF , P2 ;  /* 0xff80000062237808 */ /* 0x000fe40001000000 */
[----:B------:R-:W-:Y:S02]  /*47e0*/  FSEL R40, R94, -INF , P0 ;  /* 0xff8000005e287808 */ /* 0x000fe40000000000 */
[C---:B------:R-:W-:Y:S02]  /*47f0*/  ISETP.GT.AND P5, PT, R2.reuse, 0x18, PT ;  /* 0x000000180200780c */ /* 0x040fe40003fa4270 */
[----:B------:R-:W-:Y:S02]  /*4800*/  ISETP.GT.AND P2, PT, R2, 0x20, PT ;  /* 0x000000200200780c */ /* 0x000fe40003f44270 */
[----:B------:R-:W-:Y:S02]  /*4810*/  ISETP.GT.AND P0, PT, R0, 0x21, PT ;  /* 0x000000210000780c */ /* 0x000fe40003f04270 */
[----:B------:R-:W-:-:S02]  /*4820*/  FSEL R33, R92, -INF , P5 ;  /* 0xff8000005c217808 */ /* 0x000fc40002800000 */
[----:B------:R-:W-:Y:S02]  /*4830*/  FSEL R61, R72, -INF , P2 ;  /* 0xff800000483d7808 */ /* 0x000fe40001000000 */
[----:B------:R-:W-:Y:S02]  /*4840*/  FSEL R67, R75, -INF , P0 ;  /* 0xff8000004b437808 */ /* 0x000fe40000000000 */
[C---:B------:R-:W-:Y:S02]  /*4850*/  ISETP.GT.AND P5, PT, R0.reuse, 0x19, PT ;  /* 0x000000190000780c */ /* 0x040fe40003fa4270 */
[----:B------:R-:W-:Y:S02]  /*4860*/  ISETP.GT.AND P2, PT, R0, 0x20, PT ;  /* 0x000000200000780c */ /* 0x000fe40003f44270 */
        /* <DEDUP_REMOVED lines=10> */
[----:B------:R-:W-:Y:S02]  /*4910*/  FMNMX.FTZ R3, R7, R8, !PT ;  /* 0x0000000807037209 */ /* 0x000fe40007810000 */
[----:B------:R-:W-:Y:S02]  /*4920*/  FSEL R89, R84, -INF , P5 ;  /* 0xff80000054597808 */ /* 0x000fe40002800000 */
[----:B------:R-:W-:Y:S02]  /*4930*/  FSEL R120, R85, -INF , P2 ;  /* 0xff80000055787808 */ /* 0x000fe40001000000 */
[----:B------:R-:W-:-:S02]  /*4940*/  FSEL R74, R87, -INF , P0 ;  /* 0xff800000574a7808 */ /* 0x000fc40000000000 */
[C---:B------:R-:W-:Y:S02]  /*4950*/  ISETP.GT.AND P5, PT, R2.reuse, 0x31, PT ;  /* 0x000000310200780c */ /* 0x040fe40003fa4270 */
[----:B------:R-:W-:Y:S02]  /*4960*/  ISETP.GT.AND P2, PT, R2, 0x38, PT ;  /* 0x000000380200780c */ /* 0x000fe40003f44270 */
[----:B------:R-:W-:Y:S02]  /*4970*/  FSEL R75, R86, -INF , P6 ;  /* 0xff800000564b7808 */ /* 0x000fe40003000000 */
[----:B------:R-:W-:Y:S02]  /*4980*/  ISETP.GT.AND P0, PT, R0, 0x30, PT ;  /* 0x000000300000780c */ /* 0x000fe40003f04270 */
[----:B------:R-:W-:Y:S02]  /*4990*/  ISETP.GT.AND P6, PT, R2, 0x39, PT ;  /* 0x000000390200780c */ /* 0x000fe40003fc4270 */
[----:B------:R-:W-:-:S02]  /*49a0*/  FMNMX.FTZ R2, R11, R3, !PT ;  /* 0x000000030b027209 */ /* 0x000fc40007810000 */
[----:B------:R-:W-:Y:S02]  /*49b0*/  FSEL R88, R81, -INF , P5 ;  /* 0xff80000051587808 */ /* 0x000fe40002800000 */
[----:B------:R-:W-:Y:S02]  /*49c0*/  FSEL R90, R68, -INF , P2 ;  /* 0xff800000445a7808 */ /* 0x000fe40001000000 */
[----:B------:R-:W-:Y:S02]  /*49d0*/  FSEL R72, R82, -INF , P0 ;  /* 0xff80000052487808 */ /* 0x000fe40000000000 */
[C---:B------:R-:W-:Y:S02]  /*49e0*/  ISETP.GT.AND P5, PT, R0.reuse, 0x31, PT ;  /* 0x000000310000780c */ /* 0x040fe40003fa4270 */
[C---:B------:R-:W-:Y:S02]  /*49f0*/  ISETP.GT.AND P2, PT, R0.reuse, 0x38, PT ;  /* 0x000000380000780c */ /* 0x040fe40003f44270 */
[----:B------:R-:W-:-:S02]  /*4a00*/  ISETP.GT.AND P0, PT, R0, 0x39, PT ;  /* 0x000000390000780c */ /* 0x000fc40003f04270 */
        /* <DEDUP_REMOVED lines=52> */
[----:B------:R-:W-:Y:S02]  /*4d50*/  FSEL R57, R70, -INF , P2 ;  /* 0xff80000046397808 */ /* 0x000fe40001000000 */
[----:B------:R-:W-:-:S02]  /*4d60*/  FMNMX.FTZ R0, R121, R0, !PT ;  /* 0x0000000079007209 */ /* 0x000fc40007810000 */
[----:B------:R-:W-:Y:S02]  /*4d70*/  FMNMX.FTZ R135, R50, R135, !PT ;  /* 0x0000008732877209 */ /* 0x000fe40007810000 */
[----:B------:R-:W-:Y:S02]  /*4d80*/  FMNMX.FTZ R3, R73, R3, !PT ;  /* 0x0000000349037209 */ /* 0x000fe40007810000 */
[----:B------:R-:W-:Y:S02]  /*4d90*/  FMNMX.FTZ R134, R48, R2, !PT ;  /* 0x0000000230867209 */ /* 0x000fe40007810000 */
[----:B------:R-:W-:Y:S02]  /*4da0*/  FMNMX.FTZ R0, R65, R0, !PT ;  /* 0x0000000041007209 */ /* 0x000fe40007810000 */
[----:B------:R-:W-:Y:S01]  /*4db0*/  FMNMX.FTZ R135, R49, R135, !PT ;  /* 0x0000008731877209 */ /* 0x000fe20007810000 */
[----:B------:R-:W1:Y:S01]  /*4dc0*/  SHFL.BFLY PT, R5, R134, 0x2, 0x1f ;  /* 0x0c401f0086057f89 */ /* 0x000e6200000e0000 */
[----:B------:R-:W-:-:S02]  /*4dd0*/  FSEL R56, R71, -INF , P0 ;  /* 0xff80000047387808 */ /* 0x000fc40000000000 */
[----:B------:R-:W-:Y:S01]  /*4de0*/  FMNMX.FTZ R2, R57, R3, !PT ;  /* 0x0000000339027209 */ /* 0x000fe20007810000 */
[----:B------:R-:W2:Y:S03]  /*4df0*/  SHFL.BFLY PT, R4, R0, 0x2, 0x1f ;  /* 0x0c401f0000047f89 */ /* 0x000ea600000e0000 */
[----:B------:R-:W-:Y:S01]  /*4e00*/  FMNMX.FTZ R2, R56, R2, !PT ;  /* 0x0000000238027209 */ /* 0x000fe20007810000 */
[----:B------:R-:W3:Y:S04]  /*4e10*/  SHFL.BFLY PT, R3, R135, 0x2, 0x1f ;  /* 0x0c401f0087037f89 */ /* 0x000ee800000e0000 */
[----:B------:R-:W4:Y:S01]  /*4e20*/  SHFL.BFLY PT, R6, R2, 0x2, 0x1f ;  /* 0x0c401f0002067f89 */ /* 0x000f2200000e0000 */
[----:B-1----:R-:W-:-:S02]  /*4e30*/  FMNMX.FTZ R134, R134, R5, !PT ;  /* 0x0000000586867209 */ /* 0x002fc40007810000 */
[----:B--2---:R-:W-:-:S03]  /*4e40*/  FMNMX.FTZ R0, R4, R0, !PT ;  /* 0x0000000004007209 */ /* 0x004fc60007810000 */
[----:B------:R-:W1:Y:S01]  /*4e50*/  SHFL.BFLY PT, R4, R134, 0x1, 0x1f ;  /* 0x0c201f0086047f89 */ /* 0x000e6200000e0000 */
[----:B---3--:R-:W-:-:S03]  /*4e60*/  FMNMX.FTZ R135, R135, R3, !PT ;  /* 0x0000000387877209 */ /* 0x008fc60007810000 */
[----:B------:R-:W2:Y:S01]  /*4e70*/  SHFL.BFLY PT, R136, R0, 0x1, 0x1f ;  /* 0x0c201f0000887f89 */ /* 0x000ea200000e0000 */
[----:B----4-:R-:W-:-:S03]  /*4e80*/  FMNMX.FTZ R6, R2, R6, !PT ;  /* 0x0000000602067209 */ /* 0x010fc60007810000 */
[----:B------:R-:W3:Y:S04]  /*4e90*/  SHFL.BFLY PT, R3, R135, 0x1, 0x1f ;  /* 0x0c201f0087037f89 */ /* 0x000ee800000e0000 */
[----:B------:R4:W4:Y:S01]  /*4ea0*/  SHFL.BFLY PT, R133, R6, 0x1, 0x1f ;  /* 0x0c201f0006857f89 */ /* 0x00092200000e0000 */
[----:B-1----:R-:W-:Y:S02]  /*4eb0*/  FMNMX.FTZ R134, R134, R4, !PT ;  /* 0x0000000486867209 */ /* 0x002fe40007810000 */
[----:B--2---:R-:W-:Y:S02]  /*4ec0*/  FMNMX.FTZ R136, R0, R136, !PT ;  /* 0x0000008800887209 */ /* 0x004fe40007810000 */
[----:B---3--:R-:W-:-:S03]  /*4ed0*/  FMNMX.FTZ R135, R135, R3, !PT ;  /* 0x0000000387877209 */ /* 0x008fc60007810000 */
.L_x_1289:
[C---:B------:R-:W-:Y:S01]  /*4ee0*/  FMUL.FTZ R4, R136.reuse, c[0x0][0x2d0] ;  /* 0x0000b40088047a20 */ /* 0x040fe20000410000 */
[----:B------:R-:W-:Y:S01]  /*4ef0*/  FSETP.NEU.FTZ.AND P0, PT, R136, -INF , PT ;  /* 0xff8000008800780b */ /* 0x000fe20003f1d000 */
[----:B------:R-:W-:Y:S01]  /*4f00*/  FMUL.FTZ R3, R135, c[0x0][0x2d0] ;  /* 0x0000b40087037a20 */ /* 0x000fe20000410000 */
[----:B----4-:R-:W-:Y:S01]  /*4f10*/  FMNMX.FTZ R133, R133, R6, !PT ;  /* 0x0000000685857209 */ /* 0x010fe20007810000 */
[----:B------:R-:W-:Y:S01]  /*4f20*/  WARPSYNC 0xffffffff ;  /* 0xffffffff00007948 */ /* 0x000fe20003800000 */
[----:B------:R-:W-:Y:S01]  /*4f30*/  FSEL R4, R4, RZ, P0 ;  /* 0x000000ff04047208 */ /* 0x000fe20000000000 */
[----:B------:R-:W-:Y:S01]  /*4f40*/  LDSM.16.MT88.4 R68, [R235] ;  /* 0x00000000eb44783b */ /* 0x000fe20000004200 */
[----:B------:R-:W-:-:S03]  /*4f50*/  FSETP.NEU.FTZ.AND P0, PT, R135, -INF , PT ;  /* 0xff8000008700780b */ /* 0x000fc60003f1d000 */
[--C-:B------:R-:W-:Y:S01]  /*4f60*/  FFMA.FTZ R0, R7, c[0x0][0x2d0], -R4.reuse ;  /* 0x0000b40007007a23 */ /* 0x100fe20000010804 */
[----:B------:R-:W-:Y:S01]  /*4f70*/  FSEL R3, R3, RZ, P0 ;  /* 0x000000ff03037208 */ /* 0x000fe20000000000 */
[----:B------:R-:W-:Y:S01]  /*4f80*/  FFMA.FTZ R2, R18, c[0x0][0x2d0], -R4 ;  /* 0x0000b40012027a23 */ /* 0x000fe20000010804 */
[----:B------:R-:W-:Y:S01]  /*4f90*/  FSETP.NEU.FTZ.AND P0, PT, R134, -INF , PT ;  /* 0xff8000008600780b */ /* 0x000fe20003f1d000 */
[----:B------:R1:W-:Y:S01]  /*4fa0*/  MUFU.EX2 R144, R0 ;  /* 0x0000000000907308 */ /* 0x0003e20000000800 */
[----:B------:R-:W-:Y:S01]  /*4fb0*/  LDSM.16.MT88.4 R92, [R236] ;  /* 0x00000000ec5c783b */ /* 0x000fe20000004200 */
[----:B------:R-:W-:-:S03]  /*4fc0*/  FFMA.FTZ R5, R23, c[0x0][0x2d0], -R3 ;  /* 0x0000b40017057a23 */ /* 0x000fc60000010803 */
[----:B------:R-:W2:Y:S03]  /*4fd0*/  LDSM.16.MT88.4 R96, [R238] ;  /* 0x00000000ee60783b */ /* 0x000ea60000004200 */
[----:B------:R3:W-:Y:S01]  /*4fe0*/  MUFU.EX2 R191, R2 ;  /* 0x0000000200bf7308 */ /* 0x0007e20000000800 */
[----:B------:R-:W-:Y:S04]  /*4ff0*/  LDSM.16.MT88.4 R76, [R235+0x800] ;  /* 0x00080000eb4c783b */ /* 0x000fe80000004200 */
[----:B------:R-:W-:Y:S01]  /*5000*/  LDSM.16.MT88.4 R116, [R235+0x2000] ;  /* 0x00200000eb74783b */ /* 0x000fe20000004200 */
[----:B-1----:R-:W-:Y:S02]  /*5010*/  FFMA.FTZ R0, R8, c[0x0][0x2d0], -R4 ;  /* 0x0000b40008007a23 */ /* 0x002fe40000010804 */
[----:B------:R1:W-:Y:S01]  /*5020*/  MUFU.EX2 R189, R5 ;  /* 0x0000000500bd7308 */ /* 0x0003e20000000800 */
[----:B------:R-:W-:Y:S04]  /*5030*/  LDSM.16.MT88.4 R84, [R236+0x800] ;  /* 0x00080000ec54783b */ /* 0x000fe80000004200 */
[----:B------:R-:W-:Y:S01]  /*5040*/  LDSM.16.MT88.4 R100, [R237] ;  /* 0x00000000ed64783b */ /* 0x000fe20000004200 */
[----:B---3--:R-:W-:-:S02]  /*5050*/  FMUL.FTZ R2, R134, c[0x0][0x2d0] ;  /* 0x0000b40086027a20 */ /* 0x008fc40000410000 */
[----:B------:R3:W-:Y:S01]  /*5060*/  MUFU.EX2 R143, R0 ;  /* 0x00000000008f7308 */ /* 0x0007e20000000800 */
[----:B------:R-:W4:Y:S02]  /*5070*/  LDSM.16.MT88.4 R104, [R238+0x800] ;  /* 0x00080000ee68783b */ /* 0x000f240000004200 */
[----:B------:R-:W-:Y:S02]  /*5080*/  FSEL R2, R2, RZ, P0 ;  /* 0x000000ff02027208 */ /* 0x000fe40000000000 */
[----:B------:R-:W-:Y:S01]  /*5090*/  LDSM.16.MT88.4 R112, [R235+0x2800] ;  /* 0x00280000eb70783b */ /* 0x000fe20000004200 */
[----:B------:R-:W-:Y:S02]  /*50a0*/  FSETP.NEU.FTZ.AND P0, PT, R133, -INF , PT ;  /* 0xff8000008500780b */ /* 0x000fe40003f1d000 */
[--C-:B-1----:R-:W-:Y:S01]  /*50b0*/  FFMA.FTZ R5, R33, c[0x0][0x2d0], -R2.reuse ;  /* 0x0000b40021057a23 */ /* 0x102fe20000010802 */
[----:B------:R-:W-:Y:S01]  /*50c0*/  LDSM.16.MT88.4 R80, [R236+0x2000] ;  /* 0x00200000ec50783b */ /* 0x000fe20000004200 */
[----:B------:R-:W-:-:S02]  /*50d0*/  FFMA.FTZ R61, R61, c[0x0][0x2d0], -R2 ;  /* 0x0000b4003d3d7a23 */ /* 0x000fc40000010802 */
[----:B------:R1:W-:Y:S01]  /*50e0*/  MUFU.EX2 R183, R5 ;  /* 0x0000000500b77308 */ /* 0x0003e20000000800 */
[----:B------:R-:W5:Y:S01]  /*50f0*/  LDSM.16.MT88.4 R108, [R237+0x800] ;  /* 0x00080000ed6c783b */ /* 0x000f620000004200 */
[----:B------:R-:W-:Y:S02]  /*5100*/  FFMA.FTZ R48, R48, c[0x0][0x2d0], -R2 ;  /* 0x0000b40030307a23 */ /* 0x000fe40000010802 */
[----:B---3--:R-:W-:Y:S01]  /*5110*/  FFMA.FTZ R0, R11, c[0x0][0x2d0], -R4 ;  /* 0x0000b4000b007a23 */ /* 0x008fe20000010804 */
[----:B------:R-:W3:Y:S03]  /*5120*/  LDSM.16.MT88.4 R52, [R236+0x2800] ;  /* 0x00280000ec34783b */ /* 0x000ee60000004200 */
[----:B------:R2:W-:Y:S01]  /*5130*/  MUFU.EX2 R146, R0 ;  /* 0x0000000000927308 */ /* 0x0005e20000000800 */
[----:B-1----:R-:W-:-:S07]  /*5140*/  FFMA.FTZ R5, R34, c[0x0][0x2d0], -R2 ;  /* 0x0000b40022057a23 */ /* 0x002fce0000010802 */
[----:B------:R-:W-:Y:S01]  /*5150*/  MUFU.EX2 R188, R5 ;  /* 0x0000000500bc7308 */ /* 0x000fe20000000800 */
[----:B--2---:R-:W-:-:S07]  /*5160*/  FFMA.FTZ R0, R12, c[0x0][0x2d0], -R4 ;  /* 0x0000b4000c007a23 */ /* 0x004fce0000010804 */
[----:B------:R1:W-:Y:S02]  /*5170*/  MUFU.EX2 R153, R0 ;  /* 0x0000000000997308 */ /* 0x0003e40000000800 */
[----:B-1----:R-:W-:-:S06]  /*5180*/  FFMA.FTZ R0, R13, c[0x0][0x2d0], -R4 ;  /* 0x0000b4000d007a23 */ /* 0x002fcc0000010804 */
[----:B------:R1:W-:Y:S02]  /*5190*/  MUFU.EX2 R155, R0 ;  /* 0x00000000009b7308 */ /* 0x0003e40000000800 */
[----:B-1----:R-:W-:-:S06]  /*51a0*/  FFMA.FTZ R0, R15, c[0x0][0x2d0], -R4 ;  /* 0x0000b4000f007a23 */ /* 0x002fcc0000010804 */
[----:B------:R1:W-:Y:S02]  /*51b0*/  MUFU.EX2 R160, R0 ;  /* 0x0000000000a07308 */ /* 0x0003e40000000800 */
[----:B-1----:R-:W-:-:S06]  /*51c0*/  FFMA.FTZ R0, R21, c[0x0][0x2d0], -R4 ;  /* 0x0000b40015007a23 */ /* 0x002fcc0000010804 */
[----:B------:R1:W2:Y:S02]  /*51d0*/  MUFU.EX2 R220, R0 ;  /* 0x0000000000dc7308 */ /* 0x0002a40000000800 */
[----:B-1----:R-:W-:Y:S01]  /*51e0*/  FFMA.FTZ R0, R9, c[0x0][0x2d0], -R3 ;  /* 0x0000b40009007a23 */ /* 0x002fe20000010803 */
[----:B--2---:R-:W-:-:S05]  /*51f0*/  F2FP.PACK_AB R18, R220, R191 ;  /* 0x000000bfdc12723e */ /* 0x004fca00000000ff */
[----:B------:R1:W-:Y:S02]  /*5200*/  MUFU.EX2 R138, R0 ;  /* 0x00000000008a7308 */ /* 0x0003e40000000800 */
[----:B-1----:R-:W-:-:S06]  /*5210*/  FFMA.FTZ R0, R10, c[0x0][0x2d0], -R3 ;  /* 0x0000b4000a007a23 */ /* 0x002fcc0000010803 */
[----:B------:R1:W2:Y:S02]  /*5220*/  MUFU.EX2 R137, R0 ;  /* 0x0000000000897308 */ /* 0x0002a40000000800 */
[----:B-1----:R-:W-:Y:S01]  /*5230*/  FFMA.FTZ R0, R14, c[0x0][0x2d0], -R3 ;  /* 0x0000b4000e007a23 */ /* 0x002fe20000010803 */
[----:B------:R-:W-:-:S05]  /*5240*/  F2FP.PACK_AB R14, R188, R183 ;  /* 0x000000b7bc0e723e */ /* 0x000fca00000000ff */
[----:B------:R1:W-:Y:S02]  /*5250*/  MUFU.EX2 R140, R0 ;  /* 0x00000000008c7308 */ /* 0x0003e40000000800 */
[----:B-1----:R-:W-:Y:S01]  /*5260*/  FFMA.FTZ R0, R16, c[0x0][0x2d0], -R3 ;  /* 0x0000b40010007a23 */ /* 0x002fe20000010803 */
[----:B------:R-:W-:-:S05]  /*5270*/  F2FP.PACK_AB R16, R160, R155 ;  /* 0x0000009ba010723e */ /* 0x000fca00000000ff */
[----:B------:R1:W-:Y:S02]  /*5280*/  MUFU.EX2 R145, R0 ;  /* 0x0000000000917308 */ /* 0x0003e40000000800 */
[----:B-1----:R-:W-:-:S06]  /*5290*/  FFMA.FTZ R0, R17, c[0x0][0x2d0], -R3 ;  /* 0x0000b40011007a23 */ /* 0x002fcc0000010803 */
[----:B------:R1:W-:Y:S02]  /*52a0*/  MUFU.EX2 R152, R0 ;  /* 0x0000000000987308 */ /* 0x0003e40000000800 */
[----:B-1----:R-:W-:-:S06]  /*52b0*/  FFMA.FTZ R0, R19, c[0x0][0x2d0], -R3 ;  /* 0x0000b40013007a23 */ /* 0x002fcc0000010803 */
[----:B------:R1:W1:Y:S02]  /*52c0*/  MUFU.EX2 R154, R0 ;  /* 0x00000000009a7308 */ /* 0x0002640000000800 */
[----:B-1----:R-:W-:Y:S01]  /*52d0*/  FFMA.FTZ R0, R25, c[0x0][0x2d0], -R3 ;  /* 0x0000b40019007a23 */ /* 0x002fe20000010803 */
[----:B--2---:R-:W-:Y:S02]  /*52e0*/  F2FP.PACK_AB R25, R137, R138 ;  /* 0x0000008a8919723e */ /* 0x004fe400000000ff */
[----:B------:R-:W-:-:S03]  /*52f0*/  F2FP.PACK_AB R17, R154, R152 ;  /* 0x000000989a11723e */ /* 0x000fc600000000ff */
[----:B------:R1:W2:Y:S02]  /*5300*/  MUFU.EX2 R190, R0 ;  /* 0x0000000000be7308 */ /* 0x0002a40000000800 */
[----:B-1----:R-:W-:Y:S01]  /*5310*/  FFMA.FTZ R0, R20, c[0x0][0x2d0], -R2 ;  /* 0x0000b40014007a23 */ /* 0x002fe20000010802 */
[----:B--2---:R-:W-:-:S05]  /*5320*/  F2FP.PACK_AB R19, R190, R189 ;  /* 0x000000bdbe13723e */ /* 0x004fca00000000ff */
[----:B------:R1:W-:Y:S02]  /*5330*/  MUFU.EX2 R129, R0 ;  /* 0x0000000000817308 */ /* 0x0003e40000000800 */
[----:B-1----:R-:W-:-:S06]  /*5340*/  FFMA.FTZ R0, R22, c[0x0][0x2d0], -R2 ;  /* 0x0000b40016007a23 */ /* 0x002fcc0000010802 */
[----:B------:R1:W2:Y:S02]  /*5350*/  MUFU.EX2 R128, R0 ;  /* 0x0000000000807308 */ /* 0x0002a40000000800 */
[----:B-1----:R-:W-:Y:S01]  /*5360*/  FFMA.FTZ R0, R27, c[0x0][0x2d0], -R2 ;  /* 0x0000b4001b007a23 */ /* 0x002fe20000010802 */
[----:B--2---:R-:W-:Y:S02]  /*5370*/  F2FP.PACK_AB R20, R128, R129 ;  /* 0x000000818014723e */ /* 0x004fe400000000ff */
[----:B------:R-:W-:-:S03]  /*5380*/  F2FP.PACK_AB R27, R145, R140 ;  /* 0x0000008c911b723e */ /* 0x000fc600000000ff */
        /* <DEDUP_REMOVED lines=8> */
[----:B-1----:R-:W-:Y:S01]  /*5410*/  FMUL.FTZ R0, R133, c[0x0][0x2d0] ;  /* 0x0000b40085007a20 */ /* 0x002fe20000410000 */
[----:B--2---:R-:W-:-:S04]  /*5420*/  F2FP.PACK_AB R12, R147, R142 ;  /* 0x0000008e930c723e */ /* 0x004fc800000000ff */
[----:B------:R-:W-:-:S05]  /*5430*/  FSEL R0, R0, RZ, P0 ;  /* 0x000000ff00007208 */ /* 0x000fca0000000000 */
[--C-:B------:R-:W-:Y:S01]  /*5440*/  FFMA.FTZ R5, R24, c[0x0][0x2d0], -R0.reuse ;  /* 0x0000b40018057a23 */ /* 0x100fe20000010800 */
[----:B------:R-:W-:Y:S01]  /*5450*/  F2FP.PACK_AB R24, R143, R144 ;  /* 0x000000908f18723e */ /* 0x000fe200000000ff */
[--C-:B------:R-:W-:Y:S02]  /*5460*/  FFMA.FTZ R67, R67, c[0x0][0x2d0], -R0.reuse ;  /* 0x0000b40043437a23 */ /* 0x100fe40000010800 */
[----:B------:R1:W-:Y:S01]  /*5470*/  MUFU.EX2 R7, R5 ;  /* 0x0000000500077308 */ /* 0x0003e20000000800 */
[--C-:B------:R-:W-:Y:S02]  /*5480*/  FFMA.FTZ R72, R72, c[0x0][0x2d0], -R0.reuse ;  /* 0x0000b40048487a23 */ /* 0x100fe40000010800 */
[--C-:B------:R-:W-:Y:S02]  /*5490*/  FFMA.FTZ R73, R73, c[0x0][0x2d0], -R0.reuse ;  /* 0x0000b40049497a23 */ /* 0x100fe40000010800 */
[----:B-1----:R-:W-:Y:S01]  /*54a0*/  FFMA.FTZ R5, R26, c[0x0][0x2d0], -R0 ;  /* 0x0000b4001a057a23 */ /* 0x002fe20000010800 */
[----:B------:R-:W-:-:S03]  /*54b0*/  F2FP.PACK_AB R26, R153, R146 ;  /* 0x00000092991a723e */ /* 0x000fc600000000ff */
[----:B------:R1:W2:Y:S04]  /*54c0*/  MUFU.EX2 R6, R5 ;  /* 0x0000000500067308 */ /* 0x0002a80000000800 */
[----:B------:R-:W-:Y:S01]  /*54d0*/  HMMA.16816.F32 R44, R24, R96, RZ ;  /* 0x00000060182c723c */ /* 0x000fe200000018ff */
[----:B-1----:R-:W-:Y:S01]  /*54e0*/  FFMA.FTZ R5, R30, c[0x0][0x2d0], -R0 ;  /* 0x0000b4001e057a23 */ /* 0x002fe20000010800 */
[----:B--2---:R-:W-:-:S03]  /*54f0*/  F2FP.PACK_AB R21, R6, R7 ;  /* 0x000000070615723e */ /* 0x004fc600000000ff */
[----:B------:R1:W-:Y:S11]  /*5500*/  MUFU.EX2 R130, R5 ;  /* 0x0000000500827308 */ /* 0x0003f60000000800 */
[----:B------:R-:W-:Y:S08]  /*5510*/  @!UPT UIADD3 URZ, URZ, URZ, URZ ;  /* 0x0000003f3f3ff290 */ /* 0x000ff0000fffe03f */
[----:B----4-:R-:W-:Y:S01]  /*5520*/  HMMA.16816.F32 R192, R16, R104, R44 ;  /* 0x0000006810c0723c */ /* 0x010fe2000000182c */
[----:B------:R-:W2:Y:S01]  /*5530*/  LDSM.16.MT88.4 R44, [R238+0x2000] ;  /* 0x00200000ee2c783b */ /* 0x000ea20000004200 */
[----:B-1----:R-:W-:-:S04]  /*5540*/  FFMA.FTZ R5, R32, c[0x0][0x2d0], -R0 ;  /* 0x0000b40020057a23 */ /* 0x002fc80000010800 */
[----:B------:R1:W4:Y:S02]  /*5550*/  MUFU.EX2 R132, R5 ;  /* 0x0000000500847308 */ /* 0x0003240000000800 */
[--C-:B-1----:R-:W-:Y:S01]  /*5560*/  FFMA.FTZ R5, R35, c[0x0][0x2d0], -R0.reuse ;  /* 0x0000b40023057a23 */ /* 0x102fe20000010800 */
[----:B----4-:R-:W-:Y:S01]  /*5570*/  F2FP.PACK_AB R23, R132, R130 ;  /* 0x000000828417723e */ /* 0x010fe200000000ff */
[----:B------:R-:W-:Y:S04]  /*5580*/  HMMA.16816.F32 R32, R24, R92, RZ ;  /* 0x0000005c1820723c */ /* 0x000fe800000018ff */
[----:B------:R1:W-:Y:S04]  /*5590*/  MUFU.EX2 R141, R5 ;  /* 0x00000005008d7308 */ /* 0x0003e80000000800 */
[C---:B------:R-:W-:Y:S08]  /*55a0*/  HMMA.16816.F32 R28, R20.reuse, R68, RZ ;  /* 0x00000044141c723c */ /* 0x040ff000000018ff */
[----:B------:R-:W-:Y:S01]  /*55b0*/  HMMA.16816.F32 R8, R20, R92, RZ ;  /* 0x0000005c1408723c */ /* 0x000fe200000018ff */
[----:B-1----:R-:W-:-:S04]  /*55c0*/  FFMA.FTZ R5, R36, c[0x0][0x2d0], -R0 ;  /* 0x0000b40024057a23 */ /* 0x002fc80000010800 */
[----:B------:R-:W1:Y:S03]  /*55d0*/  MUFU.EX2 R180, R5 ;  /* 0x0000000500b47308 */ /* 0x000e660000000800 */
[----:B------:R-:W-:Y:S07]  /*55e0*/  HMMA.16816.F32 R36, R24, R68, RZ ;  /* 0x000000441824723c */ /* 0x000fee00000018ff */
[--C-:B------:R-:W-:Y:S01]  /*55f0*/  FFMA.FTZ R68, R75, c[0x0][0x2d0], -R0.reuse ;  /* 0x0000b4004b447a23 */ /* 0x100fe20000010800 */
[----:B------:R-:W-:Y:S01]  /*5600*/  HMMA.16816.F32 R184, R16, R84, R32 ;  /* 0x0000005410b8723c */ /* 0x000fe20000001820 */
[----:B------:R-:W-:-:S02]  /*5610*/  FFMA.FTZ R69, R74, c[0x0][0x2d0], -R0 ;  /* 0x0000b4004a457a23 */ /* 0x000fc40000010800 */
[--C-:B------:R-:W-:Y:S02]  /*5620*/  FFMA.FTZ R74, R57, c[0x0][0x2d0], -R0.reuse ;  /* 0x0000b400394a7a23 */ /* 0x100fe40000010800 */
[--C-:B------:R-:W-:Y:S01]  /*5630*/  FFMA.FTZ R75, R56, c[0x0][0x2d0], -R0.reuse ;  /* 0x0000b400384b7a23 */ /* 0x100fe20000010800 */
[----:B-1----:R-:W-:Y:S01]  /*5640*/  F2FP.PACK_AB R13, R180, R141 ;  /* 0x0000008db40d723e */ /* 0x002fe200000000ff */
[--C-:B------:R-:W-:Y:S01]  /*5650*/  FFMA.FTZ R5, R40, c[0x0][0x2d0], -R0.reuse ;  /* 0x0000b40028057a23 */ /* 0x100fe20000010800 */
[----:B------:R-:W-:Y:S03]  /*5660*/  HMMA.16816.F32 R32, R20, R100, RZ ;  /* 0x000000641420723c */ /* 0x000fe600000018ff */
[----:B------:R1:W-:Y:S05]  /*5670*/  MUFU.EX2 R182, R5 ;  /* 0x0000000500b67308 */ /* 0x0003ea0000000800 */
[----:B------:R-:W-:Y:S08]  /*5680*/  HMMA.16816.F32 R176, R16, R76, R36 ;  /* 0x0000004c10b0723c */ /* 0x000ff00000001824 */
[----:B------:R-:W-:Y:S01]  /*5690*/  HMMA.16816.F32 R36, R24, R100, RZ ;  /* 0x000000641824723c */ /* 0x000fe200000018ff */
[----:B-1----:R-:W-:-:S04]  /*56a0*/  FFMA.FTZ R5, R41, c[0x0][0x2d0], -R0 ;  /* 0x0000b40029057a23 */ /* 0x002fc80000010800 */
[----:B------:R-:W1:Y:S03]  /*56b0*/  MUFU.EX2 R181, R5 ;  /* 0x0000000500b57308 */ /* 0x000e660000000800 */
[----:B------:R-:W-:Y:S01]  /*56c0*/  HMMA.16816.F32 R40, R20, R96, RZ ;  /* 0x000000601428723c */ /* 0x000fe200000018ff */
[----:B-1----:R-:W-:Y:S11]  /*56d0*/  F2FP.PACK_AB R15, R181, R182 ;  /* 0x000000b6b50f723e */ /* 0x002ff600000000ff */
[----:B------:R-:W-:Y:S04]  /*56e0*/  @!UPT UIADD3 URZ, URZ, URZ, URZ ;  /* 0x0000003f3f3ff290 */ /* 0x000fe8000fffe03f */
[----:B-----5:R-:W-:Y:S07]  /*56f0*/  HMMA.16816.F32 R200, R16, R108, R36 ;  /* 0x0000006c10c8723c */ /* 0x020fee0000001824 */
[----:B------:R-:W-:Y:S01]  /*5700*/  FFMA.FTZ R39, R60, c[0x0][0x2d0], -R3 ;  /* 0x0000b4003c277a23 */ /* 0x000fe20000010803 */
[----:B------:R-:W-:Y:S01]  /*5710*/  HMMA.16816.F32 R172, R12, R76, R28 ;  /* 0x0000004c0cac723c */ /* 0x000fe2000000181c */
[----:B------:R-:W-:Y:S02]  /*5720*/  FFMA.FTZ R60, R66, c[0x0][0x2d0], -R2 ;  /* 0x0000b400423c7a23 */ /* 0x000fe40000010802 */
[----:B------:R-:W-:-:S02]  /*5730*/  FFMA.FTZ R66, R59, c[0x0][0x2d0], -R0 ;  /* 0x0000b4003b427a23 */ /* 0x000fc40000010800 */
[--C-:B------:R-:W-:Y:S01]  /*5740*/  FFMA.FTZ R37, R122, c[0x0][0x2d0], -R4.reuse ;  /* 0x0000b4007a257a23 */ /* 0x100fe20000010804 */
[----:B------:R-:W-:Y:S01]  /*5750*/  MUFU.EX2 R39, R39 ;  /* 0x0000002700277308 */ /* 0x000fe20000000800 */
[----:B------:R-:W-:Y:S01]  /*5760*/  FFMA.FTZ R36, R121, c[0x0][0x2d0], -R4 ;  /* 0x0000b40079247a23 */ /* 0x000fe20000010804 */
[----:B------:R-:W-:Y:S01]  /*5770*/  HMMA.16816.F32 R28, R24, R116, RZ ;  /* 0x00000074181c723c */ /* 0x000fe200000018ff */
[--C-:B------:R-:W-:Y:S02]  /*5780*/  FFMA.FTZ R38, R62, c[0x0][0x2d0], -R3.reuse ;  /* 0x0000b4003e267a23 */ /* 0x100fe40000010803 */
[----:B------:R-:W-:Y:S02]  /*5790*/  FFMA.FTZ R62, R49, c[0x0][0x2d0], -R3 ;  /* 0x0000b400313e7a23 */ /* 0x000fe40000010803 */
[----:B------:R-:W-:Y:S02]  /*57a0*/  FFMA.FTZ R49, R90, c[0x0][0x2d0], -R2 ;  /* 0x0000b4005a317a23 */ /* 0x000fe40000010802 */
[----:B------:R-:W-:Y:S01]  /*57b0*/  FADD.FTZ R0, R129, R128 ;  /* 0x0000008081007221 */ /* 0x000fe20000010000 */
[----:B------:R-:W-:Y:S03]  /*57c0*/  HMMA.16816.F32 R148, R12, R108, R32 ;  /* 0x0000006c0c94723c */ /* 0x000fe60000001820 */
[----:B------:R-:W-:-:S04]  /*57d0*/  FADD.FTZ R0, R131, R0 ;  /* 0x0000000083007221 */ /* 0x000fc80000010000 */
[--C-:B------:R-:W-:Y:S01]  /*57e0*/  FFMA.FTZ R35, R65, c[0x0][0x2d0], -R4.reuse ;  /* 0x0000b40041237a23 */ /* 0x100fe20000010804 */
[----:B------:R-:W-:Y:S01]  /*57f0*/  HMMA.16816.F32 R164, R12, R84, R8 ;  /* 0x000000540ca4723c */ /* 0x000fe20000001808 */
[--C-:B------:R-:W-:Y:S01]  /*5800*/  FFMA.FTZ R65, R58, c[0x0][0x2d0], -R3.reuse ;  /* 0x0000b4003a417a23 */ /* 0x100fe20000010803 */
[----:B------:R-:W-:Y:S01]  /*5810*/  MUFU.EX2 R85, R36 ;  /* 0x0000002400557308 */ /* 0x000fe20000000800 */
[----:B------:R-:W1:Y:S01]  /*5820*/  LDSM.16.MT88.4 R56, [R238+0x2800] ;  /* 0x00280000ee38783b */ /* 0x000e620000004200 */
[----:B------:R-:W-:Y:S02]  /*5830*/  FFMA.FTZ R32, R127, c[0x0][0x2d0], -R4 ;  /* 0x0000b4007f207a23 */ /* 0x000fe40000010804 */
[--C-:B------:R-:W-:Y:S02]  /*5840*/  FFMA.FTZ R34, R64, c[0x0][0x2d0], -R3.reuse ;  /* 0x0000b40040227a23 */ /* 0x100fe40000010803 */
[----:B------:R-:W-:Y:S01]  /*5850*/  HMMA.16816.F32 R208, R16, R112, R28 ;  /* 0x0000007010d0723c */ /* 0x000fe2000000181c */
[--C-:B------:R-:W-:Y:S01]  /*5860*/  FFMA.FTZ R33, R63, c[0x0][0x2d0], -R3.reuse ;  /* 0x0000b4003f217a23 */ /* 0x100fe20000010803 */
[----:B------:R-:W-:Y:S01]  /*5870*/  MUFU.EX2 R36, R60 ;  /* 0x0000003c00247308 */ /* 0x000fe20000000800 */
[----:B------:R-:W-:-:S02]  /*5880*/  FFMA.FTZ R64, R51, c[0x0][0x2d0], -R3 ;  /* 0x0000b40033407a23 */ /* 0x000fc40000010803 */
[----:B------:R-:W-:Y:S02]  /*5890*/  FFMA.FTZ R63, R50, c[0x0][0x2d0], -R3 ;  /* 0x0000b400323f7a23 */ /* 0x000fe40000010803 */
[----:B------:R-:W-:Y:S01]  /*58a0*/  FADD.FTZ R3, R144, R143 ;  /* 0x0000008f90037221 */ /* 0x000fe20000010000 */
[----:B------:R-:W-:Y:S01]  /*58b0*/  HMMA.16816.F32 R28, R24, R80, RZ ;  /* 0x00000050181c723c */ /* 0x000fe200000018ff */
[--C-:B------:R-:W-:Y:S02]  /*58c0*/  FFMA.FTZ R51, R91, c[0x0][0x2d0], -R2.reuse ;  /* 0x0000b4005b337a23 */ /* 0x100fe40000010802 */
[----:B------:R-:W-:Y:S01]  /*58d0*/  FFMA.FTZ R50, R88, c[0x0][0x2d0], -R2 ;  /* 0x0000b40058327a23 */ /* 0x000fe20000010802 */
[----:B------:R-:W-:Y:S01]  /*58e0*/  MUFU.EX2 R63, R63 ;  /* 0x0000003f003f7308 */ /* 0x000fe20000000800 */
[----:B------:R-:W-:Y:S02]  /*58f0*/  FADD.FTZ R3, R146, R3 ;  /* 0x0000000392037221 */ /* 0x000fe40000010000 */
[----:B------:R-:W-:Y:S01]  /*5900*/  FADD.FTZ R0, R139, R0 ;  /* 0x000000008b007221 */ /* 0x000fe20000010000 */
[----:B------:R-:W-:Y:S01]  /*5910*/  HMMA.16816.F32 R8, R20, R116, RZ ;  /* 0x000000741408723c */ /* 0x000fe200000018ff */
[----:B------:R-:W-:-:S02]  /*5920*/  FADD.FTZ R3, R153, R3 ;  /* 0x0000000399037221 */ /* 0x000fc40000010000 */
[----:B------:R-:W-:Y:S01]  /*5930*/  FADD.FTZ R0, R142, R0 ;  /* 0x000000008e007221 */ /* 0x000fe20000010000 */
[----:B------:R-:W-:Y:S01]  /*5940*/  MUFU.EX2 R51, R51 ;  /* 0x0000003300337308 */ /* 0x000fe20000000800 */
[----:B------:R-:W-:-:S03]  /*5950*/  FADD.FTZ R3, R155, R3 ;  /* 0x000000039b037221 */ /* 0x000fc60000010000 */
[----:B------:R-:W-:Y:S04]  /*5960*/  HMMA.16816.F32 R156, R12, R104, R40 ;  /* 0x000000680c9c723c */ /* 0x000fe80000001828 */
[----:B------:R-:W4:Y:S03]  /*5970*/  MUFU.EX2 R50, R50 ;  /* 0x0000003200327308 */ /* 0x000f260000000800 */
[----:B------:R-:W-:Y:S01]  /*5980*/  FADD.FTZ R40, R7, R6 ;  /* 0x0000000607287221 */ /* 0x000fe20000010000 */
[----:B---3--:R-:W-:Y:S07]  /*5990*/  HMMA.16816.F32 R216, R16, R52, R28 ;  /* 0x0000003410d8723c */ /* 0x008fee000000181c */
[--C-:B------:R-:W-:Y:S01]  /*59a0*/  FFMA.FTZ R31, R126, c[0x0][0x2d0], -R4.reuse ;  /* 0x0000b4007e1f7a23 */ /* 0x100fe20000010804 */
[----:B------:R-:W-:Y:S01]  /*59b0*/  HMMA.16816.F32 R204, R12, R112, R8 ;  /* 0x000000700ccc723c */ /* 0x000fe20000001808 */
[----:B------:R-:W-:-:S02]  /*59c0*/  FFMA.FTZ R30, R125, c[0x0][0x2d0], -R4 ;  /* 0x0000b4007d1e7a23 */ /* 0x000fc40000010804 */
[--C-:B------:R-:W-:Y:S01]  /*59d0*/  FFMA.FTZ R29, R124, c[0x0][0x2d0], -R4.reuse ;  /* 0x0000b4007c1d7a23 */ /* 0x100fe20000010804 */
[----:B------:R-:W-:Y:S01]  /*59e0*/  MUFU.EX2 R76, R31 ;  /* 0x0000001f004c7308 */ /* 0x000fe20000000800 */
[----:B------:R-:W-:Y:S01]  /*59f0*/  FFMA.FTZ R28, R123, c[0x0][0x2d0], -R4 ;  /* 0x0000b4007b1c7a23 */ /* 0x000fe20000010804 */
[----:B----4-:R-:W-:Y:S02]  /*5a00*/  F2FP.PACK_AB R124, R50, R51 ;  /* 0x00000033327c723e */ /* 0x010fe400000000ff */
[C---:B--2---:R-:W-:Y:S04]  /*5a10*/  HMMA.16816.F32 R4, R20.reuse, R44, RZ ;  /* 0x0000002c1404723c */ /* 0x044fe800000018ff */
[----:B------:R-:W-:Y:S04]  /*5a20*/  MUFU.EX2 R31, R33 ;  /* 0x00000021001f7308 */ /* 0x000fe80000000800 */
[----:B------:R-:W-:Y:S04]  /*5a30*/  HMMA.16816.F32 R8, R20, R80, RZ ;  /* 0x000000501408723c */ /* 0x000fe800000018ff */
[----:B------:R-:W-:Y:S08]  /*5a40*/  MUFU.EX2 R80, R32 ;  /* 0x0000002000507308 */ /* 0x000ff00000000800 */
[----:B------:R2:W-:Y:S04]  /*5a50*/  MUFU.EX2 R77, R29 ;  /* 0x0000001d004d7308 */ /* 0x0005e80000000800 */
[C---:B-1----:R-:W-:Y:S04]  /*5a60*/  HMMA.16816.F32 R196, R12.reuse, R56, R4 ;  /* 0x000000380cc4723c */ /* 0x042fe80000001804 */
[----:B------:R1:W-:Y:S03]  /*5a70*/  MUFU.EX2 R88, R28 ;  /* 0x0000001c00587308 */ /* 0x0003e60000000800 */
[----:B------:R-:W-:Y:S01]  /*5a80*/  FADD.FTZ R4, R130, R40 ;  /* 0x0000002882047221 */ /* 0x000fe20000010000 */
[----:B------:R-:W-:Y:S01]  /*5a90*/  HMMA.16816.F32 R212, R12, R52, R8 ;  /* 0x000000340cd4723c */ /* 0x000fe20000001808 */
[----:B------:R-:W3:Y:S02]  /*5aa0*/  LDSM.16.MT88.4 R40, [R237+0x2000] ;  /* 0x00200000ed28783b */ /* 0x000ee40000004200 */
[----:B------:R-:W-:Y:S01]  /*5ab0*/  FADD.FTZ R4, R132, R4 ;  /* 0x0000000484047221 */ /* 0x000fe20000010000 */
[----:B------:R-:W-:Y:S03]  /*5ac0*/  MUFU.EX2 R84, R30 ;  /* 0x0000001e00547308 */ /* 0x000fe60000000800 */
[----:B------:R-:W-:Y:S01]  /*5ad0*/  FFMA.FTZ R53, R89, c[0x0][0x2d0], -R2 ;  /* 0x0000b40059357a23 */ /* 0x000fe20000010802 */
[----:B------:R-:W-:Y:S01]  /*5ae0*/  HMMA.16816.F32 R8, R24, R44, RZ ;  /* 0x0000002c1808723c */ /* 0x000fe200000018ff */
[----:B--2---:R-:W-:-:S02]  /*5af0*/  FADD.FTZ R29, R141, R4 ;  /* 0x000000048d1d7221 */ /* 0x004fc40000010000 */
[----:B------:R-:W-:Y:S01]  /*5b00*/  FFMA.FTZ R52, R120, c[0x0][0x2d0], -R2 ;  /* 0x0000b40078347a23 */ /* 0x000fe20000010802 */
[----:B------:R-:W2:Y:S01]  /*5b10*/  MUFU.EX2 R89, R35 ;  /* 0x0000002300597308 */ /* 0x000ea20000000800 */
[----:B------:R-:W-:Y:S02]  /*5b20*/  FADD.FTZ R2, R138, R137 ;  /* 0x000000898a027221 */ /* 0x000fe40000010000 */
[----:B-1----:R-:W-:Y:S02]  /*5b30*/  FADD.FTZ R28, R160, R3 ;  /* 0x00000003a01c7221 */ /* 0x002fe40000010000 */
[----:B------:R-:W-:-:S03]  /*5b40*/  FADD.FTZ R2, R140, R2 ;  /* 0x000000028c027221 */ /* 0x000fc60000010000 */
[----:B------:R1:W-:Y:S01]  /*5b50*/  MUFU.EX2 R44, R34 ;  /* 0x00000022002c7308 */ /* 0x0003e20000000800 */
[----:B------:R-:W-:-:S04]  /*5b60*/  FADD.FTZ R2, R145, R2 ;  /* 0x0000000291027221 */ /* 0x000fc80000010000 */
[----:B------:R-:W-:-:S03]  /*5b70*/  FADD.FTZ R2, R152, R2 ;  /* 0x0000000298027221 */ /* 0x000fc60000010000 */
[----:B------:R-:W-:Y:S01]  /*5b80*/  MUFU.EX2 R45, R38 ;  /* 0x00000026002d7308 */ /* 0x000fe20000000800 */
[----:B------:R-:W-:Y:S01]  /*5b90*/  FADD.FTZ R3, R154, R2 ;  /* 0x000000029a037221 */ /* 0x000fe20000010000 */
[----:B--2---:R-:W-:Y:S01]  /*5ba0*/  F2FP.PACK_AB R130, R89, R85 ;  /* 0x000000555982723e */ /* 0x004fe200000000ff */
[----:B------:R-:W-:Y:S01]  /*5bb0*/  FADD.FTZ R2, R147, R0 ;  /* 0x0000000093027221 */ /* 0x000fe20000010000 */
[----:B------:R-:W-:Y:S01]  /*5bc0*/  HMMA.16816.F32 R168, R16, R56, R8 ;  /* 0x0000003810a8723c */ /* 0x000fe20000001808 */
[----:B------:R-:W-:Y:S02]  /*5bd0*/  FADD.FTZ R0, R191, R28 ;  /* 0x0000001cbf007221 */ /* 0x000fe40000010000 */
[----:B------:R-:W-:Y:S01]  /*5be0*/  FADD.FTZ R2, R183, R2 ;  /* 0x00000002b7027221 */ /* 0x000fe20000010000 */
[----:B-1----:R-:W1:Y:S01]  /*5bf0*/  LDSM.16.MT88.4 R32, [R237+0x2800] ;  /* 0x00280000ed20783b */ /* 0x002e620000004200 */
[----:B------:R-:W-:Y:S01]  /*5c00*/  FADD.FTZ R0, R220, R0 ;  /* 0x00000000dc007221 */ /* 0x000fe20000010000 */
[----:B------:R-:W-:Y:S01]  /*5c10*/  MUFU.EX2 R38, R61 ;  /* 0x0000003d00267308 */ /* 0x000fe20000000800 */
[----:B------:R-:W-:Y:S01]  /*5c20*/  FADD.FTZ R3, R189, R3 ;  /* 0x00000003bd037221 */ /* 0x000fe20000010000 */
[----:B---3--:R-:W-:Y:S01]  /*5c30*/  HMMA.16816.F32 R4, R20, R40, RZ ;  /* 0x000000281404723c */ /* 0x008fe200000018ff */
[----:B------:R-:W-:-:S02]  /*5c40*/  FADD.FTZ R0, R80, R0 ;  /* 0x0000000050007221 */ /* 0x000fc40000010000 */
[----:B------:R-:W-:Y:S02]  /*5c50*/  FADD.FTZ R3, R190, R3 ;  /* 0x00000003be037221 */ /* 0x000fe40000010000 */
[----:B------:R-:W-:Y:S01]  /*5c60*/  FADD.FTZ R0, R76, R0 ;  /* 0x000000004c007221 */ /* 0x000fe20000010000 */
[----:B------:R-:W2:Y:S02]  /*5c70*/  MUFU.EX2 R81, R37 ;  /* 0x0000002500517308 */ /* 0x000ea40000000800 */
[----:B------:R-:W-:Y:S01]  /*5c80*/  HMMA.16816.F32 R8, R24, R40, RZ ;  /* 0x000000281808723c */ /* 0x000fe200000018ff */
[----:B------:R-:W-:-:S05]  /*5c90*/  FADD.FTZ R0, R84, R0 ;  /* 0x0000000054007221 */ /* 0x000fca0000010000 */
[----:B------:R-:W-:Y:S08]  /*5ca0*/  MUFU.EX2 R37, R53 ;  /* 0x0000003500257308 */ /* 0x000ff00000000800 */
[----:B------:R-:W3:Y:S01]  /*5cb0*/  MUFU.EX2 R30, R52 ;  /* 0x00000034001e7308 */ /* 0x000ee20000000800 */
[----:B--2---:R-:W-:-:S07]  /*5cc0*/  F2FP.PACK_AB R128, R81, R88 ;  /* 0x000000585180723e */ /* 0x004fce00000000ff */
[----:B------:R-:W-:Y:S01]  /*5cd0*/  MUFU.EX2 R56, R65 ;  /* 0x0000004100387308 */ /* 0x000fe20000000800 */
[-C--:B-1----:R-:W-:Y:S07]  /*5ce0*/  HMMA.16816.F32 R160, R12, R32.reuse, R4 ;  /* 0x000000200ca0723c */ /* 0x082fee0000001804 */
[----:B------:R-:W-:Y:S01]  /*5cf0*/  MUFU.EX2 R52, R49 ;  /* 0x0000003100347308 */ /* 0x000fe20000000800 */
[----:B------:R-:W-:Y:S01]  /*5d00*/  FADD.FTZ R4, R180, R29 ;  /* 0x0000001db4047221 */ /* 0x000fe20000010000 */
[----:B------:R-:W-:Y:S01]  /*5d10*/  HMMA.16816.F32 R152, R16, R32, R8 ;  /* 0x000000201098723c */ /* 0x000fe20000001808 */
[----:B------:R-:W-:-:S02]  /*5d20*/  FADD.FTZ R6, R188, R2 ;  /* 0x00000002bc067221 */ /* 0x000fc40000010000 */
[----:B------:R-:W-:-:S03]  /*5d30*/  FADD.FTZ R2, R182, R4 ;  /* 0x00000004b6027221 */ /* 0x000fc60000010000 */
[----:B------:R-:W1:Y:S01]  /*5d40*/  MUFU.EX2 R49, R48 ;  /* 0x0000003000317308 */ /* 0x000e620000000800 */
[----:B------:R-:W-:Y:S01]  /*5d50*/  FADD.FTZ R5, R77, R0 ;  /* 0x000000004d057221 */ /* 0x000fe20000010000 */
[----:B------:R-:W-:Y:S01]  /*5d60*/  F2FP.PACK_AB R4, R36, R38 ;  /* 0x000000262404723e */ /* 0x000fe200000000ff */
[----:B------:R-:W-:Y:S01]  /*5d70*/  FADD.FTZ R28, R181, R2 ;  /* 0x00000002b51c7221 */ /* 0x000fe20000010000 */
[----:B------:R-:W-:Y:S01]  /*5d80*/  F2FP.PACK_AB R9, R31, R44 ;  /* 0x0000002c1f09723e */ /* 0x000fe200000000ff */
[----:B------:R-:W-:Y:S01]  /*5d90*/  FADD.FTZ R2, R44, R3 ;  /* 0x000000032c027221 */ /* 0x000fe20000010000 */
[----:B------:R-:W-:Y:S02]  /*5da0*/  F2FP.PACK_AB R11, R39, R45 ;  /* 0x0000002d270b723e */ /* 0x000fe400000000ff */
[----:B------:R-:W2:Y:S01]  /*5db0*/  MUFU.EX2 R48, R66 ;  /* 0x0000004200307308 */ /* 0x000ea20000000800 */
[----:B------:R-:W-:Y:S01]  /*5dc0*/  FADD.FTZ R2, R31, R2 ;  /* 0x000000021f027221 */ /* 0x000fe20000010000 */
[----:B------:R-:W-:-:S02]  /*5dd0*/  F2FP.PACK_AB R8, R76, R80 ;  /* 0x000000504c08723e */ /* 0x000fc400000000ff */
[----:B------:R-:W-:Y:S01]  /*5de0*/  F2FP.PACK_AB R10, R77, R84 ;  /* 0x000000544d0a723e */ /* 0x000fe200000000ff */
[----:B------:R-:W-:Y:S02]  /*5df0*/  FADD.FTZ R0, R45, R2 ;  /* 0x000000022d007221 */ /* 0x000fe40000010000 */
[----:B------:R-:W-:Y:S01]  /*5e00*/  FADD.FTZ R2, R38, R6 ;  /* 0x0000000626027221 */ /* 0x000fe20000010000 */
[----:B------:R-:W4:Y:S01]  /*5e10*/  MUFU.EX2 R41, R64 ;  /* 0x0000004000297308 */ /* 0x000f220000000800 */
[----:B------:R-:W-:Y:S01]  /*5e20*/  FADD.FTZ R3, R39, R0 ;  /* 0x0000000027037221 */ /* 0x000fe20000010000 */
[----:B---3--:R-:W-:Y:S01]  /*5e30*/  F2FP.PACK_AB R6, R30, R37 ;  /* 0x000000251e06723e */ /* 0x008fe200000000ff */
[----:B------:R-:W-:Y:S01]  /*5e40*/  FADD.FTZ R0, R36, R2 ;  /* 0x0000000224007221 */ /* 0x000fe20000010000 */
[----:B-1----:R-:W-:Y:S01]  /*5e50*/  F2FP.PACK_AB R126, R49, R52 ;  /* 0x00000034317e723e */ /* 0x002fe200000000ff */
[----:B------:R-:W-:Y:S02]  /*5e60*/  FADD.FTZ R2, R56, R3 ;  /* 0x0000000338027221 */ /* 0x000fe40000010000 */
[----:B------:R-:W-:Y:S01]  /*5e70*/  FADD.FTZ R0, R37, R0 ;  /* 0x0000000025007221 */ /* 0x000fe20000010000 */
[----:B------:R-:W1:Y:S03]  /*5e80*/  MUFU.EX2 R40, R67 ;  /* 0x0000004300287308 */ /* 0x000e660000000800 */
[----:B------:R-:W-:-:S02]  /*5e90*/  FADD.FTZ R7, R30, R0 ;  /* 0x000000001e077221 */ /* 0x000fc40000010000 */
[----:B------:R-:W-:Y:S02]  /*5ea0*/  FADD.FTZ R0, R88, R5 ;  /* 0x0000000558007221 */ /* 0x000fe40000010000 */
[----:B--2---:R-:W-:Y:S01]  /*5eb0*/  FADD.FTZ R5, R48, R28 ;  /* 0x0000001c30057221 */ /* 0x004fe20000010000 */
[----:B------:R-:W2:Y:S01]  /*5ec0*/  MUFU.EX2 R33, R68 ;  /* 0x0000004400217308 */ /* 0x000ea20000000800 */
[----:B------:R-:W-:Y:S01]  /*5ed0*/  FADD.FTZ R0, R81, R0 ;  /* 0x0000000051007221 */ /* 0x000fe20000010000 */
[C---:B----4-:R-:W-:Y:S01]  /*5ee0*/  F2FP.PACK_AB R129, R41.reuse, R56 ;  /* 0x000000382981723e */ /* 0x050fe200000000ff */
[----:B------:R-:W-:Y:S02]  /*5ef0*/  FADD.FTZ R3, R41, R2 ;  /* 0x0000000229037221 */ /* 0x000fe40000010000 */
[----:B------:R-:W-:Y:S02]  /*5f00*/  FADD.FTZ R2, R85, R0 ;  /* 0x0000000055027221 */ /* 0x000fe40000010000 */
[----:B------:R-:W-:Y:S01]  /*5f10*/  FADD.FTZ R0, R63, R3 ;  /* 0x000000033f007221 */ /* 0x000fe20000010000 */
[----:B------:R-:W3:Y:S01]  /*5f20*/  MUFU.EX2 R57, R62 ;  /* 0x0000003e00397308 */ /* 0x000ee20000000800 */
[----:B-1----:R-:W-:-:S02]  /*5f30*/  FADD.FTZ R5, R40, R5 ;  /* 0x0000000528057221 */ /* 0x002fc40000010000 */
[----:B------:R-:W-:Y:S02]  /*5f40*/  FADD.FTZ R28, R89, R2 ;  /* 0x00000002591c7221 */ /* 0x000fe40000010000 */
[----:B------:R-:W-:Y:S01]  /*5f50*/  FADD.FTZ R2, R51, R7 ;  /* 0x0000000733027221 */ /* 0x000fe20000010000 */
[----:B------:R-:W-:Y:S02]  /*5f60*/  HMMA.16816.F32 R88, R20, R70, RZ ;  /* 0x000000461458723c */ /* 0x000fe400000018ff */
[----:B------:R-:W1:Y:S01]  /*5f70*/  MUFU.EX2 R31, R69 ;  /* 0x00000045001f7308 */ /* 0x000e620000000800 */
[----:B--2---:R-:W-:Y:S01]  /*5f80*/  FADD.FTZ R3, R33, R5 ;  /* 0x0000000521037221 */ /* 0x004fe20000010000 */
[----:B------:R2:W-:Y:S06]  /*5f90*/  STL [R1+0x18], R28 ;  /* 0x0000181c01007387 */ /* 0x0005ec0000100800 */
[----:B------:R-:W4:Y:S01]  /*5fa0*/  MUFU.EX2 R32, R72 ;  /* 0x0000004800207308 */ /* 0x000f220000000800 */
[C---:B---3--:R-:W-:Y:S01]  /*5fb0*/  FADD.FTZ R5, R57.reuse, R0 ;  /* 0x0000000039057221 */ /* 0x048fe20000010000 */
[----:B------:R-:W-:Y:S01]  /*5fc0*/  F2FP.PACK_AB R131, R57, R63 ;  /* 0x0000003f3983723e */ /* 0x000fe200000000ff */
[----:B------:R-:W-:-:S05]  /*5fd0*/  FADD.FTZ R0, R50, R2 ;  /* 0x0000000232007221 */ /* 0x000fca0000010000 */
[----:B------:R-:W-:Y:S01]  /*5fe0*/  MUFU.EX2 R29, R74 ;  /* 0x0000004a001d7308 */ /* 0x000fe20000000800 */
[C---:B-1----:R-:W-:Y:S01]  /*5ff0*/  FADD.FTZ R2, R31.reuse, R3 ;  /* 0x000000031f027221 */ /* 0x042fe20000010000 */
[----:B------:R1:W-:Y:S01]  /*6000*/  STL [R1+0x14], R5 ;  /* 0x0000140501007387 */ /* 0x0003e20000100800 */
[----:B------:R-:W-:Y:S01]  /*6010*/  FADD.FTZ R0, R52, R0 ;  /* 0x0000000034007221 */ /* 0x000fe20000010000 */
[----:B------:R-:W-:-:S04]  /*6020*/  F2FP.PACK_AB R7, R31, R33 ;  /* 0x000000211f07723e */ /* 0x000fc800000000ff */
[----:B------:R-:W3:Y:S01]  /*6030*/  MUFU.EX2 R30, R73 ;  /* 0x00000049001e7308 */ /* 0x000ee20000000800 */
[----:B----4-:R-:W-:-:S07]  /*6040*/  FADD.FTZ R2, R32, R2 ;  /* 0x0000000220027221 */ /* 0x010fce0000010000 */
[----:B--2---:R-:W2:Y:S01]  /*6050*/  MUFU.EX2 R28, R75 ;  /* 0x0000004b001c7308 */ /* 0x004ea20000000800 */
[----:B------:R-:W-:Y:S01]  /*6060*/  FADD.FTZ R0, R49, R0 ;  /* 0x0000000031007221 */ /* 0x000fe20000010000 */
[C---:B------:R-:W-:Y:S04]  /*6070*/  HMMA.16816.F32 R64, R20.reuse, R98, RZ ;  /* 0x000000621440723c */ /* 0x040fe800000018ff */
[----:B------:R4:W-:Y:S01]  /*6080*/  STL [R1+0x20], R0 ;  /* 0x0000200001007387 */ /* 0x0009e20000100800 */
[C---:B---3--:R-:W-:Y:S01]  /*6090*/  FADD.FTZ R2, R30.reuse, R2 ;  /* 0x000000021e027221 */ /* 0x048fe20000010000 */
[----:B------:R-:W-:Y:S02]  /*60a0*/  F2FP.PACK_AB R125, R30, R32 ;  /* 0x000000201e7d723e */ /* 0x000fe400000000ff */
[C---:B------:R-:W-:Y:S01]  /*60b0*/  HMMA.16816.F32 R60, R20.reuse, R102, RZ ;  /* 0x00000066143c723c */ /* 0x040fe200000018ff */
[----:B-1----:R-:W-:Y:S01]  /*60c0*/  F2FP.PACK_AB R5, R40, R48 ;  /* 0x000000302805723e */ /* 0x002fe200000000ff */
[----:B------:R-:W-:Y:S01]  /*60d0*/  FADD.FTZ R2, R29, R2 ;  /* 0x000000021d027221 */ /* 0x000fe20000010000 */
[----:B------:R-:W3:Y:S03]  /*60e0*/  LDL R132, [R1+0x28] ;  /* 0x0000280001847983 */ /* 0x000ee60000100800 */
[C---:B--2---:R-:W-:Y:S01]  /*60f0*/  FADD.FTZ R2, R28.reuse, R2 ;  /* 0x000000021c027221 */ /* 0x044fe20000010000 */
[----:B------:R-:W-:Y:S01]  /*6100*/  F2FP.PACK_AB R127, R28, R29 ;  /* 0x0000001d1c7f723e */ /* 0x000fe200000000ff */
[C---:B------:R-:W-:Y:S08]  /*6110*/  HMMA.16816.F32 R72, R20.reuse, R94, RZ ;  /* 0x0000005e1448723c */ /* 0x040ff000000018ff */
[C---:B------:R-:W-:Y:S01]  /*6120*/  HMMA.16816.F32 R48, R20.reuse, R118, RZ ;  /* 0x000000761430723c */ /* 0x040fe200000018ff */
[----:B----4-:R-:W2:Y:S07]  /*6130*/  LDL R0, [R1+0xac] ;  /* 0x0000ac0001007983 */ /* 0x010eae0000100800 */
[C---:B------:R-:W-:Y:S08]  /*6140*/  HMMA.16816.F32 R36, R20.reuse, R82, RZ ;  /* 0x000000521424723c */ /* 0x040ff000000018ff */
[C---:B------:R-:W-:Y:S08]  /*6150*/  HMMA.16816.F32 R28, R20.reuse, R46, RZ ;  /* 0x0000002e141c723c */ /* 0x040ff000000018ff */
[----:B------:R-:W-:Y:S08]  /*6160*/  HMMA.16816.F32 R20, R20, R42, RZ ;  /* 0x0000002a1414723c */ /* 0x000ff000000018ff */
        /* <DEDUP_REMOVED lines=8> */
[----:B------:R-:W-:Y:S11]  /*61f0*/  HMMA.16816.F32 R12, R24, R70, RZ ;  /* 0x00000046180c723c */ /* 0x000ff600000018ff */
[----:B------:R-:W-:Y:S11]  /*6200*/  @!UPT UIADD3 URZ, URZ, URZ, URZ ;  /* 0x0000003f3f3ff290 */ /* 0x000ff6000fffe03f */
[----:B------:R-:W-:Y:S02]  /*6210*/  @!UPT UIADD3 URZ, URZ, URZ, URZ ;  /* 0x0000003f3f3ff290 */ /* 0x000fe4000fffe03f */
[----:B------:R-:W-:Y:S01]  /*6220*/  HMMA.16816.F32 R180, R16, R78, R12 ;  /* 0x0000004e10b4723c */ /* 0x000fe2000000180c */
[----:B------:R-:W-:Y:S04]  /*6230*/  STL [R1+0x24], R2 ;  /* 0x0000240201007387 */ /* 0x000fe80000100800 */
[----:B------:R-:W-:Y:S03]  /*6240*/  LDSM.16.MT88.4 R76, [R235+0x3800] ;  /* 0x00380000eb4c783b */ /* 0x000fe60000004200 */
[----:B------:R-:W-:Y:S01]  /*6250*/  HMMA.16816.F32 R12, R24, R94, RZ ;  /* 0x0000005e180c723c */ /* 0x000fe200000018ff */
[----:B------:R-:W-:Y:S11]  /*6260*/  LDSM.16.MT88.4 R92, [R236+0x3800] ;  /* 0x00380000ec5c783b */ /* 0x000ff60000004200 */
[----:B------:R-:W-:Y:S11]  /*6270*/  @!UPT UIADD3 URZ, URZ, URZ, URZ ;  /* 0x0000003f3f3ff290 */ /* 0x000ff6000fffe03f */
[----:B------:R-:W-:Y:S01]  /*6280*/  @!UPT UIADD3 URZ, URZ, URZ, URZ ;  /* 0x0000003f3f3ff290 */ /* 0x000fe2000fffe03f */
[----:B------:R-:W-:Y:S08]  /*6290*/  HMMA.16816.F32 R188, R16, R86, R12 ;  /* 0x0000005610bc723c */ /* 0x000ff0000000180c */
[----:B------:R-:W-:Y:S11]  /*62a0*/  HMMA.16816.F32 R12, R24, R98, RZ ;  /* 0x00000062180c723c */ /* 0x000ff600000018ff */
[----:B------:R-:W-:Y:S11]  /*62b0*/  @!UPT UIADD3 URZ, URZ, URZ, URZ ;  /* 0x0000003f3f3ff290 */ /* 0x000ff6000fffe03f */
[----:B------:R-:W-:Y:S02]  /*62c0*/  @!UPT UIADD3 URZ, URZ, URZ, URZ ;  /* 0x0000003f3f3ff290 */ /* 0x000fe4000fffe03f */
[----:B------:R-:W-:Y:S08]  /*62d0*/  HMMA.16816.F32 R104, R16, R106, R12 ;  /* 0x0000006a1068723c */ /* 0x000ff0000000180c */
[----:B------:R-:W-:Y:S11]  /*62e0*/  HMMA.16816.F32 R12, R24, R102, RZ ;  /* 0x00000066180c723c */ /* 0x000ff600000018ff */
[----:B------:R-:W-:Y:S11]  /*62f0*/  @!UPT UIADD3 URZ, URZ, URZ, URZ ;  /* 0x0000003f3f3ff290 */ /* 0x000ff6000fffe03f */
[----:B------:R-:W-:Y:S02]  /*6300*/  @!UPT UIADD3 URZ, URZ, URZ, URZ ;  /* 0x0000003f3f3ff290 */ /* 0x000fe4000fffe03f */
[----:B------:R-:W-:Y:S01]  /*6310*/  HMMA.16816.F32 R20, R16, R110, R12 ;  /* 0x0000006e1014723c */ /* 0x000fe2000000180c */
[----:B------:R-:W-:Y:S07]  /*6320*/  LDSM.16.MT88.4 R108, [R238+0x3800] ;  /* 0x00380000ee6c783b */ /* 0x000fee0000004200 */
[----:B------:R-:W-:Y:S11]  /*6330*/  HMMA.16816.F32 R12, R24, R118, RZ ;  /* 0x00000076180c723c */ /* 0x000ff600000018ff */
[----:B------:R-:W-:Y:S11]  /*6340*/  @!UPT UIADD3 URZ, URZ, URZ, URZ ;  /* 0x0000003f3f3ff290 */ /* 0x000ff6000fffe03f */
[----:B------:R-:W-:Y:S02]  /*6350*/  @!UPT UIADD3 URZ, URZ, URZ, URZ ;  /* 0x0000003f3f3ff290 */ /* 0x000fe4000fffe03f */
[----:B------:R-:W-:Y:S08]  /*6360*/  HMMA.16816.F32 R36, R16, R114, R12 ;  /* 0x000000721024723c */ /* 0x000ff0000000180c */
[----:B------:R-:W-:Y:S11]  /*6370*/  HMMA.16816.F32 R12, R24, R82, RZ ;  /* 0x00000052180c723c */ /* 0x000ff600000018ff */
[----:B------:R-:W-:Y:S11]  /*6380*/  @!UPT UIADD3 URZ, URZ, URZ, URZ ;  /* 0x0000003f3f3ff290 */ /* 0x000ff6000fffe03f */
[----:B------:R-:W-:Y:S02]  /*6390*/  @!UPT UIADD3 URZ, URZ, URZ, URZ ;  /* 0x0000003f3f3ff290 */ /* 0x000fe4000fffe03f */
[----:B------:R-:W-:Y:S08]  /*63a0*/  HMMA.16816.F32 R52, R16, R54, R12 ;  /* 0x000000361034723c */ /* 0x000ff0000000180c */
[C---:B------:R-:W-:Y:S08]  /*63b0*/  HMMA.16816.F32 R12, R24.reuse, R46, RZ ;  /* 0x0000002e180c723c */ /* 0x040ff000000018ff */
[----:B------:R-:W-:Y:S11]  /*63c0*/  HMMA.16816.F32 R24, R24, R42, RZ ;  /* 0x0000002a1818723c */ /* 0x000ff600000018ff */
[----:B------:R-:W-:Y:S05]  /*63d0*/  @!UPT UIADD3 URZ, URZ, URZ, URZ ;  /* 0x0000003f3f3ff290 */ /* 0x000fea000fffe03f */
[C---:B------:R-:W-:Y:S01]  /*63e0*/  HMMA.16816.F32 R56, R16.reuse, R58, R12 ;  /* 0x0000003a1038723c */ /* 0x040fe2000000180c */
[----:B------:R-:W1:Y:S07]  /*63f0*/  LDSM.16.MT88.4 R12, [R236+0x1000] ;  /* 0x00100000ec0c783b */ /* 0x000e6e0000004200 */
[----:B------:R-:W-:Y:S01]  /*6400*/  HMMA.16816.F32 R24, R16, R34, R24 ;  /* 0x000000221018723c */ /* 0x000fe20000001818 */
[----:B------:R-:W4:Y:S07]  /*6410*/  LDSM.16.MT88.4 R16, [R235+0x1000] ;  /* 0x00100000eb10783b */ /* 0x000f2e0000004200 */
[C---:B-1----:R-:W-:Y:S08]  /*6420*/  HMMA.16816.F32 R184, R8.reuse, R12, R184 ;  /* 0x0000000c08b8723c */ /* 0x042ff000000018b8 */
[-C--:B----4-:R-:W-:Y:S08]  /*6430*/  HMMA.16816.F32 R176, R8, R16.reuse, R176 ;  /* 0x0000001008b0723c */ /* 0x090ff000000018b0 */
[----:B------:R-:W-:Y:S08]  /*6440*/  HMMA.16816.F32 R172, R4, R16, R172 ;  /* 0x0000001004ac723c */ /* 0x000ff000000018ac */
[-C--:B------:R-:W-:Y:S08]  /*6450*/  HMMA.16816.F32 R180, R8, R18.reuse, R180 ;  /* 0x0000001208b4723c */ /* 0x080ff000000018b4 */
[C---:B------:R-:W-:Y:S01]  /*6460*/  HMMA.16816.F32 R28, R4.reuse, R18, R88 ;  /* 0x00000012041c723c */ /* 0x040fe20000001858 */
[----:B------:R-:W1:Y:S07]  /*6470*/  LDSM.16.MT88.4 R16, [R238+0x1000] ;  /* 0x00100000ee10783b */ /* 0x000e6e0000004200 */
[----:B------:R-:W-:Y:S08]  /*6480*/  HMMA.16816.F32 R164, R4, R12, R164 ;  /* 0x0000000c04a4723c */ /* 0x000ff000000018a4 */
[-C--:B------:R-:W-:Y:S08]  /*6490*/  HMMA.16816.F32 R188, R8, R14.reuse, R188 ;  /* 0x0000000e08bc723c */ /* 0x080ff000000018bc */
[----:B------:R-:W-:Y:S01]  /*64a0*/  HMMA.16816.F32 R32, R4, R14, R72 ;  /* 0x0000000e0420723c */ /* 0x000fe20000001848 */
[----:B------:R-:W4:Y:S07]  /*64b0*/  LDSM.16.MT88.4 R12, [R237+0x1000] ;  /* 0x00100000ed0c783b */ /* 0x000f2e0000004200 */
[-C--:B-1----:R-:W-:Y:S08]  /*64c0*/  HMMA.16816.F32 R192, R8, R16.reuse, R192 ;  /* 0x0000001008c0723c */ /* 0x082ff000000018c0 */
[----:B------:R-:W-:Y:S08]  /*64d0*/  HMMA.16816.F32 R156, R4, R16, R156 ;  /* 0x00000010049c723c */ /* 0x000ff0000000189c */
[-C--:B------:R-:W-:Y:S08]  /*64e0*/  HMMA.16816.F32 R104, R8, R18.reuse, R104 ;  /* 0x000000120868723c */ /* 0x080ff00000001868 */
[----:B------:R-:W-:Y:S01]  /*64f0*/  HMMA.16816.F32 R40, R4, R18, R64 ;  /* 0x000000120428723c */ /* 0x000fe20000001840 */
[----:B------:R-:W1:Y:S07]  /*6500*/  LDSM.16.MT88.4 R16, [R235+0x3000] ;  /* 0x00300000eb10783b */ /* 0x000e6e0000004200 */
[-C--:B----4-:R-:W-:Y:S08]  /*6510*/  HMMA.16816.F32 R200, R8, R12.reuse, R200 ;  /* 0x0000000c08c8723c */ /* 0x090ff000000018c8 */
[----:B------:R-:W-:Y:S08]  /*6520*/  HMMA.16816.F32 R148, R4, R12, R148 ;  /* 0x0000000c0494723c */ /* 0x000ff00000001894 */
[-C--:B------:R-:W-:Y:S08]  /*6530*/  HMMA.16816.F32 R20, R8, R14.reuse, R20 ;  /* 0x0000000e0814723c */ /* 0x080ff00000001814 */
[C---:B------:R-:W-:Y:S01]  /*6540*/  HMMA.16816.F32 R44, R4.reuse, R14, R60 ;  /* 0x0000000e042c723c */ /* 0x040fe2000000183c */
[----:B------:R-:W4:Y:S07]  /*6550*/  LDSM.16.MT88.4 R12, [R236+0x3000] ;  /* 0x00300000ec0c783b */ /* 0x000f2e0000004200 */
[----:B-1----:R-:W-:Y:S08]  /*6560*/  HMMA.16816.F32 R60, R4, R18, R48 ;  /* 0x00000012043c723c */ /* 0x002ff00000001830 */
[C---:B------:R-:W-:Y:S08]  /*6570*/  HMMA.16816.F32 R68, R8.reuse, R16, R208 ;  /* 0x000000100844723c */ /* 0x040ff000000018d0 */
[-C--:B----4-:R-:W-:Y:S08]  /*6580*/  HMMA.16816.F32 R84, R8, R12.reuse, R216 ;  /* 0x0000000c0854723c */ /* 0x090ff000000018d8 */
[----:B------:R-:W-:Y:S08]  /*6590*/  HMMA.16816.F32 R88, R4, R12, R212 ;  /* 0x0000000c0458723c */ /* 0x000ff000000018d4 */
[-C--:B------:R-:W-:Y:S08]  /*65a0*/  HMMA.16816.F32 R52, R8, R14.reuse, R52 ;  /* 0x0000000e0834723c */ /* 0x080ff00000001834 */
[C---:B------:R-:W-:Y:S01]  /*65b0*/  HMMA.16816.F32 R48, R4.reuse, R14, R120 ;  /* 0x0000000e0430723c */ /* 0x040fe20000001878 */
[----:B------:R-:W1:Y:S07]  /*65c0*/  LDSM.16.MT88.4 R12, [R237+0x3000] ;  /* 0x00300000ed0c783b */ /* 0x000e6e0000004200 */
[----:B------:R-:W-:Y:S08]  /*65d0*/  HMMA.16816.F32 R72, R4, R16, R204 ;  /* 0x000000100448723c */ /* 0x000ff000000018cc */
[----:B------:R-:W-:Y:S01]  /*65e0*/  HMMA.16816.F32 R36, R8, R18, R36 ;  /* 0x000000120824723c */ /* 0x000fe20000001824 */
[----:B------:R-:W4:Y:S01]  /*65f0*/  LDSM.16.MT88.4 R16, [R238+0x3000] ;  /* 0x00300000ee10783b */ /* 0x000f220000004200 */
[----:B--2---:R-:W-:-:S06]  /*6600*/  @P4 IMAD.HI.U32 R2, R0, c[0x0][0x2c8], RZ ;  /* 0x0000b20000024a27 */ /* 0x004fcc00078e00ff */
[----:B-1----:R-:W-:Y:S01]  /*6610*/  HMMA.16816.F32 R116, R8, R12, R152 ;  /* 0x0000000c0874723c */ /* 0x002fe20000001898 */
[----:B------:R-:W1:Y:S01]  /*6620*/  LDSM.16.MT88.4 R152, [R238+0x1800] ;  /* 0x00180000ee98783b */ /* 0x000e620000004200 */
[----:B------:R-:W-:-:S06]  /*6630*/  @P4 SHF.R.U32.HI R0, RZ, c[0x0][0x2cc], R2 ;  /* 0x0000b300ff004a19 */ /* 0x000fcc0000011602 */
[C---:B------:R-:W-:Y:S08]  /*6640*/  HMMA.16816.F32 R24, R8.reuse, R14, R24 ;  /* 0x0000000e0818723c */ /* 0x040ff00000001818 */
[C---:B----4-:R-:W-:Y:S01]  /*6650*/  HMMA.16816.F32 R100, R8.reuse, R16, R168 ;  /* 0x000000100864723c */ /* 0x050fe200000018a8 */
[----:B------:R-:W2:Y:S07]  /*6660*/  LDSM.16.MT88.4 R168, [R235+0x1800] ;  /* 0x00180000eba8783b */ /* 0x000eae0000004200 */
[----:B------:R-:W-:Y:S08]  /*6670*/  HMMA.16816.F32 R56, R8, R18, R56 ;  /* 0x000000120838723c */ /* 0x000ff00000001838 */
[----:B------:R-:W-:Y:S01]  /*6680*/  HMMA.16816.F32 R8, R4, R16, R196 ;  /* 0x000000100408723c */ /* 0x000fe200000018c4 */
[----:B------:R-:W-:-:S07]  /*6690*/  IADD3 R0, R0, -c[0x0][0x168], R222 ;  /* 0x80005a0000007a10 */ /* 0x000fce0007ffe0de */
[C---:B------:R-:W-:Y:S01]  /*66a0*/  HMMA.16816.F32 R16, R4.reuse, R18, R144 ;  /* 0x000000120410723c */ /* 0x040fe20000001890 */
[----:B------:R-:W-:Y:S07]  /*66b0*/  LDSM.16.MT88.4 R144, [R237+0x1800] ;  /* 0x00180000ed90783b */ /* 0x000fee0000004200 */
[C---:B------:R-:W-:Y:S01]  /*66c0*/  HMMA.16816.F32 R120, R4.reuse, R12, R160 ;  /* 0x0000000c0478723c */ /* 0x040fe200000018a0 */
[----:B------:R-:W4:Y:S07]  /*66d0*/  LDSM.16.MT88.4 R160, [R236+0x1800] ;  /* 0x00180000eca0783b */ /* 0x000f2e0000004200 */
[----:B------:R-:W-:Y:S01]  /*66e0*/  HMMA.16816.F32 R12, R4, R14, R140 ;  /* 0x0000000e040c723c */ /* 0x000fe2000000188c */
[----:B------:R-:W5:Y:S01]  /*66f0*/  LDSM.16.MT88.4 R4, [R237+0x3800] ;  /* 0x00380000ed04783b */ /* 0x000f620000004200 */
[----:B------:R-:W-:-:S04]  /*6700*/  SHF.R.S32.HI R2, RZ, 0x1f, R0 ;  /* 0x0000001fff027819 */ /* 0x000fc80000011400 */
[----:B------:R-:W-:Y:S02]  /*6710*/  LEA.HI R0, R2, R0, RZ, 0x6 ;  /* 0x0000000002007211 */ /* 0x000fe400078f30ff */
[----:B-1----:R-:W-:Y:S02]  /*6720*/  HMMA.16816.F32 R196, R128, R154, R104 ;  /* 0x0000009a80c4723c */ /* 0x002fe40000001868 */
[----:B------:R-:W-:Y:S02]  /*6730*/  SHF.R.S32.HI R0, RZ, 0x6, R0 ;  /* 0x00000006ff007819 */ /* 0x000fe40000011400 */
[----:B------:R-:W-:-:S04]  /*6740*/  IADD3 R3, R221, -0x2, RZ ;  /* 0xfffffffedd037810 */ /* 0x000fc80007ffe0ff */
[----:B------:R-:W-:Y:S01]  /*6750*/  HMMA.16816.F32 R104, R124, R108, R8 ;  /* 0x0000006c7c68723c */ /* 0x000fe20000001808 */
[----:B------:R1:W-:Y:S06]  /*6760*/  STL [R1+0x4], R3 ;  /* 0x0000040301007387 */ /* 0x0003ec0000100800 */
[----:B---3--:R-:W-:-:S05]  /*6770*/  IMNMX R8, R132, R0, !PT ;  /* 0x0000000084087217 */ /* 0x008fca0007800200 */
[----:B------:R1:W-:Y:S01]  /*6780*/  STL [R1+0x30], R8 ;  /* 0x0000300801007387 */ /* 0x0003e20000100800 */
[----:B------:R-:W-:Y:S01]  /*6790*/  ISETP.GE.AND P0, PT, R3, R8, PT ;  /* 0x000000080300720c */ /* 0x000fe20003f06270 */
[-C--:B--2---:R-:W-:Y:S08]  /*67a0*/  HMMA.16816.F32 R176, R128, R168.reuse, R176 ;  /* 0x000000a880b0723c */ /* 0x084ff000000018b0 */
[----:B------:R-:W-:Y:S08]  /*67b0*/  HMMA.16816.F32 R172, R124, R168, R172 ;  /* 0x000000a87cac723c */ /* 0x000ff000000018ac */
[C---:B------:R-:W-:Y:S08]  /*67c0*/  HMMA.16816.F32 R180, R128.reuse, R170, R180 ;  /* 0x000000aa80b4723c */ /* 0x040ff000000018b4 */
[-C--:B----4-:R-:W-:Y:S08]  /*67d0*/  HMMA.16816.F32 R184, R128, R160.reuse, R184 ;  /* 0x000000a080b8723c */ /* 0x090ff000000018b8 */
[----:B------:R-:W-:Y:S08]  /*67e0*/  HMMA.16816.F32 R164, R124, R160, R164 ;  /* 0x000000a07ca4723c */ /* 0x000ff000000018a4 */
[C---:B------:R-:W-:Y:S08]  /*67f0*/  HMMA.16816.F32 R188, R128.reuse, R162, R188 ;  /* 0x000000a280bc723c */ /* 0x040ff000000018bc */
[-C--:B------:R-:W-:Y:S08]  /*6800*/  HMMA.16816.F32 R192, R128, R152.reuse, R192 ;  /* 0x0000009880c0723c */ /* 0x080ff000000018c0 */
[----:B------:R-:W-:Y:S08]  /*6810*/  HMMA.16816.F32 R156, R124, R152, R156 ;  /* 0x000000987c9c723c */ /* 0x000ff0000000189c */
[-C--:B------:R-:W-:Y:S08]  /*6820*/  HMMA.16816.F32 R200, R128, R144.reuse, R200 ;  /* 0x0000009080c8723c */ /* 0x080ff000000018c8 */
[----:B------:R-:W-:Y:S08]  /*6830*/  HMMA.16816.F32 R148, R124, R144, R148 ;  /* 0x000000907c94723c */ /* 0x000ff00000001894 */
[C---:B------:R-:W-:Y:S08]  /*6840*/  HMMA.16816.F32 R204, R128.reuse, R146, R20 ;  /* 0x0000009280cc723c */ /* 0x040ff00000001814 */
[C---:B------:R-:W-:Y:S08]  /*6850*/  HMMA.16816.F32 R68, R128.reuse, R76, R68 ;  /* 0x0000004c8044723c */ /* 0x040ff00000001844 */
[C---:B------:R-:W-:Y:S08]  /*6860*/  HMMA.16816.F32 R80, R128.reuse, R78, R36 ;  /* 0x0000004e8050723c */ /* 0x040ff00000001824 */
[C---:B------:R-:W-:Y:S08]  /*6870*/  HMMA.16816.F32 R84, R128.reuse, R92, R84 ;  /* 0x0000005c8054723c */ /* 0x040ff00000001854 */
[C---:B------:R-:W-:Y:S08]  /*6880*/  HMMA.16816.F32 R96, R128.reuse, R94, R52 ;  /* 0x0000005e8060723c */ /* 0x040ff00000001834 */
[C---:B------:R-:W-:Y:S08]  /*6890*/  HMMA.16816.F32 R100, R128.reuse, R108, R100 ;  /* 0x0000006c8064723c */ /* 0x040ff00000001864 */
[----:B------:R-:W-:Y:S08]  /*68a0*/  HMMA.16816.F32 R112, R128, R110, R56 ;  /* 0x0000006e8070723c */ /* 0x000ff00000001838 */
[C---:B------:R-:W-:Y:S08]  /*68b0*/  HMMA.16816.F32 R72, R124.reuse, R76, R72 ;  /* 0x0000004c7c48723c */ /* 0x040ff00000001848 */
[C---:B------:R-:W-:Y:S08]  /*68c0*/  HMMA.16816.F32 R88, R124.reuse, R92, R88 ;  /* 0x0000005c7c58723c */ /* 0x040ff00000001858 */
[C---:B------:R-:W-:Y:S08]  /*68d0*/  HMMA.16816.F32 R168, R124.reuse, R170, R28 ;  /* 0x000000aa7ca8723c */ /* 0x040ff0000000181c */
[C---:B------:R-:W-:Y:S08]  /*68e0*/  HMMA.16816.F32 R160, R124.reuse, R162, R32 ;  /* 0x000000a27ca0723c */ /* 0x040ff00000001820 */
[C---:B------:R-:W-:Y:S08]  /*68f0*/  HMMA.16816.F32 R152, R124.reuse, R154, R40 ;  /* 0x0000009a7c98723c */ /* 0x040ff00000001828 */
[----:B------:R-:W-:Y:S08]  /*6900*/  HMMA.16816.F32 R144, R124, R146, R44 ;  /* 0x000000927c90723c */ /* 0x000ff0000000182c */
[----:B-----5:R-:W-:Y:S08]  /*6910*/  HMMA.16816.F32 R116, R128, R4, R116 ;  /* 0x000000048074723c */ /* 0x020ff00000001874 */
[C---:B------:R-:W-:Y:S08]  /*6920*/  HMMA.16816.F32 R76, R124.reuse, R78, R60 ;  /* 0x0000004e7c4c723c */ /* 0x040ff0000000183c */
[C---:B------:R-:W-:Y:S08]  /*6930*/  HMMA.16816.F32 R92, R124.reuse, R94, R48 ;  /* 0x0000005e7c5c723c */ /* 0x040ff00000001830 */
[C---:B------:R-:W-:Y:S08]  /*6940*/  HMMA.16816.F32 R108, R124.reuse, R110, R16 ;  /* 0x0000006e7c6c723c */ /* 0x040ff00000001810 */
[----:B------:R-:W-:Y:S08]  /*6950*/  HMMA.16816.F32 R120, R124, R4, R120 ;  /* 0x000000047c78723c */ /* 0x000ff00000001878 */
[-C--:B------:R-:W-:Y:S08]  /*6960*/  HMMA.16816.F32 R128, R128, R6.reuse, R24 ;  /* 0x000000068080723c */ /* 0x080ff00000001818 */
[----:B------:R-:W-:Y:S01]  /*6970*/  HMMA.16816.F32 R124, R124, R6, R12 ;  /* 0x000000067c7c723c */ /* 0x000fe2000000180c */
[----:B------:R-:W-:Y:S10]  /*6980*/  @!P0 BRA `(.L_x_1236) ;  /* 0x00004e3000008947 */ /* 0x000ff40003800000 */
[----:B-1----:R-:W-:Y:S01]  /*6990*/  IMAD.MOV.U32 R0, RZ, RZ, R3 ;  /* 0x000000ffff007224 */ /* 0x002fe200078e0003 */
[----:B------:R-:W-:Y:S01]  /*69a0*/  MOV R138, R135 ;  /* 0x00000087008a7202 */ /* 0x000fe20000000f00 */
[----:B------:R-:W-:Y:S01]  /*69b0*/  IMAD.MOV.U32 R140, RZ, RZ, R133 ;  /* 0x000000ffff8c7224 */ /* 0x000fe200078e0085 */
[----:B------:R-:W-:-:S02]  /*69c0*/  MOV R137, R136 ;  /* 0x0000008800897202 */ /* 0x000fc40000000f00 */
[----:B------:R1:W-:Y:S01]  /*69d0*/  STL [R1+0x4], R0 ;  /* 0x0000040001007387 */ /* 0x0003e20000100800 */
[----:B------:R-:W-:-:S07]  /*69e0*/  MOV R139, R134 ;  /* 0x00000086008b7202 */ /* 0x000fce0000000f00 */
.L_x_1247:
[----:B------:R-:W2:Y:S01]  /*69f0*/  LDL R2, [R1+0x4] ;  /* 0x0000040001027983 */ /* 0x000ea20000100800 */
[----:B------:R-:W-:Y:S04]  /*6a00*/  DEPBAR.LE SB0, 0x0 ;  /* 0x000080000000791a */ /* 0x000fe80000000000 */
[----:B-1----:R-:W2:Y:S01]  /*6a10*/  LDL R0, [R1+0x28] ;  /* 0x0000280001007983 */ /* 0x002ea20000100800 */
[----:B------:R-:W-:Y:S01]  /*6a20*/  WARPSYNC 0xffffffff ;  /* 0xffffffff00007948 */ /* 0x000fe20003800000 */
[----:B------:R-:W-:Y:S02]  /*6a30*/  BSSY B0, `(.L_x_1237) ;  /* 0x000005c000007945 */ /* 0x000fe40003800000 */
[----:B------:R-:W-:Y:S06]  /*6a40*/  BAR.SYNC.DEFER_BLOCKING 0x0 ;  /* 0x0000000000007b1d */ /* 0x000fec0000010000 */
[----:B------:R1:W3:Y:S04]  /*6a50*/  LDSM.16.M88.4 R64, [R239] ;  /* 0x00000000ef40783b */ /* 0x0002e80000000200 */
[----:B------:R1:W4:Y:S04]  /*6a60*/  LDSM.16.M88.4 R60, [R239+0x2000] ;  /* 0x00200000ef3c783b */ /* 0x0003280000000200 */
[----:B------:R1:W1:Y:S04]  /*6a70*/  LDSM.16.M88.4 R16, [R232] ;  /* 0x00000000e810783b */ /* 0x0002680000000200 */
[----:B------:R1:W1:Y:S04]  /*6a80*/  LDSM.16.M88.4 R32, [R232+0x800] ;  /* 0x00080000e820783b */ /* 0x0002680000000200 */
[----:B------:R1:W1:Y:S04]  /*6a90*/  LDSM.16.M88.4 R48, [R232+0x1000] ;  /* 0x00100000e830783b */ /* 0x0002680000000200 */
[----:B------:R1:W1:Y:S04]  /*6aa0*/  LDSM.16.M88.4 R132, [R232+0x1800] ;  /* 0x00180000e884783b */ /* 0x0002680000000200 */
[----:B------:R1:W1:Y:S04]  /*6ab0*/  LDSM.16.M88.4 R208, [R241] ;  /* 0x00000000f1d0783b */ /* 0x0002680000000200 */
[----:B------:R1:W1:Y:S04]  /*6ac0*/  LDSM.16.M88.4 R216, [R241+0x2000] ;  /* 0x00200000f1d8783b */ /* 0x0002680000000200 */
[----:B------:R1:W1:Y:S04]  /*6ad0*/  LDSM.16.M88.4 R212, [R243] ;  /* 0x00000000f3d4783b */ /* 0x0002680000000200 */
[----:B------:R1:W1:Y:S04]  /*6ae0*/  LDSM.16.M88.4 R220, [R249] ;  /* 0x00000000f9dc783b */ /* 0x0002680000000200 */
[----:B------:R1:W1:Y:S04]  /*6af0*/  LDSM.16.M88.4 R224, [R250] ;  /* 0x00000000fae0783b */ /* 0x0002680000000200 */
[----:B------:R1:W1:Y:S01]  /*6b00*/  LDSM.16.M88.4 R228, [R251] ;  /* 0x00000000fbe4783b */ /* 0x0002620000000200 */
[----:B--2---:R-:W-:Y:S11]  /*6b10*/  ISETP.GT.AND P0, PT, R0, R2, PT ;  /* 0x000000020000720c */ /* 0x004ff60003f04270 */
[----:B------:R-:W-:Y:S02]  /*6b20*/  @!UPT UIADD3 URZ, URZ, URZ, URZ ;  /* 0x0000003f3f3ff290 */ /* 0x000fe4000fffe03f */
[----:B------:R-:W-:-:S05]  /*6b30*/  @P0 BRA `(.L_x_1238) ;  /* 0x000004b000000947 */ /* 0x000fca0003800000 */
[----:B-1-34-:R-:W2:Y:S04]  /*6b40*/  LDL R4, [R1+0x8] ;  /* 0x0000080001047983 */ /* 0x01aea80000100800 */
[----:B------:R-:W3:Y:S04]  /*6b50*/  LDL R12, [R1] ;  /* 0x00000000010c7983 */ /* 0x000ee80000100800 */
[----:B------:R-:W4:Y:S04]  /*6b60*/  LDL.64 R10, [R1+0x50] ;  /* 0x00005000010a7983 */ /* 0x000f280000100a00 */
[----:B------:R-:W5:Y:S04]  /*6b70*/  LDL R9, [R1+0x5c] ;  /* 0x00005c0001097983 */ /* 0x000f680000100800 */
[----:B------:R-:W4:Y:S04]  /*6b80*/  LDL R6, [R1+0xf4] ;  /* 0x0000f40001067983 */ /* 0x000f280000100800 */
[----:B------:R-:W4:Y:S04]  /*6b90*/  LDL R8, [R1+0x1c] ;  /* 0x00001c0001087983 */ /* 0x000f280000100800 */
[----:B------:R-:W5:Y:S04]  /*6ba0*/  LDL R5, [R1+0xf8] ;  /* 0x0000f80001057983 */ /* 0x000f680000100800 */
[----:B------:R-:W5:Y:S01]  /*6bb0*/  LDL R7, [R1+0xc] ;  /* 0x00000c0001077983 */ /* 0x000f620000100800 */
[----:B--2---:R-:W-:Y:S01]  /*6bc0*/  IMAD.WIDE.U32 R2, R4, c[0x0][0x208], RZ ;  /* 0x0000820004027a25 */ /* 0x004fe200078e00ff */
[----:B------:R-:W-:Y:S05]  /*6bd0*/  SHF.R.S32.HI R0, RZ, 0x1f, R4 ;  /* 0x0000001fff007819 */ /* 0x000fea0000011404 */
[----:B------:R-:W-:Y:S04]  /*6be0*/  IMAD R0, R0, c[0x0][0x208], RZ ;  /* 0x0000820000007a24 */ /* 0x000fe800078e02ff */
[----:B------:R-:W-:Y:S04]  /*6bf0*/  IMAD R0, R4, c[0x0][0x20c], R0 ;  /* 0x0000830004007a24 */ /* 0x000fe800078e0200 */
[----:B------:R-:W-:Y:S01]  /*6c00*/  IMAD.IADD R3, R3, 0x1, R0 ;  /* 0x0000000103037824 */ /* 0x000fe200078e0200 */
[----:B---3--:R-:W-:Y:S03]  /*6c10*/  SHF.R.S32.HI R0, RZ, 0x1f, R12 ;  /* 0x0000001fff007819 */ /* 0x008fe6000001140c */
[----:B------:R-:W-:Y:S01]  /*6c20*/  IMAD.WIDE.U32 R2, R12, c[0x0][0x218], R2 ;  /* 0x000086000c027a25 */ /* 0x000fe200078e0002 */
[C---:B----4-:R-:W-:Y:S02]  /*6c30*/  SHF.L.U64.HI R6, R8.reuse, 0x1, R6 ;  /* 0x0000000108067819 */ /* 0x050fe40000010206 */
[----:B------:R-:W-:Y:S01]  /*6c40*/  SHF.L.U32 R13, R8, 0x1, RZ ;  /* 0x00000001080d7819 */ /* 0x000fe200000006ff */
[----:B------:R-:W-:Y:S01]  /*6c50*/  IMAD R4, R0, c[0x0][0x218], RZ ;  /* 0x0000860000047a24 */ /* 0x000fe200078e02ff */
[----:B------:R-:W-:Y:S03]  /*6c60*/  IADD3 R0, P0, R10, R2, RZ ;  /* 0x000000020a007210 */ /* 0x000fe60007f1e0ff */
[----:B------:R-:W-:Y:S01]  /*6c70*/  IMAD R4, R12, c[0x0][0x21c], R4 ;  /* 0x000087000c047a24 */ /* 0x000fe200078e0204 */
[C---:B-----5:R-:W-:Y:S01]  /*6c80*/  SHF.L.U64.HI R5, R7.reuse, 0x1, R5 ;  /* 0x0000000107057819 */ /* 0x060fe20000010205 */
[----:B------:R-:W-:Y:S03]  /*6c90*/  IMAD.SHL.U32 R12, R7, 0x2, RZ ;  /* 0x00000002070c7824 */ /* 0x000fe600078e00ff */
[----:B------:R-:W-:Y:S02]  /*6ca0*/  IADD3.X R2, R9, R3, R4, P0, !PT ;  /* 0x0000000309027210 */ /* 0x000fe400007fe404 */
[C---:B------:R-:W-:Y:S04]  /*6cb0*/  LEA R4, P0, R0.reuse, c[0x0][0x1f8], 0x1 ;  /* 0x00007e0000047a11 */ /* 0x040fe800078008ff */
[----:B------:R-:W-:Y:S01]  /*6cc0*/  LEA.HI.X R0, R0, c[0x0][0x1fc], R2, 0x1, P0 ;  /* 0x00007f0000007a11 */ /* 0x000fe200000f0c02 */
[----:B------:R-:W-:-:S06]  /*6cd0*/  BRA.DIV ~URZ, `(.L_x_1239) ;  /* 0x0000d5127f007947 */ /* 0x000fcc000b800000 */
[----:B------:R1:W2:Y:S02]  /*6ce0*/  SHFL.IDX PT, R7, R0, RZ, 0x181f ;  /* 0x00181fff00077589 */ /* 0x0002a400000e0000 */
.L_x_1290:
[----:B------:R-:W-:-:S05]  /*6cf0*/  BRA.DIV ~URZ, `(.L_x_1240) ;  /* 0x0000d5627f007947 */ /* 0x000fca000b800000 */
[----:B------:R-:W3:Y:S04]  /*6d00*/  LDL R2, [R1+0xc] ;  /* 0x00000c0001027983 */ /* 0x000ee80000100800 */
[----:B------:R-:W4:Y:S04]  /*6d10*/  LDL R9, [R1+0x1c] ;  /* 0x00001c0001097983 */ /* 0x000f280000100800 */
[----:B------:R-:W5:Y:S01]  /*6d20*/  SHFL.IDX PT, R10, R4, RZ, 0x181f ;  /* 0x00181fff040a7589 */ /* 0x000f6200000e0000 */
[----:B---3--:R-:W-:Y:S02]  /*6d30*/  ISETP.GE.AND P2, PT, R2, c[0x0][0x1d4], PT ;  /* 0x0000750002007a0c */ /* 0x008fe40003f46270 */
[CC--:B-----5:R-:W-:Y:S02]  /*6d40*/  IADD3 R2, P0, R10.reuse, R12.reuse, RZ ;  /* 0x0000000c0a027210 */ /* 0x0e0fe40007f1e0ff */
[-C--:B------:R-:W-:Y:S03]  /*6d50*/  IADD3 R10, P5, R10, R13.reuse, RZ ;  /* 0x0000000d0a0a7210 */ /* 0x080fe60007fbe0ff */
[--C-:B--2---:R-:W-:Y:S01]  /*6d60*/  IMAD.X R3, R7, 0x1, R5.reuse, P0 ;  /* 0x0000000107037824 */ /* 0x104fe200000e0605 */
[----:B----4-:R-:W-:Y:S01]  /*6d70*/  ISETP.GE.AND P0, PT, R9, c[0x0][0x1d4], PT ;  /* 0x0000750009007a0c */ /* 0x010fe20003f06270 */
        /* <DEDUP_REMOVED lines=24> */
.L_x_1291:
        /* <DEDUP_REMOVED lines=15> */
.L_x_1238:
[----:B-1-34-:R-:W-:Y:S05]  /*6ff0*/  BSYNC B0 ;  /* 0x0000000000007941 */ /* 0x01afea0003800000 */
.L_x_1237:
[----:B------:R-:W0:Y:S01]  /*7000*/  LDGDEPBAR ;  /* 0x00000000000079af */ /* 0x000e220000000000 */
[----:B------:R-:W-:Y:S01]  /*7010*/  WARPSYNC 0xffffffff ;  /* 0xffffffff00007948 */ /* 0x000fe20003800000 */
[-C--:B------:R-:W-:Y:S01]  /*7020*/  HMMA.16816.F32 R4, R64, R16.reuse, RZ ;  /* 0x000000104004723c */ /* 0x080fe200000018ff */
[----:B------:R-:W-:Y:S05]  /*7030*/  BSSY B0, `(.L_x_1241) ;  /* 0x000010e000007945 */ /* 0x000fea0003800000 */
[----:B------:R-:W2:Y:S02]  /*7040*/  LDL R0, [R1+0x28] ;  /* 0x0000280001007983 */ /* 0x000ea40000100800 */
[C---:B------:R-:W-:Y:S02]  /*7050*/  HMMA.16816.F32 R8, R60.reuse, R16, RZ ;  /* 0x000000103c08723c */ /* 0x040fe400000018ff */
[----:B------:R-:W2:Y:S06]  /*7060*/  LDL R2, [R1+0x4] ;  /* 0x0000040001027983 */ /* 0x000eac0000100800 */
[-C--:B------:R-:W-:Y:S08]  /*7070*/  HMMA.16816.F32 R12, R60, R18.reuse, RZ ;  /* 0x000000123c0c723c */ /* 0x080ff000000018ff */
        /* <DEDUP_REMOVED lines=13> */
[----:B------:R-:W-:Y:S07]  /*7150*/  LDSM.16.M88.4 R132, [R240] ;  /* 0x00000000f084783b */ /* 0x000fee0000000200 */
[-C--:B------:R-:W-:Y:S08]  /*7160*/  HMMA.16816.F32 R4, R208, R212.reuse, R4 ;  /* 0x000000d4d004723c */ /* 0x080ff00000001804 */
[C---:B------:R-:W-:Y:S08]  /*7170*/  HMMA.16816.F32 R8, R216.reuse, R212, R8 ;  /* 0x000000d4d808723c */ /* 0x040ff00000001808 */
[-C--:B------:R-:W-:Y:S08]  /*7180*/  HMMA.16816.F32 R12, R216, R214.reuse, R12 ;  /* 0x000000d6d80c723c */ /* 0x080ff0000000180c */
[C---:B------:R-:W-:Y:S01]  /*7190*/  HMMA.16816.F32 R16, R208.reuse, R214, R16 ;  /* 0x000000d6d010723c */ /* 0x040fe20000001810 */
[----:B------:R-:W1:Y:S07]  /*71a0*/  LDSM.16.M88.4 R212, [R234] ;  /* 0x00000000ead4783b */ /* 0x000e6e0000000200 */
        /* <DEDUP_REMOVED lines=15> */
[----:B------:R-:W4:Y:S07]  /*72a0*/  LDSM.16.M88.4 R208, [R234+0x800] ;  /* 0x00080000ead0783b */ /* 0x000f2e0000000200 */
[-C--:B-1----:R-:W-:Y:S08]  /*72b0*/  HMMA.16816.F32 R4, R132, R212.reuse, R4 ;  /* 0x000000d48404723c */ /* 0x082ff00000001804 */
[C---:B---3--:R-:W-:Y:S08]  /*72c0*/  HMMA.16816.F32 R8, R220.reuse, R212, R8 ;  /* 0x000000d4dc08723c */ /* 0x048ff00000001808 */
[-C--:B------:R-:W-:Y:S08]  /*72d0*/  HMMA.16816.F32 R12, R220, R214.reuse, R12 ;  /* 0x000000d6dc0c723c */ /* 0x080ff0000000180c */
[C---:B------:R-:W-:Y:S01]  /*72e0*/  HMMA.16816.F32 R16, R132.reuse, R214, R16 ;  /* 0x000000d68410723c */ /* 0x040fe20000001810 */
[----:B------:R-:W-:Y:S07]  /*72f0*/  LDSM.16.M88.4 R212, [R233+-0x2000] ;  /* 0xffe00000e9d4783b */ /* 0x000fee0000000200 */
[-C--:B----4-:R-:W-:Y:S08]  /*7300*/  HMMA.16816.F32 R20, R132, R208.reuse, R20 ;  /* 0x000000d08414723c */ /* 0x090ff00000001814 */
[C---:B------:R-:W-:Y:S08]  /*7310*/  HMMA.16816.F32 R24, R220.reuse, R208, R24 ;  /* 0x000000d0dc18723c */ /* 0x040ff00000001818 */
[-C--:B------:R-:W-:Y:S03]  /*7320*/  HMMA.16816.F32 R28, R220, R210.reuse, R28 ;  /* 0x000000d2dc1c723c */ /* 0x080fe6000000181c */
[----:B--2---:R-:W-:Y:S05]  /*7330*/  ISETP.GT.AND P0, PT, R2, R0, PT ;  /* 0x000000000200720c */ /* 0x004fea0003f04270 */
[C---:B------:R-:W-:Y:S01]  /*7340*/  HMMA.16816.F32 R32, R132.reuse, R210, R32 ;  /* 0x000000d28420723c */ /* 0x040fe20000001820 */
[----:B------:R-:W1:Y:S07]  /*7350*/  LDSM.16.M88.4 R208, [R242] ;  /* 0x00000000f2d0783b */ /* 0x000e6e0000000200 */
        /* <DEDUP_REMOVED lines=8> */
[----:B------:R-:W-:Y:S07]  /*73e0*/  LDSM.16.M88.4 R220, [R233+-0x1000] ;  /* 0xfff00000e9dc783b */ /* 0x000fee0000000200 */
[----:B------:R-:W-:Y:S01]  /*73f0*/  HMMA.16816.F32 R64, R132, R226, R64 ;  /* 0x000000e28440723c */ /* 0x000fe20000001840 */
[----:B------:R-:W3:Y:S07]  /*7400*/  LDSM.16.M88.4 R132, [R233+-0x1800] ;  /* 0xffe80000e984783b */ /* 0x000eee0000000200 */
[-C--:B-1----:R-:W-:Y:S01]  /*7410*/  HMMA.16816.F32 R4, R208, R212.reuse, R4 ;  /* 0x000000d4d004723c */ /* 0x082fe20000001804 */
[----:B------:R-:W1:Y:S07]  /*7420*/  LDSM.16.M88.4 R224, [R233+-0x800] ;  /* 0xfff80000e9e0783b */ /* 0x000e6e0000000200 */
        /* <DEDUP_REMOVED lines=13> */
[----:B------:R-:W3:Y:S07]  /*7500*/  LDSM.16.M88.4 R220, [R239+0x6000] ;  /* 0x00600000efdc783b */ /* 0x000eee0000000200 */
[-C--:B-1----:R-:W-:Y:S08]  /*7510*/  HMMA.16816.F32 R52, R208, R224.reuse, R52 ;  /* 0x000000e0d034723c */ /* 0x082ff00000001834 */
[C---:B------:R-:W-:Y:S08]  /*7520*/  HMMA.16816.F32 R56, R216.reuse, R224, R56 ;  /* 0x000000e0d838723c */ /* 0x040ff00000001838 */
[-C--:B------:R-:W-:Y:S01]  /*7530*/  HMMA.16816.F32 R60, R216, R226.reuse, R60 ;  /* 0x000000e2d83c723c */ /* 0x080fe2000000183c */
[----:B------:R-:W-:Y:S07]  /*7540*/  LDSM.16.M88.4 R216, [R232+0x3000] ;  /* 0x00300000e8d8783b */ /* 0x000fee0000000200 */
[----:B------:R-:W-:Y:S01]  /*7550*/  HMMA.16816.F32 R64, R208, R226, R64 ;  /* 0x000000e2d040723c */ /* 0x000fe20000001840 */
[----:B------:R-:W1:Y:S07]  /*7560*/  LDSM.16.M88.4 R208, [R232+0x2800] ;  /* 0x00280000e8d0783b */ /* 0x000e6e0000000200 */
[-C--:B--2---:R-:W-:Y:S01]  /*7570*/  HMMA.16816.F32 R4, R132, R212.reuse, R4 ;  /* 0x000000d48404723c */ /* 0x084fe20000001804 */
[----:B------:R-:W2:Y:S07]  /*7580*/  LDSM.16.M88.4 R224, [R232+0x3800] ;  /* 0x00380000e8e0783b */ /* 0x000eae0000000200 */
[C---:B---3--:R-:W-:Y:S08]  /*7590*/  HMMA.16816.F32 R8, R220.reuse, R212, R8 ;  /* 0x000000d4dc08723c */ /* 0x048ff00000001808 */
[-C--:B------:R-:W-:Y:S08]  /*75a0*/  HMMA.16816.F32 R12, R220, R214.reuse, R12 ;  /* 0x000000d6dc0c723c */ /* 0x080ff0000000180c */
[C---:B------:R-:W-:Y:S01]  /*75b0*/  HMMA.16816.F32 R16, R132.reuse, R214, R16 ;  /* 0x000000d68410723c */ /* 0x040fe20000001810 */
[----:B------:R-:W-:Y:S07]  /*75c0*/  LDSM.16.M88.4 R212, [R244] ;  /* 0x00000000f4d4783b */ /* 0x000fee0000000200 */
[-C--:B-1----:R-:W-:Y:S08]  /*75d0*/  HMMA.16816.F32 R20, R132, R208.reuse, R20 ;  /* 0x000000d08414723c */ /* 0x082ff00000001814 */
        /* <DEDUP_REMOVED lines=8> */
[----:B------:R-:W3:Y:S07]  /*7660*/  LDSM.16.M88.4 R216, [R241+0x6000] ;  /* 0x00600000f1d8783b */ /* 0x000eee0000000200 */
[-C--:B--2---:R-:W-:Y:S08]  /*7670*/  HMMA.16816.F32 R52, R132, R224.reuse, R52 ;  /* 0x000000e08434723c */ /* 0x084ff00000001834 */
[C---:B------:R-:W-:Y:S08]  /*7680*/  HMMA.16816.F32 R56, R220.reuse, R224, R56 ;  /* 0x000000e0dc38723c */ /* 0x040ff00000001838 */
[-C--:B------:R-:W-:Y:S01]  /*7690*/  HMMA.16816.F32 R60, R220, R226.reuse, R60 ;  /* 0x000000e2dc3c723c */ /* 0x080fe2000000183c */
[----:B------:R-:W-:Y:S07]  /*76a0*/  LDSM.16.M88.4 R220, [R246] ;  /* 0x00000000f6dc783b */ /* 0x000fee0000000200 */
[----:B------:R-:W-:Y:S01]  /*76b0*/  HMMA.16816.F32 R64, R132, R226, R64 ;  /* 0x000000e28440723c */ /* 0x000fe20000001840 */
[----:B------:R-:W2:Y:S07]  /*76c0*/  LDSM.16.M88.4 R132, [R245] ;  /* 0x00000000f584783b */ /* 0x000eae0000000200 */
[-C--:B-1----:R-:W-:Y:S01]  /*76d0*/  HMMA.16816.F32 R4, R208, R212.reuse, R4 ;  /* 0x000000d4d004723c */ /* 0x082fe20000001804 */
[----:B------:R-:W1:Y:S07]  /*76e0*/  LDSM.16.M88.4 R224, [R247] ;  /* 0x00000000f7e0783b */ /* 0x000e6e0000000200 */
[C---:B---3--:R-:W-:Y:S08]  /*76f0*/  HMMA.16816.F32 R8, R216.reuse, R212, R8 ;  /* 0x000000d4d808723c */ /* 0x048ff00000001808 */
[-C--:B------:R-:W-:Y:S08]  /*7700*/  HMMA.16816.F32 R12, R216, R214.reuse, R12 ;  /* 0x000000d6d80c723c */ /* 0x080ff0000000180c */
[C---:B------:R-:W-:Y:S01]  /*7710*/  HMMA.16816.F32 R16, R208.reuse, R214, R16 ;  /* 0x000000d6d010723c */ /* 0x040fe20000001810 */
[----:B------:R-:W-:Y:S07]  /*7720*/  LDSM.16.M88.4 R212, [R234+0x2000] ;  /* 0x00200000ead4783b */ /* 0x000fee0000000200 */
[-C--:B--2---:R-:W-:Y:S08]  /*7730*/  HMMA.16816.F32 R20, R208, R132.reuse, R20 ;  /* 0x00000084d014723c */ /* 0x084ff00000001814 */
        /* <DEDUP_REMOVED lines=34> */
[----:B------:R-:W-:Y:S07]  /*7960*/  LDSM.16.M88.4 R220, [R233+0x1000] ;  /* 0x00100000e9dc783b */ /* 0x000fee0000000200 */
[----:B------:R-:W-:Y:S01]  /*7970*/  HMMA.16816.F32 R64, R132, R226, R64 ;  /* 0x000000e28440723c */ /* 0x000fe20000001840 */
[----:B------:R-:W2:Y:S07]  /*7980*/  LDSM.16.M88.4 R132, [R233+0x800] ;  /* 0x00080000e984783b */ /* 0x000eae0000000200 */
[-C--:B-1----:R-:W-:Y:S01]  /*7990*/  HMMA.16816.F32 R4, R208, R212.reuse, R4 ;  /* 0x000000d4d004723c */ /* 0x082fe20000001804 */
[----:B------:R-:W1:Y:S01]  /*79a0*/  LDSM.16.M88.4 R224, [R233+0x1800] ;  /* 0x00180000e9e0783b */ /* 0x000e620000000200 */
[----:B------:R-:W-:Y:S06]  /*79b0*/  DEPBAR.LE SB0, 0x0 ;  /* 0x000080000000791a */ /* 0x000fec0000000000 */
[C---:B---3--:R-:W-:Y:S01]  /*79c0*/  HMMA.16816.F32 R8, R216.reuse, R212, R8 ;  /* 0x000000d4d808723c */ /* 0x048fe20000001808 */
[----:B------:R-:W-:Y:S07]  /*79d0*/  BAR.SYNC.DEFER_BLOCKING 0x0 ;  /* 0x0000000000007b1d */ /* 0x000fee0000010000 */
[-C--:B------:R-:W-:Y:S08]  /*79e0*/  HMMA.16816.F32 R12, R216, R214.reuse, R12 ;  /* 0x000000d6d80c723c */ /* 0x080ff0000000180c */
[C---:B------:R-:W-:Y:S08]  /*79f0*/  HMMA.16816.F32 R16, R208.reuse, R214, R16 ;  /* 0x000000d6d010723c */ /* 0x040ff00000001810 */
[-C--:B--2---:R-:W-:Y:S08]  /*7a00*/  HMMA.16816.F32 R20, R208, R132.reuse, R20 ;  /* 0x00000084d014723c */ /* 0x084ff00000001814 */
        /* <DEDUP_REMOVED lines=11> */
[----:B------:R-:W-:Y:S07]  /*7ac0*/  @!UPT UIADD3 URZ, URZ, URZ, URZ ;  /* 0x0000003f3f3ff290 */ /* 0x000fee000fffe03f */
[----:B------:R-:W-:-:S11]  /*7ad0*/  @!P0 BRA `(.L_x_1242) ;  /* 0x0000063000008947 */ /* 0x000fd60003800000 */
[----:B------:R-:W2:Y:S04]  /*7ae0*/  LDL R3, [R1+0x48] ;  /* 0x0000480001037983 */ /* 0x000ea80000100800 */
[----:B------:R-:W3:Y:S04]  /*7af0*/  LDL.64 R228, [R1+0x40] ;  /* 0x0000400001e47983 */ /* 0x000ee80000100a00 */
[----:B------:R-:W4:Y:S04]  /*7b00*/  LDL R143, [R1+0x58] ;  /* 0x00005800018f7983 */ /* 0x000f280000100800 */
[----:B------:R-:W1:Y:S04]  /*7b10*/  S2R R136, SR_TID.X ;  /* 0x0000000000887919 */ /* 0x000e680000002100 */
[----:B------:R-:W5:Y:S04]  /*7b20*/  LDL.64 R208, [R1+0x38] ;  /* 0x0000380001d07983 */ /* 0x000f680000100a00 */
[----:B------:R-:W4:Y:S04]  /*7b30*/  LDL R142, [R1+0x4c] ;  /* 0x00004c00018e7983 */ /* 0x000f280000100800 */
[----:B------:R-:W5:Y:S04]  /*7b40*/  LDL R134, [R1+0xf4] ;  /* 0x0000f40001867983 */ /* 0x000f680000100800 */
[----:B------:R-:W5:Y:S04]  /*7b50*/  LDL R141, [R1+0x1c] ;  /* 0x00001c00018d7983 */ /* 0x000f680000100800 */
[----:B------:R-:W5:Y:S01]  /*7b60*/  LDL R135, [R1+0xf8] ;  /* 0x0000f80001877983 */ /* 0x000f620000100800 */
[--C-:B-1----:R-:W-:Y:S02]  /*7b70*/  SHF.R.S32.HI R0, RZ, 0x1f, R136.reuse ;  /* 0x0000001fff007819 */ /* 0x102fe40000011488 */
[----:B------:R-:W-:Y:S02]  /*7b80*/  SHF.R.S32.HI R231, RZ, 0x1f, R136 ;  /* 0x0000001fffe77819 */ /* 0x000fe40000011488 */
[-C--:B------:R-:W-:Y:S02]  /*7b90*/  LEA.HI R0, R0, R136.reuse, RZ, 0x3 ;  /* 0x0000008800007211 */ /* 0x080fe400078f18ff */
[----:B------:R-:W-:Y:S02]  /*7ba0*/  LEA.HI R231, R231, R136, RZ, 0x3 ;  /* 0x00000088e7e77211 */ /* 0x000fe400078f18ff */
[----:B------:R-:W-:Y:S02]  /*7bb0*/  LOP3.LUT R0, R0, 0xfffffff8, RZ, 0xc0, !PT ;  /* 0xfffffff800007812 */ /* 0x000fe400078ec0ff */
[----:B------:R-:W-:Y:S03]  /*7bc0*/  SHF.R.S32.HI R231, RZ, 0x3, R231 ;  /* 0x00000003ffe77819 */ /* 0x000fe600000114e7 */
[----:B------:R-:W-:Y:S02]  /*7bd0*/  IMAD.IADD R0, R136, 0x1, -R0 ;  /* 0x0000000188007824 */ /* 0x000fe400078e0a00 */
[----:B------:R-:W5:Y:S02]  /*7be0*/  LDL R136, [R1+0xc] ;  /* 0x00000c0001887983 */ /* 0x000f640000100800 */
        /* <DEDUP_REMOVED lines=8> */
[----:B------:R-:W-:Y:S01]  /*7c70*/  IMAD.MOV.U32 R143, RZ, RZ, RZ ;  /* 0x000000ffff8f7224 */ /* 0x000fe200078e00ff */
[----:B------:R-:W-:Y:S01]  /*7c80*/  @!P1 LEA R132, P0, R3, c[0x0][0x2a0], 0x2 ;  /* 0x0000a80003849a11 */ /* 0x000fe200078010ff */
[----:B------:R-:W-:Y:S01]  /*7c90*/  IMAD.MOV R0, RZ, RZ, -R0 ;  /* 0x000000ffff007224 */ /* 0x000fe200078e0a00 */
[----:B-----5:R-:W-:Y:S03]  /*7ca0*/  SHF.L.U64.HI R134, R141, 0x1, R134 ;  /* 0x000000018d867819 */ /* 0x020fe60000010286 */
[----:B------:R-:W-:Y:S01]  /*7cb0*/  IMAD R210, R0, c[0x0][0x2b8], R2 ;  /* 0x0000ae0000d27a24 */ /* 0x000fe200078e0202 */
[----:B------:R-:W-:Y:S03]  /*7cc0*/  @!P1 LEA.HI.X R133, R3, c[0x0][0x2a4], R133, 0x2, P0 ;  /* 0x0000a90003859a11 */ /* 0x000fe600000f1485 */
[----:B------:R-:W-:Y:S01]  /*7cd0*/  IMAD.WIDE.U32 R2, R210, c[0x0][0x1e0], RZ ;  /* 0x00007800d2027a25 */ /* 0x000fe200078e00ff */
[----:B------:R-:W-:Y:S01]  /*7ce0*/  SHF.R.S32.HI R0, RZ, 0x1f, R210 ;  /* 0x0000001fff007819 */ /* 0x000fe200000114d2 */
[----:B------:R1:W2:Y:S04]  /*7cf0*/  @!P1 LDG.E R143, [R132.64] ;  /* 0x00000008848f9981 */ /* 0x0002a8000c1e1900 */
[----:B------:R-:W-:Y:S01]  /*7d00*/  IMAD R0, R0, c[0x0][0x1e0], RZ ;  /* 0x0000780000007a24 */ /* 0x000fe200078e02ff */
[----:B------:R3:W-:Y:S03]  /*7d10*/  STL [R1+0x8], R210 ;  /* 0x000008d201007387 */ /* 0x0007e60000100800 */
[----:B------:R-:W-:Y:S04]  /*7d20*/  IMAD R0, R210, c[0x0][0x1e4], R0 ;  /* 0x00007900d2007a24 */ /* 0x000fe800078e0200 */
[----:B------:R-:W-:Y:S01]  /*7d30*/  IMAD.IADD R3, R3, 0x1, R0 ;  /* 0x0000000103037824 */ /* 0x000fe200078e0200 */
[C---:B-1----:R-:W-:Y:S01]  /*7d40*/  SHF.L.U64.HI R133, R136.reuse, 0x1, R135 ;  /* 0x0000000188857819 */ /* 0x042fe20000010287 */
[----:B---3--:R-:W-:Y:S02]  /*7d50*/  IMAD.SHL.U32 R210, R141, 0x2, RZ ;  /* 0x000000028dd27824 */ /* 0x008fe400078e00ff */
[----:B------:R-:W-:Y:S01]  /*7d60*/  IMAD.SHL.U32 R141, R136, 0x2, RZ ;  /* 0x00000002888d7824 */ /* 0x000fe200078e00ff */
[----:B--2---:R-:W-:Y:S01]  /*7d70*/  SHF.R.S32.HI R132, RZ, 0x1f, R143 ;  /* 0x0000001fff847819 */ /* 0x004fe2000001148f */
[----:B------:R1:W-:Y:S01]  /*7d80*/  STL [R1], R143 ;  /* 0x0000008f01007387 */ /* 0x0003e20000100800 */
        /* <DEDUP_REMOVED lines=9> */
.L_x_1292:
[----:B------:R-:W-:-:S05]  /*7e20*/  BRA.DIV ~URZ, `(.L_x_1244) ;  /* 0x0000ca527f007947 */ /* 0x000fca000b800000 */
[----:B------:R-:W4:Y:S04]  /*7e30*/  LDL R2, [R1+0xc] ;  /* 0x00000c0001027983 */ /* 0x000f280000100800 */
[----:B------:R-:W5:Y:S04]  /*7e40*/  LDL R142, [R1+0x1c] ;  /* 0x00001c00018e7983 */ /* 0x000f680000100800 */
[----:B------:R-:W1:Y:S04]  /*7e50*/  SHFL.IDX PT, R208, R132, RZ, 0x181f ;  /* 0x00181fff84d07589 */ /* 0x000e6800000e0000 */
[----:B------:R-:W-:Y:S01]  /*7e60*/  SHFL.IDX PT, R136, R0, 0x2, 0x181f ;  /* 0x00581f0000887f89 */ /* 0x000fe200000e0000 */
[----:B----4-:R-:W-:Y:S02]  /*7e70*/  ISETP.GE.AND P2, PT, R2, c[0x0][0x1d4], PT ;  /* 0x0000750002007a0c */ /* 0x010fe40003f46270 */
[CC--:B-1----:R-:W-:Y:S02]  /*7e80*/  IADD3 R2, P0, R208.reuse, R141.reuse, RZ ;  /* 0x0000008dd0027210 */ /* 0x0c2fe40007f1e0ff */
[-C--:B------:R-:W-:Y:S03]  /*7e90*/  IADD3 R208, P5, R208, R210.reuse, RZ ;  /* 0x000000d2d0d07210 */ /* 0x080fe60007fbe0ff */
[C-C-:B---3--:R-:W-:Y:S01]  /*7ea0*/  IMAD.X R3, R135.reuse, 0x1, R133.reuse, P0 ;  /* 0x0000000187037824 */ /* 0x148fe200000e0685 */
[----:B-----5:R-:W-:Y:S01]  /*7eb0*/  ISETP.GE.AND P0, PT, R142, c[0x0][0x1d4], PT ;  /* 0x000075008e007a0c */ /* 0x020fe20003f06270 */
[--C-:B------:R-:W-:Y:S02]  /*7ec0*/  IMAD.X R209, R135, 0x1, R134.reuse, P5 ;  /* 0x0000000187d17824 */ /* 0x100fe400028e0686 */
[----:B------:R-:W-:Y:S04]  /*7ed0*/  SHFL.IDX PT, R135, R132, 0x2, 0x181f ;  /* 0x00581f0084877f89 */ /* 0x000fe800000e0000 */
[----:B------:R1:W-:Y:S06]  /*7ee0*/  LDGSTS.E.BYPASS.LTC128B.128 [R252+0x4100], [R2.64], !P2 ;  /* 0x0410000002fc7fae */ /* 0x0003ec000d101d48 */
[----:B------:R3:W-:Y:S04]  /*7ef0*/  LDGSTS.E.BYPASS.LTC128B.128 [R252+0x6100], [R208.64], !P0 ;  /* 0x06100000d0fc7fae */ /* 0x0007e8000c101d48 */
[----:B-1----:R-:W1:Y:S04]  /*7f00*/  SHFL.IDX PT, R2, R132, 0x1, 0x181f ;  /* 0x00381f0084027f89 */ /* 0x002e6800000e0000 */
[----:B------:R-:W4:Y:S04]  /*7f10*/  SHFL.IDX PT, R3, R0, 0x1, 0x181f ;  /* 0x00381f0000037f89 */ /* 0x000f2800000e0000 */
[----:B--2---:R-:W2:Y:S04]  /*7f20*/  SHFL.IDX PT, R0, R0, 0x3, 0x181f ;  /* 0x00781f0000007f89 */ /* 0x004ea800000e0000 */
[----:B------:R-:W2:Y:S01]  /*7f30*/  SHFL.IDX PT, R132, R132, 0x3, 0x181f ;  /* 0x00781f0084847f89 */ /* 0x000ea200000e0000 */
[CC--:B-1----:R-:W-:Y:S02]  /*7f40*/  IADD3 R142, P6, R2.reuse, R141.reuse, RZ ;  /* 0x0000008d028e7210 */ /* 0x0c2fe40007fde0ff */
[-C--:B------:R-:W-:Y:S03]  /*7f50*/  IADD3 R2, P5, R2, R210.reuse, RZ ;  /* 0x000000d202027210 */ /* 0x080fe60007fbe0ff */
[C-C-:B----4-:R-:W-:Y:S02]  /*7f60*/  IMAD.X R143, R3.reuse, 0x1, R133.reuse, P6 ;  /* 0x00000001038f7824 */ /* 0x150fe400030e0685 */
[--C-:B------:R-:W-:Y:S03]  /*7f70*/  IMAD.X R3, R3, 0x1, R134.reuse, P5 ;  /* 0x0000000103037824 */ /* 0x100fe600028e0686 */
[----:B------:R3:W-:Y:S04]  /*7f80*/  LDGSTS.E.BYPASS.LTC128B.128 [R252+0x4900], [R142.64], !P2 ;  /* 0x049000008efc7fae */ /* 0x0007e8000d101d48 */
[----:B------:R1:W-:Y:S02]  /*7f90*/  LDGSTS.E.BYPASS.LTC128B.128 [R252+0x6900], [R2.64], !P0 ;  /* 0x0690000002fc7fae */ /* 0x0003e4000c101d48 */
[C---:B-1----:R-:W-:Y:S05]  /*7fa0*/  IADD3 R2, P5, R135.reuse, R141, RZ ;  /* 0x0000008d87027210 */ /* 0x042fea0007fbe0ff */
[C---:B------:R-:W-:Y:S05]  /*7fb0*/  IMAD.X R3, R136.reuse, 0x1, R133, P5 ;  /* 0x0000000188037824 */ /* 0x040fea00028e0685 */
[----:B------:R1:W-:Y:S02]  /*7fc0*/  LDGSTS.E.BYPASS.LTC128B.128 [R252+0x5100], [R2.64], !P2 ;  /* 0x0510000002fc7fae */ /* 0x0003e4000d101d48 */
[----:B-1----:R-:W-:Y:S02]  /*7fd0*/  IADD3 R2, P5, R135, R210, RZ ;  /* 0x000000d287027210 */ /* 0x002fe40007fbe0ff */
[----:B------:R-:W-:Y:S03]  /*7fe0*/  SEL R135, RZ, 0x10, P2 ;  /* 0x00000010ff877807 */ /* 0x000fe60001000000 */
[----:B------:R-:W-:Y:S01]  /*7ff0*/  IMAD.X R3, R136, 0x1, R134, P5 ;  /* 0x0000000188037824 */ /* 0x000fe200028e0686 */
[----:B------:R-:W-:Y:S04]  /*8000*/  SEL R136, RZ, 0x10, P0 ;  /* 0x00000010ff887807 */ /* 0x000fe80000000000 */
[----:B------:R3:W-:Y:S03]  /*8010*/  LDGSTS.E.BYPASS.LTC128B.128 [R252+0x7100], [R2.64], !P0 ;  /* 0x0710000002fc7fae */ /* 0x0007e6000c101d48 */
.L_x_1293:
[C---:B--2---:R-:W-:Y:S02]  /*8020*/  ISETP.NE.U32.AND P5, PT, R135.reuse, RZ, PT ;  /* 0x000000ff8700720c */ /* 0x044fe40003fa5070 */
        /* <DEDUP_REMOVED lines=14> */
.L_x_1242:
[----:B------:R-:W-:Y:S05]  /*8110*/  BSYNC B0 ;  /* 0x0000000000007941 */ /* 0x000fea0003800000 */
.L_x_1241:
[----:B------:R-:W2:Y:S01]  /*8120*/  LDL R132, [R1+0x2c] ;  /* 0x00002c0001847983 */ /* 0x000ea20000100800 */
[----:B------:R-:W-:Y:S03]  /*8130*/  MOV R133, 0xffffffc0 ;  /* 0xffffffc000857802 */ /* 0x000fe60000000f00 */
[----:B-1----:R-:W3:Y:S04]  /*8140*/  LDL R3, [R1+0x4] ;  /* 0x0000040001037983 */ /* 0x002ee80000100800 */
[----:B------:R-:W4:Y:S04]  /*8150*/  LDL R2, [R1+0x60] ;  /* 0x0000600001027983 */ /* 0x000f280000100800 */
[----:B------:R-:W0:Y:S01]  /*8160*/  LDGDEPBAR ;  /* 0x00000000000079af */ /* 0x000e220000000000 */
[----:B--2---:R-:W-:Y:S04]  /*8170*/  @P4 IMAD.HI.U32 R0, R132, c[0x0][0x2c8], RZ ;  /* 0x0000b20084004a27 */ /* 0x004fe800078e00ff */
[----:B---3--:R-:W-:Y:S01]  /*8180*/  IMAD R133, R3, R133, 0x1 ;  /* 0x0000000103857424 */ /* 0x008fe200078e0285 */
[----:B------:R-:W-:Y:S02]  /*8190*/  @P4 SHF.R.U32.HI R132, RZ, c[0x0][0x2cc], R0 ;  /* 0x0000b300ff844a19 */ /* 0x000fe40000011600 */
[----:B------:R-:W-:Y:S02]  /*81a0*/  MOV R0, c[0x0][0x2ac] ;  /* 0x0000ab0000007a02 */ /* 0x000fe40000000f00 */
[----:B----4-:R-:W-:Y:S05]  /*81b0*/  IADD3 R133, -R2, R133, RZ ;  /* 0x0000008502857210 */ /* 0x010fea0007ffe1ff */
[----:B------:R-:W-:Y:S05]  /*81c0*/  IMAD R133, R0, c[0x0][0x1d0], R133 ;  /* 0x0000740000857a24 */ /* 0x000fea00078e0285 */
[----:B------:R-:W-:Y:S01]  /*81d0*/  IADD3 R133, R133, -c[0x0][0x168], RZ ;  /* 0x80005a0085857a10 */ /* 0x000fe20007ffe0ff */
[----:B------:R-:W-:-:S05]  /*81e0*/  BRA.DIV ~URZ, `(.L_x_1245) ;  /* 0x0000cc427f007947 */ /* 0x000fca000b800000 */
[----:B------:R1:W2:Y:S02]  /*81f0*/  SHFL.IDX PT, R0, R132, RZ, 0x1c1f ;  /* 0x001c1fff84007589 */ /* 0x0002a400000e0000 */
.L_x_1294:
        /* <DEDUP_REMOVED lines=34> */
[----:B------:R-:W-:Y:S01]  /*8420*/  FMNMX.FTZ R136, R4, R137, !PT ;  /* 0x0000008904887209 */ /* 0x000fe20007810000 */
[----:B------:R-:W2:Y:S03]  /*8430*/  SHFL.IDX PT, R2, R132, 0x1, 0x1c1f ;  /* 0x003c1f0084027f89 */ /* 0x000ea600000e0000 */
[----:B------:R-:W-:Y:S04]  /*8440*/  FMNMX.FTZ R136, R142, R136, !PT ;  /* 0x000000888e887209 */ /* 0x000fe80007810000 */
[----:B------:R-:W-:Y:S01]  /*8450*/  FMNMX.FTZ R136, R5, R136, !PT ;  /* 0x0000008805887209 */ /* 0x000fe20007810000 */
[----:B------:R-:W3:Y:S03]  /*8460*/  SHFL.IDX PT, R0, R132, 0x2, 0x1c1f ;  /* 0x005c1f0084007f89 */ /* 0x000ee600000e0000 */
[----:B------:R-:W-:Y:S04]  /*8470*/  FMNMX.FTZ R136, R141, R136, !PT ;  /* 0x000000888d887209 */ /* 0x000fe80007810000 */
[----:B------:R-:W-:Y:S01]  /*8480*/  FMNMX.FTZ R136, R20, R136, !PT ;  /* 0x0000008814887209 */ /* 0x000fe20007810000 */
[----:B------:R-:W4:Y:S03]  /*8490*/  SHFL.IDX PT, R3, R132, 0x3, 0x1c1f ;  /* 0x007c1f0084037f89 */ /* 0x000f2600000e0000 */
[----:B------:R-:W-:Y:S04]  /*84a0*/  FMNMX.FTZ R136, R21, R136, !PT ;  /* 0x0000008815887209 */ /* 0x000fe80007810000 */
[----:B------:R-:W-:Y:S04]  /*84b0*/  FMNMX.FTZ R136, R32, R136, !PT ;  /* 0x0000008820887209 */ /* 0x000fe80007810000 */
[----:B------:R-:W-:Y:S04]  /*84c0*/  FMNMX.FTZ R136, R33, R136, !PT ;  /* 0x0000008821887209 */ /* 0x000fe80007810000 */
[----:B------:R-:W-:Y:S04]  /*84d0*/  FMNMX.FTZ R136, R36, R136, !PT ;  /* 0x0000008824887209 */ /* 0x000fe80007810000 */
[----:B------:R-:W-:Y:S04]  /*84e0*/  FMNMX.FTZ R136, R37, R136, !PT ;  /* 0x0000008825887209 */ /* 0x000fe80007810000 */
[----:B------:R-:W-:Y:S01]  /*84f0*/  FMNMX.FTZ R136, R48, R136, !PT ;  /* 0x0000008830887209 */ /* 0x000fe20007810000 */
[C---:B--2---:R-:W-:Y:S02]  /*8500*/  IMAD.IADD R2, R133.reuse, 0x1, R2 ;  /* 0x0000000185027824 */ /* 0x044fe400078e0202 */
[----:B---3--:R-:W-:Y:S01]  /*8510*/  IMAD.IADD R0, R133, 0x1, R0 ;  /* 0x0000000185007824 */ /* 0x008fe200078e0200 */
[----:B------:R-:W-:Y:S01]  /*8520*/  FMNMX.FTZ R136, R49, R136, !PT ;  /* 0x0000008831887209 */ /* 0x000fe20007810000 */
[----:B----4-:R-:W-:Y:S01]  /*8530*/  IMAD.IADD R133, R133, 0x1, R3 ;  /* 0x0000000185857824 */ /* 0x010fe200078e0203 */
        /* <DEDUP_REMOVED lines=32> */
[C---:B------:R-:W-:Y:S02]  /*8740*/  ISETP.GT.AND P6, PT, R0.reuse, RZ, PT ;  /* 0x000000ff0000720c */ /* 0x040fe40003fc4270 */
[----:B------:R-:W-:Y:S02]  /*8750*/  ISETP.GT.AND P5, PT, R0, 0x1, PT ;  /* 0x000000010000780c */ /* 0x000fe40003fa4270 */
[C---:B------:R-:W-:Y:S02]  /*8760*/  ISETP.GT.AND P2, PT, R133.reuse, RZ, PT ;  /* 0x000000ff8500720c */ /* 0x040fe40003f44270 */
[----:B------:R-:W-:Y:S02]  /*8770*/  ISETP.GT.AND P0, PT, R133, 0x1, PT ;  /* 0x000000018500780c */ /* 0x000fe40003f04270 */
[----:B------:R-:W-:Y:S02]  /*8780*/  FSEL R16, R8, -INF , P6 ;  /* 0xff80000008107808 */ /* 0x000fe40003000000 */
[----:B------:R-:W-:Y:S02]  /*8790*/  FSEL R9, R9, -INF , P5 ;  /* 0xff80000009097808 */ /* 0x000fe40002800000 */
[----:B------:R-:W-:Y:S02]  /*87a0*/  FSEL R10, R10, -INF , P2 ;  /* 0xff8000000a0a7808 */ /* 0x000fe40001000000 */
[----:B------:R-:W-:Y:S02]  /*87b0*/  FSEL R11, R11, -INF , P0 ;  /* 0xff8000000b0b7808 */ /* 0x000fe40000000000 */
[C---:B------:R-:W-:Y:S02]  /*87c0*/  ISETP.GT.AND P6, PT, R0.reuse, 0x8, PT ;  /* 0x000000080000780c */ /* 0x040fe40003fc4270 */
[----:B------:R-:W-:Y:S02]  /*87d0*/  ISETP.GT.AND P5, PT, R0, 0x9, PT ;  /* 0x000000090000780c */ /* 0x000fe40003fa4270 */
[C---:B------:R-:W-:Y:S02]  /*87e0*/  ISETP.GT.AND P2, PT, R133.reuse, 0x8, PT ;  /* 0x000000088500780c */ /* 0x040fe40003f44270 */
        /* <DEDUP_REMOVED lines=9> */
[----:B------:R-:W-:Y:S02]  /*8880*/  FMNMX.FTZ R136, R52, R136, !PT ;  /* 0x0000008834887209 */ /* 0x000fe40007810000 */
        /* <DEDUP_REMOVED lines=37> */
[----:B------:R-:W-:Y:S01]  /*8ae0*/  FMNMX.FTZ R135, R18, R135, !PT ;  /* 0x0000008712877209 */ /* 0x000fe20007810000 */
[----:B------:R-:W2:Y:S01]  /*8af0*/  SHFL.BFLY PT, R0, R136, 0x2, 0x1f ;  /* 0x0c401f0088007f89 */ /* 0x000ea200000e0000 */
        /* <DEDUP_REMOVED lines=12> */
[----:B--2---:R-:W-:Y:S02]  /*8bc0*/  FMNMX.FTZ R136, R0, R136, !PT ;  /* 0x0000008800887209 */ /* 0x004fe40007810000 */
[----:B------:R-:W-:Y:S02]  /*8bd0*/  FMNMX.FTZ R135, R39, R135, !PT ;  /* 0x0000008727877209 */ /* 0x000fe40007810000 */
        /* <DEDUP_REMOVED lines=11> */
[----:B------:R-:W-:Y:S02]  /*8c90*/  FSEL R56, R56, -INF , P6 ;  /* 0xff80000038387808 */ /* 0x000fe40003000000 */
[----:B------:R-:W-:Y:S02]  /*8ca0*/  FMNMX.FTZ R135, R67, R135, !PT ;  /* 0x0000008743877209 */ /* 0x000fe40007810000 */
[----:B------:R-:W-:Y:S02]  /*8cb0*/  FMNMX.FTZ R134, R45, R134, !PT ;  /* 0x000000862d867209 */ /* 0x000fe40007810000 */
[----:B--2---:R-:W-:Y:S02]  /*8cc0*/  FMNMX.FTZ R136, R136, R0, !PT ;  /* 0x0000000088887209 */ /* 0x004fe40007810000 */
[----:B------:R-:W-:Y:S01]  /*8cd0*/  FSEL R57, R57, -INF , P5 ;  /* 0xff80000039397808 */ /* 0x000fe20002800000 */
[----:B------:R-:W2:Y:S01]  /*8ce0*/  SHFL.BFLY PT, R0, R135, 0x2, 0x1f ;  /* 0x0c401f0087007f89 */ /* 0x000ea200000e0000 */
[----:B------:R-:W-:Y:S02]  /*8cf0*/  FMNMX.FTZ R134, R56, R134, !PT ;  /* 0x0000008638867209 */ /* 0x000fe40007810000 */
[----:B------:R-:W-:Y:S02]  /*8d00*/  FSEL R60, R60, -INF , P2 ;  /* 0xff8000003c3c7808 */ /* 0x000fe40001000000 */
[----:B------:R-:W-:Y:S02]  /*8d10*/  FMNMX.FTZ R134, R57, R134, !PT ;  /* 0x0000008639867209 */ /* 0x000fe40007810000 */
[----:B------:R-:W-:Y:S02]  /*8d20*/  FSEL R61, R61, -INF , P0 ;  /* 0xff8000003d3d7808 */ /* 0x000fe40000000000 */
[----:B------:R-:W-:Y:S02]  /*8d30*/  FMNMX.FTZ R134, R60, R134, !PT ;  /* 0x000000863c867209 */ /* 0x000fe40007810000 */
[----:B------:R-:W-:Y:S02]  /*8d40*/  ISETP.GT.AND P6, PT, R133, 0x30, PT ;  /* 0x000000308500780c */ /* 0x000fe40003fc4270 */
[----:B------:R-:W-:Y:S02]  /*8d50*/  FMNMX.FTZ R134, R61, R134, !PT ;  /* 0x000000863d867209 */ /* 0x000fe40007810000 */
[C---:B------:R-:W-:Y:S02]  /*8d60*/  ISETP.GT.AND P5, PT, R133.reuse, 0x31, PT ;  /* 0x000000318500780c */ /* 0x040fe40003fa4270 */
[----:B------:R-:W-:Y:S02]  /*8d70*/  FSEL R58, R58, -INF , P6 ;  /* 0xff8000003a3a7808 */ /* 0x000fe40003000000 */
[----:B------:R-:W-:Y:S02]  /*8d80*/  ISETP.GT.AND P2, PT, R133, 0x38, PT ;  /* 0x000000388500780c */ /* 0x000fe40003f44270 */
[----:B------:R-:W-:Y:S02]  /*8d90*/  FSEL R59, R59, -INF , P5 ;  /* 0xff8000003b3b7808 */ /* 0x000fe40002800000 */
[----:B------:R-:W-:Y:S02]  /*8da0*/  ISETP.GT.AND P0, PT, R133, 0x39, PT ;  /* 0x000000398500780c */ /* 0x000fe40003f04270 */
[----:B--2---:R-:W-:Y:S02]  /*8db0*/  FMNMX.FTZ R135, R135, R0, !PT ;  /* 0x0000000087877209 */ /* 0x004fe40007810000 */
[----:B------:R-:W-:Y:S02]  /*8dc0*/  FSEL R62, R62, -INF , P2 ;  /* 0xff8000003e3e7808 */ /* 0x000fe40001000000 */
[----:B------:R-:W-:Y:S01]  /*8dd0*/  FSEL R63, R63, -INF , P0 ;  /* 0xff8000003f3f7808 */ /* 0x000fe20000000000 */
[----:B------:R-:W2:Y:S02]  /*8de0*/  SHFL.BFLY PT, R0, R135, 0x1, 0x1f ;  /* 0x0c201f0087007f89 */ /* 0x000ea400000e0000 */
[----:B--2---:R-:W-:Y:S06]  /*8df0*/  FMNMX.FTZ R135, R135, R0, !PT ;  /* 0x0000000087877209 */ /* 0x004fec0007810000 */
        /* <DEDUP_REMOVED lines=23> */
.L_x_1295:
[----:B------:R-:W3:Y:S01]  /*8f70*/  LDL.LU R7, [R1+0x18] ;  /* 0x0000180001077983 */ /* 0x000ee20000300800 */
[C---:B------:R-:W-:Y:S01]  /*8f80*/  FSETP.NEU.FTZ.AND P0, PT, R136.reuse, -INF , PT ;  /* 0xff8000008800780b */ /* 0x040fe20003f1d000 */
[----:B------:R-:W-:Y:S01]  /*8f90*/  FMUL.FTZ R2, R136, c[0x0][0x2d0] ;  /* 0x0000b40088027a20 */ /* 0x000fe20000410000 */
[----:B--2---:R-:W-:Y:S01]  /*8fa0*/  FMNMX.FTZ R133, R0, R132, !PT ;  /* 0x0000008400857209 */ /* 0x004fe20007810000 */
[----:B------:R-:W2:Y:S01]  /*8fb0*/  LDL.LU R210, [R1+0x14] ;  /* 0x0000140001d27983 */ /* 0x000ea20000300800 */
[----:B------:R-:W-:Y:S01]  /*8fc0*/  FSEL R0, R136, RZ, P0 ;  /* 0x000000ff88007208 */ /* 0x000fe20000000000 */
[----:B------:R-:W-:Y:S01]  /*8fd0*/  WARPSYNC 0xffffffff ;  /* 0xffffffff00007948 */ /* 0x000fe20003800000 */
[----:B------:R-:W-:Y:S02]  /*8fe0*/  FSEL R2, R2, RZ, P0 ;  /* 0x000000ff02027208 */ /* 0x000fe40000000000 */
[----:B------:R-:W-:Y:S01]  /*8ff0*/  FSETP.NEU.FTZ.AND P0, PT, R135, -INF , PT ;  /* 0xff8000008700780b */ /* 0x000fe20003f1d000 */
[----:B------:R-:W-:Y:S02]  /*9000*/  FADD.FTZ R0, -R0, R137 ;  /* 0x0000008900007221 */ /* 0x000fe40000010100 */
[--C-:B------:R-:W-:Y:S02]  /*9010*/  FFMA.FTZ R3, R4, c[0x0][0x2d0], -R2.reuse ;  /* 0x0000b40004037a23 */ /* 0x100fe40000010802 */
[----:B------:R-:W-:Y:S02]  /*9020*/  FMUL.FTZ R0, R0, c[0x0][0x2d0] ;  /* 0x0000b40000007a20 */ /* 0x000fe40000410000 */
[--C-:B------:R-:W-:Y:S02]  /*9030*/  FFMA.FTZ R4, R142, c[0x0][0x2d0], -R2.reuse ;  /* 0x0000b4008e047a23 */ /* 0x100fe40000010802 */
[----:B-1----:R-:W-:Y:S01]  /*9040*/  MUFU.EX2 R132, R0 ;  /* 0x0000000000847308 */ /* 0x002fe20000000800 */
        /* <DEDUP_REMOVED lines=14> */
[--C-:B------:R-:W-:Y:S01]  /*9130*/  FFMA.FTZ R141, R65, c[0x0][0x2d0], -R2.reuse ;  /* 0x0000b400418d7a23 */ /* 0x100fe20000010802 */
[----:B------:R-:W-:Y:S01]  /*9140*/  MOV R65, R212 ;  /* 0x000000d400417202 */ /* 0x000fe20000000f00 */
[----:B------:R-:W-:Y:S02]  /*9150*/  FFMA.FTZ R215, R64, c[0x0][0x2d0], -R2 ;  /* 0x0000b40040d77a23 */ /* 0x000fe40000010802 */
[----:B------:R-:W-:Y:S01]  /*9160*/  FMUL.FTZ R2, R135, c[0x0][0x2d0] ;  /* 0x0000b40087027a20 */ /* 0x000fe20000410000 */
[----:B------:R-:W-:Y:S04]  /*9170*/  MUFU.EX2 R8, R8 ;  /* 0x0000000800087308 */ /* 0x000fe80000000800 */
[----:B------:R-:W-:Y:S05]  /*9180*/  FSEL R2, R2, RZ, P0 ;  /* 0x000000ff02027208 */ /* 0x000fea0000000000 */
        /* <DEDUP_REMOVED lines=14> */
[--C-:B------:R-:W-:Y:S01]  /*9270*/  FFMA.FTZ R64, R55, c[0x0][0x2d0], -R2.reuse ;  /* 0x0000b40037407a23 */ /* 0x100fe20000010802 */
[----:B-1----:R-:W-:Y:S01]  /*9280*/  F2FP.PACK_AB R208, R4, R3 ;  /* 0x0000000304d0723e */ /* 0x002fe200000000ff */
        /* <DEDUP_REMOVED lines=16> */
[----:B---3--:R-:W-:Y:S02]  /*9390*/  FFMA.FTZ R0, R132, R7, R3 ;  /* 0x0000000784007223 */ /* 0x008fe40000010003 */
[----:B------:R-:W-:Y:S02]  /*93a0*/  FFMA.FTZ R3, R6, c[0x0][0x2d0], -R2 ;  /* 0x0000b40006037a23 */ /* 0x000fe40000010802 */
[----:B------:R-:W-:Y:S01]  /*93b0*/  FADD.FTZ R7, R4, R0 ;  /* 0x0000000004077221 */ /* 0x000fe20000010000 */
[----:B------:R-:W-:Y:S01]  /*93c0*/  FSEL R0, R135, RZ, P0 ;  /* 0x000000ff87007208 */ /* 0x000fe20000000000 */
[--C-:B------:R-:W-:Y:S01]  /*93d0*/  FFMA.FTZ R4, R17, c[0x0][0x2d0], -R2.reuse ;  /* 0x0000b40011047a23 */ /* 0x100fe20000010802 */
[----:B------:R-:W-:Y:S01]  /*93e0*/  MUFU.EX2 R209, R3 ;  /* 0x0000000300d17308 */ /* 0x000fe20000000800 */
[----:B------:R-:W-:Y:S01]  /*93f0*/  FSETP.NEU.FTZ.AND P0, PT, R134, -INF , PT ;  /* 0xff8000008600780b */ /* 0x000fe20003f1d000 */
[----:B------:R-:W-:Y:S02]  /*9400*/  FFMA.FTZ R6, R18, c[0x0][0x2d0], -R2 ;  /* 0x0000b40012067a23 */ /* 0x000fe40000010802 */
[----:B------:R-:W-:Y:S02]  /*9410*/  FADD.FTZ R0, -R0, R138 ;  /* 0x0000008a00007221 */ /* 0x000fe40000010100 */
[----:B------:R-:W-:Y:S02]  /*9420*/  FFMA.FTZ R138, R66, c[0x0][0x2d0], -R2 ;  /* 0x0000b400428a7a23 */ /* 0x000fe40000010802 */
[----:B------:R-:W-:Y:S02]  /*9430*/  FMUL.FTZ R0, R0, c[0x0][0x2d0] ;  /* 0x0000b40000007a20 */ /* 0x000fe40000410000 */
[----:B------:R-:W-:Y:S01]  /*9440*/  MUFU.EX2 R4, R4 ;  /* 0x0000000400047308 */ /* 0x000fe20000000800 */
[----:B------:R-:W-:Y:S05]  /*9450*/  FMUL.FTZ R2, R134, c[0x0][0x2d0] ;  /* 0x0000b40086027a20 */ /* 0x000fea0000410000 */
[----:B------:R-:W-:Y:S04]  /*9460*/  FSEL R2, R2, RZ, P0 ;  /* 0x000000ff02027208 */ /* 0x000fe80000000000 */
[----:B------:R-:W2:Y:S01]  /*9470*/  MUFU.EX2 R3, R0 ;  /* 0x0000000000037308 */ /* 0x000ea20000000800 */
[--C-:B------:R-:W-:Y:S02]  /*9480*/  FFMA.FTZ R32, R12, c[0x0][0x2d0], -R2.reuse ;  /* 0x0000b4000c207a23 */ /* 0x100fe40000010802 */
[--C-:B------:R-:W-:Y:S01]  /*9490*/  FFMA.FTZ R54, R57, c[0x0][0x2d0], -R2.reuse ;  /* 0x0000b40039367a23 */ /* 0x100fe20000010802 */
[----:B------:R-:W3:Y:S01]  /*94a0*/  LDL.LU R12, [R1+0x20] ;  /* 0x00002000010c7983 */ /* 0x000ee20000300800 */
        /* <DEDUP_REMOVED lines=12> */
[----:B--2---:R-:W-:Y:S01]  /*9570*/  FFMA.FTZ R0, R3, R210, R209 ;  /* 0x000000d203007223 */ /* 0x004fe200000100d1 */
[C---:B------:R-:W-:Y:S01]  /*9580*/  F2FP.PACK_AB R209, R4.reuse, R209 ;  /* 0x000000d104d1723e */ /* 0x040fe200000000ff */
[----:B------:R-:W-:Y:S02]  /*9590*/  FFMA.FTZ R51, R45, c[0x0][0x2d0], -R2 ;  /* 0x0000b4002d337a23 */ /* 0x000fe40000010802 */
[----:B------:R-:W-:Y:S01]  /*95a0*/  FADD.FTZ R33, R4, R0 ;  /* 0x0000000004217221 */ /* 0x000fe20000010000 */
[----:B------:R-:W-:Y:S01]  /*95b0*/  FSEL R0, R134, RZ, P0 ;  /* 0x000000ff86007208 */ /* 0x000fe20000000000 */
[--C-:B------:R-:W-:Y:S01]  /*95c0*/  FFMA.FTZ R4, R16, c[0x0][0x2d0], -R2.reuse ;  /* 0x0000b40010047a23 */ /* 0x100fe20000010802 */
[----:B------:R1:W-:Y:S01]  /*95d0*/  MUFU.EX2 R210, R5 ;  /* 0x0000000500d27308 */ /* 0x0003e20000000800 */
[----:B------:R-:W-:Y:S01]  /*95e0*/  FSETP.NEU.FTZ.AND P0, PT, R133, -INF , PT ;  /* 0xff8000008500780b */ /* 0x000fe20003f1d000 */
[--C-:B------:R-:W-:Y:S02]  /*95f0*/  FFMA.FTZ R60, R60, c[0x0][0x2d0], -R2.reuse ;  /* 0x0000b4003c3c7a23 */ /* 0x100fe40000010802 */
[----:B------:R-:W-:Y:S01]  /*9600*/  FADD.FTZ R0, -R0, R139 ;  /* 0x0000008b00007221 */ /* 0x000fe20000010100 */
[----:B------:R-:W-:Y:S01]  /*9610*/  MOV R139, R214 ;  /* 0x000000d6008b7202 */ /* 0x000fe20000000f00 */
[C---:B------:R-:W-:Y:S02]  /*9620*/  FMUL.FTZ R70, R3.reuse, R70 ;  /* 0x0000004603467220 */ /* 0x040fe40000410000 */
[----:B------:R-:W-:Y:S02]  /*9630*/  FMUL.FTZ R0, R0, c[0x0][0x2d0] ;  /* 0x0000b40000007a20 */ /* 0x000fe40000410000 */
[----:B------:R2:W-:Y:S01]  /*9640*/  MUFU.EX2 R21, R4 ;  /* 0x0000000400157308 */ /* 0x0005e20000000800 */
[C---:B------:R-:W-:Y:S02]  /*9650*/  FMUL.FTZ R71, R3.reuse, R71 ;  /* 0x0000004703477220 */ /* 0x040fe40000410000 */
[C---:B------:R-:W-:Y:S02]  /*9660*/  FMUL.FTZ R82, R3.reuse, R82 ;  /* 0x0000005203527220 */ /* 0x040fe40000410000 */
[C---:B------:R-:W-:Y:S02]  /*9670*/  FMUL.FTZ R83, R3.reuse, R83 ;  /* 0x0000005303537220 */ /* 0x040fe40000410000 */
[C---:B------:R-:W-:Y:S02]  /*9680*/  FMUL.FTZ R86, R3.reuse, R86 ;  /* 0x0000005603567220 */ /* 0x040fe40000410000 */
[C---:B------:R-:W-:Y:S01]  /*9690*/  FMUL.FTZ R87, R3.reuse, R87 ;  /* 0x0000005703577220 */ /* 0x040fe20000410000 */
[----:B------:R-:W4:Y:S01]  /*96a0*/  MUFU.EX2 R0, R0 ;  /* 0x0000000000007308 */ /* 0x000f220000000800 */
[C---:B------:R-:W-:Y:S02]  /*96b0*/  FMUL.FTZ R98, R3.reuse, R98 ;  /* 0x0000006203627220 */ /* 0x040fe40000410000 */
[----:B------:R-:W-:Y:S02]  /*96c0*/  FMUL.FTZ R99, R3, R99 ;  /* 0x0000006303637220 */ /* 0x000fe40000410000 */
[----:B-1----:R-:W-:Y:S01]  /*96d0*/  FFMA.FTZ R5, R9, c[0x0][0x2d0], -R2 ;  /* 0x0000b40009057a23 */ /* 0x002fe20000010802 */
[----:B------:R-:W-:Y:S01]  /*96e0*/  FSEL R2, R133, RZ, P0 ;  /* 0x000000ff85027208 */ /* 0x000fe20000000000 */
[C---:B------:R-:W-:Y:S01]  /*96f0*/  FMUL.FTZ R102, R3.reuse, R102 ;  /* 0x0000006603667220 */ /* 0x040fe20000410000 */
[----:B------:R-:W-:Y:S01]  /*9700*/  MOV R9, R215 ;  /* 0x000000d700097202 */ /* 0x000fe20000000f00 */
[C---:B------:R-:W-:Y:S01]  /*9710*/  FMUL.FTZ R103, R3.reuse, R103 ;  /* 0x0000006703677220 */ /* 0x040fe20000410000 */
[----:B------:R1:W5:Y:S01]  /*9720*/  MUFU.EX2 R20, R5 ;  /* 0x0000000500147308 */ /* 0x0003620000000800 */
[----:B------:R-:W-:Y:S01]  /*9730*/  FADD.FTZ R2, -R2, R140 ;  /* 0x0000008c02027221 */ /* 0x000fe20000010100 */
[----:B------:R-:W-:Y:S01]  /*9740*/  MOV R140, R9 ;  /* 0x00000009008c7202 */ /* 0x000fe20000000f00 */
[----:B------:R-:W-:Y:S02]  /*9750*/  FMUL.FTZ R114, R3, R114 ;  /* 0x0000007203727220 */ /* 0x000fe40000410000 */
[----:B--2---:R-:W-:Y:S02]  /*9760*/  FMUL.FTZ R4, R133, c[0x0][0x2d0] ;  /* 0x0000b40085047a20 */ /* 0x004fe40000410000 */
[----:B------:R-:W-:Y:S02]  /*9770*/  FMUL.FTZ R2, R2, c[0x0][0x2d0] ;  /* 0x0000b40002027a20 */ /* 0x000fe40000410000 */
[C---:B------:R-:W-:Y:S01]  /*9780*/  FMUL.FTZ R115, R3.reuse, R115 ;  /* 0x0000007303737220 */ /* 0x040fe20000410000 */
[----:B------:R-:W-:Y:S01]  /*9790*/  FSEL R4, R4, RZ, P0 ;  /* 0x000000ff04047208 */ /* 0x000fe20000000000 */
[----:B------:R-:W-:Y:S02]  /*97a0*/  FMUL.FTZ R118, R3, R118 ;  /* 0x0000007603767220 */ /* 0x000fe40000410000 */
[----:B------:R-:W-:Y:S01]  /*97b0*/  MUFU.EX2 R2, R2 ;  /* 0x0000000200027308 */ /* 0x000fe20000000800 */
[----:B----4-:R-:W-:Y:S02]  /*97c0*/  FMUL.FTZ R9, R0, R173 ;  /* 0x000000ad00097220 */ /* 0x010fe40000410000 */
[----:B------:R-:W2:Y:S01]  /*97d0*/  LDL.LU R173, [R1+0x24] ;  /* 0x0000240001ad7983 */ /* 0x000ea20000300800 */
[--C-:B------:R-:W-:Y:S02]  /*97e0*/  FFMA.FTZ R10, R10, c[0x0][0x2d0], -R4.reuse ;  /* 0x0000b4000a0a7a23 */ /* 0x100fe40000010804 */
[--C-:B------:R-:W-:Y:S02]  /*97f0*/  FFMA.FTZ R46, R46, c[0x0][0x2d0], -R4.reuse ;  /* 0x0000b4002e2e7a23 */ /* 0x100fe40000010804 */
[--C-:B------:R-:W-:Y:S02]  /*9800*/  FFMA.FTZ R22, R43, c[0x0][0x2d0], -R4.reuse ;  /* 0x0000b4002b167a23 */ /* 0x100fe40000010804 */
[--C-:B------:R-:W-:Y:S02]  /*9810*/  FFMA.FTZ R23, R62, c[0x0][0x2d0], -R4.reuse ;  /* 0x0000b4003e177a23 */ /* 0x100fe40000010804 */
[----:B-1----:R-:W-:Y:S01]  /*9820*/  FADD.FTZ R5, R210, R7 ;  /* 0x00000007d2057221 */ /* 0x002fe20000010000 */
[----:B------:R-:W-:Y:S01]  /*9830*/  F2FP.PACK_AB R210, R8, R210 ;  /* 0x000000d208d2723e */ /* 0x000fe200000000ff */
[--C-:B------:R-:W-:Y:S01]  /*9840*/  FFMA.FTZ R214, R30, c[0x0][0x2d0], -R4.reuse ;  /* 0x0000b4001ed67a23 */ /* 0x100fe20000010804 */
[----:B------:R-:W-:Y:S01]  /*9850*/  MOV R7, R60 ;  /* 0x0000003c00077202 */ /* 0x000fe20000000f00 */
[----:B------:R-:W-:Y:S01]  /*9860*/  FADD.FTZ R212, R8, R5 ;  /* 0x0000000508d47221 */ /* 0x000fe20000010000 */
[----:B------:R-:W-:Y:S01]  /*9870*/  MOV R5, R55 ;  /* 0x0000003700057202 */ /* 0x000fe20000000f00 */
[--C-:B------:R-:W-:Y:S01]  /*9880*/  FFMA.FTZ R213, R31, c[0x0][0x2d0], -R4.reuse ;  /* 0x0000b4001fd57a23 */ /* 0x100fe20000010804 */
[----:B------:R-:W-:Y:S01]  /*9890*/  MOV R55, R141 ;  /* 0x0000008d00377202 */ /* 0x000fe20000000f00 */
        /* <DEDUP_REMOVED lines=11> */
[----:B------:R-:W-:Y:S02]  /*9950*/  FFMA.FTZ R67, R63, c[0x0][0x2d0], -R4 ;  /* 0x0000b4003f437a23 */ /* 0x000fe40000010804 */
[C---:B------:R-:W-:Y:S01]  /*9960*/  FMUL.FTZ R8, R0.reuse, R172 ;  /* 0x000000ac00087220 */ /* 0x040fe20000410000 */
[----:B------:R-:W-:Y:S01]  /*9970*/  MOV R172, R46 ;  /* 0x0000002e00ac7202 */ /* 0x000fe20000000f00 */
[C---:B------:R-:W-:Y:S01]  /*9980*/  FMUL.FTZ R13, R0.reuse, R169 ;  /* 0x000000a9000d7220 */ /* 0x040fe20000410000 */
[----:B------:R-:W-:Y:S01]  /*9990*/  MOV R169, R50 ;  /* 0x0000003200a97202 */ /* 0x000fe20000000f00 */
[C---:B------:R-:W-:Y:S01]  /*99a0*/  FMUL.FTZ R24, R0.reuse, R164 ;  /* 0x000000a400187220 */ /* 0x040fe20000410000 */
[----:B------:R-:W-:Y:S01]  /*99b0*/  MOV R50, R65 ;  /* 0x0000004100327202 */ /* 0x000fe20000000f00 */
[C---:B------:R-:W-:Y:S01]  /*99c0*/  FMUL.FTZ R25, R0.reuse, R165 ;  /* 0x000000a500197220 */ /* 0x040fe20000410000 */
[----:B------:R-:W-:Y:S01]  /*99d0*/  MUFU.EX2 R164, R19 ;  /* 0x0000001300a47308 */ /* 0x000fe20000000800 */
[C---:B------:R-:W-:Y:S01]  /*99e0*/  FMUL.FTZ R28, R0.reuse, R160 ;  /* 0x000000a0001c7220 */ /* 0x040fe20000410000 */
[----:B------:R-:W-:Y:S01]  /*99f0*/  MOV R165, R7 ;  /* 0x0000000700a57202 */ /* 0x000fe20000000f00 */
[C---:B------:R-:W-:Y:S01]  /*9a00*/  FMUL.FTZ R29, R0.reuse, R161 ;  /* 0x000000a1001d7220 */ /* 0x040fe20000410000 */
[----:B------:R-:W-:Y:S01]  /*9a10*/  MOV R65, R211 ;  /* 0x000000d300417202 */ /* 0x000fe20000000f00 */
[C---:B------:R-:W-:Y:S02]  /*9a20*/  FMUL.FTZ R40, R0.reuse, R156 ;  /* 0x0000009c00287220 */ /* 0x040fe40000410000 */
[C---:B------:R-:W-:Y:S02]  /*9a30*/  FMUL.FTZ R41, R0.reuse, R157 ;  /* 0x0000009d00297220 */ /* 0x040fe40000410000 */
[C---:B------:R-:W-:Y:S01]  /*9a40*/  FMUL.FTZ R44, R0.reuse, R152 ;  /* 0x00000098002c7220 */ /* 0x040fe20000410000 */
[----:B------:R-:W1:Y:S01]  /*9a50*/  MUFU.EX2 R161, R32 ;  /* 0x0000002000a17308 */ /* 0x000e620000000800 */
[C---:B------:R-:W-:Y:S01]  /*9a60*/  FMUL.FTZ R45, R0.reuse, R153 ;  /* 0x00000099002d7220 */ /* 0x040fe20000410000 */
[----:B------:R-:W-:Y:S01]  /*9a70*/  MOV R153, R140 ;  /* 0x0000008c00997202 */ /* 0x000fe20000000f00 */
[----:B------:R-:W-:Y:S01]  /*9a80*/  FMUL.FTZ R56, R0, R148 ;  /* 0x0000009400387220 */ /* 0x000fe20000410000 */
[----:B-----5:R-:W-:Y:S01]  /*9a90*/  F2FP.PACK_AB R140, R20, R21 ;  /* 0x00000015148c723e */ /* 0x020fe200000000ff */
[C---:B------:R-:W-:Y:S01]  /*9aa0*/  FMUL.FTZ R57, R0.reuse, R149 ;  /* 0x0000009500397220 */ /* 0x040fe20000410000 */
[----:B------:R-:W-:Y:S01]  /*9ab0*/  MOV R152, R38 ;  /* 0x0000002600987202 */ /* 0x000fe20000000f00 */
[C---:B------:R-:W-:Y:S01]  /*9ac0*/  FMUL.FTZ R60, R0.reuse, R144 ;  /* 0x00000090003c7220 */ /* 0x040fe20000410000 */
[----:B------:R-:W-:Y:S01]  /*9ad0*/  MOV R149, R39 ;  /* 0x0000002700957202 */ /* 0x000fe20000000f00 */
[C---:B------:R-:W-:Y:S01]  /*9ae0*/  FMUL.FTZ R61, R0.reuse, R145 ;  /* 0x00000091003d7220 */ /* 0x040fe20000410000 */
[----:B------:R4:W-:Y:S01]  /*9af0*/  MUFU.EX2 R160, R17 ;  /* 0x0000001100a07308 */ /* 0x0009e20000000800 */
[C---:B------:R-:W-:Y:S01]  /*9b00*/  FMUL.FTZ R72, R0.reuse, R72 ;  /* 0x0000004800487220 */ /* 0x040fe20000410000 */
[----:B------:R-:W-:Y:S01]  /*9b10*/  MOV R145, R37 ;  /* 0x0000002500917202 */ /* 0x000fe20000000f00 */
        /* <DEDUP_REMOVED lines=10> */
[----:B------:R-:W-:Y:S01]  /*9bc0*/  FMUL.FTZ R92, R0, R92 ;  /* 0x0000005c005c7220 */ /* 0x000fe20000410000 */
        /* <DEDUP_REMOVED lines=11> */
[C---:B------:R-:W-:Y:S02]  /*9c80*/  FMUL.FTZ R30, R2.reuse, R162 ;  /* 0x000000a2021e7220 */ /* 0x040fe40000410000 */
[----:B------:R1:W5:Y:S01]  /*9c90*/  MUFU.EX2 R162, R36 ;  /* 0x0000002400a27308 */ /* 0x0003620000000800 */
[C---:B------:R-:W-:Y:S02]  /*9ca0*/  FMUL.FTZ R31, R2.reuse, R163 ;  /* 0x000000a3021f7220 */ /* 0x040fe40000410000 */
[----:B------:R-:W-:Y:S02]  /*9cb0*/  FMUL.FTZ R43, R2, R159 ;  /* 0x0000009f022b7220 */ /* 0x000fe40000410000 */
[----:B------:R-:W-:Y:S02]  /*9cc0*/  FADD.FTZ R157, R6, R33 ;  /* 0x00000021069d7221 */ /* 0x000fe40000010000 */
[C---:B------:R-:W-:Y:S02]  /*9cd0*/  FMUL.FTZ R7, R3.reuse, R179 ;  /* 0x000000b303077220 */ /* 0x040fe40000410000 */
[C---:B------:R-:W-:Y:S01]  /*9ce0*/  FMUL.FTZ R10, R2.reuse, R174 ;  /* 0x000000ae020a7220 */ /* 0x040fe20000410000 */
[----:B------:R5:W-:Y:S01]  /*9cf0*/  MUFU.EX2 R159, R18 ;  /* 0x00000012009f7308 */ /* 0x000be20000000800 */
[C---:B------:R-:W-:Y:S01]  /*9d00*/  FMUL.FTZ R11, R2.reuse, R175 ;  /* 0x000000af020b7220 */ /* 0x040fe20000410000 */
[----:B------:R-:W-:Y:S01]  /*9d10*/  MOV R174, R145 ;  /* 0x0000009100ae7202 */ /* 0x000fe20000000f00 */
[C---:B------:R-:W-:Y:S01]  /*9d20*/  FMUL.FTZ R14, R2.reuse, R170 ;  /* 0x000000aa020e7220 */ /* 0x040fe20000410000 */
[----:B------:R-:W-:Y:S01]  /*9d30*/  MOV R145, R54 ;  /* 0x0000003600917202 */ /* 0x000fe20000000f00 */
[----:B------:R-:W-:Y:S01]  /*9d40*/  FMUL.FTZ R15, R2, R171 ;  /* 0x000000ab020f7220 */ /* 0x000fe20000410000 */
[----:B------:R-:W-:Y:S01]  /*9d50*/  MOV R171, R148 ;  /* 0x0000009400ab7202 */ /* 0x000fe20000000f00 */
[----:B----4-:R-:W-:Y:S01]  /*9d60*/  FMUL.FTZ R17, R132, R181 ;  /* 0x000000b584117220 */ /* 0x010fe20000410000 */
[----:B------:R-:W-:Y:S01]  /*9d70*/  MOV R148, R52 ;  /* 0x0000003400947202 */ /* 0x000fe20000000f00 */
[C---:B------:R-:W-:Y:S01]  /*9d80*/  FMUL.FTZ R19, R3.reuse, R183 ;  /* 0x000000b703137220 */ /* 0x040fe20000410000 */
[----:B------:R4:W4:Y:S01]  /*9d90*/  MUFU.EX2 R163, R16 ;  /* 0x0000001000a37308 */ /* 0x0009220000000800 */
[----:B------:R-:W-:Y:S01]  /*9da0*/  MOV R175, R165 ;  /* 0x000000a500af7202 */ /* 0x000fe20000000f00 */
[----:B------:R-:W-:Y:S01]  /*9db0*/  FMUL.FTZ R26, R2, R166 ;  /* 0x000000a6021a7220 */ /* 0x000fe20000410000 */
[----:B------:R-:W-:Y:S01]  /*9dc0*/  MOV R170, R153 ;  /* 0x0000009900aa7202 */ /* 0x000fe20000000f00 */
[----:B-1----:R-:W-:Y:S01]  /*9dd0*/  LDSM.16.MT88.4 R36, [R236] ;  /* 0x00000000ec24783b */ /* 0x002fe20000004200 */
[----:B-----5:R-:W-:Y:S01]  /*9de0*/  F2FP.PACK_AB R211, R162, R6 ;  /* 0x00000006a2d3723e */ /* 0x020fe200000000ff */
[C---:B------:R-:W-:Y:S01]  /*9df0*/  FMUL.FTZ R6, R3.reuse, R178 ;  /* 0x000000b203067220 */ /* 0x040fe20000410000 */
[----:B------:R-:W-:Y:S01]  /*9e00*/  MOV R153, R48 ;  /* 0x0000003000997202 */ /* 0x000fe20000000f00 */
[----:B------:R-:W-:Y:S01]  /*9e10*/  FMUL.FTZ R27, R2, R167 ;  /* 0x000000a7021b7220 */ /* 0x000fe20000410000 */
[----:B------:R-:W-:Y:S01]  /*9e20*/  MOV R166, R175 ;  /* 0x000000af00a67202 */ /* 0x000fe20000000f00 */
[C---:B------:R-:W-:Y:S01]  /*9e30*/  FMUL.FTZ R32, R132.reuse, R188 ;  /* 0x000000bc84207220 */ /* 0x040fe20000410000 */
[----:B------:R-:W-:Y:S01]  /*9e40*/  MOV R175, R51 ;  /* 0x0000003300af7202 */ /* 0x000fe20000000f00 */
[----:B------:R-:W-:Y:S01]  /*9e50*/  FMUL.FTZ R33, R132, R189 ;  /* 0x000000bd84217220 */ /* 0x000fe20000410000 */
[----:B------:R-:W-:Y:S01]  /*9e60*/  MOV R188, R148 ;  /* 0x0000009400bc7202 */ /* 0x000fe20000000f00 */
[----:B------:R-:W-:Y:S01]  /*9e70*/  FMUL.FTZ R18, R3, R182 ;  /* 0x000000b603127220 */ /* 0x000fe20000410000 */
[----:B------:R-:W-:Y:S01]  /*9e80*/  MOV R189, R138 ;  /* 0x0000008a00bd7202 */ /* 0x000fe20000000f00 */
[C---:B------:R-:W-:Y:S01]  /*9e90*/  FMUL.FTZ R62, R2.reuse, R146 ;  /* 0x00000092023e7220 */ /* 0x040fe20000410000 */
[----:B------:R-:W-:Y:S01]  /*9ea0*/  MUFU.EX2 R138, R225 ;  /* 0x000000e1008a7308 */ /* 0x000fe20000000800 */
[C---:B------:R-:W-:Y:S01]  /*9eb0*/  FMUL.FTZ R63, R2.reuse, R147 ;  /* 0x00000093023f7220 */ /* 0x040fe20000410000 */
[----:B------:R-:W-:Y:S01]  /*9ec0*/  MOV R167, R170 ;  /* 0x000000aa00a77202 */ /* 0x000fe20000000f00 */
[C---:B------:R-:W-:Y:S01]  /*9ed0*/  FMUL.FTZ R46, R2.reuse, R154 ;  /* 0x0000009a022e7220 */ /* 0x040fe20000410000 */
[----:B------:R-:W-:Y:S01]  /*9ee0*/  MOV R182, R153 ;  /* 0x0000009900b67202 */ /* 0x000fe20000000f00 */
[----:B------:R-:W-:Y:S01]  /*9ef0*/  FMUL.FTZ R47, R2, R155 ;  /* 0x0000009b022f7220 */ /* 0x000fe20000410000 */
[----:B------:R-:W-:Y:S01]  /*9f00*/  MOV R178, R152 ;  /* 0x0000009800b27202 */ /* 0x000fe20000000f00 */
[C---:B----4-:R-:W-:Y:S01]  /*9f10*/  FMUL.FTZ R16, R132.reuse, R180 ;  /* 0x000000b484107220 */ /* 0x050fe20000410000 */
[----:B------:R-:W-:Y:S01]  /*9f20*/  F2FP.PACK_AB R143, R163, R160 ;  /* 0x000000a0a38f723e */ /* 0x000fe200000000ff */
[C---:B------:R-:W-:Y:S01]  /*9f30*/  FMUL.FTZ R48, R132.reuse, R196 ;  /* 0x000000c484307220 */ /* 0x040fe20000410000 */
[----:B------:R-:W-:Y:S01]  /*9f40*/  MOV R180, R145 ;  /* 0x0000009100b47202 */ /* 0x000fe20000000f00 */
[C---:B------:R-:W-:Y:S01]  /*9f50*/  FMUL.FTZ R51, R3.reuse, R199 ;  /* 0x000000c703337220 */ /* 0x040fe20000410000 */
[----:B------:R-:W-:Y:S01]  /*9f60*/  MOV R196, R49 ;  /* 0x0000003100c47202 */ /* 0x000fe20000000f00 */
[----:B------:R-:W-:Y:S01]  /*9f70*/  FMUL.FTZ R49, R132, R197 ;  /* 0x000000c584317220 */ /* 0x000fe20000410000 */
[----:B------:R-:W-:Y:S01]  /*9f80*/  MOV R197, R50 ;  /* 0x0000003200c57202 */ /* 0x000fe20000000f00 */
[C---:B------:R-:W-:Y:S01]  /*9f90*/  FMUL.FTZ R50, R3.reuse, R198 ;  /* 0x000000c603327220 */ /* 0x040fe20000410000 */
[----:B------:R-:W-:Y:S01]  /*9fa0*/  MOV R199, R65 ;  /* 0x0000004100c77202 */ /* 0x000fe20000000f00 */
[C---:B------:R-:W-:Y:S01]  /*9fb0*/  FMUL.FTZ R58, R2.reuse, R150 ;  /* 0x00000096023a7220 */ /* 0x040fe20000410000 */
[----:B------:R-:W-:Y:S01]  /*9fc0*/  MOV R198, R171 ;  /* 0x000000ab00c67202 */ /* 0x000fe20000000f00 */
[----:B------:R-:W-:Y:S01]  /*9fd0*/  FMUL.FTZ R59, R2, R151 ;  /* 0x00000097023b7220 */ /* 0x000fe20000410000 */
[----:B------:R-:W-:Y:S01]  /*9fe0*/  MUFU.EX2 R171, R217 ;  /* 0x000000d900ab7308 */ /* 0x000fe20000000800 */
[----:B------:R-:W-:Y:S01]  /*9ff0*/  FMUL.FTZ R65, R132, R205 ;  /* 0x000000cd84417220 */ /* 0x000fe20000410000 */
        /* <DEDUP_REMOVED lines=20> */
[----:B------:R-:W-:Y:S02]  /*a140*/  FMUL.FTZ R127, R2, R127 ;  /* 0x0000007f027f7220 */ /* 0x000fe40000410000 */
[C---:B------:R-:W-:Y:S02]  /*a150*/  FMUL.FTZ R130, R3.reuse, R130 ;  /* 0x0000008203827220 */ /* 0x040fe40000410000 */
[C---:B------:R-:W-:Y:S02]  /*a160*/  FMUL.FTZ R131, R3.reuse, R131 ;  /* 0x0000008303837220 */ /* 0x040fe40000410000 */
[C---:B---3--:R-:W-:Y:S02]  /*a170*/  FFMA.FTZ R4, R0.reuse, R12, R21 ;  /* 0x0000000c00047223 */ /* 0x048fe40000010015 */
[----:B------:R-:W-:Y:S01]  /*a180*/  FMUL.FTZ R12, R0, R168 ;  /* 0x000000a8000c7220 */ /* 0x000fe20000410000 */
[----:B------:R-:W-:Y:S01]  /*a190*/  MOV R0, R22 ;  /* 0x0000001600007202 */ /* 0x000fe20000000f00 */
[----:B------:R-:W-:Y:S01]  /*a1a0*/  FADD.FTZ R158, R20, R4 ;  /* 0x00000004149e7221 */ /* 0x000fe20000010000 */
[----:B------:R-:W-:Y:S01]  /*a1b0*/  MOV R168, R5 ;  /* 0x0000000500a87202 */ /* 0x000fe20000000f00 */
[C---:B------:R-:W-:Y:S01]  /*a1c0*/  FMUL.FTZ R4, R132.reuse, R176 ;  /* 0x000000b084047220 */ /* 0x040fe20000410000 */
[----:B------:R-:W-:Y:S01]  /*a1d0*/  MOV R176, R67 ;  /* 0x0000004300b07202 */ /* 0x000fe20000000f00 */
[----:B------:R-:W-:Y:S01]  /*a1e0*/  FMUL.FTZ R5, R132, R177 ;  /* 0x000000b184057220 */ /* 0x000fe20000410000 */
[----:B------:R-:W-:Y:S01]  /*a1f0*/  MOV R165, R168 ;  /* 0x000000a800a57202 */ /* 0x000fe20000000f00 */
[----:B------:R-:W-:Y:S01]  /*a200*/  FMUL.FTZ R67, R3, R207 ;  /* 0x000000cf03437220 */ /* 0x000fe20000410000 */
[----:B------:R-:W-:Y:S01]  /*a210*/  MOV R168, R53 ;  /* 0x0000003500a87202 */ /* 0x000fe20000000f00 */
[----:B------:R-:W-:Y:S10]  /*a220*/  MUFU.EX2 R216, R176 ;  /* 0x000000b000d87308 */ /* 0x000ff40000000800 */
[----:B------:R-:W-:Y:S01]  /*a230*/  MUFU.EX2 R168, R168 ;  /* 0x000000a800a87308 */ /* 0x000fe20000000800 */
[----:B--2---:R-:W-:Y:S01]  /*a240*/  FFMA.FTZ R156, R2, R173, R141 ;  /* 0x000000ad029c7223 */ /* 0x004fe2000001008d */
[----:B------:R-:W-:Y:S08]  /*a250*/  MOV R173, R172 ;  /* 0x000000ac00ad7202 */ /* 0x000ff00000000f00 */
[----:B------:R-:W1:Y:S01]  /*a260*/  MUFU.EX2 R2, R227 ;  /* 0x000000e300027308 */ /* 0x000e620000000800 */
[----:B------:R-:W-:Y:S02]  /*a270*/  MOV R172, R23 ;  /* 0x0000001700ac7202 */ /* 0x000fe40000000f00 */
[----:B------:R-:W2:Y:S01]  /*a280*/  LDSM.16.MT88.4 R20, [R235] ;  /* 0x00000000eb14783b */ /* 0x000ea20000004200 */
[----:B------:R-:W-:Y:S02]  /*a290*/  F2FP.PACK_AB R141, R159, R141 ;  /* 0x0000008d9f8d723e */ /* 0x000fe400000000ff */
[----:B------:R-:W-:Y:S04]  /*a2a0*/  MOV R177, R172 ;  /* 0x000000ac00b17202 */ /* 0x000fe80000000f00 */
[----:B------:R-:W-:Y:S10]  /*a2b0*/  MUFU.EX2 R172, R223 ;  /* 0x000000df00ac7308 */ /* 0x000ff40000000800 */
[----:B------:R-:W-:Y:S01]  /*a2c0*/  MUFU.EX2 R217, R177 ;  /* 0x000000b100d97308 */ /* 0x000fe20000000800 */
[-C--:B--2---:R-:W-:Y:S08]  /*a2d0*/  HMMA.16816.F32 R4, R208, R20.reuse, R4 ;  /* 0x00000014d004723c */ /* 0x084ff00000001804 */
[C---:B------:R-:W-:Y:S07]  /*a2e0*/  HMMA.16816.F32 R8, R140.reuse, R20, R8 ;  /* 0x000000148c08723c */ /* 0x040fee0000001808 */
[C---:B------:R-:W-:Y:S01]  /*a2f0*/  FMUL.FTZ R20, R132.reuse, R184 ;  /* 0x000000b884147220 */ /* 0x040fe20000410000 */
[-C--:B------:R-:W-:Y:S01]  /*a300*/  HMMA.16816.F32 R12, R140, R22.reuse, R12 ;  /* 0x000000168c0c723c */ /* 0x080fe2000000180c */
[----:B------:R-:W-:Y:S03]  /*a310*/  MUFU.EX2 R184, R222 ;  /* 0x000000de00b87308 */ /* 0x000fe60000000800 */
[----:B------:R-:W-:Y:S01]  /*a320*/  FMUL.FTZ R21, R132, R185 ;  /* 0x000000b984157220 */ /* 0x000fe20000410000 */
[----:B------:R-:W-:Y:S02]  /*a330*/  MOV R185, R0 ;  /* 0x0000000000b97202 */ /* 0x000fe40000000f00 */
[----:B------:R-:W-:Y:S01]  /*a340*/  MOV R0, R55 ;  /* 0x0000003700007202 */ /* 0x000fe20000000f00 */
[C---:B------:R-:W-:Y:S01]  /*a350*/  HMMA.16816.F32 R16, R208.reuse, R22, R16 ;  /* 0x00000016d010723c */ /* 0x040fe20000001810 */
[----:B------:R-:W2:Y:S03]  /*a360*/  LDSM.16.MT88.4 R52, [R238] ;  /* 0x00000000ee34783b */ /* 0x000ea60000004200 */
[----:B------:R-:W-:Y:S01]  /*a370*/  MOV R183, R0 ;  /* 0x0000000000b77202 */ /* 0x000fe20000000f00 */
[----:B------:R-:W-:Y:S02]  /*a380*/  FADD.FTZ R0, R137, R212 ;  /* 0x000000d489007221 */ /* 0x000fe40000010000 */
[C---:B------:R-:W-:Y:S01]  /*a390*/  FMUL.FTZ R22, R3.reuse, R186 ;  /* 0x000000ba03167220 */ /* 0x040fe20000410000 */
[----:B------:R-:W-:Y:S01]  /*a3a0*/  MOV R186, R149 ;  /* 0x0000009500ba7202 */ /* 0x000fe20000000f00 */
[C---:B------:R-:W-:Y:S03]  /*a3b0*/  FMUL.FTZ R23, R3.reuse, R187 ;  /* 0x000000bb03177220 */ /* 0x040fe60000410000 */
[----:B------:R-:W-:Y:S01]  /*a3c0*/  MOV R149, R34 ;  /* 0x0000002200957202 */ /* 0x000fe20000000f00 */
[C---:B------:R-:W-:Y:S01]  /*a3d0*/  FMUL.FTZ R34, R3.reuse, R190 ;  /* 0x000000be03227220 */ /* 0x040fe20000410000 */
[----:B------:R-:W-:Y:S01]  /*a3e0*/  MOV R190, R139 ;  /* 0x0000008b00be7202 */ /* 0x000fe20000000f00 */
[----:B-1----:R-:W-:Y:S01]  /*a3f0*/  FADD.FTZ R0, R2, R0 ;  /* 0x0000000002007221 */ /* 0x002fe20000010000 */
[-C--:B------:R-:W-:Y:S01]  /*a400*/  HMMA.16816.F32 R20, R208, R36.reuse, R20 ;  /* 0x00000024d014723c */ /* 0x080fe20000001814 */
[----:B------:R-:W1:Y:S02]  /*a410*/  MUFU.EX2 R139, R226 ;  /* 0x000000e2008b7308 */ /* 0x000e640000000800 */
[----:B------:R-:W-:Y:S02]  /*a420*/  MOV R179, R149 ;  /* 0x0000009500b37202 */ /* 0x000fe40000000f00 */
[----:B------:R-:W-:Y:S01]  /*a430*/  LDSM.16.MT88.4 R148, [R235+0x800] ;  /* 0x00080000eb94783b */ /* 0x000fe20000004200 */
[----:B------:R-:W-:Y:S02]  /*a440*/  MOV R187, R144 ;  /* 0x0000009000bb7202 */ /* 0x000fe40000000f00 */
[C---:B------:R-:W-:Y:S03]  /*a450*/  HMMA.16816.F32 R24, R140.reuse, R36, R24 ;  /* 0x000000248c18723c */ /* 0x040fe60000001818 */
[----:B------:R-:W-:Y:S01]  /*a460*/  MUFU.EX2 R225, R190 ;  /* 0x000000be00e17308 */ /* 0x000fe20000000800 */
[----:B------:R-:W-:Y:S01]  /*a470*/  MOV R144, R35 ;  /* 0x0000002300907202 */ /* 0x000fe20000000f00 */
[C---:B------:R-:W-:Y:S01]  /*a480*/  FMUL.FTZ R35, R3.reuse, R191 ;  /* 0x000000bf03237220 */ /* 0x040fe20000410000 */
[----:B------:R-:W-:Y:S01]  /*a490*/  MOV R191, R66 ;  /* 0x0000004200bf7202 */ /* 0x000fe20000000f00 */
[----:B------:R-:W-:Y:S01]  /*a4a0*/  FMUL.FTZ R66, R3, R206 ;  /* 0x000000ce03427220 */ /* 0x000fe20000410000 */
[-C--:B------:R-:W-:Y:S04]  /*a4b0*/  HMMA.16816.F32 R28, R140, R38.reuse, R28 ;  /* 0x000000268c1c723c */ /* 0x080fe8000000181c */
[----:B------:R-:W-:Y:S01]  /*a4c0*/  MOV R181, R144 ;  /* 0x0000009000b57202 */ /* 0x000fe20000000f00 */
[----:B------:R-:W-:Y:S01]  /*a4d0*/  MUFU.EX2 R226, R189 ;  /* 0x000000bd00e27308 */ /* 0x000fe20000000800 */
[----:B------:R-:W3:Y:S01]  /*a4e0*/  LDSM.16.MT88.4 R144, [R237] ;  /* 0x00000000ed90783b */ /* 0x000ee20000004200 */
[C---:B------:R-:W-:Y:S01]  /*a4f0*/  FMUL.FTZ R36, R132.reuse, R192 ;  /* 0x000000c084247220 */ /* 0x040fe20000410000 */
[C---:B------:R-:W-:Y:S04]  /*a500*/  HMMA.16816.F32 R32, R208.reuse, R38, R32 ;  /* 0x00000026d020723c */ /* 0x040fe80000001820 */
[C---:B------:R-:W-:Y:S02]  /*a510*/  FMUL.FTZ R37, R132.reuse, R193 ;  /* 0x000000c184257220 */ /* 0x040fe40000410000 */
[----:B-1----:R-:W-:Y:S01]  /*a520*/  FADD.FTZ R0, R139, R0 ;  /* 0x000000008b007221 */ /* 0x002fe20000010000 */
[----:B------:R-:W-:Y:S01]  /*a530*/  MUFU.EX2 R192, R214 ;  /* 0x000000d600c07308 */ /* 0x000fe20000000800 */
[C---:B------:R-:W-:Y:S04]  /*a540*/  FMUL.FTZ R38, R3.reuse, R194 ;  /* 0x000000c203267220 */ /* 0x040fe80000410000 */
[C---:B------:R-:W-:Y:S05]  /*a550*/  FMUL.FTZ R39, R3.reuse, R195 ;  /* 0x000000c303277220 */ /* 0x040fea0000410000 */
[----:B------:R-:W-:Y:S02]  /*a560*/  MUFU.EX2 R195, R213 ;  /* 0x000000d500c37308 */ /* 0x000fe40000000800 */
[-C--:B--2---:R-:W-:Y:S08]  /*a570*/  HMMA.16816.F32 R36, R208, R52.reuse, R36 ;  /* 0x00000034d024723c */ /* 0x084ff00000001824 */
[C---:B------:R-:W-:Y:S01]  /*a580*/  HMMA.16816.F32 R40, R140.reuse, R52, R40 ;  /* 0x000000348c28723c */ /* 0x040fe20000001828 */
[----:B------:R-:W-:Y:S06]  /*a590*/  MUFU.EX2 R194, R220 ;  /* 0x000000dc00c27308 */ /* 0x000fec0000000800 */
[C---:B------:R-:W-:Y:S01]  /*a5a0*/  FMUL.FTZ R52, R132.reuse, R200 ;  /* 0x000000c884347220 */ /* 0x040fe20000410000 */
[-C--:B------:R-:W-:Y:S03]  /*a5b0*/  HMMA.16816.F32 R44, R140, R54.reuse, R44 ;  /* 0x000000368c2c723c */ /* 0x080fe6000000182c */
[----:B------:R-:W1:Y:S01]  /*a5c0*/  MUFU.EX2 R200, R221 ;  /* 0x000000dd00c87308 */ /* 0x000e620000000800 */
[C---:B------:R-:W-:Y:S01]  /*a5d0*/  FMUL.FTZ R53, R132.reuse, R201 ;  /* 0x000000c984357220 */ /* 0x040fe20000410000 */
[----:B------:R-:W-:Y:S01]  /*a5e0*/  MOV R201, R64 ;  /* 0x0000004000c97202 */ /* 0x000fe20000000f00 */
[----:B------:R-:W-:Y:S02]  /*a5f0*/  FMUL.FTZ R64, R132, R204 ;  /* 0x000000cc84407220 */ /* 0x000fe40000410000 */
[C---:B------:R-:W-:Y:S01]  /*a600*/  HMMA.16816.F32 R48, R208.reuse, R54, R48 ;  /* 0x00000036d030723c */ /* 0x040fe20000001830 */
[----:B------:R-:W-:Y:S03]  /*a610*/  LDSM.16.MT88.4 R204, [R237+0x1800] ;  /* 0x00180000edcc783b */ /* 0x000fe60000004200 */
[----:B------:R-:W-:Y:S01]  /*a620*/  FADD.FTZ R132, R162, R157 ;  /* 0x0000009da2847221 */ /* 0x000fe20000010000 */
[----:B------:R-:W2:Y:S02]  /*a630*/  MUFU.EX2 R193, R219 ;  /* 0x000000db00c17308 */ /* 0x000ea40000000800 */
[C---:B------:R-:W-:Y:S02]  /*a640*/  FMUL.FTZ R54, R3.reuse, R202 ;  /* 0x000000ca03367220 */ /* 0x040fe40000410000 */
[----:B------:R-:W-:Y:S03]  /*a650*/  FMUL.FTZ R55, R3, R203 ;  /* 0x000000cb03377220 */ /* 0x000fe60000410000 */
[----:B------:R-:W-:Y:S03]  /*a660*/  FADD.FTZ R3, R161, R158 ;  /* 0x0000009ea1037221 */ /* 0x000fe60000010000 */
[----:B------:R-:W-:Y:S01]  /*a670*/  MUFU.EX2 R161, R198 ;  /* 0x000000c600a17308 */ /* 0x000fe20000000800 */
[-C--:B---3--:R-:W-:Y:S08]  /*a680*/  HMMA.16816.F32 R52, R208, R144.reuse, R52 ;  /* 0x00000090d034723c */ /* 0x088ff00000001834 */
[C---:B------:R-:W-:Y:S01]  /*a690*/  HMMA.16816.F32 R56, R140.reuse, R144, R56 ;  /* 0x000000908c38723c */ /* 0x040fe20000001838 */
[----:B------:R-:W-:Y:S07]  /*a6a0*/  MUFU.EX2 R219, R178 ;  /* 0x000000b200db7308 */ /* 0x000fee0000000800 */
[-C--:B------:R-:W-:Y:S03]  /*a6b0*/  HMMA.16816.F32 R60, R140, R146.reuse, R60 ;  /* 0x000000928c3c723c */ /* 0x080fe6000000183c */
[----:B------:R-:W-:Y:S05]  /*a6c0*/  MUFU.EX2 R186, R186 ;  /* 0x000000ba00ba7308 */ /* 0x000fea0000000800 */
[C---:B------:R-:W-:Y:S01]  /*a6d0*/  HMMA.16816.F32 R64, R208.reuse, R146, R64 ;  /* 0x00000092d040723c */ /* 0x040fe20000001840 */
[----:B------:R-:W3:Y:S04]  /*a6e0*/  LDSM.16.MT88.4 R144, [R235+0x2000] ;  /* 0x00200000eb90783b */ /* 0x000ee80000004200 */
        /* <DEDUP_REMOVED lines=19> */
[----:B------:R-:W-:Y:S01]  /*a820*/  F2FP.PACK_AB R145, R215, R170 ;  /* 0x000000aad791723e */ /* 0x000fe200000000ff */
[-C--:B------:R-:W-:Y:S04]  /*a830*/  HMMA.16816.F32 R124, R140, R146.reuse, R124 ;  /* 0x000000928c7c723c */ /* 0x080fe8000000187c */
[----:B------:R-:W-:Y:S03]  /*a840*/  F2FP.PACK_AB R144, R171, R218 ;  /* 0x000000daab90723e */ /* 0x000fe600000000ff */
[----:B------:R-:W-:Y:S01]  /*a850*/  F2FP.PACK_AB R140, R2, R137 ;  /* 0x00000089028c723e */ /* 0x000fe200000000ff */
[----:B------:R-:W-:Y:S04]  /*a860*/  HMMA.16816.F32 R128, R208, R146, R128 ;  /* 0x00000092d080723c */ /* 0x000fe80000001880 */
[C---:B------:R-:W-:Y:S01]  /*a870*/  F2FP.PACK_AB R142, R138.reuse, R139 ;  /* 0x0000008b8a8e723e */ /* 0x040fe200000000ff */
[----:B------:R-:W-:Y:S01]  /*a880*/  FADD.FTZ R2, R138, R0 ;  /* 0x000000008a027221 */ /* 0x000fe20000010000 */
[----:B------:R-:W-:Y:S01]  /*a890*/  F2FP.PACK_AB R141, R172, R224 ;  /* 0x000000e0ac8d723e */ /* 0x000fe200000000ff */
[----:B------:R-:W-:Y:S01]  /*a8a0*/  FADD.FTZ R0, R159, R156 ;  /* 0x0000009c9f007221 */ /* 0x000fe20000010000 */
[----:B-1----:R-:W-:Y:S01]  /*a8b0*/  F2FP.PACK_AB R143, R200, R184 ;  /* 0x000000b8c88f723e */ /* 0x002fe200000000ff */
[----:B------:R-:W1:Y:S01]  /*a8c0*/  LDSM.16.MT88.4 R156, [R238+0x800] ;  /* 0x00080000ee9c783b */ /* 0x000e620000004200 */
[----:B------:R-:W-:Y:S02]  /*a8d0*/  MUFU.EX2 R138, R199 ;  /* 0x000000c7008a7308 */ /* 0x000fe40000000800 */
[----:B--2---:R-:W-:Y:S01]  /*a8e0*/  F2FP.PACK_AB R146, R194, R193 ;  /* 0x000000c1c292723e */ /* 0x004fe200000000ff */
[----:B------:R-:W-:Y:S01]  /*a8f0*/  FADD.FTZ R137, R160, R0 ;  /* 0x00000000a0897221 */ /* 0x000fe20000010000 */
[----:B------:R-:W-:Y:S01]  /*a900*/  F2FP.PACK_AB R147, R195, R192 ;  /* 0x000000c0c393723e */ /* 0x000fe200000000ff */
[-C--:B------:R-:W-:Y:S05]  /*a910*/  HMMA.16816.F32 R4, R140, R148.reuse, R4 ;  /* 0x000000948c04723c */ /* 0x080fea0000001804 */
[----:B------:R2:W-:Y:S01]  /*a920*/  MUFU.EX2 R160, R197 ;  /* 0x000000c500a07308 */ /* 0x0005e20000000800 */
[----:B------:R-:W-:Y:S01]  /*a930*/  FADD.FTZ R137, R163, R137 ;  /* 0x00000089a3897221 */ /* 0x000fe20000010000 */
[----:B------:R-:W-:Y:S01]  /*a940*/  F2FP.PACK_AB R211, R216, R217 ;  /* 0x000000d9d8d3723e */ /* 0x000fe200000000ff */
[C---:B------:R-:W-:Y:S07]  /*a950*/  HMMA.16816.F32 R8, R144.reuse, R148, R8 ;  /* 0x000000949008723c */ /* 0x040fee0000001808 */
[----:B------:R-:W3:Y:S01]  /*a960*/  MUFU.EX2 R139, R201 ;  /* 0x000000c9008b7308 */ /* 0x000ee20000000800 */
[-C--:B------:R-:W-:Y:S08]  /*a970*/  HMMA.16816.F32 R12, R144, R150.reuse, R12 ;  /* 0x00000096900c723c */ /* 0x080ff0000000180c */
[C---:B------:R-:W-:Y:S01]  /*a980*/  HMMA.16816.F32 R16, R140.reuse, R150, R16 ;  /* 0x000000968c10723c */ /* 0x040fe20000001810 */
[----:B------:R-:W4:Y:S01]  /*a990*/  LDSM.16.MT88.4 R148, [R237+0x800] ;  /* 0x00080000ed94783b */ /* 0x000f220000004200 */
[----:B------:R5:W-:Y:S02]  /*a9a0*/  MUFU.EX2 R201, R196 ;  /* 0x000000c400c97308 */ /* 0x000be40000000800 */
[----:B--2---:R-:W-:Y:S04]  /*a9b0*/  MOV R197, R185 ;  /* 0x000000b900c57202 */ /* 0x004fe80000000f00 */
[-C--:B------:R-:W-:Y:S04]  /*a9c0*/  HMMA.16816.F32 R20, R140, R152.reuse, R20 ;  /* 0x000000988c14723c */ /* 0x080fe80000001814 */
[----:B------:R-:W-:Y:S01]  /*a9d0*/  MUFU.EX2 R230, R197 ;  /* 0x000000c500e67308 */ /* 0x000fe20000000800 */
[----:B---3--:R-:W-:Y:S03]  /*a9e0*/  FADD.FTZ R0, R139, R2 ;  /* 0x000000028b007221 */ /* 0x008fe60000010000 */
[C---:B------:R-:W-:Y:S04]  /*a9f0*/  HMMA.16816.F32 R24, R144.reuse, R152, R24 ;  /* 0x000000989018723c */ /* 0x040fe80000001818 */
[----:B------:R-:W-:Y:S02]  /*aa00*/  FADD.FTZ R0, R138, R0 ;  /* 0x000000008a007221 */ /* 0x000fe40000010000 */
[----:B------:R-:W-:Y:S02]  /*aa10*/  MUFU.EX2 R185, R231 ;  /* 0x000000e700b97308 */ /* 0x000fe40000000800 */
[-C--:B------:R-:W-:Y:S04]  /*aa20*/  HMMA.16816.F32 R28, R144, R154.reuse, R28 ;  /* 0x0000009a901c723c */ /* 0x080fe8000000181c */
[----:B------:R-:W-:Y:S01]  /*aa30*/  FADD.FTZ R0, R161, R0 ;  /* 0x00000000a1007221 */ /* 0x000fe20000010000 */
[----:B-----5:R-:W-:Y:S03]  /*aa40*/  MOV R196, R173 ;  /* 0x000000ad00c47202 */ /* 0x020fe60000000f00 */
[C---:B------:R-:W-:Y:S01]  /*aa50*/  HMMA.16816.F32 R32, R140.reuse, R154, R32 ;  /* 0x0000009a8c20723c */ /* 0x040fe20000001820 */
[----:B------:R-:W2:Y:S01]  /*aa60*/  LDSM.16.MT88.4 R152, [R235+0x2800] ;  /* 0x00280000eb98783b */ /* 0x000ea20000004200 */
[----:B------:R-:W-:Y:S02]  /*aa70*/  MUFU.EX2 R173, R229 ;  /* 0x000000e500ad7308 */ /* 0x000fe40000000800 */
[----:B------:R-:W-:Y:S02]  /*aa80*/  FADD.FTZ R2, R160, R0 ;  /* 0x00000000a0027221 */ /* 0x000fe40000010000 */
[----:B------:R-:W-:Y:S02]  /*aa90*/  FADD.FTZ R0, R164, R3 ;  /* 0x00000003a4007221 */ /* 0x000fe40000010000 */
[-C--:B-1----:R-:W-:Y:S04]  /*aaa0*/  HMMA.16816.F32 R36, R140, R156.reuse, R36 ;  /* 0x0000009c8c24723c */ /* 0x082fe80000001824 */
[----:B------:R1:W-:Y:S01]  /*aab0*/  MUFU.EX2 R229, R196 ;  /* 0x000000c400e57308 */ /* 0x0003e20000000800 */
[----:B------:R-:W-:Y:S02]  /*aac0*/  FADD.FTZ R3, R224, R132 ;  /* 0x00000084e0037221 */ /* 0x000fe40000010000 */
[----:B------:R-:W-:Y:S01]  /*aad0*/  FADD.FTZ R132, R218, R0 ;  /* 0x00000000da847221 */ /* 0x000fe20000010000 */
[C---:B------:R-:W-:Y:S04]  /*aae0*/  HMMA.16816.F32 R40, R144.reuse, R156, R40 ;  /* 0x0000009c9028723c */ /* 0x040fe80000001828 */
[----:B------:R-:W-:Y:S02]  /*aaf0*/  FADD.FTZ R0, R169, R2 ;  /* 0x00000002a9007221 */ /* 0x000fe40000010000 */
[----:B------:R-:W3:Y:S01]  /*ab00*/  MUFU.EX2 R218, R179 ;  /* 0x000000b300da7308 */ /* 0x000ee20000000800 */
[----:B------:R-:W-:Y:S01]  /*ab10*/  FADD.FTZ R3, R172, R3 ;  /* 0x00000003ac037221 */ /* 0x000fe20000010000 */
[-C--:B------:R-:W-:Y:S04]  /*ab20*/  HMMA.16816.F32 R44, R144, R158.reuse, R44 ;  /* 0x0000009e902c723c */ /* 0x080fe8000000182c */
[----:B------:R-:W-:Y:S02]  /*ab30*/  FADD.FTZ R0, R168, R0 ;  /* 0x00000000a8007221 */ /* 0x000fe40000010000 */
[----:B------:R-:W-:Y:S02]  /*ab40*/  FADD.FTZ R132, R171, R132 ;  /* 0x00000084ab847221 */ /* 0x000fe40000010000 */
[C---:B------:R-:W-:Y:S01]  /*ab50*/  HMMA.16816.F32 R48, R140.reuse, R158, R48 ;  /* 0x0000009e8c30723c */ /* 0x040fe20000001830 */
[----:B------:R-:W5:Y:S01]  /*ab60*/  LDSM.16.MT88.4 R156, [R236+0x2800] ;  /* 0x00280000ec9c783b */ /* 0x000f620000004200 */
[----:B------:R-:W-:Y:S02]  /*ab70*/  MUFU.EX2 R231, R228 ;  /* 0x000000e400e77308 */ /* 0x000fe40000000800 */
[----:B-1----:R-:W-:Y:S02]  /*ab80*/  MOV R196, R183 ;  /* 0x000000b700c47202 */ /* 0x002fe40000000f00 */
[----:B------:R-:W-:Y:S02]  /*ab90*/  MOV R183, R181 ;  /* 0x000000b500b77202 */ /* 0x000fe40000000f00 */
[-C--:B----4-:R-:W-:Y:S04]  /*aba0*/  HMMA.16816.F32 R52, R140, R148.reuse, R52 ;  /* 0x000000948c34723c */ /* 0x090fe80000001834 */
[----:B------:R-:W-:Y:S01]  /*abb0*/  MOV R181, R166 ;  /* 0x000000a600b57202 */ /* 0x000fe20000000f00 */
[----:B------:R-:W-:Y:S01]  /*abc0*/  MUFU.EX2 R223, R183 ;  /* 0x000000b700df7308 */ /* 0x000fe20000000800 */
[----:B---3--:R-:W-:Y:S02]  /*abd0*/  F2FP.PACK_AB R209, R219, R218 ;  /* 0x000000dadbd1723e */ /* 0x008fe400000000ff */
[C---:B------:R-:W-:Y:S07]  /*abe0*/  HMMA.16816.F32 R56, R144.reuse, R148, R56 ;  /* 0x000000949038723c */ /* 0x040fee0000001838 */
[----:B------:R-:W-:Y:S01]  /*abf0*/  MUFU.EX2 R221, R181 ;  /* 0x000000b500dd7308 */ /* 0x000fe20000000800 */
[-C--:B------:R-:W-:Y:S08]  /*ac00*/  HMMA.16816.F32 R60, R144, R150.reuse, R60 ;  /* 0x00000096903c723c */ /* 0x080ff0000000183c */
[C---:B------:R-:W-:Y:S01]  /*ac10*/  HMMA.16816.F32 R64, R140.reuse, R150, R64 ;  /* 0x000000968c40723c */ /* 0x040fe20000001840 */
[----:B------:R-:W1:Y:S01]  /*ac20*/  LDSM.16.MT88.4 R148, [R238+0x2800] ;  /* 0x00280000ee94783b */ /* 0x000e620000004200 */
[----:B------:R3:W-:Y:S06]  /*ac30*/  MUFU.EX2 R228, R191 ;  /* 0x000000bf00e47308 */ /* 0x0007ec0000000800 */
[-C--:B--2---:R-:W-:Y:S08]  /*ac40*/  HMMA.16816.F32 R68, R140, R152.reuse, R68 ;  /* 0x000000988c44723c */ /* 0x084ff00000001844 */
[C---:B------:R-:W-:Y:S08]  /*ac50*/  HMMA.16816.F32 R72, R144.reuse, R152, R72 ;  /* 0x000000989048723c */ /* 0x040ff00000001848 */
[-C--:B------:R-:W-:Y:S04]  /*ac60*/  HMMA.16816.F32 R76, R144, R154.reuse, R76 ;  /* 0x0000009a904c723c */ /* 0x080fe8000000184c */
[----:B---3--:R-:W-:Y:S02]  /*ac70*/  MOV R191, R188 ;  /* 0x000000bc00bf7202 */ /* 0x008fe40000000f00 */
[----:B------:R-:W-:Y:S02]  /*ac80*/  MOV R188, R182 ;  /* 0x000000b600bc7202 */ /* 0x000fe40000000f00 */
[C---:B------:R-:W-:Y:S01]  /*ac90*/  HMMA.16816.F32 R80, R140.reuse, R154, R80 ;  /* 0x0000009a8c50723c */ /* 0x040fe20000001850 */
[----:B------:R-:W2:Y:S01]  /*aca0*/  LDSM.16.MT88.4 R152, [R237+0x2800] ;  /* 0x00280000ed98783b */ /* 0x000ea20000004200 */
[----:B------:R-:W-:Y:S02]  /*acb0*/  MUFU.EX2 R227, R191 ;  /* 0x000000bf00e37308 */ /* 0x000fe40000000800 */
[----:B------:R-:W-:Y:S02]  /*acc0*/  MOV R182, R180 ;  /* 0x000000b400b67202 */ /* 0x000fe40000000f00 */
[----:B------:R-:W-:Y:S02]  /*acd0*/  MOV R180, R165 ;  /* 0x000000a500b47202 */ /* 0x000fe40000000f00 */
[-C--:B-----5:R-:W-:Y:S04]  /*ace0*/  HMMA.16816.F32 R84, R140, R156.reuse, R84 ;  /* 0x0000009c8c54723c */ /* 0x0a0fe80000001854 */
[----:B------:R-:W3:Y:S04]  /*acf0*/  MUFU.EX2 R222, R182 ;  /* 0x000000b600de7308 */ /* 0x000ee80000000800 */
[C---:B------:R-:W-:Y:S06]  /*ad00*/  HMMA.16816.F32 R88, R144.reuse, R156, R88 ;  /* 0x0000009c9058723c */ /* 0x040fec0000001858 */
[----:B------:R4:W5:Y:S02]  /*ad10*/  MUFU.EX2 R220, R180 ;  /* 0x000000b400dc7308 */ /* 0x0009640000000800 */
[-C--:B------:R-:W-:Y:S08]  /*ad20*/  HMMA.16816.F32 R92, R144, R158.reuse, R92 ;  /* 0x0000009e905c723c */ /* 0x080ff0000000185c */
[C---:B------:R-:W-:Y:S01]  /*ad30*/  HMMA.16816.F32 R96, R140.reuse, R158, R96 ;  /* 0x0000009e8c60723c */ /* 0x040fe20000001860 */
[----:B------:R-:W2:Y:S01]  /*ad40*/  LDSM.16.MT88.4 R156, [R235+0x1000] ;  /* 0x00100000eb9c783b */ /* 0x000ea20000004200 */
[----:B------:R5:W-:Y:S02]  /*ad50*/  MUFU.EX2 R224, R188 ;  /* 0x000000bc00e07308 */ /* 0x000be40000000800 */
[----:B---3--:R-:W-:Y:S04]  /*ad60*/  F2FP.PACK_AB R208, R222, R223 ;  /* 0x000000dfded0723e */ /* 0x008fe800000000ff */
[-C--:B-1----:R-:W-:Y:S01]  /*ad70*/  HMMA.16816.F32 R100, R140, R148.reuse, R100 ;  /* 0x000000948c64723c */ /* 0x082fe20000001864 */
[----:B----4-:R-:W-:Y:S03]  /*ad80*/  LDSM.16.MT88.4 R180, [R235+0x1800] ;  /* 0x00180000ebb4783b */ /* 0x010fe60000004200 */
[----:B-----5:R-:W-:Y:S04]  /*ad90*/  F2FP.PACK_AB R210, R220, R221 ;  /* 0x000000dddcd2723e */ /* 0x020fe800000000ff */
[C---:B------:R-:W-:Y:S08]  /*ada0*/  HMMA.16816.F32 R104, R144.reuse, R148, R104 ;  /* 0x000000949068723c */ /* 0x040ff00000001868 */
[-C--:B------:R-:W-:Y:S01]  /*adb0*/  HMMA.16816.F32 R108, R144, R150.reuse, R108 ;  /* 0x00000096906c723c */ /* 0x080fe2000000186c */
[----:B------:R-:W-:Y:S07]  /*adc0*/  LDSM.16.MT88.4 R188, [R236+0x1800] ;  /* 0x00180000ecbc783b */ /* 0x000fee0000004200 */
[C---:B------:R-:W-:Y:S01]  /*add0*/  HMMA.16816.F32 R112, R140.reuse, R150, R112 ;  /* 0x000000968c70723c */ /* 0x040fe20000001870 */
[----:B------:R-:W1:Y:S07]  /*ade0*/  LDSM.16.MT88.4 R148, [R236+0x1000] ;  /* 0x00100000ec94783b */ /* 0x000e6e0000004200 */
[-C--:B--2---:R-:W-:Y:S08]  /*adf0*/  HMMA.16816.F32 R116, R140, R152.reuse, R116 ;  /* 0x000000988c74723c */ /* 0x084ff00000001874 */
[C---:B------:R-:W-:Y:S08]  /*ae00*/  HMMA.16816.F32 R120, R144.reuse, R152, R120 ;  /* 0x000000989078723c */ /* 0x040ff00000001878 */
[-C--:B------:R-:W-:Y:S07]  /*ae10*/  HMMA.16816.F32 R124, R144, R154.reuse, R124 ;  /* 0x0000009a907c723c */ /* 0x080fee000000187c */
[----:B------:R-:W-:Y:S01]  /*ae20*/  F2FP.PACK_AB R146, R160, R161 ;  /* 0x000000a1a092723e */ /* 0x000fe200000000ff */
[----:B------:R-:W-:Y:S01]  /*ae30*/  HMMA.16816.F32 R128, R140, R154, R128 ;  /* 0x0000009a8c80723c */ /* 0x000fe20000001880 */
[----:B------:R-:W2:Y:S03]  /*ae40*/  LDSM.16.MT88.4 R152, [R238+0x1000] ;  /* 0x00100000ee98783b */ /* 0x000ea60000004200 */
[----:B------:R-:W-:Y:S02]  /*ae50*/  F2FP.PACK_AB R144, R138, R139 ;  /* 0x0000008b8a90723e */ /* 0x000fe400000000ff */
[----:B------:R-:W-:Y:S01]  /*ae60*/  F2FP.PACK_AB R145, R186, R201 ;  /* 0x000000c9ba91723e */ /* 0x000fe200000000ff */
[----:B------:R3:W4:Y:S01]  /*ae70*/  MUFU.EX2 R139, R167 ;  /* 0x000000a7008b7308 */ /* 0x0007220000000800 */
[----:B------:R-:W-:Y:S01]  /*ae80*/  F2FP.PACK_AB R147, R174, R202 ;  /* 0x000000caae93723e */ /* 0x000fe200000000ff */
[----:B------:R-:W-:Y:S03]  /*ae90*/  LDSM.16.MT88.4 R160, [R235+0x3000] ;  /* 0x00300000eba0783b */ /* 0x000fe60000004200 */
[----:B------:R-:W-:Y:S02]  /*aea0*/  F2FP.PACK_AB R140, R187, R185 ;  /* 0x000000b9bb8c723e */ /* 0x000fe400000000ff */
[----:B------:R-:W-:Y:S01]  /*aeb0*/  F2FP.PACK_AB R142, R175, R173 ;  /* 0x000000adaf8e723e */ /* 0x000fe200000000ff */
[-C--:B------:R-:W-:Y:S02]  /*aec0*/  HMMA.16816.F32 R4, R144, R156.reuse, R4 ;  /* 0x0000009c9004723c */ /* 0x080fe40000001804 */
[----:B------:R5:W1:Y:S03]  /*aed0*/  MUFU.EX2 R138, R196 ;  /* 0x000000c4008a7308 */ /* 0x000a660000000800 */
[----:B------:R-:W-:Y:S02]  /*aee0*/  F2FP.PACK_AB R141, R230, R231 ;  /* 0x000000e7e68d723e */ /* 0x000fe400000000ff */
[----:B------:R-:W-:Y:S07]  /*aef0*/  F2FP.PACK_AB R143, R228, R229 ;  /* 0x000000e5e48f723e */ /* 0x000fee00000000ff */
[C---:B------:R-:W-:Y:S01]  /*af00*/  HMMA.16816.F32 R8, R140.reuse, R156, R8 ;  /* 0x0000009c8c08723c */ /* 0x040fe20000001808 */
[----:B---3--:R-:W-:Y:S03]  /*af10*/  LDSM.16.MT88.4 R164, [R236+0x3000] ;  /* 0x00300000eca4783b */ /* 0x008fe60000004200 */
[----:B----4-:R-:W-:Y:S04]  /*af20*/  FADD.FTZ R0, R139, R0 ;  /* 0x000000008b007221 */ /* 0x010fe80000010000 */
[-C--:B------:R-:W-:Y:S01]  /*af30*/  HMMA.16816.F32 R12, R140, R158.reuse, R12 ;  /* 0x0000009e8c0c723c */ /* 0x080fe2000000180c */
[----:B-----5:R-:W-:Y:S03]  /*af40*/  LDSM.16.MT88.4 R196, [R238+0x1800] ;  /* 0x00180000eec4783b */ /* 0x020fe60000004200 */
[----:B-1----:R-:W-:Y:S04]  /*af50*/  FADD.FTZ R0, R138, R0 ;  /* 0x000000008a007221 */ /* 0x002fe80000010000 */
[C---:B------:R-:W-:Y:S01]  /*af60*/  HMMA.16816.F32 R16, R144.reuse, R158, R16 ;  /* 0x0000009e9010723c */ /* 0x040fe20000001810 */
[----:B------:R-:W1:Y:S07]  /*af70*/  LDSM.16.MT88.4 R156, [R237+0x1000] ;  /* 0x00100000ed9c783b */ /* 0x000e6e0000004200 */
[-C--:B------:R-:W-:Y:S01]  /*af80*/  HMMA.16816.F32 R20, R144, R148.reuse, R20 ;  /* 0x000000949014723c */ /* 0x080fe20000001814 */
[----:B------:R3:W-:Y:S07]  /*af90*/  STL [R1+0x18], R0 ;  /* 0x0000180001007387 */ /* 0x0007ee0000100800 */
[C---:B------:R-:W-:Y:S08]  /*afa0*/  HMMA.16816.F32 R24, R140.reuse, R148, R24 ;  /* 0x000000948c18723c */ /* 0x040ff00000001818 */
[-C--:B------:R-:W-:Y:S08]  /*afb0*/  HMMA.16816.F32 R28, R140, R150.reuse, R28 ;  /* 0x000000968c1c723c */ /* 0x080ff0000000181c */
[C---:B------:R-:W-:Y:S01]  /*afc0*/  HMMA.16816.F32 R32, R144.reuse, R150, R32 ;  /* 0x000000969020723c */ /* 0x040fe20000001820 */
[----:B------:R-:W4:Y:S03]  /*afd0*/  LDSM.16.MT88.4 R148, [R238+0x3000] ;  /* 0x00300000ee94783b */ /* 0x000f260000004200 */
[----:B---3--:R-:W-:Y:S01]  /*afe0*/  FADD.FTZ R0, R170, R137 ;  /* 0x00000089aa007221 */ /* 0x008fe20000010000 */
[----:B------:R-:W-:Y:S03]  /*aff0*/  MOV R137, R173 ;  /* 0x000000ad00897202 */ /* 0x000fe60000000f00 */
[-C--:B--2---:R-:W-:Y:S04]  /*b000*/  HMMA.16816.F32 R36, R144, R152.reuse, R36 ;  /* 0x000000989024723c */ /* 0x084fe80000001824 */
[----:B------:R-:W-:Y:S01]  /*b010*/  FADD.FTZ R2, R215, R0 ;  /* 0x00000000d7027221 */ /* 0x000fe20000010000 */
[----:B------:R-:W-:Y:S01]  /*b020*/  MOV R0, R184 ;  /* 0x000000b800007202 */ /* 0x000fe20000000f00 */
[----:B------:R-:W-:Y:S02]  /*b030*/  LDSM.16.MT88.4 R212, [R235+0x3800] ;  /* 0x00380000ebd4783b */ /* 0x000fe40000004200 */
[C---:B------:R-:W-:Y:S04]  /*b040*/  HMMA.16816.F32 R40, R140.reuse, R152, R40 ;  /* 0x000000988c28723c */ /* 0x040fe80000001828 */
[----:B------:R-:W-:Y:S04]  /*b050*/  FADD.FTZ R0, R0, R3 ;  /* 0x0000000300007221 */ /* 0x000fe80000010000 */
[-C--:B------:R-:W-:Y:S08]  /*b060*/  HMMA.16816.F32 R44, R140, R154.reuse, R44 ;  /* 0x0000009a8c2c723c */ /* 0x080ff0000000182c */
[C---:B------:R-:W-:Y:S01]  /*b070*/  HMMA.16816.F32 R48, R144.reuse, R154, R48 ;  /* 0x0000009a9030723c */ /* 0x040fe20000001830 */
[----:B------:R-:W2:Y:S07]  /*b080*/  LDSM.16.MT88.4 R152, [R237+0x3000] ;  /* 0x00300000ed98783b */ /* 0x000eae0000004200 */
[-C--:B-1----:R-:W-:Y:S08]  /*b090*/  HMMA.16816.F32 R52, R144, R156.reuse, R52 ;  /* 0x0000009c9034723c */ /* 0x082ff00000001834 */
        /* <DEDUP_REMOVED lines=14> */
[C---:B------:R-:W-:Y:S08]  /*b180*/  HMMA.16816.F32 R112, R144.reuse, R150, R112 ;  /* 0x000000969070723c */ /* 0x040ff00000001870 */
[-C--:B--2---:R-:W-:Y:S08]  /*b190*/  HMMA.16816.F32 R116, R144, R152.reuse, R116 ;  /* 0x000000989074723c */ /* 0x084ff00000001874 */
[C---:B------:R-:W-:Y:S08]  /*b1a0*/  HMMA.16816.F32 R120, R140.reuse, R152, R120 ;  /* 0x000000988c78723c */ /* 0x040ff00000001878 */
[-C--:B------:R-:W-:Y:S07]  /*b1b0*/  HMMA.16816.F32 R124, R140, R154.reuse, R124 ;  /* 0x0000009a8c7c723c */ /* 0x080fee000000187c */
[----:B------:R-:W-:Y:S01]  /*b1c0*/  F2FP.PACK_AB R140, R168, R169 ;  /* 0x000000a9a88c723e */ /* 0x000fe200000000ff */
[----:B------:R-:W-:Y:S04]  /*b1d0*/  HMMA.16816.F32 R128, R144, R154, R128 ;  /* 0x0000009a9080723c */ /* 0x000fe80000001880 */
[----:B------:R-:W-:Y:S02]  /*b1e0*/  F2FP.PACK_AB R142, R138, R139 ;  /* 0x0000008b8a8e723e */ /* 0x000fe400000000ff */
[----:B------:R-:W-:Y:S02]  /*b1f0*/  F2FP.PACK_AB R141, R225, R227 ;  /* 0x000000e3e18d723e */ /* 0x000fe400000000ff */
[----:B------:R-:W-:Y:S04]  /*b200*/  F2FP.PACK_AB R143, R224, R226 ;  /* 0x000000e2e08f723e */ /* 0x000fe800000000ff */
[----:B------:R-:W-:Y:S02]  /*b210*/  MOV R138, R175 ;  /* 0x000000af008a7202 */ /* 0x000fe40000000f00 */
[----:B------:R-:W-:Y:S01]  /*b220*/  MOV R139, R174 ;  /* 0x000000ae008b7202 */ /* 0x000fe20000000f00 */
[-C--:B------:R-:W-:Y:S01]  /*b230*/  HMMA.16816.F32 R176, R140, R180.reuse, R4 ;  /* 0x000000b48cb0723c */ /* 0x080fe20000001804 */
[----:B------:R-:W1:Y:S07]  /*b240*/  LDSM.16.MT88.4 R4, [R236+0x3800] ;  /* 0x00380000ec04783b */ /* 0x000e6e0000004200 */
[C---:B------:R-:W-:Y:S01]  /*b250*/  HMMA.16816.F32 R172, R208.reuse, R180, R8 ;  /* 0x000000b4d0ac723c */ /* 0x040fe20000001808 */
[----:B------:R-:W2:Y:S07]  /*b260*/  LDSM.16.MT88.4 R8, [R238+0x3800] ;  /* 0x00380000ee08783b */ /* 0x000eae0000004200 */
[-C--:B------:R-:W-:Y:S01]  /*b270*/  HMMA.16816.F32 R168, R208, R182.reuse, R12 ;  /* 0x000000b6d0a8723c */ /* 0x080fe2000000180c */
[----:B------:R-:W3:Y:S07]  /*b280*/  LDSM.16.MT88.4 R12, [R237+0x3800] ;  /* 0x00380000ed0c783b */ /* 0x000eee0000004200 */
[C---:B------:R-:W-:Y:S07]  /*b290*/  HMMA.16816.F32 R180, R140.reuse, R182, R16 ;  /* 0x000000b68cb4723c */ /* 0x040fee0000001810 */
[----:B------:R-:W-:Y:S02]  /*b2a0*/  MOV R18, R187 ;  /* 0x000000bb00127202 */ /* 0x000fe40000000f00 */
[----:B------:R-:W-:Y:S03]  /*b2b0*/  MOV R17, R186 ;  /* 0x000000ba00117202 */ /* 0x000fe60000000f00 */
[----:B------:R-:W-:Y:S02]  /*b2c0*/  MOV R16, R185 ;  /* 0x000000b900107202 */ /* 0x000fe40000000f00 */
[-C--:B------:R-:W-:Y:S03]  /*b2d0*/  HMMA.16816.F32 R184, R140, R188.reuse, R20 ;  /* 0x000000bc8cb8723c */ /* 0x080fe60000001814 */
[----:B------:R-:W-:Y:S04]  /*b2e0*/  MOV R19, R202 ;  /* 0x000000ca00137202 */ /* 0x000fe80000000f00 */
[----:B------:R-:W-:Y:S01]  /*b2f0*/  MOV R23, R201 ;  /* 0x000000c900177202 */ /* 0x000fe20000000f00 */
[C---:B------:R-:W-:Y:S04]  /*b300*/  HMMA.16816.F32 R164, R208.reuse, R188, R24 ;  /* 0x000000bcd0a4723c */ /* 0x040fe80000001818 */
[----:B------:R-:W-:Y:S02]  /*b310*/  MOV R20, R200 ;  /* 0x000000c800147202 */ /* 0x000fe40000000f00 */
[----:B------:R-:W-:Y:S02]  /*b320*/  MOV R22, R195 ;  /* 0x000000c300167202 */ /* 0x000fe40000000f00 */
[-C--:B------:R-:W-:Y:S04]  /*b330*/  HMMA.16816.F32 R160, R208, R190.reuse, R28 ;  /* 0x000000bed0a0723c */ /* 0x080fe8000000181c */
[----:B------:R-:W-:Y:S01]  /*b340*/  MOV R21, R194 ;  /* 0x000000c200157202 */ /* 0x000fe20000000f00 */
[----:B------:R-:W-:Y:S01]  /*b350*/  FADD.FTZ R0, R20, R0 ;  /* 0x0000000014007221 */ /* 0x000fe20000010000 */
[----:B------:R-:W-:Y:S02]  /*b360*/  MOV R26, R193 ;  /* 0x000000c1001a7202 */ /* 0x000fe40000000f00 */
[C---:B------:R-:W-:Y:S04]  /*b370*/  HMMA.16816.F32 R188, R140.reuse, R190, R32 ;  /* 0x000000be8cbc723c */ /* 0x040fe80000001820 */
[----:B------:R-:W-:Y:S01]  /*b380*/  MOV R27, R192 ;  /* 0x000000c0001b7202 */ /* 0x000fe20000000f00 */
[----:B------:R-:W-:Y:S02]  /*b390*/  FADD.FTZ R0, R23, R0 ;  /* 0x0000000017007221 */ /* 0x000fe40000010000 */
[----:B------:R-:W-:Y:S01]  /*b3a0*/  FADD.FTZ R3, R26, R132 ;  /* 0x000000841a037221 */ /* 0x000fe20000010000 */
[-C--:B------:R-:W-:Y:S04]  /*b3b0*/  HMMA.16816.F32 R192, R140, R196.reuse, R36 ;  /* 0x000000c48cc0723c */ /* 0x080fe80000001824 */
[----:B------:R-:W-:Y:S02]  /*b3c0*/  FADD.FTZ R0, R17, R0 ;  /* 0x0000000011007221 */ /* 0x000fe40000010000 */
[----:B------:R-:W-:Y:S02]  /*b3d0*/  FADD.FTZ R3, R21, R3 ;  /* 0x0000000315037221 */ /* 0x000fe40000010000 */
[C---:B------:R-:W-:Y:S04]  /*b3e0*/  HMMA.16816.F32 R156, R208.reuse, R196, R40 ;  /* 0x000000c4d09c723c */ /* 0x040fe80000001828 */
[----:B------:R-:W-:Y:S02]  /*b3f0*/  FADD.FTZ R0, R19, R0 ;  /* 0x0000000013007221 */ /* 0x000fe40000010000 */
        /* <DEDUP_REMOVED lines=17> */
[----:B------:R-:W-:Y:S04]  /*b510*/  FADD.FTZ R2, R231, R2 ;  /* 0x00000002e7027221 */ /* 0x000fe80000010000 */
[C---:B------:R-:W-:Y:S04]  /*b520*/  HMMA.16816.F32 R204, R140.reuse, R206, R64 ;  /* 0x000000ce8ccc723c */ /* 0x040fe80000001840 */
[----:B------:R-:W-:Y:S04]  /*b530*/  FADD.FTZ R2, R230, R2 ;  /* 0x00000002e6027221 */ /* 0x000fe80000010000 */
[-C--:B------:R-:W-:Y:S04]  /*b540*/  HMMA.16816.F32 R68, R140, R212.reuse, R68 ;  /* 0x000000d48c44723c */ /* 0x080fe80000001844 */
[----:B------:R-:W-:Y:S04]  /*b550*/  FADD.FTZ R2, R229, R2 ;  /* 0x00000002e5027221 */ /* 0x000fe80000010000 */
[C---:B------:R-:W-:Y:S04]  /*b560*/  HMMA.16816.F32 R72, R208.reuse, R212, R72 ;  /* 0x000000d4d048723c */ /* 0x040fe80000001848 */
[----:B------:R-:W-:Y:S04]  /*b570*/  FADD.FTZ R2, R228, R2 ;  /* 0x00000002e4027221 */ /* 0x000fe80000010000 */
[-C--:B------:R-:W-:Y:S04]  /*b580*/  HMMA.16816.F32 R76, R208, R214.reuse, R76 ;  /* 0x000000d6d04c723c */ /* 0x080fe8000000184c */
[----:B------:R-:W-:Y:S04]  /*b590*/  FADD.FTZ R2, R218, R2 ;  /* 0x00000002da027221 */ /* 0x000fe80000010000 */
[C---:B------:R-:W-:Y:S08]  /*b5a0*/  HMMA.16816.F32 R80, R140.reuse, R214, R80 ;  /* 0x000000d68c50723c */ /* 0x040ff00000001850 */
[-C--:B-1----:R-:W-:Y:S08]  /*b5b0*/  HMMA.16816.F32 R84, R140, R4.reuse, R84 ;  /* 0x000000048c54723c */ /* 0x082ff00000001854 */
[C---:B------:R-:W-:Y:S07]  /*b5c0*/  HMMA.16816.F32 R88, R208.reuse, R4, R88 ;  /* 0x00000004d058723c */ /* 0x040fee0000001858 */
[----:B------:R-:W-:Y:S01]  /*b5d0*/  FADD.FTZ R4, R225, R0 ;  /* 0x00000000e1047221 */ /* 0x000fe20000010000 */
[-C--:B------:R-:W-:Y:S04]  /*b5e0*/  HMMA.16816.F32 R92, R208, R6.reuse, R92 ;  /* 0x00000006d05c723c */ /* 0x080fe8000000185c */
[----:B------:R-:W-:Y:S02]  /*b5f0*/  FADD.FTZ R4, R226, R4 ;  /* 0x00000004e2047221 */ /* 0x000fe40000010000 */
[----:B------:R-:W-:Y:S02]  /*b600*/  FADD.FTZ R0, R222, R3 ;  /* 0x00000003de007221 */ /* 0x000fe40000010000 */
[C---:B------:R-:W-:Y:S01]  /*b610*/  HMMA.16816.F32 R96, R140.reuse, R6, R96 ;  /* 0x000000068c60723c */ /* 0x040fe20000001860 */
[----:B------:R-:W4:Y:S03]  /*b620*/  LDL R6, [R1+0x30] ;  /* 0x0000300001067983 */ /* 0x000f260000100800 */
[----:B------:R-:W-:Y:S01]  /*b630*/  FADD.FTZ R4, R224, R4 ;  /* 0x00000004e0047221 */ /* 0x000fe20000010000 */
[----:B------:R-:W5:Y:S01]  /*b640*/  LDL.LU R5, [R1+0x4] ;  /* 0x0000040001057983 */ /* 0x000f620000300800 */
[----:B------:R-:W-:Y:S02]  /*b650*/  FADD.FTZ R3, R219, R2 ;  /* 0x00000002db037221 */ /* 0x000fe40000010000 */
[-C--:B--2---:R-:W-:Y:S01]  /*b660*/  HMMA.16816.F32 R100, R140, R8.reuse, R100 ;  /* 0x000000088c64723c */ /* 0x084fe20000001864 */
[----:B------:R-:W-:Y:S03]  /*b670*/  STL [R1+0x14], R4 ;  /* 0x0000140401007387 */ /* 0x000fe60000100800 */
[----:B------:R-:W-:Y:S02]  /*b680*/  FADD.FTZ R2, R221, R0 ;  /* 0x00000000dd027221 */ /* 0x000fe40000010000 */
[----:B------:R-:W-:Y:S02]  /*b690*/  FADD.FTZ R0, R217, R3 ;  /* 0x00000003d9007221 */ /* 0x000fe40000010000 */
[C---:B------:R-:W-:Y:S04]  /*b6a0*/  HMMA.16816.F32 R104, R208.reuse, R8, R104 ;  /* 0x00000008d068723c */ /* 0x040fe80000001868 */
[----:B------:R-:W-:Y:S02]  /*b6b0*/  FADD.FTZ R2, R220, R2 ;  /* 0x00000002dc027221 */ /* 0x000fe40000010000 */
[----:B------:R-:W-:Y:S02]  /*b6c0*/  FADD.FTZ R0, R216, R0 ;  /* 0x00000000d8007221 */ /* 0x000fe40000010000 */
[-C--:B------:R-:W-:Y:S01]  /*b6d0*/  HMMA.16816.F32 R108, R208, R10.reuse, R108 ;  /* 0x0000000ad06c723c */ /* 0x080fe2000000186c */
[----:B------:R-:W-:Y:S07]  /*b6e0*/  STL [R1+0x20], R2 ;  /* 0x0000200201007387 */ /* 0x000fee0000100800 */
[C---:B------:R-:W-:Y:S08]  /*b6f0*/  HMMA.16816.F32 R112, R140.reuse, R10, R112 ;  /* 0x0000000a8c70723c */ /* 0x040ff00000001870 */
[-C--:B---3--:R-:W-:Y:S08]  /*b700*/  HMMA.16816.F32 R116, R140, R12.reuse, R116 ;  /* 0x0000000c8c74723c */ /* 0x088ff00000001874 */
[C---:B------:R-:W-:Y:S08]  /*b710*/  HMMA.16816.F32 R120, R208.reuse, R12, R120 ;  /* 0x0000000cd078723c */ /* 0x040ff00000001878 */
[-C--:B------:R-:W-:Y:S08]  /*b720*/  HMMA.16816.F32 R124, R208, R14.reuse, R124 ;  /* 0x0000000ed07c723c */ /* 0x080ff0000000187c */
[----:B------:R-:W-:Y:S07]  /*b730*/  HMMA.16816.F32 R128, R140, R14, R128 ;  /* 0x0000000e8c80723c */ /* 0x000fee0000001880 */
[----:B------:R-:W-:Y:S02]  /*b740*/  MOV R140, R133 ;  /* 0x00000085008c7202 */ /* 0x000fe40000000f00 */
[C---:B-----5:R-:W-:Y:S02]  /*b750*/  IADD3 R3, R5.reuse, -0x1, RZ ;  /* 0xffffffff05037810 */ /* 0x060fe40007ffe0ff */
[----:B----4-:R-:W-:Y:S03]  /*b760*/  ISETP.GT.AND P0, PT, R5, R6, PT ;  /* 0x000000060500720c */ /* 0x010fe60003f04270 */
[----:B------:R-:W-:Y:S04]  /*b770*/  STL [R1+0x4], R3 ;  /* 0x0000040301007387 */ /* 0x000fe80000100800 */
[----:B------:R1:W-:Y:S02]  /*b780*/  STL [R1+0x24], R0 ;  /* 0x0000240001007387 */ /* 0x0003e40000100800 */
[----:B-1----:R-:W-:Y:S05]  /*b790*/  MOV R0, R3 ;  /* 0x0000000300007202 */ /* 0x002fea0000000f00 */
[----:B------:R1:W-:Y:S02]  /*b7a0*/  STL [R1+0x4], R0 ;  /* 0x0000040001007387 */ /* 0x0003e40000100800 */
[----:B-1----:R-:W-:-:S05]  /*b7b0*/  @P0 BRA `(.L_x_1247) ;  /* 0xffffb23000000947 */ /* 0x002fca000383ffff */
.L_x_1236:
[----:B-1----:R-:W2:Y:S04]  /*b7c0*/  LDL R2, [R1+0x28] ;  /* 0x0000280001027983 */ /* 0x002ea80000100800 */
[----:B------:R-:W2:Y:S02]  /*b7d0*/  LDL R0, [R1+0x4] ;  /* 0x0000040001007983 */ /* 0x000ea40000100800 */
[----:B--2---:R-:W-:-:S13]  /*b7e0*/  ISETP.GE.AND P0, PT, R0, R2, PT ;  /* 0x000000020000720c */ /* 0x004fda0003f06270 */
[----:B------:R-:W-:Y:S05]  /*b7f0*/  @!P0 BRA `(.L_x_1248) ;  /* 0x0000424000008947 */ /* 0x000fea0003800000 */
[----:B------:R-:W-:Y:S01]  /*b800*/  IMAD.MOV.U32 R138, RZ, RZ, R135 ;  /* 0x000000ffff8a7224 */ /* 0x000fe200078e0087 */
[----:B------:R-:W-:Y:S01]  /*b810*/  MOV R140, R133 ;  /* 0x00000085008c7202 */ /* 0x000fe20000000f00 */
[----:B------:R-:W-:Y:S01]  /*b820*/  IMAD.MOV.U32 R137, RZ, RZ, R136 ;  /* 0x000000ffff897224 */ /* 0x000fe200078e0088 */
[----:B------:R-:W-:Y:S02]  /*b830*/  MOV R139, R134 ;  /* 0x00000086008b7202 */ /* 0x000fe40000000f00 */
.L_x_1255:
[----:B------:R-:W2:Y:S01]  /*b840*/  LDL R4, [R1+0x8] ;  /* 0x0000080001047983 */ /* 0x000ea20000100800 */
[----:B------:R-:W-:Y:S04]  /*b850*/  DEPBAR.LE SB0, 0x0 ;  /* 0x000080000000791a */ /* 0x000fe80000000000 */
[----:B------:R-:W3:Y:S01]  /*b860*/  LDL R12, [R1] ;  /* 0x00000000010c7983 */ /* 0x000ee20000100800 */
[----:B------:R-:W-:Y:S03]  /*b870*/  WARPSYNC 0xffffffff ;  /* 0xffffffff00007948 */ /* 0x000fe60003800000 */
[----:B------:R-:W4:Y:S04]  /*b880*/  LDL.64 R10, [R1+0x50] ;  /* 0x00005000010a7983 */ /* 0x000f280000100a00 */
[----:B------:R-:W5:Y:S04]  /*b890*/  LDL R9, [R1+0x5c] ;  /* 0x00005c0001097983 */ /* 0x000f680000100800 */
[----:B------:R-:W4:Y:S04]  /*b8a0*/  LDL R8, [R1+0xf4] ;  /* 0x0000f40001087983 */ /* 0x000f280000100800 */
[----:B------:R-:W4:Y:S04]  /*b8b0*/  LDL R7, [R1+0x1c] ;  /* 0x00001c0001077983 */ /* 0x000f280000100800 */
[----:B------:R-:W5:Y:S04]  /*b8c0*/  LDL R6, [R1+0xf8] ;  /* 0x0000f80001067983 */ /* 0x000f680000100800 */
[----:B------:R-:W5:Y:S04]  /*b8d0*/  LDL R5, [R1+0xc] ;  /* 0x00000c0001057983 */ /* 0x000f680000100800 */
[----:B------:R-:W-:Y:S06]  /*b8e0*/  BAR.SYNC.DEFER_BLOCKING 0x0 ;  /* 0x0000000000007b1d */ /* 0x000fec0000010000 */
[----:B------:R1:W1:Y:S04]  /*b8f0*/  LDSM.16.M88.4 R64, [R239] ;  /* 0x00000000ef40783b */ /* 0x0002680000000200 */
[----:B------:R1:W1:Y:S04]  /*b900*/  LDSM.16.M88.4 R60, [R239+0x2000] ;  /* 0x00200000ef3c783b */ /* 0x0002680000000200 */
        /* <DEDUP_REMOVED lines=10> */
[----:B--2---:R-:W-:Y:S01]  /*b9b0*/  IMAD.WIDE.U32 R2, R4, c[0x0][0x208], RZ ;  /* 0x0000820004027a25 */ /* 0x004fe200078e00ff */
[----:B------:R-:W-:Y:S05]  /*b9c0*/  SHF.R.S32.HI R0, RZ, 0x1f, R4 ;  /* 0x0000001fff007819 */ /* 0x000fea0000011404 */
[----:B------:R-:W-:Y:S04]  /*b9d0*/  IMAD R0, R0, c[0x0][0x208], RZ ;  /* 0x0000820000007a24 */ /* 0x000fe800078e02ff */
[----:B------:R-:W-:Y:S01]  /*b9e0*/  IMAD R0, R4, c[0x0][0x20c], R0 ;  /* 0x0000830004007a24 */ /* 0x000fe200078e0200 */
[----:B---3--:R-:W-:Y:S03]  /*b9f0*/  SHF.R.S32.HI R4, RZ, 0x1f, R12 ;  /* 0x0000001fff047819 */ /* 0x008fe6000001140c */
[----:B------:R-:W-:Y:S02]  /*ba00*/  IMAD.IADD R3, R3, 0x1, R0 ;  /* 0x0000000103037824 */ /* 0x000fe400078e0200 */
[----:B------:R-:W-:Y:S02]  /*ba10*/  IMAD R4, R4, c[0x0][0x218], RZ ;  /* 0x0000860004047a24 */ /* 0x000fe400078e02ff */
[C---:B------:R-:W-:Y:S01]  /*ba20*/  IMAD.WIDE.U32 R2, R12.reuse, c[0x0][0x218], R2 ;  /* 0x000086000c027a25 */ /* 0x040fe200078e0002 */
[C---:B----4-:R-:W-:Y:S03]  /*ba30*/  SHF.L.U64.HI R52, R7.reuse, 0x1, R8 ;  /* 0x0000000107347819 */ /* 0x050fe60000010208 */
[----:B------:R-:W-:Y:S01]  /*ba40*/  IMAD R4, R12, c[0x0][0x21c], R4 ;  /* 0x000087000c047a24 */ /* 0x000fe200078e0204 */
[----:B------:R-:W-:Y:S02]  /*ba50*/  IADD3 R36, P0, R10, R2, RZ ;  /* 0x000000020a247210 */ /* 0x000fe40007f1e0ff */
[----:B------:R-:W-:Y:S02]  /*ba60*/  SHF.L.U32 R57, R7, 0x1, RZ ;  /* 0x0000000107397819 */ /* 0x000fe400000006ff */
[----:B-----5:R-:W-:Y:S02]  /*ba70*/  IADD3.X R4, R9, R3, R4, P0, !PT ;  /* 0x0000000309047210 */ /* 0x020fe400007fe404 */
[C---:B------:R-:W-:Y:S01]  /*ba80*/  LEA R0, P0, R36.reuse, c[0x0][0x1f8], 0x1 ;  /* 0x00007e0024007a11 */ /* 0x040fe200078008ff */
[C---:B------:R-:W-:Y:S01]  /*ba90*/  IMAD.SHL.U32 R55, R5.reuse, 0x2, RZ ;  /* 0x0000000205377824 */ /* 0x040fe200078e00ff */
[----:B------:R-:W-:Y:S02]  /*baa0*/  SHF.L.U64.HI R44, R5, 0x1, R6 ;  /* 0x00000001052c7819 */ /* 0x000fe40000010206 */
[----:B------:R-:W-:Y:S01]  /*bab0*/  LEA.HI.X R36, R36, c[0x0][0x1fc], R4, 0x1, P0 ;  /* 0x00007f0024247a11 */ /* 0x000fe200000f0c04 */
[----:B------:R-:W-:-:S06]  /*bac0*/  BRA.DIV ~URZ, `(.L_x_1249) ;  /* 0x0000a1527f007947 */ /* 0x000fcc000b800000 */
[----:B-1----:R1:W2:Y:S02]  /*bad0*/  SHFL.IDX PT, R28, R36, RZ, 0x181f ;  /* 0x00181fff241c7589 */ /* 0x0022a400000e0000 */
.L_x_1296:
[-C--:B------:R-:W-:Y:S01]  /*bae0*/  HMMA.16816.F32 R4, R64, R16.reuse, RZ ;  /* 0x000000104004723c */ /* 0x080fe200000018ff */
[----:B------:R-:W3:Y:S01]  /*baf0*/  LDL R136, [R1+0xc] ;  /* 0x00000c0001887983 */ /* 0x000ee20000100800 */
[----:B------:R-:W-:Y:S03]  /*bb00*/  BSSY B0, `(.L_x_1250) ;  /* 0x0000131000007945 */ /* 0x000fe60003800000 */
[----:B------:R-:W4:Y:S03]  /*bb10*/  LDL R142, [R1+0x1c] ;  /* 0x00001c00018e7983 */ /* 0x000f260000100800 */
[C---:B------:R-:W-:Y:S01]  /*bb20*/  HMMA.16816.F32 R8, R60.reuse, R16, RZ ;  /* 0x000000103c08723c */ /* 0x040fe200000018ff */
[----:B------:R-:W5:Y:S07]  /*bb30*/  SHFL.IDX PT, R3, R0, RZ, 0x181f ;  /* 0x00181fff00037589 */ /* 0x000f6e00000e0000 */
[-C--:B------:R-:W-:Y:S01]  /*bb40*/  HMMA.16816.F32 R12, R60, R18.reuse, RZ ;  /* 0x000000123c0c723c */ /* 0x080fe200000018ff */
[----:B------:R-:W1:Y:S07]  /*bb50*/  SHFL.IDX PT, R40, R0, 0x1, 0x181f ;  /* 0x00381f0000287f89 */ /* 0x000e6e00000e0000 */
[C---:B------:R-:W-:Y:S01]  /*bb60*/  HMMA.16816.F32 R16, R64.reuse, R18, RZ ;  /* 0x000000124010723c */ /* 0x040fe200000018ff */
[----:B------:R-:W2:Y:S07]  /*bb70*/  SHFL.IDX PT, R37, R36, 0x1, 0x181f ;  /* 0x00381f0024257f89 */ /* 0x000eae00000e0000 */
[-C--:B------:R-:W-:Y:S01]  /*bb80*/  HMMA.16816.F32 R20, R64, R32.reuse, RZ ;  /* 0x000000204014723c */ /* 0x080fe200000018ff */
[----:B------:R-:W1:Y:S07]  /*bb90*/  SHFL.IDX PT, R45, R0, 0x2, 0x181f ;  /* 0x00581f00002d7f89 */ /* 0x000e6e00000e0000 */
[C---:B------:R-:W-:Y:S01]  /*bba0*/  HMMA.16816.F32 R24, R60.reuse, R32, RZ ;  /* 0x000000203c18723c */ /* 0x040fe200000018ff */
[----:B------:R-:W1:Y:S08]  /*bbb0*/  SHFL.IDX PT, R46, R36, 0x2, 0x181f ;  /* 0x00581f00242e7f89 */ /* 0x000e7000000e0000 */
[----:B------:R-:W2:Y:S08]  /*bbc0*/  SHFL.IDX PT, R0, R0, 0x3, 0x181f ;  /* 0x00781f0000007f89 */ /* 0x000eb000000e0000 */
[----:B------:R3:W3:Y:S08]  /*bbd0*/  SHFL.IDX PT, R53, R36, 0x3, 0x181f ;  /* 0x00781f0024357f89 */ /* 0x0006f000000e0000 */
[----:B------:R-:W4:Y:S01]  /*bbe0*/  LDL R143, [R1+0x28] ;  /* 0x00002800018f7983 */ /* 0x000f220000100800 */
[C---:B-----5:R-:W-:Y:S02]  /*bbf0*/  IADD3 R2, P4, R3.reuse, R55, RZ ;  /* 0x0000003703027210 */ /* 0x060fe40007f9e0ff */
[----:B------:R-:W-:Y:S03]  /*bc00*/  IADD3 R38, P5, R3, R57, RZ ;  /* 0x0000003903267210 */ /* 0x000fe60007fbe0ff */
[----:B--2---:R-:W-:Y:S01]  /*bc10*/  IMAD.X R3, R28, 0x1, R44, P4 ;  /* 0x000000011c037824 */ /* 0x004fe200020e062c */
[----:B-1----:R-:W-:Y:S01]  /*bc20*/  IADD3 R42, P4, R40, R55, RZ ;  /* 0x00000037282a7210 */ /* 0x002fe20007f9e0ff */
[----:B------:R-:W-:Y:S01]  /*bc30*/  IMAD.X R39, R28, 0x1, R52, P5 ;  /* 0x000000011c277824 */ /* 0x000fe200028e0634 */
[----:B------:R-:W-:Y:S01]  /*bc40*/  IADD3 R40, P5, R40, R57, RZ ;  /* 0x0000003928287210 */ /* 0x000fe20007fbe0ff */
[-C--:B------:R-:W-:Y:S02]  /*bc50*/  HMMA.16816.F32 R28, R60, R34.reuse, RZ ;  /* 0x000000223c1c723c */ /* 0x080fe400000018ff */
[C---:B------:R-:W-:Y:S02]  /*bc60*/  IMAD.X R43, R37.reuse, 0x1, R44, P4 ;  /* 0x00000001252b7824 */ /* 0x040fe400020e062c */
[----:B------:R-:W-:Y:S04]  /*bc70*/  IMAD.X R41, R37, 0x1, R52, P5 ;  /* 0x0000000125297824 */ /* 0x000fe800028e0634 */
[C---:B------:R-:W-:Y:S02]  /*bc80*/  HMMA.16816.F32 R32, R64.reuse, R34, RZ ;  /* 0x000000224020723c */ /* 0x040fe400000018ff */
[----:B---3--:R-:W-:Y:S02]  /*bc90*/  ISETP.GE.AND P2, PT, R136, c[0x0][0x1d4], PT ;  /* 0x0000750088007a0c */ /* 0x008fe40003f46270 */
[----:B----4-:R-:W-:Y:S02]  /*bca0*/  ISETP.GE.AND P0, PT, R142, c[0x0][0x1d4], PT ;  /* 0x000075008e007a0c */ /* 0x010fe40003f06270 */
[----:B------:R-:W-:Y:S02]  /*bcb0*/  SEL R141, RZ, 0x10, P2 ;  /* 0x00000010ff8d7807 */ /* 0x000fe40001000000 */
[----:B------:R-:W-:Y:S04]  /*bcc0*/  SEL R56, RZ, 0x10, P0 ;  /* 0x00000010ff387807 */ /* 0x000fe80000000000 */
[C---:B------:R-:W-:Y:S02]  /*bcd0*/  IADD3 R54, -R141.reuse, 0x10, RZ ;  /* 0x000000108d367810 */ /* 0x040fe40007ffe1ff */
[----:B------:R-:W-:Y:S01]  /*bce0*/  ISETP.NE.U32.AND P6, PT, R141, RZ, PT ;  /* 0x000000ff8d00720c */ /* 0x000fe20003fc5070 */
[----:B------:R1:W-:Y:S01]  /*bcf0*/  LDGSTS.E.BYPASS.LTC128B.128 [R252+0x100], [R2.64], !P2 ;  /* 0x0010000002fc7fae */ /* 0x0003e2000d101d48 */
[----:B------:R-:W-:Y:S02]  /*bd00*/  LOP3.LUT R54, R54, 0xf, RZ, 0xc0, !PT ;  /* 0x0000000f36367812 */ /* 0x000fe400078ec0ff */
[C---:B------:R-:W-:Y:S02]  /*bd10*/  ISETP.NE.U32.AND P5, PT, R56.reuse, RZ, PT ;  /* 0x000000ff3800720c */ /* 0x040fe40003fa5070 */
[----:B------:R-:W-:Y:S03]  /*bd20*/  IADD3 R56, -R56, 0x10, RZ ;  /* 0x0000001038387810 */ /* 0x000fe60007ffe1ff */
[----:B------:R2:W-:Y:S01]  /*bd30*/  LDGSTS.E.BYPASS.LTC128B.128 [R252+0x2100], [R38.64], !P0 ;  /* 0x0210000026fc7fae */ /* 0x0005e2000c101d48 */
[----:B------:R-:W-:Y:S07]  /*bd40*/  LOP3.LUT R56, R56, 0xf, RZ, 0xc0, !PT ;  /* 0x0000000f38387812 */ /* 0x000fee00078ec0ff */
[----:B------:R3:W-:Y:S08]  /*bd50*/  LDGSTS.E.BYPASS.LTC128B.128 [R252+0x900], [R42.64], !P2 ;  /* 0x009000002afc7fae */ /* 0x0007f0000d101d48 */
[----:B------:R3:W-:Y:S01]  /*bd60*/  LDGSTS.E.BYPASS.LTC128B.128 [R252+0x2900], [R40.64], !P0 ;  /* 0x0290000028fc7fae */ /* 0x0007e2000c101d48 */
[C---:B-1----:R-:W-:Y:S05]  /*bd70*/  IADD3 R2, P4, R45.reuse, R55, RZ ;  /* 0x000000372d027210 */ /* 0x042fea0007f9e0ff */
[C---:B------:R-:W-:Y:S01]  /*bd80*/  IMAD.X R3, R46.reuse, 0x1, R44, P4 ;  /* 0x000000012e037824 */ /* 0x040fe200020e062c */
[-C--:B--2---:R-:W-:Y:S04]  /*bd90*/  HMMA.16816.F32 R36, R64, R48.reuse, RZ ;  /* 0x000000304024723c */ /* 0x084fe800000018ff */
[----:B------:R1:W-:Y:S04]  /*bda0*/  LDGSTS.E.BYPASS.LTC128B.128 [R252+0x1100], [R2.64], !P2 ;  /* 0x0110000002fc7fae */ /* 0x0003e8000d101d48 */
[C---:B---3--:R-:W-:Y:S04]  /*bdb0*/  HMMA.16816.F32 R40, R60.reuse, R48, RZ ;  /* 0x000000303c28723c */ /* 0x048fe800000018ff */
[----:B-1----:R-:W-:Y:S05]  /*bdc0*/  IADD3 R2, P2, R45, R57, RZ ;  /* 0x000000392d027210 */ /* 0x002fea0007f5e0ff */
[----:B------:R-:W-:Y:S03]  /*bdd0*/  IMAD.X R3, R46, 0x1, R52, P2 ;  /* 0x000000012e037824 */ /* 0x000fe600010e0634 */
[-C--:B------:R-:W-:Y:S02]  /*bde0*/  IADD3 R54, P4, P2, R54, R0.reuse, R55 ;  /* 0x0000000036367210 */ /* 0x080fe40007a9e037 */
[----:B------:R1:W-:Y:S02]  /*bdf0*/  LDGSTS.E.BYPASS.LTC128B.128 [R252+0x3100], [R2.64], !P0 ;  /* 0x0310000002fc7fae */ /* 0x0003e4000c101d48 */
[-C--:B------:R-:W-:Y:S02]  /*be00*/  IADD3.X R55, RZ, R53.reuse, R44, P4, P2 ;  /* 0x00000035ff377210 */ /* 0x080fe400027e442c */
[-C--:B------:R-:W-:Y:S01]  /*be10*/  HMMA.16816.F32 R44, R60, R50.reuse, RZ ;  /* 0x000000323c2c723c */ /* 0x080fe200000018ff */
[----:B------:R-:W-:Y:S03]  /*be20*/  IADD3 R56, P4, P2, R56, R0, R57 ;  /* 0x0000000038387210 */ /* 0x000fe60007a9e039 */
[----:B------:R2:W-:Y:S01]  /*be30*/  LDGSTS.E.BYPASS.LTC128B.128.ZFILL [R252+0x1900], [R54.64], P6 ;  /* 0x0190000036fc7fae */ /* 0x0005e2000b141d48 */
[----:B------:R-:W-:Y:S03]  /*be40*/  IADD3.X R57, RZ, R53, R52, P4, P2 ;  /* 0x00000035ff397210 */ /* 0x000fe600027e4434 */
[C---:B------:R-:W-:Y:S04]  /*be50*/  HMMA.16816.F32 R48, R64.reuse, R50, RZ ;  /* 0x000000324030723c */ /* 0x040fe800000018ff */
[----:B------:R3:W-:Y:S08]  /*be60*/  LDGSTS.E.BYPASS.LTC128B.128.ZFILL [R252+0x3900], [R56.64], P5 ;  /* 0x0390000038fc7fae */ /* 0x0007f0000a941d48 */
[----:B------:R-:W0:Y:S08]  /*be70*/  LDGDEPBAR ;  /* 0x00000000000079af */ /* 0x000e300000000000 */
[----:B-1----:R-:W4:Y:S01]  /*be80*/  LDL R3, [R1+0x4] ;  /* 0x0000040001037983 */ /* 0x002f220000100800 */
[-C--:B--2---:R-:W-:Y:S08]  /*be90*/  HMMA.16816.F32 R52, R64, R132.reuse, RZ ;  /* 0x000000844034723c */ /* 0x084ff000000018ff */
[C---:B---3--:R-:W-:Y:S08]  /*bea0*/  HMMA.16816.F32 R56, R60.reuse, R132, RZ ;  /* 0x000000843c38723c */ /* 0x048ff000000018ff */
        /* <DEDUP_REMOVED lines=28> */
[----:B------:R-:W-:Y:S07]  /*c070*/  LDSM.16.M88.4 R212, [R233+-0x2000] ;  /* 0xffe00000e9d4783b */ /* 0x000fee0000000200 */
[-C--:B---3--:R-:W-:Y:S08]  /*c080*/  HMMA.16816.F32 R20, R132, R208.reuse, R20 ;  /* 0x000000d08414723c */ /* 0x088ff00000001814 */
        /* <DEDUP_REMOVED lines=17> */
[C---:B--2---:R-:W-:Y:S04]  /*c1a0*/  HMMA.16816.F32 R8, R216.reuse, R212, R8 ;  /* 0x000000d4d808723c */ /* 0x044fe80000001808 */
[----:B----4-:R-:W-:Y:S04]  /*c1b0*/  ISETP.GT.AND P2, PT, R3, R143, PT ;  /* 0x0000008f0300720c */ /* 0x010fe80003f44270 */
        /* <DEDUP_REMOVED lines=106> */
[----:B------:R-:W2:Y:S01]  /*c860*/  LDL R2, [R1+0x48] ;  /* 0x0000480001027983 */ /* 0x000ea20000100800 */
[----:B------:R-:W-:Y:S02]  /*c870*/  IMAD.MOV.U32 R208, RZ, RZ, RZ ;  /* 0x000000ffffd07224 */ /* 0x000fe400078e00ff */
[----:B------:R-:W-:Y:S01]  /*c880*/  IMAD.SHL.U32 R211, R142, 0x2, RZ ;  /* 0x000000028ed37824 */ /* 0x000fe200078e00ff */
[----:B------:R-:W3:Y:S01]  /*c890*/  LDL.64 R212, [R1+0x40] ;  /* 0x0000400001d47983 */ /* 0x000ee20000100a00 */
[----:B------:R-:W-:Y:S03]  /*c8a0*/  IMAD.SHL.U32 R210, R136, 0x2, RZ ;  /* 0x0000000288d27824 */ /* 0x000fe600078e00ff */
[----:B------:R-:W4:Y:S04]  /*c8b0*/  LDL R231, [R1+0x58] ;  /* 0x0000580001e77983 */ /* 0x000f280000100800 */
[----:B------:R-:W1:Y:S04]  /*c8c0*/  S2R R143, SR_TID.X ;  /* 0x00000000008f7919 */ /* 0x000e680000002100 */
[----:B------:R-:W5:Y:S04]  /*c8d0*/  LDL.64 R228, [R1+0x38] ;  /* 0x0000380001e47983 */ /* 0x000f680000100a00 */
[----:B------:R-:W4:Y:S04]  /*c8e0*/  LDL R134, [R1+0xf4] ;  /* 0x0000f40001867983 */ /* 0x000f280000100800 */
        /* <DEDUP_REMOVED lines=15> */
[----:B---3--:R-:W-:Y:S02]  /*c9e0*/  @!P1 IADD3 R3, P2, R0, R212, RZ ;  /* 0x000000d400039210 */ /* 0x008fe40007f5e0ff */
[----:B----4-:R-:W-:Y:S02]  /*c9f0*/  SHF.L.U64.HI R134, R142, 0x1, R134 ;  /* 0x000000018e867819 */ /* 0x010fe40000010286 */
        /* <DEDUP_REMOVED lines=8> */
[----:B------:R-:W-:Y:S01]  /*ca80*/  IMAD R0, R0, c[0x0][0x1e0], RZ ;  /* 0x0000780000007a24 */ /* 0x000fe200078e02ff */
[----:B------:R1:W-:Y:S03]  /*ca90*/  STL [R1+0x8], R209 ;  /* 0x000008d101007387 */ /* 0x0003e60000100800 */
[----:B------:R-:W-:Y:S04]  /*caa0*/  IMAD R0, R209, c[0x0][0x1e4], R0 ;  /* 0x00007900d1007a24 */ /* 0x000fe800078e0200 */
[----:B------:R-:W-:Y:S01]  /*cab0*/  IMAD.IADD R3, R3, 0x1, R0 ;  /* 0x0000000103037824 */ /* 0x000fe200078e0200 */
[----:B-----5:R-:W-:Y:S02]  /*cac0*/  SHF.L.U64.HI R133, R136, 0x1, R135 ;  /* 0x0000000188857819 */ /* 0x020fe40000010287 */
[----:B--2---:R-:W-:Y:S01]  /*cad0*/  SHF.R.S32.HI R132, RZ, 0x1f, R208 ;  /* 0x0000001fff847819 */ /* 0x004fe200000114d0 */
[----:B------:R1:W-:Y:S01]  /*cae0*/  STL [R1], R208 ;  /* 0x000000d001007387 */ /* 0x0003e20000100800 */
        /* <DEDUP_REMOVED lines=9> */
.L_x_1297:
[----:B------:R-:W-:-:S05]  /*cb80*/  BRA.DIV ~URZ, `(.L_x_1253) ;  /* 0x000091727f007947 */ /* 0x000fca000b800000 */
[----:B------:R-:W4:Y:S01]  /*cb90*/  SHFL.IDX PT, R142, R132, RZ, 0x181f ;  /* 0x00181fff848e7589 */ /* 0x000f2200000e0000 */
[C---:B------:R-:W-:Y:S02]  /*cba0*/  IADD3 R2, -R141.reuse, 0x10, RZ ;  /* 0x000000108d027810 */ /* 0x040fe40007ffe1ff */
[----:B------:R-:W-:Y:S01]  /*cbb0*/  ISETP.NE.U32.AND P2, PT, R141, RZ, PT ;  /* 0x000000ff8d00720c */ /* 0x000fe20003f45070 */
[----:B------:R-:W5:Y:S01]  /*cbc0*/  SHFL.IDX PT, R3, R132, 0x1, 0x181f ;  /* 0x00381f0084037f89 */ /* 0x000f6200000e0000 */
[----:B------:R-:W-:Y:S03]  /*cbd0*/  LOP3.LUT R2, R2, 0xf, RZ, 0xc0, !PT ;  /* 0x0000000f02027812 */ /* 0x000fe600078ec0ff */
[----:B------:R-:W-:Y:S01]  /*cbe0*/  SHFL.IDX PT, R136, R0, 0x2, 0x181f ;  /* 0x00581f0000887f89 */ /* 0x000fe200000e0000 */
[----:B-1--4-:R-:W-:Y:S04]  /*cbf0*/  IADD3 R208, P5, P4, R2, R142, R210 ;  /* 0x0000008e02d07210 */ /* 0x012fe80007cbe0d2 */
[--C-:B---3--:R-:W-:Y:S02]  /*cc00*/  IADD3.X R209, RZ, R135, R133.reuse, P5, P4 ;  /* 0x00000087ffd17210 */ /* 0x108fe40002fe8485 */
[----:B------:R-:W-:Y:S03]  /*cc10*/  IADD3 R142, P4, R142, R211, RZ ;  /* 0x000000d38e8e7210 */ /* 0x000fe60007f9e0ff */
[----:B------:R1:W-:Y:S02]  /*cc20*/  LDGSTS.E.BYPASS.LTC128B.128.ZFILL [R252+0x4100], [R208.64], P2 ;  /* 0x04100000d0fc7fae */ /* 0x0003e40009141d48 */
[----:B------:R-:W-:Y:S02]  /*cc30*/  IMAD.X R143, R135, 0x1, R134, P4 ;  /* 0x00000001878f7824 */ /* 0x000fe400020e0686 */
[----:B------:R-:W3:Y:S04]  /*cc40*/  SHFL.IDX PT, R135, R0, 0x1, 0x181f ;  /* 0x00381f0000877f89 */ /* 0x000ee800000e0000 */
[----:B------:R5:W-:Y:S04]  /*cc50*/  LDGSTS.E.BYPASS.LTC128B.128 [R252+0x6100], [R142.64], !P0 ;  /* 0x061000008efc7fae */ /* 0x000be8000c101d48 */
[----:B--2---:R-:W-:Y:S01]  /*cc60*/  SHFL.IDX PT, R0, R0, 0x3, 0x181f ;  /* 0x00781f0000007f89 */ /* 0x004fe200000e0000 */
[C---:B-----5:R-:W-:Y:S04]  /*cc70*/  IADD3 R142, P5, P4, R2.reuse, R3, R210 ;  /* 0x00000003028e7210 */ /* 0x060fe80007cbe0d2 */
[--C-:B---3--:R-:W-:Y:S05]  /*cc80*/  IADD3.X R143, RZ, R135, R133.reuse, P5, P4 ;  /* 0x00000087ff8f7210 */ /* 0x108fea0002fe8485 */
[----:B------:R2:W-:Y:S02]  /*cc90*/  LDGSTS.E.BYPASS.LTC128B.128.ZFILL [R252+0x4900], [R142.64], P2 ;  /* 0x049000008efc7fae */ /* 0x0005e40009141d48 */
[----:B--2---:R-:W-:Y:S05]  /*cca0*/  IADD3 R142, P4, R3, R211, RZ ;  /* 0x000000d3038e7210 */ /* 0x004fea0007f9e0ff */
[----:B------:R-:W-:Y:S02]  /*ccb0*/  IMAD.X R143, R135, 0x1, R134, P4 ;  /* 0x00000001878f7824 */ /* 0x000fe400020e0686 */
[----:B------:R-:W2:Y:S04]  /*ccc0*/  SHFL.IDX PT, R135, R132, 0x2, 0x181f ;  /* 0x00581f0084877f89 */ /* 0x000ea800000e0000 */
[----:B------:R1:W-:Y:S04]  /*ccd0*/  LDGSTS.E.BYPASS.LTC128B.128 [R252+0x6900], [R142.64], !P0 ;  /* 0x069000008efc7fae */ /* 0x0003e8000c101d48 */
[----:B------:R-:W3:Y:S01]  /*cce0*/  SHFL.IDX PT, R132, R132, 0x3, 0x181f ;  /* 0x00781f0084847f89 */ /* 0x000ee200000e0000 */
[----:B--2---:R-:W-:Y:S04]  /*ccf0*/  IADD3 R2, P5, P4, R2, R135, R210 ;  /* 0x0000008702027210 */ /* 0x004fe80007cbe0d2 */
[----:B------:R-:W-:Y:S05]  /*cd00*/  IADD3.X R3, RZ, R136, R133, P5, P4 ;  /* 0x00000088ff037210 */ /* 0x000fea0002fe8485 */
[----:B------:R2:W-:Y:S02]  /*cd10*/  LDGSTS.E.BYPASS.LTC128B.128.ZFILL [R252+0x5100], [R2.64], P2 ;  /* 0x0510000002fc7fae */ /* 0x0005e40009141d48 */
[----:B--2---:R-:W-:Y:S05]  /*cd20*/  IADD3 R2, P2, R135, R211, RZ ;  /* 0x000000d387027210 */ /* 0x004fea0007f5e0ff */
[----:B------:R-:W-:Y:S05]  /*cd30*/  IMAD.X R3, R136, 0x1, R134, P2 ;  /* 0x0000000188037824 */ /* 0x000fea00010e0686 */
[----:B------:R1:W-:Y:S03]  /*cd40*/  LDGSTS.E.BYPASS.LTC128B.128 [R252+0x7100], [R2.64], !P0 ;  /* 0x0710000002fc7fae */ /* 0x0003e6000c101d48 */
.L_x_1298:
[C---:B-1-3--:R-:W-:Y:S02]  /*cd50*/  IADD3 R2, -R141.reuse, 0x10, RZ ;  /* 0x000000108d027810 */ /* 0x04afe40007ffe1ff */
        /* <DEDUP_REMOVED lines=11> */
.L_x_1251:
[----:B------:R-:W-:Y:S05]  /*ce10*/  BSYNC B0 ;  /* 0x0000000000007941 */ /* 0x000fea0003800000 */
.L_x_1250:
        /* <DEDUP_REMOVED lines=67> */
[----:B-1----:R-:W-:Y:S02]  /*d250*/  FMNMX.FTZ R132, R132, R0, !PT ;  /* 0x0000000084847209 */ /* 0x002fe40007810000 */
[----:B------:R-:W1:Y:S04]  /*d260*/  SHFL.BFLY PT, R0, R135, 0x2, 0x1f ;  /* 0x0c401f0087007f89 */ /* 0x000e6800000e0000 */
[----:B------:R-:W2:Y:S01]  /*d270*/  SHFL.BFLY PT, R136, R132, 0x1, 0x1f ;  /* 0x0c201f0084887f89 */ /* 0x000ea200000e0000 */
[----:B-1----:R-:W-:Y:S02]  /*d280*/  FMNMX.FTZ R135, R135, R0, !PT ;  /* 0x0000000087877209 */ /* 0x002fe40007810000 */
[----:B--2---:R-:W-:Y:S03]  /*d290*/  FMNMX.FTZ R136, R132, R136, !PT ;  /* 0x0000008884887209 */ /* 0x004fe60007810000 */
[----:B------:R-:W1:Y:S04]  /*d2a0*/  SHFL.BFLY PT, R0, R135, 0x1, 0x1f ;  /* 0x0c201f0087007f89 */ /* 0x000e6800000e0000 */
[----:B------:R-:W2:Y:S01]  /*d2b0*/  SHFL.BFLY PT, R132, R133, 0x2, 0x1f ;  /* 0x0c401f0085847f89 */ /* 0x000ea200000e0000 */
[----:B-1----:R-:W-:Y:S03]  /*d2c0*/  FMNMX.FTZ R135, R135, R0, !PT ;  /* 0x0000000087877209 */ /* 0x002fe60007810000 */
[----:B------:R-:W1:Y:S01]  /*d2d0*/  SHFL.BFLY PT, R0, R134, 0x2, 0x1f ;  /* 0x0c401f0086007f89 */ /* 0x000e6200000e0000 */
[----:B--2---:R-:W-:Y:S02]  /*d2e0*/  FMNMX.FTZ R132, R133, R132, !PT ;  /* 0x0000008485847209 */ /* 0x004fe40007810000 */
[----:B-1----:R-:W-:Y:S05]  /*d2f0*/  FMNMX.FTZ R134, R134, R0, !PT ;  /* 0x0000000086867209 */ /* 0x002fea0007810000 */
[----:B------:R-:W1:Y:S02]  /*d300*/  SHFL.BFLY PT, R0, R134, 0x1, 0x1f ;  /* 0x0c201f0086007f89 */ /* 0x000e6400000e0000 */
[----:B-1----:R-:W-:Y:S02]  /*d310*/  FMNMX.FTZ R134, R134, R0, !PT ;  /* 0x0000000086867209 */ /* 0x002fe40007810000 */
[----:B------:R1:W2:Y:S04]  /*d320*/  SHFL.BFLY PT, R0, R132, 0x1, 0x1f ;  /* 0x0c201f0084007f89 */ /* 0x0002a800000e0000 */
.L_x_1299:
[----:B------:R-:W3:Y:S01]  /*d330*/  LDL.LU R3, [R1+0x18] ;  /* 0x0000180001037983 */ /* 0x000ee20000300800 */
[----:B------:R-:W-:Y:S01]  /*d340*/  FMUL.FTZ R2, R136, c[0x0][0x2d0] ;  /* 0x0000b40088027a20 */ /* 0x000fe20000410000 */
[----:B--2---:R-:W-:Y:S01]  /*d350*/  FMNMX.FTZ R133, R0, R132, !PT ;  /* 0x0000008400857209 */ /* 0x004fe20007810000 */
[----:B------:R-:W-:Y:S01]  /*d360*/  FADD.FTZ R0, -R136, R137 ;  /* 0x0000008988007221 */ /* 0x000fe20000010100 */
[----:B------:R-:W2:Y:S01]  /*d370*/  LDL.LU R210, [R1+0x14] ;  /* 0x0000140001d27983 */ /* 0x000ea20000300800 */
[--C-:B------:R-:W-:Y:S01]  /*d380*/  FFMA.FTZ R4, R4, c[0x0][0x2d0], -R2.reuse ;  /* 0x0000b40004047a23 */ /* 0x100fe20000010802 */
[----:B------:R-:W-:Y:S01]  /*d390*/  WARPSYNC 0xffffffff ;  /* 0xffffffff00007948 */ /* 0x000fe20003800000 */
        /* <DEDUP_REMOVED lines=20> */
[----:B------:R-:W-:Y:S01]  /*d4e0*/  FMUL.FTZ R2, R135, c[0x0][0x2d0] ;  /* 0x0000b40087027a20 */ /* 0x000fe20000410000 */
[----:B------:R-:W-:Y:S03]  /*d4f0*/  MUFU.EX2 R20, R16 ;  /* 0x0000001000147308 */ /* 0x000fe60000000800 */
        /* <DEDUP_REMOVED lines=16> */
[----:B------:R-:W-:Y:S01]  /*d600*/  MUFU.EX2 R224, R224 ;  /* 0x000000e000e07308 */ /* 0x000fe20000000800 */
[----:B------:R-:W-:Y:S09]  /*d610*/  FFMA.FTZ R211, R18, c[0x0][0x2d0], -R2 ;  /* 0x0000b40012d37a23 */ /* 0x000ff20000010802 */
[----:B------:R-:W-:Y:S10]  /*d620*/  MUFU.EX2 R211, R211 ;  /* 0x000000d300d37308 */ /* 0x000ff40000000800 */
[----:B------:R-:W-:Y:S01]  /*d630*/  MUFU.EX2 R137, R137 ;  /* 0x0000008900897308 */ /* 0x000fe20000000800 */
        /* <DEDUP_REMOVED lines=17> */
[----:B---3--:R-:W-:Y:S04]  /*d750*/  FFMA.FTZ R0, R132, R3, R4 ;  /* 0x0000000384007223 */ /* 0x008fe80000010004 */
[C---:B------:R-:W-:Y:S01]  /*d760*/  FADD.FTZ R5, R208.reuse, R0 ;  /* 0x00000000d0057221 */ /* 0x040fe20000010000 */
[----:B------:R-:W-:Y:S01]  /*d770*/  F2FP.PACK_AB R208, R208, R4 ;  /* 0x00000004d0d0723e */ /* 0x000fe200000000ff */
[----:B------:R-:W-:Y:S02]  /*d780*/  FADD.FTZ R0, -R135, R138 ;  /* 0x0000008a87007221 */ /* 0x000fe40000010100 */
[----:B------:R-:W-:Y:S02]  /*d790*/  FMUL.FTZ R4, R134, c[0x0][0x2d0] ;  /* 0x0000b40086047a20 */ /* 0x000fe40000410000 */
[----:B------:R-:W-:Y:S02]  /*d7a0*/  FMUL.FTZ R0, R0, c[0x0][0x2d0] ;  /* 0x0000b40000007a20 */ /* 0x000fe40000410000 */
[----:B------:R-:W-:Y:S02]  /*d7b0*/  FFMA.FTZ R9, R9, c[0x0][0x2d0], -R4 ;  /* 0x0000b40009097a23 */ /* 0x000fe40000010804 */
[----:B------:R-:W2:Y:S01]  /*d7c0*/  MUFU.EX2 R3, R0 ;  /* 0x0000000000037308 */ /* 0x000ea20000000800 */
[----:B------:R-:W-:Y:S02]  /*d7d0*/  FFMA.FTZ R138, R55, c[0x0][0x2d0], -R2 ;  /* 0x0000b400378a7a23 */ /* 0x000fe40000010802 */
[--C-:B------:R-:W-:Y:S02]  /*d7e0*/  FFMA.FTZ R8, R8, c[0x0][0x2d0], -R4.reuse ;  /* 0x0000b40008087a23 */ /* 0x100fe40000010804 */
[--C-:B------:R-:W-:Y:S02]  /*d7f0*/  FFMA.FTZ R54, R57, c[0x0][0x2d0], -R4.reuse ;  /* 0x0000b40039367a23 */ /* 0x100fe40000010804 */
[--C-:B------:R-:W-:Y:S02]  /*d800*/  FFMA.FTZ R55, R61, c[0x0][0x2d0], -R4.reuse ;  /* 0x0000b4003d377a23 */ /* 0x100fe40000010804 */
[--C-:B------:R-:W-:Y:S01]  /*d810*/  FFMA.FTZ R18, R12, c[0x0][0x2d0], -R4.reuse ;  /* 0x0000b4000c127a23 */ /* 0x100fe20000010804 */
[----:B------:R-:W-:Y:S01]  /*d820*/  MUFU.EX2 R21, R9 ;  /* 0x0000000900157308 */ /* 0x000fe20000000800 */
[--C-:B------:R-:W-:Y:S01]  /*d830*/  FFMA.FTZ R214, R25, c[0x0][0x2d0], -R4.reuse ;  /* 0x0000b40019d67a23 */ /* 0x100fe20000010804 */
[----:B------:R-:W-:Y:S01]  /*d840*/  MOV R12, R212 ;  /* 0x000000d4000c7202 */ /* 0x000fe20000000f00 */
[--C-:B------:R-:W-:Y:S02]  /*d850*/  FFMA.FTZ R230, R41, c[0x0][0x2d0], -R4.reuse ;  /* 0x0000b40029e67a23 */ /* 0x100fe40000010804 */
[--C-:B------:R-:W-:Y:S02]  /*d860*/  FFMA.FTZ R35, R56, c[0x0][0x2d0], -R4.reuse ;  /* 0x0000b40038237a23 */ /* 0x100fe40000010804 */
[--C-:B------:R-:W-:Y:S02]  /*d870*/  FFMA.FTZ R60, R60, c[0x0][0x2d0], -R4.reuse ;  /* 0x0000b4003c3c7a23 */ /* 0x100fe40000010804 */
[--C-:B------:R-:W-:Y:S01]  /*d880*/  FFMA.FTZ R216, R24, c[0x0][0x2d0], -R4.reuse ;  /* 0x0000b40018d87a23 */ /* 0x100fe20000010804 */
[----:B------:R-:W-:Y:S01]  /*d890*/  MUFU.EX2 R22, R8 ;  /* 0x0000000800167308 */ /* 0x000fe20000000800 */
[--C-:B------:R-:W-:Y:S02]  /*d8a0*/  FFMA.FTZ R218, R28, c[0x0][0x2d0], -R4.reuse ;  /* 0x0000b4001cda7a23 */ /* 0x100fe40000010804 */
[----:B------:R-:W-:Y:S02]  /*d8b0*/  FFMA.FTZ R219, R29, c[0x0][0x2d0], -R4 ;  /* 0x0000b4001ddb7a23 */ /* 0x000fe40000010804 */
[----:B--2---:R-:W-:Y:S02]  /*d8c0*/  FFMA.FTZ R0, R3, R210, R6 ;  /* 0x000000d203007223 */ /* 0x004fe40000010006 */
[----:B------:R-:W-:Y:S02]  /*d8d0*/  FFMA.FTZ R231, R40, c[0x0][0x2d0], -R4 ;  /* 0x0000b40028e77a23 */ /* 0x000fe40000010804 */
[----:B------:R-:W-:Y:S01]  /*d8e0*/  FADD.FTZ R32, R7, R0 ;  /* 0x0000000007207221 */ /* 0x000fe20000010000 */
[----:B------:R1:W2:Y:S01]  /*d8f0*/  MUFU.EX2 R210, R17 ;  /* 0x0000001100d27308 */ /* 0x0002a20000000800 */
[----:B------:R-:W-:Y:S02]  /*d900*/  FADD.FTZ R0, -R134, R139 ;  /* 0x0000008b86007221 */ /* 0x000fe40000010100 */
[--C-:B------:R-:W-:Y:S02]  /*d910*/  FFMA.FTZ R229, R44, c[0x0][0x2d0], -R4.reuse ;  /* 0x0000b4002ce57a23 */ /* 0x100fe40000010804 */
[----:B------:R-:W-:Y:S02]  /*d920*/  FMUL.FTZ R0, R0, c[0x0][0x2d0] ;  /* 0x0000b40000007a20 */ /* 0x000fe40000410000 */
[--C-:B------:R-:W-:Y:S02]  /*d930*/  FFMA.FTZ R50, R45, c[0x0][0x2d0], -R4.reuse ;  /* 0x0000b4002d327a23 */ /* 0x100fe40000010804 */
[----:B------:R-:W-:Y:S01]  /*d940*/  FADD.FTZ R5, R20, R5 ;  /* 0x0000000514057221 */ /* 0x000fe20000010000 */
        /* <DEDUP_REMOVED lines=9> */
[----:B-1----:R-:W-:Y:S02]  /*d9e0*/  FFMA.FTZ R17, R13, c[0x0][0x2d0], -R4 ;  /* 0x0000b4000d117a23 */ /* 0x002fe40000010804 */
[----:B------:R-:W4:Y:S01]  /*d9f0*/  LDL.LU R13, [R1+0x20] ;  /* 0x00002000010d7983 */ /* 0x000f220000300800 */
[----:B------:R-:W-:Y:S02]  /*da00*/  FMUL.FTZ R4, R133, c[0x0][0x2d0] ;  /* 0x0000b40085047a20 */ /* 0x000fe40000410000 */
[C---:B--2---:R-:W-:Y:S01]  /*da10*/  FADD.FTZ R220, R210.reuse, R5 ;  /* 0x00000005d2dc7221 */ /* 0x044fe20000010000 */
[----:B------:R-:W-:Y:S01]  /*da20*/  F2FP.PACK_AB R210, R210, R20 ;  /* 0x00000014d2d2723e */ /* 0x000fe200000000ff */
[----:B------:R-:W-:Y:S01]  /*da30*/  FFMA.FTZ R23, R43, c[0x0][0x2d0], -R4 ;  /* 0x0000b4002b177a23 */ /* 0x000fe20000010804 */
[----:B------:R-:W-:Y:S01]  /*da40*/  MOV R20, R60 ;  /* 0x0000003c00147202 */ /* 0x000fe20000000f00 */
[----:B---3--:R-:W-:Y:S01]  /*da50*/  FMUL.FTZ R9, R2, R173 ;  /* 0x000000ad02097220 */ /* 0x008fe20000410000 */
[----:B------:R-:W-:Y:S01]  /*da60*/  MOV R5, R64 ;  /* 0x0000004000057202 */ /* 0x000fe20000000f00 */
[----:B------:R-:W2:Y:S01]  /*da70*/  LDL.LU R173, [R1+0x24] ;  /* 0x0000240001ad7983 */ /* 0x000ea20000300800 */
[----:B------:R-:W-:Y:S01]  /*da80*/  FADD.FTZ R0, -R133, R140 ;  /* 0x0000008c85007221 */ /* 0x000fe20000010100 */
[----:B------:R-:W-:Y:S01]  /*da90*/  MOV R140, R12 ;  /* 0x0000000c008c7202 */ /* 0x000fe20000000f00 */
[--C-:B------:R-:W-:Y:S01]  /*daa0*/  FFMA.FTZ R213, R30, c[0x0][0x2d0], -R4.reuse ;  /* 0x0000b4001ed57a23 */ /* 0x100fe20000010804 */
[----:B------:R-:W-:Y:S01]  /*dab0*/  MOV R64, R52 ;  /* 0x0000003400407202 */ /* 0x000fe20000000f00 */
[----:B------:R-:W-:Y:S01]  /*dac0*/  FMUL.FTZ R0, R0, c[0x0][0x2d0] ;  /* 0x0000b40000007a20 */ /* 0x000fe20000410000 */
        /* <DEDUP_REMOVED lines=19> */
[C---:B------:R-:W-:Y:S01]  /*dc00*/  FMUL.FTZ R12, R2.reuse, R168 ;  /* 0x000000a8020c7220 */ /* 0x040fe20000410000 */
[----:B------:R-:W-:Y:S01]  /*dc10*/  MOV R168, R20 ;  /* 0x0000001400a87202 */ /* 0x000fe20000000f00 */
[C---:B------:R-:W-:Y:S02]  /*dc20*/  FMUL.FTZ R29, R2.reuse, R161 ;  /* 0x000000a1021d7220 */ /* 0x040fe40000410000 */
[C---:B------:R-:W-:Y:S01]  /*dc30*/  FMUL.FTZ R56, R2.reuse, R148 ;  /* 0x0000009402387220 */ /* 0x040fe20000410000 */
[----:B------:R-:W-:Y:S01]  /*dc40*/  MOV R148, R140 ;  /* 0x0000008c00947202 */ /* 0x000fe20000000f00 */
[C---:B------:R-:W-:Y:S01]  /*dc50*/  FMUL.FTZ R61, R2.reuse, R145 ;  /* 0x00000091023d7220 */ /* 0x040fe20000410000 */
[----:B------:R-:W-:Y:S01]  /*dc60*/  MOV R145, R23 ;  /* 0x0000001700917202 */ /* 0x000fe20000000f00 */
[----:B------:R-:W-:Y:S01]  /*dc70*/  FMUL.FTZ R28, R2, R160 ;  /* 0x000000a0021c7220 */ /* 0x000fe20000410000 */
[----:B------:R-:W-:Y:S01]  /*dc80*/  F2FP.PACK_AB R140, R21, R22 ;  /* 0x00000016158c723e */ /* 0x000fe200000000ff */
[C---:B-1----:R-:W-:Y:S01]  /*dc90*/  FMUL.FTZ R30, R0.reuse, R162 ;  /* 0x000000a2001e7220 */ /* 0x042fe20000410000 */
[----:B------:R1:W-:Y:S01]  /*dca0*/  MUFU.EX2 R160, R7 ;  /* 0x0000000700a07308 */ /* 0x0003e20000000800 */
[----:B------:R-:W-:Y:S02]  /*dcb0*/  FMUL.FTZ R31, R0, R163 ;  /* 0x000000a3001f7220 */ /* 0x000fe40000410000 */
[----:B------:R-:W-:Y:S02]  /*dcc0*/  FMUL.FTZ R24, R2, R164 ;  /* 0x000000a402187220 */ /* 0x000fe40000410000 */
[C---:B------:R-:W-:Y:S02]  /*dcd0*/  FMUL.FTZ R42, R0.reuse, R158 ;  /* 0x0000009e002a7220 */ /* 0x040fe40000410000 */
[----:B------:R-:W-:Y:S02]  /*dce0*/  FMUL.FTZ R43, R0, R159 ;  /* 0x0000009f002b7220 */ /* 0x000fe40000410000 */
[C---:B------:R-:W-:Y:S01]  /*dcf0*/  FMUL.FTZ R41, R2.reuse, R157 ;  /* 0x0000009d02297220 */ /* 0x040fe20000410000 */
[----:B------:R-:W3:Y:S01]  /*dd00*/  MUFU.EX2 R162, R19 ;  /* 0x0000001300a27308 */ /* 0x000ee20000000800 */
[----:B------:R-:W-:Y:S02]  /*dd10*/  FADD.FTZ R157, R211, R32 ;  /* 0x00000020d39d7221 */ /* 0x000fe40000010000 */
[----:B------:R-:W-:Y:S01]  /*dd20*/  FMUL.FTZ R25, R2, R165 ;  /* 0x000000a502197220 */ /* 0x000fe20000410000 */
[----:B------:R-:W-:Y:S01]  /*dd30*/  MOV R165, R5 ;  /* 0x0000000500a57202 */ /* 0x000fe20000000f00 */
[----:B------:R-:W-:Y:S02]  /*dd40*/  FMUL.FTZ R5, R132, R177 ;  /* 0x000000b184057220 */ /* 0x000fe40000410000 */
[C---:B------:R-:W-:Y:S02]  /*dd50*/  FMUL.FTZ R40, R2.reuse, R156 ;  /* 0x0000009c02287220 */ /* 0x040fe40000410000 */
[C---:B------:R-:W-:Y:S01]  /*dd60*/  FMUL.FTZ R44, R2.reuse, R152 ;  /* 0x00000098022c7220 */ /* 0x040fe20000410000 */
[----:B------:R-:W5:Y:S01]  /*dd70*/  MUFU.EX2 R163, R6 ;  /* 0x0000000600a37308 */ /* 0x000f620000000800 */
[----:B------:R-:W-:Y:S01]  /*dd80*/  MOV R152, R38 ;  /* 0x0000002600987202 */ /* 0x000fe20000000f00 */
[C---:B------:R-:W-:Y:S01]  /*dd90*/  FMUL.FTZ R57, R2.reuse, R149 ;  /* 0x0000009502397220 */ /* 0x040fe20000410000 */
[----:B------:R-:W-:Y:S01]  /*dda0*/  MOV R149, R39 ;  /* 0x0000002700957202 */ /* 0x000fe20000000f00 */
[C---:B-1----:R-:W-:Y:S01]  /*ddb0*/  FMUL.FTZ R7, R3.reuse, R179 ;  /* 0x000000b303077220 */ /* 0x042fe20000410000 */
[----:B------:R-:W-:Y:S01]  /*ddc0*/  MOV R177, R152 ;  /* 0x0000009800b17202 */ /* 0x000fe20000000f00 */
[C---:B------:R-:W-:Y:S01]  /*ddd0*/  FMUL.FTZ R60, R2.reuse, R144 ;  /* 0x00000090023c7220 */ /* 0x040fe20000410000 */
[----:B------:R-:W-:Y:S01]  /*dde0*/  MOV R144, R37 ;  /* 0x0000002500907202 */ /* 0x000fe20000000f00 */
[C---:B------:R-:W-:Y:S01]  /*ddf0*/  FMUL.FTZ R45, R2.reuse, R153 ;  /* 0x00000099022d7220 */ /* 0x040fe20000410000 */
[----:B------:R-:W-:Y:S01]  /*de00*/  MOV R153, R143 ;  /* 0x0000008f00997202 */ /* 0x000fe20000000f00 */
[----:B------:R1:W-:Y:S01]  /*de10*/  MUFU.EX2 R159, R18 ;  /* 0x00000012009f7308 */ /* 0x0003e20000000800 */
[----:B------:R-:W-:Y:S01]  /*de20*/  FMUL.FTZ R8, R2, R172 ;  /* 0x000000ac02087220 */ /* 0x000fe20000410000 */
[----:B------:R-:W-:Y:S01]  /*de30*/  MOV R172, R46 ;  /* 0x0000002e00ac7202 */ /* 0x000fe20000000f00 */
[----:B------:R-:W-:Y:S01]  /*de40*/  FMUL.FTZ R10, R0, R174 ;  /* 0x000000ae000a7220 */ /* 0x000fe20000410000 */
[----:B---3--:R-:W-:Y:S01]  /*de50*/  F2FP.PACK_AB R211, R162, R211 ;  /* 0x000000d3a2d3723e */ /* 0x008fe200000000ff */
[C---:B------:R-:W-:Y:S01]  /*de60*/  FMUL.FTZ R11, R0.reuse, R175 ;  /* 0x000000af000b7220 */ /* 0x040fe20000410000 */
[----:B------:R-:W-:Y:S01]  /*de70*/  MOV R175, R165 ;  /* 0x000000a500af7202 */ /* 0x000fe20000000f00 */
[C---:B------:R-:W-:Y:S01]  /*de80*/  FMUL.FTZ R14, R0.reuse, R170 ;  /* 0x000000aa000e7220 */ /* 0x040fe20000410000 */
[----:B------:R-:W-:Y:S01]  /*de90*/  MOV R165, R55 ;  /* 0x0000003700a57202 */ /* 0x000fe20000000f00 */
[C---:B------:R-:W-:Y:S01]  /*dea0*/  FMUL.FTZ R15, R0.reuse, R171 ;  /* 0x000000ab000f7220 */ /* 0x040fe20000410000 */
[----:B------:R3:W3:Y:S01]  /*deb0*/  MUFU.EX2 R164, R17 ;  /* 0x0000001100a47308 */ /* 0x0006e20000000800 */
[----:B------:R-:W-:Y:S01]  /*dec0*/  FMUL.FTZ R19, R3, R183 ;  /* 0x000000b703137220 */ /* 0x000fe20000410000 */
[----:B------:R-:W-:Y:S01]  /*ded0*/  MOV R174, R168 ;  /* 0x000000a800ae7202 */ /* 0x000fe20000000f00 */
[C---:B------:R-:W-:Y:S01]  /*dee0*/  FMUL.FTZ R26, R0.reuse, R166 ;  /* 0x000000a6001a7220 */ /* 0x040fe20000410000 */
[----:B-----5:R-:W-:Y:S01]  /*def0*/  F2FP.PACK_AB R143, R163, R160 ;  /* 0x000000a0a38f723e */ /* 0x020fe200000000ff */
[C---:B------:R-:W-:Y:S01]  /*df00*/  FMUL.FTZ R6, R3.reuse, R178 ;  /* 0x000000b203067220 */ /* 0x040fe20000410000 */
[----:B------:R-:W-:Y:S01]  /*df10*/  MOV R168, R64 ;  /* 0x0000004000a87202 */ /* 0x000fe20000000f00 */
[----:B------:R-:W-:Y:S01]  /*df20*/  FMUL.FTZ R27, R0, R167 ;  /* 0x000000a7001b7220 */ /* 0x000fe20000410000 */
[----:B------:R-:W-:Y:S01]  /*df30*/  MOV R64, R52 ;  /* 0x0000003400407202 */ /* 0x000fe20000000f00 */
[----:B------:R-:W-:Y:S01]  /*df40*/  FMUL.FTZ R32, R132, R188 ;  /* 0x000000bc84207220 */ /* 0x000fe20000410000 */
[----:B------:R5:W2:Y:S01]  /*df50*/  MUFU.EX2 R158, R16 ;  /* 0x00000010009e7308 */ /* 0x000aa20000000800 */
[----:B------:R-:W-:Y:S01]  /*df60*/  MOV R170, R148 ;  /* 0x0000009400aa7202 */ /* 0x000fe20000000f00 */
[----:B------:R-:W-:Y:S01]  /*df70*/  FMUL.FTZ R62, R0, R146 ;  /* 0x00000092003e7220 */ /* 0x000fe20000410000 */
[----:B------:R-:W-:Y:S01]  /*df80*/  MOV R148, R33 ;  /* 0x0000002100947202 */ /* 0x000fe20000000f00 */
[C---:B-1----:R-:W-:Y:S01]  /*df90*/  FMUL.FTZ R18, R3.reuse, R182 ;  /* 0x000000b603127220 */ /* 0x042fe20000410000 */
        /* <DEDUP_REMOVED lines=8> */
[----:B------:R-:W-:Y:S01]  /*e020*/  MOV R175, R67 ;  /* 0x0000004300af7202 */ /* 0x000fe20000000f00 */
[----:B---3--:R-:W-:Y:S01]  /*e030*/  FMUL.FTZ R17, R132, R181 ;  /* 0x000000b584117220 */ /* 0x008fe20000410000 */
[----:B------:R-:W-:Y:S01]  /*e040*/  MOV R183, R148 ;  /* 0x0000009400b77202 */ /* 0x000fe20000000f00 */
[C---:B------:R-:W-:Y:S01]  /*e050*/  FMUL.FTZ R72, R2.reuse, R72 ;  /* 0x0000004802487220 */ /* 0x040fe20000410000 */
[----:B------:R-:W-:Y:S01]  /*e060*/  MOV R189, R138 ;  /* 0x0000008a00bd7202 */ /* 0x000fe20000000f00 */
[C---:B------:R-:W-:Y:S01]  /*e070*/  FMUL.FTZ R73, R2.reuse, R73 ;  /* 0x0000004902497220 */ /* 0x040fe20000410000 */
[----:B------:R-:W-:Y:S01]  /*e080*/  MUFU.EX2 R138, R225 ;  /* 0x000000e1008a7308 */ /* 0x000fe20000000800 */
[C---:B------:R-:W-:Y:S01]  /*e090*/  FMUL.FTZ R76, R2.reuse, R76 ;  /* 0x0000004c024c7220 */ /* 0x040fe20000410000 */
[----:B------:R-:W-:Y:S01]  /*e0a0*/  MOV R181, R153 ;  /* 0x0000009900b57202 */ /* 0x000fe20000000f00 */
[----:B------:R-:W-:Y:S01]  /*e0b0*/  FMUL.FTZ R77, R2, R77 ;  /* 0x0000004d024d7220 */ /* 0x000fe20000410000 */
[----:B------:R-:W-:Y:S01]  /*e0c0*/  LDSM.16.MT88.4 R152, [R236+0x800] ;  /* 0x00080000ec98783b */ /* 0x000fe20000004200 */
[----:B-----5:R-:W-:Y:S02]  /*e0d0*/  FMUL.FTZ R16, R132, R180 ;  /* 0x000000b484107220 */ /* 0x020fe40000410000 */
        /* <DEDUP_REMOVED lines=46> */
[----:B------:R-:W-:Y:S02]  /*e3c0*/  FMUL.FTZ R131, R3, R131 ;  /* 0x0000008303837220 */ /* 0x000fe40000410000 */
[C---:B----4-:R-:W-:Y:S02]  /*e3d0*/  FFMA.FTZ R4, R2.reuse, R13, R22 ;  /* 0x0000000d02047223 */ /* 0x050fe40000010016 */
[----:B------:R-:W-:Y:S01]  /*e3e0*/  FMUL.FTZ R13, R2, R169 ;  /* 0x000000a9020d7220 */ /* 0x000fe20000410000 */
[----:B------:R-:W-:Y:S01]  /*e3f0*/  MOV R169, R142 ;  /* 0x0000008e00a97202 */ /* 0x000fe20000000f00 */
[----:B------:R-:W-:Y:S01]  /*e400*/  FADD.FTZ R161, R21, R4 ;  /* 0x0000000415a17221 */ /* 0x000fe20000010000 */
[----:B------:R-:W-:Y:S01]  /*e410*/  F2FP.PACK_AB R142, R164, R159 ;  /* 0x0000009fa48e723e */ /* 0x000fe200000000ff */
[----:B------:R-:W1:Y:S01]  /*e420*/  LDSM.16.MT88.4 R20, [R235] ;  /* 0x00000000eb14783b */ /* 0x000e620000004200 */
[----:B------:R-:W-:Y:S01]  /*e430*/  FMUL.FTZ R4, R132, R176 ;  /* 0x000000b084047220 */ /* 0x000fe20000410000 */
[----:B------:R-:W-:Y:S01]  /*e440*/  MOV R176, R139 ;  /* 0x0000008b00b07202 */ /* 0x000fe20000000f00 */
[----:B--2---:R-:W-:Y:S01]  /*e450*/  FFMA.FTZ R156, R0, R173, R141 ;  /* 0x000000ad009c7223 */ /* 0x004fe2000001008d */
[----:B------:R-:W-:Y:S01]  /*e460*/  MOV R173, R36 ;  /* 0x0000002400ad7202 */ /* 0x000fe20000000f00 */
[----:B------:R-:W-:Y:S01]  /*e470*/  FADD.FTZ R161, R159, R161 ;  /* 0x000000a19fa17221 */ /* 0x000fe20000010000 */
[----:B------:R-:W-:Y:S01]  /*e480*/  F2FP.PACK_AB R141, R158, R141 ;  /* 0x0000008d9e8d723e */ /* 0x000fe200000000ff */
[----:B------:R-:W-:Y:S01]  /*e490*/  MUFU.EX2 R139, R226 ;  /* 0x000000e2008b7308 */ /* 0x000fe20000000800 */
[----:B------:R-:W2:Y:S01]  /*e4a0*/  LDSM.16.MT88.4 R36, [R236] ;  /* 0x00000000ec24783b */ /* 0x000ea20000004200 */
[----:B------:R-:W-:Y:S01]  /*e4b0*/  MOV R2, R65 ;  /* 0x0000004100027202 */ /* 0x000fe20000000f00 */
[----:B------:R-:W-:Y:S01]  /*e4c0*/  FADD.FTZ R0, R137, R220 ;  /* 0x000000dc89007221 */ /* 0x000fe20000010000 */
[----:B------:R-:W-:Y:S01]  /*e4d0*/  MOV R65, R48 ;  /* 0x0000003000417202 */ /* 0x000fe20000000f00 */
[C---:B------:R-:W-:Y:S01]  /*e4e0*/  FMUL.FTZ R48, R132.reuse, R196 ;  /* 0x000000c484307220 */ /* 0x040fe20000410000 */
[----:B------:R-:W-:Y:S01]  /*e4f0*/  MOV R196, R49 ;  /* 0x0000003100c47202 */ /* 0x000fe20000000f00 */
[C---:B------:R-:W-:Y:S01]  /*e500*/  FMUL.FTZ R49, R132.reuse, R197 ;  /* 0x000000c584317220 */ /* 0x040fe20000410000 */
[----:B------:R-:W-:Y:S01]  /*e510*/  MOV R198, R65 ;  /* 0x0000004100c67202 */ /* 0x000fe20000000f00 */
[----:B------:R-:W-:Y:S01]  /*e520*/  FMUL.FTZ R65, R132, R205 ;  /* 0x000000cd84417220 */ /* 0x000fe20000410000 */
[----:B------:R-:W-:Y:S01]  /*e530*/  MOV R197, R170 ;  /* 0x000000aa00c57202 */ /* 0x000fe20000000f00 */
[----:B------:R-:W-:Y:S01]  /*e540*/  MUFU.EX2 R226, R188 ;  /* 0x000000bc00e27308 */ /* 0x000fe20000000800 */
[----:B------:R-:W-:Y:S09]  /*e550*/  MOV R182, R2 ;  /* 0x0000000200b67202 */ /* 0x000ff20000000f00 */
[----:B------:R-:W3:Y:S10]  /*e560*/  MUFU.EX2 R2, R227 ;  /* 0x000000e300027308 */ /* 0x000ef40000000800 */
[----:B------:R-:W4:Y:S01]  /*e570*/  MUFU.EX2 R170, R217 ;  /* 0x000000d900aa7308 */ /* 0x000f220000000800 */
[-C--:B-1----:R-:W-:Y:S08]  /*e580*/  HMMA.16816.F32 R4, R208, R20.reuse, R4 ;  /* 0x00000014d004723c */ /* 0x082ff00000001804 */
[C---:B------:R-:W-:Y:S01]  /*e590*/  HMMA.16816.F32 R8, R140.reuse, R20, R8 ;  /* 0x000000148c08723c */ /* 0x040fe20000001808 */
[----:B------:R-:W-:Y:S03]  /*e5a0*/  MUFU.EX2 R173, R173 ;  /* 0x000000ad00ad7308 */ /* 0x000fe60000000800 */
[----:B---3--:R-:W-:Y:S03]  /*e5b0*/  FADD.FTZ R0, R2, R0 ;  /* 0x0000000002007221 */ /* 0x008fe60000010000 */
[C---:B------:R-:W-:Y:S01]  /*e5c0*/  FMUL.FTZ R20, R132.reuse, R184 ;  /* 0x000000b884147220 */ /* 0x040fe20000410000 */
[-C--:B------:R-:W-:Y:S03]  /*e5d0*/  HMMA.16816.F32 R12, R140, R22.reuse, R12 ;  /* 0x000000168c0c723c */ /* 0x080fe6000000180c */
[----:B------:R-:W-:Y:S01]  /*e5e0*/  MUFU.EX2 R184, R222 ;  /* 0x000000de00b87308 */ /* 0x000fe20000000800 */
[C---:B------:R-:W-:Y:S01]  /*e5f0*/  FMUL.FTZ R21, R132.reuse, R185 ;  /* 0x000000b984157220 */ /* 0x040fe20000410000 */
[----:B------:R-:W-:Y:S01]  /*e600*/  MOV R185, R145 ;  /* 0x0000009100b97202 */ /* 0x000fe20000000f00 */
[----:B------:R-:W-:Y:S01]  /*e610*/  FADD.FTZ R0, R139, R0 ;  /* 0x000000008b007221 */ /* 0x000fe20000010000 */
[----:B------:R-:W-:Y:S01]  /*e620*/  MOV R145, R54 ;  /* 0x0000003600917202 */ /* 0x000fe20000000f00 */
[C---:B------:R-:W-:Y:S04]  /*e630*/  HMMA.16816.F32 R16, R208.reuse, R22, R16 ;  /* 0x00000016d010723c */ /* 0x040fe80000001810 */
[----:B------:R-:W-:Y:S01]  /*e640*/  MOV R179, R145 ;  /* 0x0000009100b37202 */ /* 0x000fe20000000f00 */
[----:B------:R-:W-:Y:S02]  /*e650*/  MUFU.EX2 R169, R169 ;  /* 0x000000a900a97308 */ /* 0x000fe40000000800 */
[C---:B------:R-:W-:Y:S01]  /*e660*/  FMUL.FTZ R22, R3.reuse, R186 ;  /* 0x000000ba03167220 */ /* 0x040fe20000410000 */
[----:B------:R-:W-:Y:S01]  /*e670*/  MOV R186, R149 ;  /* 0x0000009500ba7202 */ /* 0x000fe20000000f00 */
[C---:B------:R-:W-:Y:S03]  /*e680*/  FMUL.FTZ R23, R3.reuse, R187 ;  /* 0x000000bb03177220 */ /* 0x040fe60000410000 */
[----:B------:R-:W-:Y:S02]  /*e690*/  MOV R187, R144 ;  /* 0x0000009000bb7202 */ /* 0x000fe40000000f00 */
[----:B------:R-:W-:Y:S01]  /*e6a0*/  MOV R144, R35 ;  /* 0x0000002300907202 */ /* 0x000fe20000000f00 */
[C---:B------:R-:W-:Y:S01]  /*e6b0*/  FMUL.FTZ R35, R3.reuse, R191 ;  /* 0x000000bf03237220 */ /* 0x040fe20000410000 */
[-C--:B--2---:R-:W-:Y:S01]  /*e6c0*/  HMMA.16816.F32 R20, R208, R36.reuse, R20 ;  /* 0x00000024d014723c */ /* 0x084fe20000001814 */
[----:B------:R-:W-:Y:S02]  /*e6d0*/  MUFU.EX2 R217, R176 ;  /* 0x000000b000d97308 */ /* 0x000fe40000000800 */
[----:B------:R-:W-:Y:S02]  /*e6e0*/  MOV R191, R53 ;  /* 0x0000003500bf7202 */ /* 0x000fe40000000f00 */
[----:B------:R-:W1:Y:S01]  /*e6f0*/  LDSM.16.MT88.4 R52, [R238] ;  /* 0x00000000ee34783b */ /* 0x000e620000004200 */
[----:B------:R-:W-:Y:S01]  /*e700*/  MOV R149, R34 ;  /* 0x0000002200957202 */ /* 0x000fe20000000f00 */
[C---:B------:R-:W-:Y:S01]  /*e710*/  FMUL.FTZ R34, R3.reuse, R190 ;  /* 0x000000be03227220 */ /* 0x040fe20000410000 */
[C---:B------:R-:W-:Y:S03]  /*e720*/  HMMA.16816.F32 R24, R140.reuse, R36, R24 ;  /* 0x000000248c18723c */ /* 0x040fe60000001818 */
[----:B------:R-:W-:Y:S01]  /*e730*/  MUFU.EX2 R186, R186 ;  /* 0x000000ba00ba7308 */ /* 0x000fe20000000800 */
[----:B------:R-:W-:Y:S02]  /*e740*/  MOV R180, R144 ;  /* 0x0000009000b47202 */ /* 0x000fe40000000f00 */
[----:B------:R-:W2:Y:S01]  /*e750*/  LDSM.16.MT88.4 R144, [R237] ;  /* 0x00000000ed90783b */ /* 0x000ea20000004200 */
[----:B------:R-:W-:Y:S01]  /*e760*/  MOV R178, R149 ;  /* 0x0000009500b27202 */ /* 0x000fe20000000f00 */
[-C--:B------:R-:W-:Y:S04]  /*e770*/  HMMA.16816.F32 R28, R140, R38.reuse, R28 ;  /* 0x000000268c1c723c */ /* 0x080fe8000000181c */
[C---:B------:R-:W-:Y:S01]  /*e780*/  FMUL.FTZ R36, R132.reuse, R192 ;  /* 0x000000c084247220 */ /* 0x040fe20000410000 */
[----:B------:R-:W-:Y:S01]  /*e790*/  MOV R190, R51 ;  /* 0x0000003300be7202 */ /* 0x000fe20000000f00 */
[----:B------:R-:W-:Y:S01]  /*e7a0*/  LDSM.16.MT88.4 R148, [R235+0x800] ;  /* 0x00080000eb94783b */ /* 0x000fe20000004200 */
[----:B------:R-:W-:Y:S01]  /*e7b0*/  MUFU.EX2 R192, R213 ;  /* 0x000000d500c07308 */ /* 0x000fe20000000800 */
[C---:B------:R-:W-:Y:S04]  /*e7c0*/  HMMA.16816.F32 R32, R208.reuse, R38, R32 ;  /* 0x00000026d020723c */ /* 0x040fe80000001820 */
[C---:B------:R-:W-:Y:S02]  /*e7d0*/  FMUL.FTZ R37, R132.reuse, R193 ;  /* 0x000000c184257220 */ /* 0x040fe40000410000 */
[C---:B------:R-:W-:Y:S01]  /*e7e0*/  FMUL.FTZ R51, R3.reuse, R199 ;  /* 0x000000c703337220 */ /* 0x040fe20000410000 */
[----:B------:R-:W-:Y:S01]  /*e7f0*/  MOV R199, R64 ;  /* 0x0000004000c77202 */ /* 0x000fe20000000f00 */
[C---:B------:R-:W-:Y:S01]  /*e800*/  FMUL.FTZ R38, R3.reuse, R194 ;  /* 0x000000c203267220 */ /* 0x040fe20000410000 */
[----:B------:R-:W-:Y:S03]  /*e810*/  MUFU.EX2 R193, R218 ;  /* 0x000000da00c17308 */ /* 0x000fe60000000800 */
[C---:B------:R-:W-:Y:S02]  /*e820*/  FMUL.FTZ R39, R3.reuse, R195 ;  /* 0x000000c303277220 */ /* 0x040fe40000410000 */
[C---:B------:R-:W-:Y:S02]  /*e830*/  FMUL.FTZ R64, R132.reuse, R204 ;  /* 0x000000cc84407220 */ /* 0x040fe40000410000 */
[----:B------:R-:W-:Y:S03]  /*e840*/  LDSM.16.MT88.4 R204, [R237+0x1800] ;  /* 0x00180000edcc783b */ /* 0x000fe60000004200 */
[----:B------:R-:W-:Y:S01]  /*e850*/  MUFU.EX2 R195, R212 ;  /* 0x000000d400c37308 */ /* 0x000fe20000000800 */
[-C--:B-1----:R-:W-:Y:S08]  /*e860*/  HMMA.16816.F32 R36, R208, R52.reuse, R36 ;  /* 0x00000034d024723c */ /* 0x082ff00000001824 */
[C---:B------:R-:W-:Y:S01]  /*e870*/  HMMA.16816.F32 R40, R140.reuse, R52, R40 ;  /* 0x000000348c28723c */ /* 0x040fe20000001828 */
[----:B------:R-:W-:Y:S06]  /*e880*/  MUFU.EX2 R218, R178 ;  /* 0x000000b200da7308 */ /* 0x000fec0000000800 */
[C---:B------:R-:W-:Y:S01]  /*e890*/  FMUL.FTZ R52, R132.reuse, R200 ;  /* 0x000000c884347220 */ /* 0x040fe20000410000 */
[-C--:B------:R-:W-:Y:S03]  /*e8a0*/  HMMA.16816.F32 R44, R140, R54.reuse, R44 ;  /* 0x000000368c2c723c */ /* 0x080fe6000000182c */
[----:B------:R-:W1:Y:S01]  /*e8b0*/  MUFU.EX2 R200, R221 ;  /* 0x000000dd00c87308 */ /* 0x000e620000000800 */
[----:B------:R-:W-:Y:S04]  /*e8c0*/  FMUL.FTZ R53, R132, R201 ;  /* 0x000000c984357220 */ /* 0x000fe80000410000 */
[C---:B------:R-:W-:Y:S05]  /*e8d0*/  HMMA.16816.F32 R48, R208.reuse, R54, R48 ;  /* 0x00000036d030723c */ /* 0x040fea0000001830 */
[----:B------:R-:W3:Y:S02]  /*e8e0*/  MUFU.EX2 R194, R219 ;  /* 0x000000db00c27308 */ /* 0x000ee40000000800 */
[C---:B------:R-:W-:Y:S02]  /*e8f0*/  FMUL.FTZ R54, R3.reuse, R202 ;  /* 0x000000ca03367220 */ /* 0x040fe40000410000 */
[----:B------:R-:W-:Y:S06]  /*e900*/  FMUL.FTZ R55, R3, R203 ;  /* 0x000000cb03377220 */ /* 0x000fec0000410000 */
[----:B------:R-:W5:Y:S01]  /*e910*/  MUFU.EX2 R132, R199 ;  /* 0x000000c700847308 */ /* 0x000f620000000800 */
[-C--:B--2---:R-:W-:Y:S08]  /*e920*/  HMMA.16816.F32 R52, R208, R144.reuse, R52 ;  /* 0x00000090d034723c */ /* 0x084ff00000001834 */
[C---:B------:R-:W-:Y:S01]  /*e930*/  HMMA.16816.F32 R56, R140.reuse, R144, R56 ;  /* 0x000000908c38723c */ /* 0x040fe20000001838 */
[----:B------:R-:W-:Y:S07]  /*e940*/  MUFU.EX2 R3, R198 ;  /* 0x000000c600037308 */ /* 0x000fee0000000800 */
[-C--:B------:R-:W-:Y:S03]  /*e950*/  HMMA.16816.F32 R60, R140, R146.reuse, R60 ;  /* 0x000000928c3c723c */ /* 0x080fe6000000183c */
[----:B------:R-:W2:Y:S05]  /*e960*/  MUFU.EX2 R219, R177 ;  /* 0x000000b100db7308 */ /* 0x000eaa0000000800 */
[C---:B------:R-:W-:Y:S01]  /*e970*/  HMMA.16816.F32 R64, R208.reuse, R146, R64 ;  /* 0x00000092d040723c */ /* 0x040fe20000001840 */
[----:B------:R-:W1:Y:S04]  /*e980*/  LDSM.16.MT88.4 R144, [R235+0x2000] ;  /* 0x00200000eb90783b */ /* 0x000e680000004200 */
[----:B------:R2:W-:Y:S10]  /*e990*/  MUFU.EX2 R201, R191 ;  /* 0x000000bf00c97308 */ /* 0x0005f40000000800 */
[----:B------:R-:W-:Y:S10]  /*e9a0*/  MUFU.EX2 R202, R187 ;  /* 0x000000bb00ca7308 */ /* 0x000ff40000000800 */
[----:B------:R-:W-:Y:S01]  /*e9b0*/  MUFU.EX2 R187, R230 ;  /* 0x000000e600bb7308 */ /* 0x000fe20000000800 */
[----:B--2---:R-:W-:Y:S09]  /*e9c0*/  MOV R191, R172 ;  /* 0x000000ac00bf7202 */ /* 0x004ff20000000f00 */
[----:B------:R-:W-:Y:S01]  /*e9d0*/  MUFU.EX2 R172, R229 ;  /* 0x000000e500ac7308 */ /* 0x000fe20000000800 */
[-C--:B-1----:R-:W-:Y:S09]  /*e9e0*/  HMMA.16816.F32 R68, R208, R144.reuse, R68 ;  /* 0x00000090d044723c */ /* 0x082ff20000001844 */
[----:B------:R1:W-:Y:S01]  /*e9f0*/  MUFU.EX2 R229, R191 ;  /* 0x000000bf00e57308 */ /* 0x0003e20000000800 */
[C---:B------:R-:W-:Y:S08]  /*ea00*/  HMMA.16816.F32 R72, R140.reuse, R144, R72 ;  /* 0x000000908c48723c */ /* 0x040ff00000001848 */
[-C--:B------:R-:W-:Y:S08]  /*ea10*/  HMMA.16816.F32 R76, R140, R146.reuse, R76 ;  /* 0x000000928c4c723c */ /* 0x080ff0000000184c */
[C---:B------:R-:W-:Y:S01]  /*ea20*/  HMMA.16816.F32 R80, R208.reuse, R146, R80 ;  /* 0x00000092d050723c */ /* 0x040fe20000001850 */
[----:B------:R-:W2:Y:S03]  /*ea30*/  LDSM.16.MT88.4 R144, [R236+0x2000] ;  /* 0x00200000ec90783b */ /* 0x000ea60000004200 */
[----:B-1----:R-:W-:Y:S02]  /*ea40*/  MOV R191, R182 ;  /* 0x000000b600bf7202 */ /* 0x002fe40000000f00 */
[----:B------:R-:W-:Y:S02]  /*ea50*/  MOV R182, R180 ;  /* 0x000000b400b67202 */ /* 0x000fe40000000f00 */
[----:B------:R-:W-:Y:S02]  /*ea60*/  MOV R180, R166 ;  /* 0x000000a600b47202 */ /* 0x000fe40000000f00 */
[----:B------:R-:W-:Y:S10]  /*ea70*/  MUFU.EX2 R223, R182 ;  /* 0x000000b600df7308 */ /* 0x000ff40000000800 */
[----:B------:R-:W-:Y:S01]  /*ea80*/  MUFU.EX2 R221, R180 ;  /* 0x000000b400dd7308 */ /* 0x000fe20000000800 */
[-C--:B--2---:R-:W-:Y:S08]  /*ea90*/  HMMA.16816.F32 R84, R208, R144.reuse, R84 ;  /* 0x00000090d054723c */ /* 0x084ff00000001854 */
        /* <DEDUP_REMOVED lines=9> */
[-C--:B-1----:R-:W-:Y:S08]  /*eb30*/  HMMA.16816.F32 R116, R208, R144.reuse, R116 ;  /* 0x00000090d074723c */ /* 0x082ff00000001874 */
[C---:B------:R-:W-:Y:S07]  /*eb40*/  HMMA.16816.F32 R120, R140.reuse, R144, R120 ;  /* 0x000000908c78723c */ /* 0x040fee0000001878 */
[----:B------:R-:W-:Y:S01]  /*eb50*/  F2FP.PACK_AB R144, R214, R216 ;  /* 0x000000d8d690723e */ /* 0x000fe200000000ff */
[-C--:B------:R-:W-:Y:S04]  /*eb60*/  HMMA.16816.F32 R124, R140, R146.reuse, R124 ;  /* 0x000000928c7c723c */ /* 0x080fe8000000187c */
[----:B----4-:R-:W-:Y:S03]  /*eb70*/  F2FP.PACK_AB R145, R215, R170 ;  /* 0x000000aad791723e */ /* 0x010fe600000000ff */
[----:B------:R-:W-:Y:S01]  /*eb80*/  F2FP.PACK_AB R140, R2, R137 ;  /* 0x00000089028c723e */ /* 0x000fe200000000ff */
[----:B------:R-:W-:Y:S01]  /*eb90*/  HMMA.16816.F32 R128, R208, R146, R128 ;  /* 0x00000092d080723c */ /* 0x000fe20000001880 */
[----:B------:R1:W-:Y:S03]  /*eba0*/  MUFU.EX2 R137, R196 ;  /* 0x000000c400897308 */ /* 0x0003e60000000800 */
[C---:B------:R-:W-:Y:S01]  /*ebb0*/  F2FP.PACK_AB R142, R138.reuse, R139 ;  /* 0x0000008b8a8e723e */ /* 0x040fe200000000ff */
[----:B------:R-:W-:Y:S01]  /*ebc0*/  FADD.FTZ R2, R138, R0 ;  /* 0x000000008a027221 */ /* 0x000fe20000010000 */
[----:B------:R-:W-:Y:S01]  /*ebd0*/  F2FP.PACK_AB R141, R171, R224 ;  /* 0x000000e0ab8d723e */ /* 0x000fe200000000ff */
[----:B------:R-:W-:Y:S01]  /*ebe0*/  FADD.FTZ R0, R158, R156 ;  /* 0x0000009c9e007221 */ /* 0x000fe20000010000 */
[----:B------:R-:W-:Y:S01]  /*ebf0*/  F2FP.PACK_AB R143, R200, R184 ;  /* 0x000000b8c88f723e */ /* 0x000fe200000000ff */
[----:B------:R-:W-:Y:S02]  /*ec00*/  FADD.FTZ R138, R162, R157 ;  /* 0x0000009da28a7221 */ /* 0x000fe40000010000 */
[----:B------:R-:W2:Y:S01]  /*ec10*/  LDSM.16.MT88.4 R156, [R238+0x800] ;  /* 0x00080000ee9c783b */ /* 0x000ea20000004200 */
[----:B------:R-:W4:Y:S01]  /*ec20*/  MUFU.EX2 R139, R197 ;  /* 0x000000c5008b7308 */ /* 0x000f220000000800 */
[----:B------:R-:W-:Y:S01]  /*ec30*/  FADD.FTZ R160, R160, R0 ;  /* 0x00000000a0a07221 */ /* 0x000fe20000010000 */
[----:B---3--:R-:W-:Y:S01]  /*ec40*/  F2FP.PACK_AB R146, R194, R193 ;  /* 0x000000c1c292723e */ /* 0x008fe200000000ff */
[-C--:B------:R-:W-:Y:S05]  /*ec50*/  HMMA.16816.F32 R4, R140, R148.reuse, R4 ;  /* 0x000000948c04723c */ /* 0x080fea0000001804 */
[----:B------:R-:W-:Y:S01]  /*ec60*/  F2FP.PACK_AB R147, R195, R192 ;  /* 0x000000c0c393723e */ /* 0x000fe200000000ff */
[----:B-----5:R-:W-:Y:S01]  /*ec70*/  FADD.FTZ R0, R132, R2 ;  /* 0x0000000284007221 */ /* 0x020fe20000010000 */
[----:B------:R-:W-:Y:S05]  /*ec80*/  F2FP.PACK_AB R209, R219, R218 ;  /* 0x000000dadbd1723e */ /* 0x000fea00000000ff */
[C---:B------:R-:W-:Y:S04]  /*ec90*/  HMMA.16816.F32 R8, R144.reuse, R148, R8 ;  /* 0x000000949008723c */ /* 0x040fe80000001808 */
[----:B-1----:R-:W-:Y:S01]  /*eca0*/  MOV R196, R185 ;  /* 0x000000b900c47202 */ /* 0x002fe20000000f00 */
[----:B------:R-:W-:Y:S01]  /*ecb0*/  FADD.FTZ R0, R3, R0 ;  /* 0x0000000003007221 */ /* 0x000fe20000010000 */
[----:B------:R-:W-:Y:S02]  /*ecc0*/  MUFU.EX2 R185, R231 ;  /* 0x000000e700b97308 */ /* 0x000fe40000000800 */
[-C--:B------:R-:W-:Y:S04]  /*ecd0*/  HMMA.16816.F32 R12, R144, R150.reuse, R12 ;  /* 0x00000096900c723c */ /* 0x080fe8000000180c */
[----:B----4-:R-:W-:Y:S04]  /*ece0*/  FADD.FTZ R0, R139, R0 ;  /* 0x000000008b007221 */ /* 0x010fe80000010000 */
[C---:B------:R-:W-:Y:S01]  /*ecf0*/  HMMA.16816.F32 R16, R140.reuse, R150, R16 ;  /* 0x000000968c10723c */ /* 0x040fe20000001810 */
[----:B------:R-:W1:Y:S01]  /*ed00*/  LDSM.16.MT88.4 R148, [R237+0x800] ;  /* 0x00080000ed94783b */ /* 0x000e620000004200 */
[----:B------:R3:W-:Y:S02]  /*ed10*/  MUFU.EX2 R230, R196 ;  /* 0x000000c400e67308 */ /* 0x0007e40000000800 */
[----:B------:R-:W-:Y:S02]  /*ed20*/  FADD.FTZ R2, R137, R0 ;  /* 0x0000000089027221 */ /* 0x000fe40000010000 */
[----:B------:R-:W-:Y:S02]  /*ed30*/  FADD.FTZ R0, R164, R161 ;  /* 0x000000a1a4007221 */ /* 0x000fe40000010000 */
[-C--:B------:R-:W-:Y:S04]  /*ed40*/  HMMA.16816.F32 R20, R140, R152.reuse, R20 ;  /* 0x000000988c14723c */ /* 0x080fe80000001814 */
[----:B------:R-:W-:Y:S04]  /*ed50*/  MUFU.EX2 R231, R228 ;  /* 0x000000e400e77308 */ /* 0x000fe80000000800 */
[C---:B------:R-:W-:Y:S06]  /*ed60*/  HMMA.16816.F32 R24, R144.reuse, R152, R24 ;  /* 0x000000989018723c */ /* 0x040fec0000001818 */
[----:B------:R4:W-:Y:S02]  /*ed70*/  MUFU.EX2 R228, R190 ;  /* 0x000000be00e47308 */ /* 0x0009e40000000800 */
[-C--:B------:R-:W-:Y:S01]  /*ed80*/  HMMA.16816.F32 R28, R144, R154.reuse, R28 ;  /* 0x0000009a901c723c */ /* 0x080fe2000000181c */
[----:B---3--:R-:W-:Y:S07]  /*ed90*/  LDSM.16.MT88.4 R196, [R238+0x1800] ;  /* 0x00180000eec4783b */ /* 0x008fee0000004200 */
[C---:B------:R-:W-:Y:S01]  /*eda0*/  HMMA.16816.F32 R32, R140.reuse, R154, R32 ;  /* 0x0000009a8c20723c */ /* 0x040fe20000001820 */
[----:B------:R-:W3:Y:S07]  /*edb0*/  LDSM.16.MT88.4 R152, [R235+0x2800] ;  /* 0x00280000eb98783b */ /* 0x000eee0000004200 */
[-C--:B--2---:R-:W-:Y:S04]  /*edc0*/  HMMA.16816.F32 R36, R140, R156.reuse, R36 ;  /* 0x0000009c8c24723c */ /* 0x084fe80000001824 */
[----:B----4-:R-:W-:Y:S04]  /*edd0*/  MOV R190, R183 ;  /* 0x000000b700be7202 */ /* 0x010fe80000000f00 */
[C---:B------:R-:W-:Y:S01]  /*ede0*/  HMMA.16816.F32 R40, R144.reuse, R156, R40 ;  /* 0x0000009c9028723c */ /* 0x040fe20000001828 */
[----:B------:R-:W-:Y:S03]  /*edf0*/  MUFU.EX2 R227, R190 ;  /* 0x000000be00e37308 */ /* 0x000fe60000000800 */
[----:B------:R-:W-:Y:S02]  /*ee00*/  MOV R183, R181 ;  /* 0x000000b500b77202 */ /* 0x000fe40000000f00 */
[----:B------:R-:W-:Y:S02]  /*ee10*/  MOV R181, R179 ;  /* 0x000000b300b57202 */ /* 0x000fe40000000f00 */
[-C--:B------:R-:W-:Y:S04]  /*ee20*/  HMMA.16816.F32 R44, R144, R158.reuse, R44 ;  /* 0x0000009e902c723c */ /* 0x080fe8000000182c */
[----:B------:R-:W-:Y:S01]  /*ee30*/  MOV R179, R165 ;  /* 0x000000a500b37202 */ /* 0x000fe20000000f00 */
[----:B------:R-:W2:Y:S03]  /*ee40*/  MUFU.EX2 R222, R181 ;  /* 0x000000b500de7308 */ /* 0x000ea60000000800 */
[C---:B------:R-:W-:Y:S01]  /*ee50*/  HMMA.16816.F32 R48, R140.reuse, R158, R48 ;  /* 0x0000009e8c30723c */ /* 0x040fe20000001830 */
[----:B------:R-:W4:Y:S06]  /*ee60*/  LDSM.16.MT88.4 R156, [R236+0x2800] ;  /* 0x00280000ec9c783b */ /* 0x000f2c0000004200 */
[----:B------:R-:W5:Y:S01]  /*ee70*/  MUFU.EX2 R220, R179 ;  /* 0x000000b300dc7308 */ /* 0x000f620000000800 */
[-C--:B-1----:R-:W-:Y:S08]  /*ee80*/  HMMA.16816.F32 R52, R140, R148.reuse, R52 ;  /* 0x000000948c34723c */ /* 0x082ff00000001834 */
[C---:B------:R-:W-:Y:S04]  /*ee90*/  HMMA.16816.F32 R56, R144.reuse, R148, R56 ;  /* 0x000000949038723c */ /* 0x040fe80000001838 */
[----:B--2---:R-:W-:Y:S04]  /*eea0*/  F2FP.PACK_AB R208, R222, R223 ;  /* 0x000000dfded0723e */ /* 0x004fe800000000ff */
[-C--:B------:R-:W-:Y:S04]  /*eeb0*/  HMMA.16816.F32 R60, R144, R150.reuse, R60 ;  /* 0x00000096903c723c */ /* 0x080fe8000000183c */
[----:B-----5:R-:W-:Y:S04]  /*eec0*/  F2FP.PACK_AB R210, R220, R221 ;  /* 0x000000dddcd2723e */ /* 0x020fe800000000ff */
[C---:B------:R-:W-:Y:S01]  /*eed0*/  HMMA.16816.F32 R64, R140.reuse, R150, R64 ;  /* 0x000000968c40723c */ /* 0x040fe20000001840 */
[----:B------:R-:W1:Y:S07]  /*eee0*/  LDSM.16.MT88.4 R148, [R238+0x2800] ;  /* 0x00280000ee94783b */ /* 0x000e6e0000004200 */
[-C--:B---3--:R-:W-:Y:S08]  /*eef0*/  HMMA.16816.F32 R68, R140, R152.reuse, R68 ;  /* 0x000000988c44723c */ /* 0x088ff00000001844 */
[C---:B------:R-:W-:Y:S08]  /*ef00*/  HMMA.16816.F32 R72, R144.reuse, R152, R72 ;  /* 0x000000989048723c */ /* 0x040ff00000001848 */
[-C--:B------:R-:W-:Y:S08]  /*ef10*/  HMMA.16816.F32 R76, R144, R154.reuse, R76 ;  /* 0x0000009a904c723c */ /* 0x080ff0000000184c */
[C---:B------:R-:W-:Y:S01]  /*ef20*/  HMMA.16816.F32 R80, R140.reuse, R154, R80 ;  /* 0x0000009a8c50723c */ /* 0x040fe20000001850 */
[----:B------:R-:W2:Y:S07]  /*ef30*/  LDSM.16.MT88.4 R152, [R237+0x2800] ;  /* 0x00280000ed98783b */ /* 0x000eae0000004200 */
[-C--:B----4-:R-:W-:Y:S08]  /*ef40*/  HMMA.16816.F32 R84, R140, R156.reuse, R84 ;  /* 0x0000009c8c54723c */ /* 0x090ff00000001854 */
[C---:B------:R-:W-:Y:S08]  /*ef50*/  HMMA.16816.F32 R88, R144.reuse, R156, R88 ;  /* 0x0000009c9058723c */ /* 0x040ff00000001858 */
[-C--:B------:R-:W-:Y:S08]  /*ef60*/  HMMA.16816.F32 R92, R144, R158.reuse, R92 ;  /* 0x0000009e905c723c */ /* 0x080ff0000000185c */
[C---:B------:R-:W-:Y:S01]  /*ef70*/  HMMA.16816.F32 R96, R140.reuse, R158, R96 ;  /* 0x0000009e8c60723c */ /* 0x040fe20000001860 */
[----:B------:R-:W3:Y:S07]  /*ef80*/  LDSM.16.MT88.4 R156, [R235+0x1000] ;  /* 0x00100000eb9c783b */ /* 0x000eee0000004200 */
[-C--:B-1----:R-:W-:Y:S08]  /*ef90*/  HMMA.16816.F32 R100, R140, R148.reuse, R100 ;  /* 0x000000948c64723c */ /* 0x082ff00000001864 */
[C---:B------:R-:W-:Y:S08]  /*efa0*/  HMMA.16816.F32 R104, R144.reuse, R148, R104 ;  /* 0x000000949068723c */ /* 0x040ff00000001868 */
[-C--:B------:R-:W-:Y:S08]  /*efb0*/  HMMA.16816.F32 R108, R144, R150.reuse, R108 ;  /* 0x00000096906c723c */ /* 0x080ff0000000186c */
        /* <DEDUP_REMOVED lines=8> */
[----:B------:R-:W-:Y:S01]  /*f040*/  F2FP.PACK_AB R146, R137, R139 ;  /* 0x0000008b8992723e */ /* 0x000fe200000000ff */
[----:B------:R-:W-:Y:S01]  /*f050*/  FADD.FTZ R137, R163, R160 ;  /* 0x000000a0a3897221 */ /* 0x000fe20000010000 */
[----:B------:R-:W-:Y:S01]  /*f060*/  F2FP.PACK_AB R145, R186, R201 ;  /* 0x000000c9ba91723e */ /* 0x000fe200000000ff */
[----:B------:R4:W5:Y:S01]  /*f070*/  MUFU.EX2 R139, R167 ;  /* 0x000000a7008b7308 */ /* 0x0009620000000800 */
[----:B------:R-:W-:Y:S01]  /*f080*/  F2FP.PACK_AB R147, R173, R202 ;  /* 0x000000caad93723e */ /* 0x000fe200000000ff */
[----:B------:R-:W-:Y:S03]  /*f090*/  LDSM.16.MT88.4 R160, [R235+0x3000] ;  /* 0x00300000eba0783b */ /* 0x000fe60000004200 */
[----:B------:R-:W-:Y:S01]  /*f0a0*/  F2FP.PACK_AB R140, R187, R185 ;  /* 0x000000b9bb8c723e */ /* 0x000fe200000000ff */
[----:B------:R-:W-:Y:S01]  /*f0b0*/  FADD.FTZ R3, R224, R138 ;  /* 0x0000008ae0037221 */ /* 0x000fe20000010000 */
[-C--:B------:R-:W-:Y:S01]  /*f0c0*/  F2FP.PACK_AB R142, R174, R172.reuse ;  /* 0x000000acae8e723e */ /* 0x080fe200000000ff */
[-C--:B---3--:R-:W-:Y:S02]  /*f0d0*/  HMMA.16816.F32 R4, R144, R156.reuse, R4 ;  /* 0x0000009c9004723c */ /* 0x088fe40000001804 */
[----:B------:R3:W-:Y:S03]  /*f0e0*/  MUFU.EX2 R224, R183 ;  /* 0x000000b700e07308 */ /* 0x0007e60000000800 */
[----:B------:R-:W-:Y:S01]  /*f0f0*/  F2FP.PACK_AB R141, R230, R231 ;  /* 0x000000e7e68d723e */ /* 0x000fe200000000ff */
[----:B------:R-:W-:Y:S01]  /*f100*/  FADD.FTZ R132, R216, R0 ;  /* 0x00000000d8847221 */ /* 0x000fe20000010000 */
[----:B------:R-:W-:Y:S01]  /*f110*/  F2FP.PACK_AB R143, R228, R229 ;  /* 0x000000e5e48f723e */ /* 0x000fe200000000ff */
[----:B------:R-:W-:Y:S04]  /*f120*/  FADD.FTZ R0, R169, R2 ;  /* 0x00000002a9007221 */ /* 0x000fe80000010000 */
[----:B------:R-:W1:Y:S01]  /*f130*/  MUFU.EX2 R138, R191 ;  /* 0x000000bf008a7308 */ /* 0x000e620000000800 */
[----:B------:R-:W-:Y:S01]  /*f140*/  FADD.FTZ R132, R214, R132 ;  /* 0x00000084d6847221 */ /* 0x000fe20000010000 */
[C---:B------:R-:W-:Y:S01]  /*f150*/  HMMA.16816.F32 R8, R140.reuse, R156, R8 ;  /* 0x0000009c8c08723c */ /* 0x040fe20000001808 */
[----:B----4-:R-:W-:Y:S03]  /*f160*/  LDSM.16.MT88.4 R164, [R236+0x3000] ;  /* 0x00300000eca4783b */ /* 0x010fe60000004200 */
[----:B------:R-:W-:Y:S02]  /*f170*/  FADD.FTZ R0, R168, R0 ;  /* 0x00000000a8007221 */ /* 0x000fe40000010000 */
[----:B------:R-:W-:Y:S02]  /*f180*/  FADD.FTZ R3, R171, R3 ;  /* 0x00000003ab037221 */ /* 0x000fe40000010000 */
[-C--:B------:R-:W-:Y:S01]  /*f190*/  HMMA.16816.F32 R12, R140, R158.reuse, R12 ;  /* 0x0000009e8c0c723c */ /* 0x080fe2000000180c */
[----:B------:R-:W4:Y:S01]  /*f1a0*/  MUFU.EX2 R216, R175 ;  /* 0x000000af00d87308 */ /* 0x000f220000000800 */
[----:B---3--:R-:W-:Y:S02]  /*f1b0*/  LDSM.16.MT88.4 R180, [R235+0x1800] ;  /* 0x00180000ebb4783b */ /* 0x008fe40000004200 */
[----:B-----5:R-:W-:Y:S04]  /*f1c0*/  FADD.FTZ R0, R139, R0 ;  /* 0x000000008b007221 */ /* 0x020fe80000010000 */
[C---:B------:R-:W-:Y:S02]  /*f1d0*/  HMMA.16816.F32 R16, R144.reuse, R158, R16 ;  /* 0x0000009e9010723c */ /* 0x040fe40000001810 */
[----:B------:R-:W3:Y:S02]  /*f1e0*/  LDSM.16.MT88.4 R156, [R237+0x1000] ;  /* 0x00100000ed9c783b */ /* 0x000ee40000004200 */
[----:B-1----:R-:W-:Y:S04]  /*f1f0*/  FADD.FTZ R0, R138, R0 ;  /* 0x000000008a007221 */ /* 0x002fe80000010000 */
[-C--:B------:R-:W-:Y:S02]  /*f200*/  HMMA.16816.F32 R20, R144, R148.reuse, R20 ;  /* 0x000000949014723c */ /* 0x080fe40000001814 */
[----:B------:R-:W-:Y:S06]  /*f210*/  LDSM.16.MT88.4 R188, [R236+0x1800] ;  /* 0x00180000ecbc783b */ /* 0x000fec0000004200 */
[C---:B------:R-:W-:Y:S02]  /*f220*/  HMMA.16816.F32 R24, R140.reuse, R148, R24 ;  /* 0x000000948c18723c */ /* 0x040fe40000001818 */
[----:B------:R1:W-:Y:S02]  /*f230*/  STL [R1+0x18], R0 ;  /* 0x0000180001007387 */ /* 0x0003e40000100800 */
[----:B----4-:R-:W-:Y:S04]  /*f240*/  F2FP.PACK_AB R211, R216, R217 ;  /* 0x000000d9d8d3723e */ /* 0x010fe800000000ff */
[-C--:B------:R-:W-:Y:S08]  /*f250*/  HMMA.16816.F32 R28, R140, R150.reuse, R28 ;  /* 0x000000968c1c723c */ /* 0x080ff0000000181c */
[C---:B------:R-:W-:Y:S01]  /*f260*/  HMMA.16816.F32 R32, R144.reuse, R150, R32 ;  /* 0x000000969020723c */ /* 0x040fe20000001820 */
[----:B------:R-:W4:Y:S07]  /*f270*/  LDSM.16.MT88.4 R148, [R238+0x3000] ;  /* 0x00300000ee94783b */ /* 0x000f2e0000004200 */
[-C--:B--2---:R-:W-:Y:S04]  /*f280*/  HMMA.16816.F32 R36, R144, R152.reuse, R36 ;  /* 0x000000989024723c */ /* 0x084fe80000001824 */
[----:B-1----:R-:W-:Y:S01]  /*f290*/  FADD.FTZ R0, R170, R137 ;  /* 0x00000089aa007221 */ /* 0x002fe20000010000 */
[----:B------:R-:W-:Y:S03]  /*f2a0*/  MOV R137, R172 ;  /* 0x000000ac00897202 */ /* 0x000fe60000000f00 */
[C---:B------:R-:W-:Y:S04]  /*f2b0*/  HMMA.16816.F32 R40, R140.reuse, R152, R40 ;  /* 0x000000988c28723c */ /* 0x040fe80000001828 */
[----:B------:R-:W-:Y:S01]  /*f2c0*/  FADD.FTZ R2, R215, R0 ;  /* 0x00000000d7027221 */ /* 0x000fe20000010000 */
[----:B------:R-:W-:Y:S01]  /*f2d0*/  MOV R0, R184 ;  /* 0x000000b800007202 */ /* 0x000fe20000000f00 */
[----:B------:R-:W-:Y:S02]  /*f2e0*/  LDSM.16.MT88.4 R212, [R235+0x3800] ;  /* 0x00380000ebd4783b */ /* 0x000fe40000004200 */
[-C--:B------:R-:W-:Y:S04]  /*f2f0*/  HMMA.16816.F32 R44, R140, R154.reuse, R44 ;  /* 0x0000009a8c2c723c */ /* 0x080fe8000000182c */
[----:B------:R-:W-:Y:S04]  /*f300*/  FADD.FTZ R0, R0, R3 ;  /* 0x0000000300007221 */ /* 0x000fe80000010000 */
[C---:B------:R-:W-:Y:S01]  /*f310*/  HMMA.16816.F32 R48, R144.reuse, R154, R48 ;  /* 0x0000009a9030723c */ /* 0x040fe20000001830 */
[----:B------:R-:W1:Y:S07]  /*f320*/  LDSM.16.MT88.4 R152, [R237+0x3000] ;  /* 0x00300000ed98783b */ /* 0x000e6e0000004200 */
        /* <DEDUP_REMOVED lines=16> */
[-C--:B-1----:R-:W-:Y:S08]  /*f430*/  HMMA.16816.F32 R116, R144, R152.reuse, R116 ;  /* 0x000000989074723c */ /* 0x082ff00000001874 */
        /* <DEDUP_REMOVED lines=26> */
[----:B------:R-:W-:Y:S02]  /*f5e0*/  MOV R20, R200 ;  /* 0x000000c800147202 */ /* 0x000fe40000000f00 */
        /* <DEDUP_REMOVED lines=17> */
[----:B------:R-:W-:Y:S01]  /*f700*/  FADD.FTZ R3, R137, R3 ;  /* 0x0000000389037221 */ /* 0x000fe20000010000 */
[----:B------:R-:W-:Y:S01]  /*f710*/  MOV R137, R136 ;  /* 0x0000008800897202 */ /* 0x000fe20000000f00 */
[-C--:B------:R-:W-:Y:S04]  /*f720*/  HMMA.16816.F32 R200, R140, R204.reuse, R52 ;  /* 0x000000cc8cc8723c */ /* 0x080fe80000001834 */
[----:B------:R-:W-:Y:S02]  /*f730*/  FADD.FTZ R0, R227, R0 ;  /* 0x00000000e3007221 */ /* 0x000fe40000010000 */
[----:B------:R-:W-:Y:S01]  /*f740*/  FADD.FTZ R3, R138, R3 ;  /* 0x000000038a037221 */ /* 0x000fe20000010000 */
[----:B------:R-:W-:Y:S01]  /*f750*/  MOV R138, R135 ;  /* 0x00000087008a7202 */ /* 0x000fe20000000f00 */
        /* <DEDUP_REMOVED lines=25> */
[----:B------:R1:W-:Y:S03]  /*f8f0*/  STL [R1+0x14], R4 ;  /* 0x0000140401007387 */ /* 0x0003e60000100800 */
        /* <DEDUP_REMOVED lines=8> */
[C---:B------:R-:W-:Y:S01]  /*f980*/  HMMA.16816.F32 R112, R140.reuse, R10, R112 ;  /* 0x0000000a8c70723c */ /* 0x040fe20000001870 */
[----:B------:R1:W-:Y:S07]  /*f990*/  STL [R1+0x20], R3 ;  /* 0x0000200301007387 */ /* 0x0003ee0000100800 */
[-C--:B---3--:R-:W-:Y:S08]  /*f9a0*/  HMMA.16816.F32 R116, R140, R12.reuse, R116 ;  /* 0x0000000c8c74723c */ /* 0x088ff00000001874 */
[C---:B------:R-:W-:Y:S08]  /*f9b0*/  HMMA.16816.F32 R120, R208.reuse, R12, R120 ;  /* 0x0000000cd078723c */ /* 0x040ff00000001878 */
[-C--:B------:R-:W-:Y:S08]  /*f9c0*/  HMMA.16816.F32 R124, R208, R14.reuse, R124 ;  /* 0x0000000ed07c723c */ /* 0x080ff0000000187c */
[----:B------:R-:W-:Y:S07]  /*f9d0*/  HMMA.16816.F32 R128, R140, R14, R128 ;  /* 0x0000000e8c80723c */ /* 0x000fee0000001880 */
[----:B------:R-:W-:Y:S02]  /*f9e0*/  MOV R140, R133 ;  /* 0x00000085008c7202 */ /* 0x000fe40000000f00 */
[C---:B-----5:R-:W-:Y:S02]  /*f9f0*/  IADD3 R0, R6.reuse, -0x1, RZ ;  /* 0xffffffff06007810 */ /* 0x060fe40007ffe0ff */
[----:B----4-:R-:W-:Y:S03]  /*fa00*/  ISETP.GT.AND P0, PT, R6, R7, PT ;  /* 0x000000070600720c */ /* 0x010fe60003f04270 */
[----:B------:R1:W-:Y:S04]  /*fa10*/  STL [R1+0x4], R0 ;  /* 0x0000040001007387 */ /* 0x0003e80000100800 */
[----:B------:R1:W-:Y:S06]  /*fa20*/  STL [R1+0x24], R2 ;  /* 0x0000240201007387 */ /* 0x0003ec0000100800 */
[----:B-1----:R-:W-:-:S05]  /*fa30*/  @P0 BRA `(.L_x_1255) ;  /* 0xffffbe0000000947 */ /* 0x002fca000383ffff */
.L_x_1248:
[----:B------:R-:W-:Y:S05]  /*fa40*/  BRA.DIV ~URZ, `(.L_x_1256) ;  /* 0x00006a027f007947 */ /* 0x000fea000b800000 */
[----:B------:R-:W2:Y:S04]  /*fa50*/  LDL R0, [R1+0x18] ;  /* 0x0000180001007983 */ /* 0x000ea80000100800 */
[----:B--2---:R1:W2:Y:S02]  /*fa60*/  SHFL.BFLY PT, R7, R0, 0x2, 0x1f ;  /* 0x0c401f0000077f89 */ /* 0x0042a400000e0000 */
.L_x_1300:
[----:B-1----:R-:W3:Y:S02]  /*fa70*/  LDL.LU R0, [R1+0x18] ;  /* 0x0000180001007983 */ /* 0x002ee40000300800 */
[----:B--23--:R-:W-:Y:S01]  /*fa80*/  FADD.FTZ R7, R7, R0 ;  /* 0x0000000007077221 */ /* 0x00cfe20000010000 */
[----:B------:R-:W-:Y:S05]  /*fa90*/  BRA.DIV ~URZ, `(.L_x_1257) ;  /* 0x00006a127f007947 */ /* 0x000fea000b800000 */
[----:B------:R-:W2:Y:S04]  /*faa0*/  LDL.LU R2, [R1+0x14] ;  /* 0x0000140001027983 */ /* 0x000ea80000300800 */
[----:B------:R-:W3:Y:S04]  /*fab0*/  LDL.LU R0, [R1+0x20] ;  /* 0x0000200001007983 */ /* 0x000ee80000300800 */
[----:B------:R-:W4:Y:S04]  /*fac0*/  LDL.LU R9, [R1+0x24] ;  /* 0x0000240001097983 */ /* 0x000f280000300800 */
[----:B--2---:R-:W1:Y:S04]  /*fad0*/  SHFL.BFLY PT, R6, R2, 0x2, 0x1f ;  /* 0x0c401f0002067f89 */ /* 0x004e6800000e0000 */
[----:B---3--:R-:W2:Y:S04]  /*fae0*/  SHFL.BFLY PT, R5, R0, 0x2, 0x1f ;  /* 0x0c401f0000057f89 */ /* 0x008ea800000e0000 */
[----:B----4-:R-:W3:Y:S01]  /*faf0*/  SHFL.BFLY PT, R4, R9, 0x2, 0x1f ;  /* 0x0c401f0009047f89 */ /* 0x010ee200000e0000 */
[----:B-1----:R-:W-:-:S02]  /*fb00*/  FADD.FTZ R6, R6, R2 ;  /* 0x0000000206067221 */ /* 0x002fc40000010000 */
[----:B--2---:R-:W-:-:S03]  /*fb10*/  FADD.FTZ R5, R5, R0 ;  /* 0x0000000005057221 */ /* 0x004fc60000010000 */
[----:B------:R-:W1:Y:S01]  /*fb20*/  SHFL.BFLY PT, R2, R6, 0x1, 0x1f ;  /* 0x0c201f0006027f89 */ /* 0x000e6200000e0000 */
[----:B---3--:R-:W-:-:S03]  /*fb30*/  FADD.FTZ R4, R4, R9 ;  /* 0x0000000904047221 */ /* 0x008fc60000010000 */
[----:B------:R-:W2:Y:S04]  /*fb40*/  SHFL.BFLY PT, R0, R7, 0x1, 0x1f ;  /* 0x0c201f0007007f89 */ /* 0x000ea800000e0000 */
[----:B------:R-:W3:Y:S04]  /*fb50*/  SHFL.BFLY PT, R3, R5, 0x1, 0x1f ;  /* 0x0c201f0005037f89 */ /* 0x000ee800000e0000 */
[----:B------:R4:W4:Y:S01]  /*fb60*/  SHFL.BFLY PT, R8, R4, 0x1, 0x1f ;  /* 0x0c201f0004087f89 */ /* 0x00092200000e0000 */
[----:B-1----:R-:W-:Y:S02]  /*fb70*/  FADD.FTZ R6, R6, R2 ;  /* 0x0000000206067221 */ /* 0x002fe40000010000 */
[----:B--2---:R-:W-:-:S02]  /*fb80*/  FADD.FTZ R7, R7, R0 ;  /* 0x0000000007077221 */ /* 0x004fc40000010000 */
[----:B---3--:R-:W-:-:S03]  /*fb90*/  FADD.FTZ R5, R5, R3 ;  /* 0x0000000305057221 */ /* 0x008fc60000010000 */
.L_x_1301:
[----:B------:R-:W-:Y:S01]  /*fba0*/  FSETP.NE.FTZ.AND P3, PT, R7, RZ, PT ;  /* 0x000000ff0700720b */ /* 0x000fe20003f75000 */
[----:B------:R-:W-:Y:S01]  /*fbb0*/  CS2R R2, SRZ ;  /* 0x0000000000027805 */ /* 0x000fe2000001ff00 */
[----:B------:R-:W-:Y:S01]  /*fbc0*/  MOV R0, RZ ;  /* 0x000000ff00007202 */ /* 0x000fe20000000f00 */
[----:B----4-:R-:W-:Y:S01]  /*fbd0*/  FADD.FTZ R4, R8, R4 ;  /* 0x0000000408047221 */ /* 0x010fe20000010000 */
[----:B------:R-:W-:Y:S02]  /*fbe0*/  FSETP.NE.FTZ.AND P2, PT, R6, RZ, PT ;  /* 0x000000ff0600720b */ /* 0x000fe40003f55000 */
[----:B------:R-:W-:Y:S02]  /*fbf0*/  FSETP.NE.FTZ.AND P1, PT, R5, RZ, PT ;  /* 0x000000ff0500720b */ /* 0x000fe40003f35000 */
[----:B------:R-:W-:Y:S02]  /*fc00*/  FSETP.NE.FTZ.AND P0, PT, R4, RZ, PT ;  /* 0x000000ff0400720b */ /* 0x000fe40003f15000 */
[----:B------:R-:W-:-:S02]  /*fc10*/  MOV R23, 0xff800000 ;  /* 0xff80000000177802 */ /* 0x000fc40000000f00 */
[----:B------:R-:W-:Y:S01]  /*fc20*/  MOV R21, 0xff800000 ;  /* 0xff80000000157802 */ /* 0x000fe20000000f00 */
[----:B------:R-:W1:Y:S01]  /*fc30*/  @P3 MUFU.RCP R0, R7 ;  /* 0x0000000700003308 */ /* 0x000e620000001000 */
[----:B------:R-:W-:Y:S02]  /*fc40*/  MOV R22, 0xff800000 ;  /* 0xff80000000167802 */ /* 0x000fe40000000f00 */
[----:B------:R-:W-:-:S03]  /*fc50*/  MOV R20, 0xff800000 ;  /* 0xff80000000147802 */ /* 0x000fc60000000f00 */
[----:B------:R-:W-:Y:S02]  /*fc60*/  @P1 MOV R10, 0x3f317218 ;  /* 0x3f317218000a1802 */ /* 0x000fe40000000f00 */
[----:B------:R-:W2:Y:S08]  /*fc70*/  @P3 MUFU.LG2 R7, R7 ;  /* 0x0000000700073308 */ /* 0x000eb00000000c00 */
[----:B------:R-:W3:Y:S01]  /*fc80*/  @P2 MUFU.RCP R3, R6 ;  /* 0x0000000600032308 */ /* 0x000ee20000001000 */
[----:B-1----:R-:W-:-:S02]  /*fc90*/  FMUL.FTZ R176, R0, R176 ;  /* 0x000000b000b07220 */ /* 0x002fc40000410000 */
[C---:B------:R-:W-:Y:S02]  /*fca0*/  FMUL.FTZ R177, R0.reuse, R177 ;  /* 0x000000b100b17220 */ /* 0x040fe40000410000 */
[C---:B------:R-:W-:Y:S02]  /*fcb0*/  FMUL.FTZ R180, R0.reuse, R180 ;  /* 0x000000b400b47220 */ /* 0x040fe40000410000 */
[C---:B------:R-:W-:Y:S01]  /*fcc0*/  FMUL.FTZ R181, R0.reuse, R181 ;  /* 0x000000b500b57220 */ /* 0x040fe20000410000 */
[----:B------:R-:W1:Y:S01]  /*fcd0*/  @P1 MUFU.RCP R2, R5 ;  /* 0x0000000500021308 */ /* 0x000e620000001000 */
[C---:B------:R-:W-:Y:S02]  /*fce0*/  FMUL.FTZ R184, R0.reuse, R184 ;  /* 0x000000b800b87220 */ /* 0x040fe40000410000 */
[C---:B------:R-:W-:Y:S02]  /*fcf0*/  FMUL.FTZ R185, R0.reuse, R185 ;  /* 0x000000b900b97220 */ /* 0x040fe40000410000 */
[----:B------:R-:W-:-:S02]  /*fd00*/  FMUL.FTZ R188, R0, R188 ;  /* 0x000000bc00bc7220 */ /* 0x000fc40000410000 */
[C---:B------:R-:W-:Y:S01]  /*fd10*/  FMUL.FTZ R189, R0.reuse, R189 ;  /* 0x000000bd00bd7220 */ /* 0x040fe20000410000 */
[----:B------:R-:W4:Y:S01]  /*fd20*/  @P2 MUFU.LG2 R6, R6 ;  /* 0x0000000600062308 */ /* 0x000f220000000c00 */
[C---:B------:R-:W-:Y:S02]  /*fd30*/  FMUL.FTZ R192, R0.reuse, R192 ;  /* 0x000000c000c07220 */ /* 0x040fe40000410000 */
[C---:B------:R-:W-:Y:S02]  /*fd40*/  FMUL.FTZ R193, R0.reuse, R193 ;  /* 0x000000c100c17220 */ /* 0x040fe40000410000 */
[C---:B------:R-:W-:Y:S02]  /*fd50*/  FMUL.FTZ R196, R0.reuse, R196 ;  /* 0x000000c400c47220 */ /* 0x040fe40000410000 */
[C---:B------:R-:W-:Y:S01]  /*fd60*/  FMUL.FTZ R197, R0.reuse, R197 ;  /* 0x000000c500c57220 */ /* 0x040fe20000410000 */
[----:B------:R-:W5:Y:S01]  /*fd70*/  @P1 MUFU.LG2 R5, R5 ;  /* 0x0000000500051308 */ /* 0x000f620000000c00 */
        /* <DEDUP_REMOVED lines=21> */
[----:B--2---:R-:W-:Y:S02]  /*fed0*/  @P3 FMUL.FTZ R9, R7, 0.69314718246459960938 ;  /* 0x3f31721807093820 */ /* 0x004fe40000410000 */
[C---:B---3--:R-:W-:Y:S02]  /*fee0*/  FMUL.FTZ R178, R3.reuse, R178 ;  /* 0x000000b203b27220 */ /* 0x048fe40000410000 */
[----:B------:R-:W-:Y:S01]  /*fef0*/  @P3 FMUL.FTZ R7, R0, c[0x0][0x2d0] ;  /* 0x0000b40000073a20 */ /* 0x000fe20000410000 */
[----:B------:R-:W-:Y:S01]  /*ff00*/  MOV R0, RZ ;  /* 0x000000ff00007202 */ /* 0x000fe20000000f00 */
[C---:B------:R-:W-:Y:S02]  /*ff10*/  FMUL.FTZ R179, R3.reuse, R179 ;  /* 0x000000b303b37220 */ /* 0x040fe40000410000 */
[----:B------:R-:W-:-:S02]  /*ff20*/  FMUL.FTZ R182, R3, R182 ;  /* 0x000000b603b67220 */ /* 0x000fc40000410000 */
[C---:B------:R-:W-:Y:S01]  /*ff30*/  FMUL.FTZ R183, R3.reuse, R183 ;  /* 0x000000b703b77220 */ /* 0x040fe20000410000 */
[----:B------:R-:W2:Y:S01]  /*ff40*/  @P0 MUFU.RCP R0, R4 ;  /* 0x0000000400000308 */ /* 0x000ea20000001000 */
        /* <DEDUP_REMOVED lines=28> */
[----:B------:R-:W-:Y:S01]  /*10110*/  @P2 MOV R3, 0x3f317218 ;  /* 0x3f31721800032802 */ /* 0x000fe20000000f00 */
[----:B-1----:R-:W-:-:S02]  /*10120*/  FMUL.FTZ R172, R2, R172 ;  /* 0x000000ac02ac7220 */ /* 0x002fc40000410000 */
        /* <DEDUP_REMOVED lines=31> */
[----:B------:R1:W3:Y:S01]  /*10320*/  @P0 MUFU.LG2 R2, R4 ;  /* 0x0000000400020308 */ /* 0x0002e20000000c00 */
[----:B----4-:R-:W-:Y:S02]  /*10330*/  @P2 FMUL.FTZ R8, R6, 0.69314718246459960938 ;  /* 0x3f31721806082820 */ /* 0x010fe40000410000 */
[----:B------:R-:W-:Y:S02]  /*10340*/  @P2 FMUL.FTZ R6, R3, c[0x0][0x2d0] ;  /* 0x0000b40003062a20 */ /* 0x000fe40000410000 */
[----:B-----5:R-:W-:Y:S02]  /*10350*/  @P1 FMUL.FTZ R5, R5, 0.69314718246459960938 ;  /* 0x3f31721805051820 */ /* 0x020fe40000410000 */
[----:B------:R-:W-:Y:S02]  /*10360*/  @P1 FMUL.FTZ R3, R10, c[0x0][0x2d0] ;  /* 0x0000b4000a031a20 */ /* 0x000fe40000410000 */
[----:B--2---:R-:W-:-:S02]  /*10370*/  FMUL.FTZ R174, R0, R174 ;  /* 0x000000ae00ae7220 */ /* 0x004fc40000410000 */
[----:B------:R-:W-:Y:S01]  /*10380*/  @P1 FFMA.FTZ R23, R3, R134, R5 ;  /* 0x0000008603171223 */ /* 0x000fe20000010005 */
[----:B------:R-:W-:Y:S01]  /*10390*/  @P0 MOV R3, 0x3f317218 ;  /* 0x3f31721800030802 */ /* 0x000fe20000000f00 */
[C---:B------:R-:W-:Y:S02]  /*103a0*/  FMUL.FTZ R175, R0.reuse, R175 ;  /* 0x000000af00af7220 */ /* 0x040fe40000410000 */
[----:B------:R-:W-:Y:S01]  /*103b0*/  FMUL.FTZ R170, R0, R170 ;  /* 0x000000aa00aa7220 */ /* 0x000fe20000410000 */
[----:B-1----:R-:W-:Y:S01]  /*103c0*/  MOV R4, 0x1 ;  /* 0x0000000100047802 */ /* 0x002fe20000000f00 */
[----:B---3--:R-:W-:Y:S02]  /*103d0*/  @P0 FMUL.FTZ R2, R2, 0.69314718246459960938 ;  /* 0x3f31721802020820 */ /* 0x008fe40000410000 */
        /* <DEDUP_REMOVED lines=30> */
[----:B------:R-:W-:Y:S01]  /*105c0*/  PRMT R0, R4, 0x7610, R0 ;  /* 0x0000761004007816 */ /* 0x000fe20000000000 */
[----:B------:R-:W-:Y:S02]  /*105d0*/  @P3 FFMA.FTZ R21, R7, R136, R9 ;  /* 0x0000008807153223 */ /* 0x000fe40000010009 */
[----:B------:R-:W-:-:S02]  /*105e0*/  @P2 FFMA.FTZ R22, R6, R135, R8 ;  /* 0x0000008706162223 */ /* 0x000fc40000010008 */
[----:B------:R-:W-:Y:S02]  /*105f0*/  @P0 FFMA.FTZ R20, R3, R133, R2 ;  /* 0x0000008503140223 */ /* 0x000fe40000010002 */
.L_x_1203:
[----:B--2---:R2:W5:Y:S01]  /*10600*/  LDL R7, [R1+0xb0] ;  /* 0x0000b00001077983 */ /* 0x0045620000100800 */
[----:B------:R-:W-:Y:S03]  /*10610*/  BSSY B0, `(.L_x_1258) ;  /* 0x0000012000007945 */ /* 0x000fe60003800000 */
[----:B-1----:R-:W1:Y:S02]  /*10620*/  S2R R6, SR_TID.X ;  /* 0x0000000000067919 */ /* 0x002e640000002100 */
[----:B-1----:R-:W-:-:S13]  /*10630*/  LOP3.LUT P0, RZ, R6, 0x7f, RZ, 0xc0, !PT ;  /* 0x0000007f06ff7812 */ /* 0x002fda000780c0ff */
[----:B------:R-:W-:Y:S05]  /*10640*/  @P0 BRA `(.L_x_1259) ;  /* 0x000000e000000947 */ /* 0x000fea0003800000 */
[----:B--2---:R-:W1:Y:S01]  /*10650*/  S2R R4, SR_LANEID ;  /* 0x0000000000047919 */ /* 0x004e620000000000 */
[----:B------:R-:W-:Y:S01]  /*10660*/  VOTEU.ANY UR4, UPT, PT ;  /* 0x0000000000047886 */ /* 0x000fe200038e0100 */
[----:B------:R-:W-:Y:S01]  /*10670*/  IMAD.MOV.U32 R5, RZ, RZ, c[0x0][0x584] ;  /* 0x00016100ff057624 */ /* 0x000fe200078e00ff */
[----:B------:R-:W1:Y:S08]  /*10680*/  FLO.U32 R3, UR4 ;  /* 0x0000000400037d00 */ /* 0x000e7000080e0000 */
[----:B------:R-:W2:Y:S01]  /*10690*/  POPC R2, UR4 ;  /* 0x0000000400027d09 */ /* 0x000ea20008000000 */
[----:B-1----:R-:W-:Y:S01]  /*106a0*/  ISETP.EQ.U32.AND P0, PT, R3, R4, PT ;  /* 0x000000040300720c */ /* 0x002fe20003f02070 */
[----:B------:R-:W-:-:S12]  /*106b0*/  IMAD.MOV.U32 R4, RZ, RZ, c[0x0][0x580] ;  /* 0x00016000ff047624 */ /* 0x000fd800078e00ff */
[----:B--2---:R1:W2:Y:S04]  /*106c0*/  @P0 ATOMG.E.ADD.STRONG.GPU PT, R2, [R4.64], R2 ;  /* 0x00000002040209a8 */ /* 0x0042a800081ee1c8 */
[----:B-1----:R-:W1:Y:S04]  /*106d0*/  S2R R4, SR_LTMASK ;  /* 0x0000000000047919 */ /* 0x002e680000003900 */
[----:B--2---:R1:W2:Y:S02]  /*106e0*/  SHFL.IDX PT, R3, R2, R3, 0x1f ;  /* 0x00001f0302037589 */ /* 0x0042a400000e0000 */
[----:B-1----:R-:W-:-:S06]  /*106f0*/  LOP3.LUT R2, R4, UR4, RZ, 0xc0, !PT ;  /* 0x0000000404027c12 */ /* 0x002fcc000f8ec0ff */
[----:B------:R-:W2:Y:S02]  /*10700*/  POPC R2, R2 ;  /* 0x0000000200027309 */ /* 0x000ea40000000000 */
[----:B--2--5:R-:W-:-:S05]  /*10710*/  IADD3 R7, R3, c[0x0][0xc], R2 ;  /* 0x0000030003077a10 */ /* 0x024fca0007ffe002 */
[----:B------:R1:W-:Y:S02]  /*10720*/  STL [R1+0xb0], R7 ;  /* 0x0000b00701007387 */ /* 0x0003e40000100800 */
.L_x_1259:
[----:B--2---:R-:W-:Y:S05]  /*10730*/  BSYNC B0 ;  /* 0x0000000000007941 */ /* 0x004fea0003800000 */
.L_x_1258:
        /* <DEDUP_REMOVED lines=8> */
[----:B------:R2:W-:Y:S01]  /*107c0*/  STL [R1+0x10], RZ ;  /* 0x000010ff01007387 */ /* 0x0005e20000100800 */
[----:B------:R-:W-:Y:S01]  /*107d0*/  SHF.R.S32.HI R2, RZ, 0x1f, R6 ;  /* 0x0000001fff027819 */ /* 0x000fe20000011406 */
[----:B------:R-:W-:-:S03]  /*107e0*/  IMAD.MOV.U32 R3, RZ, RZ, 0x1f ;  /* 0x0000001fff037424 */ /* 0x000fc600078e00ff */
[----:B------:R-:W-:-:S04]  /*107f0*/  LEA.HI R2, R2, R6, RZ, 0x7 ;  /* 0x0000000602027211 */ /* 0x000fc800078f38ff */
[----:B------:R-:W-:-:S05]  /*10800*/  SHF.R.S32.HI R2, RZ, 0x7, R2 ;  /* 0x00000007ff027819 */ /* 0x000fca0000011402 */
[----:B------:R-:W-:Y:S01]  /*10810*/  IMAD.MOV.U32 R143, RZ, RZ, R2 ;  /* 0x000000ffff8f7224 */ /* 0x000fe200078e0002 */
[----:B------:R-:W-:Y:S02]  /*10820*/  MOV R2, 0x10840 ;  /* 0x0001084000027802 */ /* 0x000fe40000000f00 */
[----:B-12---:R-:W-:Y:S05]  /*10830*/  CALL.REL.NOINC `($__internal_19_$__cuda_sm70_shflsync_idx_p) ;  /* 0x00005fb000007944 */ /* 0x006fea0003c00000 */
.L_x_1262:
[----:B------:R-:W2:Y:S04]  /*10840*/  LDL.LU R3, [R1+0x68] ;  /* 0x0000680001037983 */ /* 0x000ea80000300800 */
[----:B------:R-:W3:Y:S04]  /*10850*/  LDL R8, [R1+0xfc] ;  /* 0x0000fc0001087983 */ /* 0x000ee80000100800 */
[----:B------:R-:W4:Y:S04]  /*10860*/  LDL.LU R13, [R1+0x64] ;  /* 0x00006400010d7983 */ /* 0x000f280000300800 */
[----:B------:R-:W3:Y:S04]  /*10870*/  LDL.LU R16, [R1+0x6c] ;  /* 0x00006c0001107983 */ /* 0x000ee80000300800 */
[----:B------:R-:W3:Y:S01]  /*10880*/  LDL.LU R15, [R1+0xac] ;  /* 0x0000ac00010f7983 */ /* 0x000ee20000300800 */
[----:B-1----:R-:W-:-:S03]  /*10890*/  IMAD.MOV.U32 R7, RZ, RZ, 0x1 ;  /* 0x00000001ff077424 */ /* 0x002fc600078e00ff */
[----:B------:R-:W4:Y:S02]  /*108a0*/  LDL R14, [R1+0x100] ;  /* 0x00010000010e7983 */ /* 0x000f240000100800 */
[----:B------:R-:W-:Y:S02]  /*108b0*/  ISETP.NE.AND P0, PT, R7, c[0x0][0x4e8], PT ;  /* 0x00013a0007007a0c */ /* 0x000fe40003f05270 */
        /* <DEDUP_REMOVED lines=32> */
[----:B------:R-:W-:-:S02]  /*10ac0*/  ULDC UR5, c[0x0][0x4e8] ;  /* 0x00013a0000057ab9 */ /* 0x000fc40000000800 */
[----:B------:R-:W-:Y:S02]  /*10ad0*/  ULDC UR4, c[0x0][0x388] ;  /* 0x0000e20000047ab9 */ /* 0x000fe40000000800 */
[----:B------:R-:W-:Y:S01]  /*10ae0*/  UIMAD UR4, UR5, UR4, URZ ;  /* 0x00000004050472a4 */ /* 0x000fe2000f8e023f */
[----:B------:R-:W-:Y:S01]  /*10af0*/  BSSY B0, `(.L_x_1263) ;  /* 0x000009e000007945 */ /* 0x000fe20003800000 */
[----:B--2--5:R-:W-:Y:S01]  /*10b00*/  SHF.R.S32.HI R0, RZ, 0x1f, R3 ;  /* 0x0000001fff007819 */ /* 0x024fe20000011403 */
[----:B------:R-:W-:-:S04]  /*10b10*/  IMAD.WIDE.U32 R4, R3, c[0x0][0x4d0], RZ ;  /* 0x0001340003047a25 */ /* 0x000fc800078e00ff */
[C---:B------:R-:W-:Y:S02]  /*10b20*/  IMAD R2, R0.reuse, c[0x0][0x4d0], RZ ;  /* 0x0001340000027a24 */ /* 0x040fe400078e02ff */
[----:B------:R-:W-:Y:S02]  /*10b30*/  IMAD R0, R0, c[0x0][0x438], RZ ;  /* 0x00010e0000007a24 */ /* 0x000fe400078e02ff */
[C---:B------:R-:W-:Y:S02]  /*10b40*/  IMAD R6, R3.reuse, c[0x0][0x4d4], R2 ;  /* 0x0001350003067a24 */ /* 0x040fe400078e0202 */
[C---:B------:R-:W-:Y:S02]  /*10b50*/  IMAD R0, R3.reuse, c[0x0][0x43c], R0 ;  /* 0x00010f0003007a24 */ /* 0x040fe400078e0200 */
[----:B------:R-:W-:-:S04]  /*10b60*/  IMAD.WIDE.U32 R2, R3, c[0x0][0x438], RZ ;  /* 0x00010e0003027a25 */ /* 0x000fc800078e00ff */
[----:B---3--:R-:W-:Y:S01]  /*10b70*/  IMAD.IADD R8, R8, 0x1, R15 ;  /* 0x0000000108087824 */ /* 0x008fe200078e020f */
[----:B------:R-:W-:Y:S01]  /*10b80*/  IADD3 R3, R3, R0, RZ ;  /* 0x0000000003037210 */ /* 0x000fe20007ffe0ff */
[----:B------:R-:W-:Y:S01]  /*10b90*/  IMAD.IADD R5, R5, 0x1, R6 ;  /* 0x0000000105057824 */ /* 0x000fe200078e0206 */
[----:B----4-:R-:W-:Y:S01]  /*10ba0*/  SHF.R.S32.HI R0, RZ, 0x1f, R13 ;  /* 0x0000001fff007819 */ /* 0x010fe2000001140d */
[----:B------:R-:W-:-:S04]  /*10bb0*/  @P0 IMAD.HI.U32 R10, R8, c[0x0][0x4ec], RZ ;  /* 0x00013b00080a0a27 */ /* 0x000fc800078e00ff */
[C---:B------:R-:W-:Y:S02]  /*10bc0*/  IMAD R7, R0.reuse, c[0x0][0x4d8], RZ ;  /* 0x0001360000077a24 */ /* 0x040fe400078e02ff */
[----:B------:R-:W-:Y:S01]  /*10bd0*/  IMAD R6, R0, c[0x0][0x440], RZ ;  /* 0x0001100000067a24 */ /* 0x000fe200078e02ff */
[----:B------:R-:W-:Y:S01]  /*10be0*/  MOV R0, R8 ;  /* 0x0000000800007202 */ /* 0x000fe20000000f00 */
[C---:B------:R-:W-:Y:S01]  /*10bf0*/  IMAD R11, R13.reuse, c[0x0][0x4dc], R7 ;  /* 0x000137000d0b7a24 */ /* 0x040fe200078e0207 */
[----:B------:R-:W-:Y:S01]  /*10c00*/  @P0 SHF.R.U32.HI R0, RZ, c[0x0][0x4f0], R10 ;  /* 0x00013c00ff000a19 */ /* 0x000fe2000001160a */
[----:B------:R-:W-:-:S04]  /*10c10*/  IMAD.WIDE.U32 R4, R13, c[0x0][0x4d8], R4 ;  /* 0x000136000d047a25 */ /* 0x000fc800078e0004 */
[----:B------:R-:W-:Y:S01]  /*10c20*/  IMAD R12, R13, c[0x0][0x444], R6 ;  /* 0x000111000d0c7a24 */ /* 0x000fe200078e0206 */
[----:B------:R-:W-:Y:S01]  /*10c30*/  SHF.R.S32.HI R6, RZ, 0x1f, R16 ;  /* 0x0000001fff067819 */ /* 0x000fe20000011410 */
[----:B------:R-:W-:Y:S01]  /*10c40*/  @P0 IMAD.HI.U32 R7, R8, c[0x0][0x4ec], RZ ;  /* 0x00013b0008070a27 */ /* 0x000fe200078e00ff */
[----:B------:R-:W-:Y:S02]  /*10c50*/  IADD3 R5, R5, R11, RZ ;  /* 0x0000000b05057210 */ /* 0x000fe40007ffe0ff */
[----:B------:R-:W-:Y:S01]  /*10c60*/  IADD3 R10, -R0, RZ, RZ ;  /* 0x000000ff000a7210 */ /* 0x000fe20007ffe1ff */
[----:B------:R-:W-:Y:S01]  /*10c70*/  IMAD.MOV.U32 R9, RZ, RZ, R8 ;  /* 0x000000ffff097224 */ /* 0x000fe200078e0008 */
[----:B------:R-:W-:Y:S01]  /*10c80*/  @P0 SHF.R.U32.HI R9, RZ, c[0x0][0x4f0], R7 ;  /* 0x00013c00ff090a19 */ /* 0x000fe20000011607 */
[----:B------:R-:W-:-:S04]  /*10c90*/  IMAD.WIDE.U32 R2, R13, c[0x0][0x440], R2 ;  /* 0x000110000d027a25 */ /* 0x000fc800078e0002 */
[C---:B------:R-:W-:Y:S02]  /*10ca0*/  IMAD R7, R6.reuse, c[0x0][0x4e0], RZ ;  /* 0x0001380006077a24 */ /* 0x040fe400078e02ff */
[----:B------:R-:W-:Y:S02]  /*10cb0*/  IMAD R6, R6, c[0x0][0x448], RZ ;  /* 0x0001120006067a24 */ /* 0x000fe400078e02ff */
[----:B------:R-:W-:Y:S02]  /*10cc0*/  IMAD R10, R10, c[0x0][0x4e8], R8 ;  /* 0x00013a000a0a7a24 */ /* 0x000fe400078e0208 */
[----:B------:R-:W-:Y:S01]  /*10cd0*/  IMAD.WIDE.U32 R4, R16, c[0x0][0x4e0], R4 ;  /* 0x0001380010047a25 */ /* 0x000fe200078e0004 */
[----:B------:R-:W-:-:S03]  /*10ce0*/  SHF.R.S32.HI R11, RZ, 0x1f, R0 ;  /* 0x0000001fff0b7819 */ /* 0x000fc60000011400 */
[----:B------:R-:W-:Y:S02]  /*10cf0*/  IMAD.IADD R3, R3, 0x1, R12 ;  /* 0x0000000103037824 */ /* 0x000fe400078e020c */
[C---:B------:R-:W-:Y:S01]  /*10d00*/  IMAD R12, R16.reuse, c[0x0][0x44c], R6 ;  /* 0x00011300100c7a24 */ /* 0x040fe200078e0206 */
[----:B------:R-:W-:Y:S01]  /*10d10*/  SHF.R.S32.HI R6, RZ, 0x1f, R9 ;  /* 0x0000001fff067819 */ /* 0x000fe20000011409 */
[----:B------:R-:W-:Y:S01]  /*10d20*/  IMAD R13, R16, c[0x0][0x4e4], R7 ;  /* 0x00013900100d7a24 */ /* 0x000fe200078e0207 */
[----:B------:R-:W-:Y:S02]  /*10d30*/  SHF.R.S32.HI R7, RZ, 0x1f, R10 ;  /* 0x0000001fff077819 */ /* 0x000fe4000001140a */
[----:B------:R-:W-:Y:S01]  /*10d40*/  IADD3 R4, P0, R0, R4, RZ ;  /* 0x0000000400047210 */ /* 0x000fe20007f1e0ff */
[----:B------:R-:W-:-:S03]  /*10d50*/  IMAD.WIDE.U32 R2, R16, c[0x0][0x448], R2 ;  /* 0x0001120010027a25 */ /* 0x000fc600078e0002 */
[----:B------:R-:W-:Y:S01]  /*10d60*/  IADD3.X R5, R11, R5, R13, P0, !PT ;  /* 0x000000050b057210 */ /* 0x000fe200007fe40d */
[----:B------:R-:W-:Y:S02]  /*10d70*/  IMAD R0, R6, c[0x0][0x430], RZ ;  /* 0x00010c0006007a24 */ /* 0x000fe400078e02ff */
[----:B------:R-:W-:Y:S02]  /*10d80*/  IMAD R6, R7, c[0x0][0x4c8], RZ ;  /* 0x0001320007067a24 */ /* 0x000fe400078e02ff */
[----:B------:R-:W-:Y:S02]  /*10d90*/  IMAD.IADD R3, R3, 0x1, R12 ;  /* 0x0000000103037824 */ /* 0x000fe400078e020c */
[C---:B------:R-:W-:Y:S02]  /*10da0*/  IMAD R12, R10.reuse, c[0x0][0x4cc], R6 ;  /* 0x000133000a0c7a24 */ /* 0x040fe400078e0206 */
[----:B------:R-:W-:-:S04]  /*10db0*/  IMAD.WIDE.U32 R4, R10, c[0x0][0x4c8], R4 ;  /* 0x000132000a047a25 */ /* 0x000fc800078e0004 */
[C---:B------:R-:W-:Y:S01]  /*10dc0*/  IMAD R11, R9.reuse, c[0x0][0x434], R0 ;  /* 0x00010d00090b7a24 */ /* 0x040fe200078e0200 */
[C---:B------:R-:W-:Y:S01]  /*10dd0*/  IADD3 R0, -R9.reuse, RZ, RZ ;  /* 0x000000ff09007210 */ /* 0x040fe20007ffe1ff */
[----:B------:R-:W-:Y:S01]  /*10de0*/  IMAD.WIDE.U32 R6, R9, c[0x0][0x430], R2 ;  /* 0x00010c0009067a25 */ /* 0x000fe200078e0002 */
[----:B------:R-:W-:Y:S02]  /*10df0*/  IADD3 R3, R5, R12, RZ ;  /* 0x0000000c05037210 */ /* 0x000fe40007ffe0ff */
[----:B------:R-:W-:Y:S01]  /*10e00*/  LEA R2, P0, R4, c[0x0][0x4a8], 0x2 ;  /* 0x00012a0004027a11 */ /* 0x000fe200078010ff */
[----:B------:R-:W-:-:S03]  /*10e10*/  IMAD R5, R0, c[0x0][0x4e8], R8 ;  /* 0x00013a0000057a24 */ /* 0x000fc600078e0208 */
[----:B------:R-:W-:Y:S01]  /*10e20*/  LEA.HI.X R0, R4, c[0x0][0x4ac], R3, 0x2, P0 ;  /* 0x00012b0004007a11 */ /* 0x000fe200000f1403 */
[----:B------:R-:W-:Y:S02]  /*10e30*/  IMAD.IADD R3, R14, 0x1, R15 ;  /* 0x000000010e037824 */ /* 0x000fe400078e020f */
[----:B------:R-:W2:Y:S01]  /*10e40*/  S2R R14, SR_TID.X ;  /* 0x00000000000e7919 */ /* 0x000ea20000002100 */
[----:B------:R-:W-:-:S03]  /*10e50*/  IMAD.IADD R7, R7, 0x1, R11 ;  /* 0x0000000107077824 */ /* 0x000fc600078e020b */
[----:B------:R-:W-:Y:S04]  /*10e60*/  SHFL.IDX PT, R12, R2, RZ, 0x1c1f ;  /* 0x001c1fff020c7589 */ /* 0x000fe800000e0000 */
[----:B------:R-:W3:Y:S04]  /*10e70*/  SHFL.IDX PT, R13, R0, RZ, 0x1c1f ;  /* 0x001c1fff000d7589 */ /* 0x000ee800000e0000 */
[----:B------:R-:W-:Y:S01]  /*10e80*/  SHFL.IDX PT, R10, R2, 0x1, 0x1c1f ;  /* 0x003c1f00020a7f89 */ /* 0x000fe200000e0000 */
[----:B--2---:R-:W-:-:S04]  /*10e90*/  SHF.R.S32.HI R16, RZ, 0x1f, R14 ;  /* 0x0000001fff107819 */ /* 0x004fc8000001140e */
[----:B------:R-:W-:Y:S01]  /*10ea0*/  LEA.HI R16, R16, R14, RZ, 0x5 ;  /* 0x0000000e10107211 */ /* 0x000fe200078f28ff */
[----:B------:R-:W2:Y:S03]  /*10eb0*/  SHFL.IDX PT, R11, R0, 0x1, 0x1c1f ;  /* 0x003c1f00000b7f89 */ /* 0x000ea600000e0000 */
[----:B------:R-:W-:-:S04]  /*10ec0*/  LOP3.LUT R16, R16, 0xffffffe0, RZ, 0xc0, !PT ;  /* 0xffffffe010107812 */ /* 0x000fc800078ec0ff */
[----:B------:R-:W-:Y:S02]  /*10ed0*/  IADD3 R16, -R16, R14, RZ ;  /* 0x0000000e10107210 */ /* 0x000fe40007ffe1ff */
[C---:B------:R-:W-:Y:S02]  /*10ee0*/  IADD3 R17, R3.reuse, 0x8, RZ ;  /* 0x0000000803117810 */ /* 0x040fe40007ffe0ff */
[----:B------:R-:W-:Y:S02]  /*10ef0*/  LOP3.LUT P1, RZ, R16, 0x3, RZ, 0xc0, !PT ;  /* 0x0000000310ff7812 */ /* 0x000fe4000782c0ff */
[----:B------:R-:W-:Y:S01]  /*10f00*/  SHF.R.S32.HI R4, RZ, 0x1f, R5 ;  /* 0x0000001fff047819 */ /* 0x000fe20000011405 */
[----:B------:R-:W-:Y:S01]  /*10f10*/  SHFL.IDX PT, R8, R2, 0x2, 0x1c1f ;  /* 0x005c1f0002087f89 */ /* 0x000fe200000e0000 */
[----:B------:R-:W-:Y:S02]  /*10f20*/  ISETP.GE.OR P4, PT, R3, UR4, P1 ;  /* 0x0000000403007c0c */ /* 0x000fe40008f86670 */
[----:B------:R-:W-:Y:S01]  /*10f30*/  ISETP.GE.OR P3, PT, R17, UR4, P1 ;  /* 0x0000000411007c0c */ /* 0x000fe20008f66670 */
[----:B------:R-:W4:Y:S04]  /*10f40*/  SHFL.IDX PT, R9, R0, 0x2, 0x1c1f ;  /* 0x005c1f0000097f89 */ /* 0x000f2800000e0000 */
[----:B------:R-:W-:Y:S04]  /*10f50*/  SHFL.IDX PT, R14, R2, 0x3, 0x1c1f ;  /* 0x007c1f00020e7f89 */ /* 0x000fe800000e0000 */
[----:B------:R1:W4:Y:S01]  /*10f60*/  SHFL.IDX PT, R15, R0, 0x3, 0x1c1f ;  /* 0x007c1f00000f7f89 */ /* 0x00032200000e0000 */
[----:B------:R-:W-:-:S03]  /*10f70*/  IADD3 R16, R3, 0x40, RZ ;  /* 0x0000004003107810 */ /* 0x000fc60007ffe0ff */
[----:B---3--:R3:W-:Y:S01]  /*10f80*/  @!P4 ST.E [R12.64], R21 ;  /* 0x000000150c00c985 */ /* 0x0087e2000c101908 */
[----:B------:R-:W-:-:S03]  /*10f90*/  ISETP.GE.OR P2, PT, R16, UR4, P1 ;  /* 0x0000000410007c0c */ /* 0x000fc60008f46670 */
[----:B--2---:R3:W-:Y:S01]  /*10fa0*/  @!P3 ST.E [R10.64], R22 ;  /* 0x000000160a00b985 */ /* 0x0047e2000c101908 */
[----:B------:R-:W-:Y:S01]  /*10fb0*/  ISETP.GE.AND P3, PT, R3, UR4, PT ;  /* 0x0000000403007c0c */ /* 0x000fe2000bf66270 */
[----:B-1----:R-:W-:-:S04]  /*10fc0*/  IMAD R0, R4, c[0x0][0x428], RZ ;  /* 0x00010a0004007a24 */ /* 0x002fc800078e02ff */
[C---:B------:R-:W-:Y:S02]  /*10fd0*/  IMAD R0, R5.reuse, c[0x0][0x42c], R0 ;  /* 0x00010b0005007a24 */ /* 0x040fe400078e0200 */
[----:B------:R-:W-:Y:S01]  /*10fe0*/  IMAD.WIDE.U32 R4, R5, c[0x0][0x428], R6 ;  /* 0x00010a0005047a25 */ /* 0x000fe200078e0006 */
[----:B------:R-:W-:-:S04]  /*10ff0*/  IADD3 R6, R3, 0x48, RZ ;  /* 0x0000004803067810 */ /* 0x000fc80007ffe0ff */
[----:B------:R-:W-:Y:S02]  /*11000*/  ISETP.GE.OR P1, PT, R6, UR4, P1 ;  /* 0x0000000406007c0c */ /* 0x000fe40008f26670 */
[----:B------:R-:W-:Y:S02]  /*11010*/  IADD3 R0, R5, R0, RZ ;  /* 0x0000000005007210 */ /* 0x000fe40007ffe0ff */
[C---:B------:R-:W-:Y:S01]  /*11020*/  LEA R19, P0, R4.reuse, c[0x0][0x400], 0x2 ;  /* 0x0001000004137a11 */ /* 0x040fe200078010ff */
[----:B----4-:R3:W-:Y:S03]  /*11030*/  @!P2 ST.E [R8.64], R23 ;  /* 0x000000170800a985 */ /* 0x0107e6000c101908 */
[----:B------:R-:W-:Y:S02]  /*11040*/  LEA.HI.X R18, R4, c[0x0][0x404], R0, 0x2, P0 ;  /* 0x0001010004127a11 */ /* 0x000fe400000f1400 */
[----:B------:R3:W1:Y:S01]  /*11050*/  SHFL.IDX PT, R0, R19, RZ, 0x1c1f ;  /* 0x001c1fff13007589 */ /* 0x00066200000e0000 */
[----:B------:R-:W-:-:S02]  /*11060*/  ISETP.GE.AND P2, PT, R17, UR4, PT ;  /* 0x0000000411007c0c */ /* 0x000fc4000bf46270 */
[----:B------:R-:W-:Y:S01]  /*11070*/  ISETP.GE.AND P0, PT, R6, UR4, PT ;  /* 0x0000000406007c0c */ /* 0x000fe2000bf06270 */
[----:B------:R3:W-:Y:S01]  /*11080*/  @!P1 ST.E [R14.64], R20 ;  /* 0x000000140e009985 */ /* 0x0007e2000c101908 */
[----:B------:R-:W-:-:S03]  /*11090*/  ISETP.GE.AND P1, PT, R16, UR4, PT ;  /* 0x0000000410007c0c */ /* 0x000fc6000bf26270 */
[----:B------:R3:W2:Y:S01]  /*110a0*/  SHFL.IDX PT, R2, R18, RZ, 0x1c1f ;  /* 0x001c1fff12027589 */ /* 0x0006a200000e0000 */
[----:B------:R-:W-:Y:S05]  /*110b0*/  @P3 BRA `(.L_x_1264) ;  /* 0x0000041000003947 */ /* 0x000fea0003800000 */
[----:B------:R-:W-:Y:S02]  /*110c0*/  ISETP.GE.AND P5, PT, R55, c[0x0][0x3c8], PT ;  /* 0x0000f20037007a0c */ /* 0x000fe40003fa6270 */
[----:B------:R-:W-:Y:S02]  /*110d0*/  ISETP.GE.AND P4, PT, R53, c[0x0][0x3c8], PT ;  /* 0x0000f20035007a0c */ /* 0x000fe40003f86270 */
[----:B------:R-:W-:-:S09]  /*110e0*/  ISETP.GE.AND P6, PT, R29, c[0x0][0x3c8], PT ;  /* 0x0000f2001d007a0c */ /* 0x000fd20003fc6270 */
[----:B-1----:R-:W-:-:S04]  /*110f0*/  @!P5 LEA R4, P3, R55, R0, 0x2 ;  /* 0x000000003704d211 */ /* 0x002fc800078610ff */
[----:B--2---:R-:W-:Y:S02]  /*11100*/  @!P5 LEA.HI.X R5, R55, R2, R56, 0x2, P3 ;  /* 0x000000023705d211 */ /* 0x004fe400018f1438 */
[----:B------:R-:W-:-:S03]  /*11110*/  ISETP.GE.AND P3, PT, R51, c[0x0][0x3c8], PT ;  /* 0x0000f20033007a0c */ /* 0x000fc60003f66270 */
[----:B------:R1:W-:Y:S02]  /*11120*/  @!P5 ST.E.64 [R4.64], R176 ;  /* 0x000000b00400d985 */ /* 0x0003e4000c101b08 */
[----:B-1----:R-:W-:-:S04]  /*11130*/  @!P4 LEA R4, P5, R53, R0, 0x2 ;  /* 0x000000003504c211 */ /* 0x002fc800078a10ff */
[----:B------:R-:W-:Y:S02]  /*11140*/  @!P4 LEA.HI.X R5, R53, R2, R54, 0x2, P5 ;  /* 0x000000023505c211 */ /* 0x000fe400028f1436 */
        /* <DEDUP_REMOVED lines=41> */
[----:B------:R1:W-:Y:S01]  /*113e0*/  @!P3 ST.E.64 [R4.64], R96 ;  /* 0x000000600400b985 */ /* 0x0003e2000c101b08 */
[----:B---3--:R-:W-:-:S04]  /*113f0*/  @!P5 LEA R10, P3, R31, R0, 0x2 ;  /* 0x000000001f0ad211 */ /* 0x008fc800078610ff */
[----:B------:R-:W-:Y:S02]  /*11400*/  @!P5 LEA.HI.X R11, R31, R2, R32, 0x2, P3 ;  /* 0x000000021f0bd211 */ /* 0x000fe400018f1420 */
[----:B------:R-:W-:Y:S02]  /*11410*/  ISETP.GE.AND P5, PT, R27, c[0x0][0x3c8], PT ;  /* 0x0000f2001b007a0c */ /* 0x000fe40003fa6270 */
[----:B------:R-:W-:-:S04]  /*11420*/  @!P6 LEA R8, P3, R29, R0, 0x2 ;  /* 0x000000001d08e211 */ /* 0x000fc800078610ff */
[----:B------:R-:W-:-:S07]  /*11430*/  @!P6 LEA.HI.X R9, R29, R2, R30, 0x2, P3 ;  /* 0x000000021d09e211 */ /* 0x000fce00018f141e */
[----:B------:R-:W-:-:S04]  /*11440*/  @!P5 LEA R6, P3, R27, R0, 0x2 ;  /* 0x000000001b06d211 */ /* 0x000fc800078610ff */
[----:B------:R-:W-:Y:S02]  /*11450*/  @!P5 LEA.HI.X R7, R27, R2, R28, 0x2, P3 ;  /* 0x000000021b07d211 */ /* 0x000fe400018f141c */
[----:B-1----:R-:W-:-:S04]  /*11460*/  @!P4 LEA R4, P3, R25, R0, 0x2 ;  /* 0x000000001904c211 */ /* 0x002fc800078610ff */
[----:B------:R-:W-:Y:S02]  /*11470*/  @!P4 LEA.HI.X R5, R25, R2, R26, 0x2, P3 ;  /* 0x000000021905c211 */ /* 0x000fe400018f141a */
[----:B------:R-:W-:-:S13]  /*11480*/  ISETP.GE.AND P3, PT, R31, c[0x0][0x3c8], PT ;  /* 0x0000f2001f007a0c */ /* 0x000fda0003f66270 */
[----:B------:R1:W-:Y:S04]  /*11490*/  @!P3 ST.E.64 [R10.64], R100 ;  /* 0x000000640a00b985 */ /* 0x0003e8000c101b08 */
[----:B------:R1:W-:Y:S04]  /*114a0*/  @!P6 ST.E.64 [R8.64], R112 ;  /* 0x000000700800e985 */ /* 0x0003e8000c101b08 */
[----:B------:R1:W-:Y:S04]  /*114b0*/  @!P5 ST.E.64 [R6.64], R116 ;  /* 0x000000740600d985 */ /* 0x0003e8000c101b08 */
[----:B------:R1:W-:Y:S02]  /*114c0*/  @!P4 ST.E.64 [R4.64], R128 ;  /* 0x000000800400c985 */ /* 0x0003e4000c101b08 */
.L_x_1264:
[----:B------:R-:W-:Y:S05]  /*114d0*/  BSYNC B0 ;  /* 0x0000000000007941 */ /* 0x000fea0003800000 */
.L_x_1263:
[----:B--2---:R2:W4:Y:S01]  /*114e0*/  SHFL.IDX PT, R2, R18, 0x1, 0x1c1f ;  /* 0x003c1f0012027f89 */ /* 0x00452200000e0000 */
[----:B------:R-:W-:Y:S03]  /*114f0*/  BSSY B0, `(.L_x_1265) ;  /* 0x0000043000007945 */ /* 0x000fe60003800000 */
[----:B-1----:R2:W1:Y:S01]  /*11500*/  SHFL.IDX PT, R0, R19, 0x1, 0x1c1f ;  /* 0x003c1f0013007f89 */ /* 0x00246200000e0000 */
[----:B------:R-:W-:Y:S05]  /*11510*/  @P2 BRA `(.L_x_1266) ;  /* 0x0000040000002947 */ /* 0x000fea0003800000 */
[----:B------:R-:W-:Y:S02]  /*11520*/  ISETP.GE.AND P5, PT, R55, c[0x0][0x3c8], PT ;  /* 0x0000f20037007a0c */ /* 0x000fe40003fa6270 */
[----:B------:R-:W-:-:S02]  /*11530*/  ISETP.GE.AND P2, PT, R53, c[0x0][0x3c8], PT ;  /* 0x0000f20035007a0c */ /* 0x000fc40003f46270 */
[----:B------:R-:W-:-:S09]  /*11540*/  ISETP.GE.AND P3, PT, R51, c[0x0][0x3c8], PT ;  /* 0x0000f20033007a0c */ /* 0x000fd20003f66270 */
[----:B-1----:R-:W-:-:S04]  /*11550*/  @!P5 LEA R4, P4, R55, R0, 0x2 ;  /* 0x000000003704d211 */ /* 0x002fc800078810ff */
[----:B----4-:R-:W-:Y:S02]  /*11560*/  @!P5 LEA.HI.X R5, R55, R2, R56, 0x2, P4 ;  /* 0x000000023705d211 */ /* 0x010fe400020f1438 */
[----:B------:R-:W-:-:S03]  /*11570*/  @!P2 LEA R6, P4, R53, R0, 0x2 ;  /* 0x000000003506a211 */ /* 0x000fc600078810ff */
[----:B------:R1:W-:Y:S01]  /*11580*/  @!P5 ST.E.64 [R4.64], R178 ;  /* 0x000000b20400d985 */ /* 0x0003e2000c101b08 */
[----:B------:R-:W-:Y:S02]  /*11590*/  ISETP.GE.AND P5, PT, R49, c[0x0][0x3c8], PT ;  /* 0x0000f20031007a0c */ /* 0x000fe40003fa6270 */
[----:B------:R-:W-:-:S05]  /*115a0*/  @!P2 LEA.HI.X R7, R53, R2, R54, 0x2, P4 ;  /* 0x000000023507a211 */ /* 0x000fca00020f1436 */
[----:B------:R4:W-:Y:S01]  /*115b0*/  @!P2 ST.E.64 [R6.64], R182 ;  /* 0x000000b60600a985 */ /* 0x0009e2000c101b08 */
[----:B------:R-:W-:Y:S02]  /*115c0*/  ISETP.GE.AND P2, PT, R47, c[0x0][0x3c8], PT ;  /* 0x0000f2002f007a0c */ /* 0x000fe40003f46270 */
[----:B-1----:R-:W-:-:S04]  /*115d0*/  @!P3 LEA R4, P4, R51, R0, 0x2 ;  /* 0x000000003304b211 */ /* 0x002fc800078810ff */
[----:B------:R-:W-:Y:S02]  /*115e0*/  @!P3 LEA.HI.X R5, R51, R2, R52, 0x2, P4 ;  /* 0x000000023305b211 */ /* 0x000fe400020f1434 */
[----:B----4-:R-:W-:-:S03]  /*115f0*/  @!P5 LEA R6, P4, R49, R0, 0x2 ;  /* 0x000000003106d211 */ /* 0x010fc600078810ff */
        /* <DEDUP_REMOVED lines=33> */
[----:B------:R-:W-:Y:S02]  /*11810*/  @!P3 LEA.HI.X R7, R33, R2, R34, 0x2, P4 ;  /* 0x000000022107b211 */ /* 0x000fe400020f1422 */
[----:B------:R-:W-:-:S03]  /*11820*/  ISETP.GE.AND P4, PT, R29, c[0x0][0x3c8], PT ;  /* 0x0000f2001d007a0c */ /* 0x000fc60003f86270 */
[----:B------:R4:W-:Y:S01]  /*11830*/  @!P3 ST.E.64 [R6.64], R98 ;  /* 0x000000620600b985 */ /* 0x0009e2000c101b08 */
[----:B------:R-:W-:Y:S02]  /*11840*/  ISETP.GE.AND P3, PT, R27, c[0x0][0x3c8], PT ;  /* 0x0000f2001b007a0c */ /* 0x000fe40003f66270 */
[----:B-1----:R-:W-:-:S04]  /*11850*/  @!P5 LEA R4, P2, R31, R0, 0x2 ;  /* 0x000000001f04d211 */ /* 0x002fc800078410ff */
[----:B------:R-:W-:Y:S02]  /*11860*/  @!P5 LEA.HI.X R5, R31, R2, R32, 0x2, P2 ;  /* 0x000000021f05d211 */ /* 0x000fe400010f1420 */
[----:B------:R-:W-:-:S03]  /*11870*/  ISETP.GE.AND P2, PT, R25, c[0x0][0x3c8], PT ;  /* 0x0000f20019007a0c */ /* 0x000fc60003f46270 */
[----:B------:R1:W-:Y:S01]  /*11880*/  @!P5 ST.E.64 [R4.64], R102 ;  /* 0x000000660400d985 */ /* 0x0003e2000c101b08 */
[----:B---3--:R-:W-:-:S04]  /*11890*/  @!P4 LEA R8, P5, R29, R0, 0x2 ;  /* 0x000000001d08c211 */ /* 0x008fc800078a10ff */
[----:B------:R-:W-:Y:S02]  /*118a0*/  @!P4 LEA.HI.X R9, R29, R2, R30, 0x2, P5 ;  /* 0x000000021d09c211 */ /* 0x000fe400028f141e */
[----:B----4-:R-:W-:-:S03]  /*118b0*/  @!P3 LEA R6, P5, R27, R0, 0x2 ;  /* 0x000000001b06b211 */ /* 0x010fc600078a10ff */
[----:B------:R3:W-:Y:S01]  /*118c0*/  @!P4 ST.E.64 [R8.64], R114 ;  /* 0x000000720800c985 */ /* 0x0007e2000c101b08 */
[----:B------:R-:W-:-:S05]  /*118d0*/  @!P3 LEA.HI.X R7, R27, R2, R28, 0x2, P5 ;  /* 0x000000021b07b211 */ /* 0x000fca00028f141c */
[----:B------:R3:W-:Y:S01]  /*118e0*/  @!P3 ST.E.64 [R6.64], R118 ;  /* 0x000000760600b985 */ /* 0x0007e2000c101b08 */
[----:B-1----:R-:W-:-:S04]  /*118f0*/  @!P2 LEA R4, P5, R25, R0, 0x2 ;  /* 0x000000001904a211 */ /* 0x002fc800078a10ff */
[----:B------:R-:W-:-:S05]  /*11900*/  @!P2 LEA.HI.X R5, R25, R2, R26, 0x2, P5 ;  /* 0x000000021905a211 */ /* 0x000fca00028f141a */
[----:B------:R3:W-:Y:S04]  /*11910*/  @!P2 ST.E.64 [R4.64], R130 ;  /* 0x000000820400a985 */ /* 0x0007e8000c101b08 */
.L_x_1266:
[----:B------:R-:W-:Y:S05]  /*11920*/  BSYNC B0 ;  /* 0x0000000000007941 */ /* 0x000fea0003800000 */
.L_x_1265:
[----:B----4-:R4:W2:Y:S01]  /*11930*/  SHFL.IDX PT, R2, R18, 0x2, 0x1c1f ;  /* 0x005c1f0012027f89 */ /* 0x0108a200000e0000 */
[----:B------:R-:W-:Y:S03]  /*11940*/  BSSY B0, `(.L_x_1267) ;  /* 0x0000043000007945 */ /* 0x000fe60003800000 */
[----:B-1----:R4:W1:Y:S01]  /*11950*/  SHFL.IDX PT, R0, R19, 0x2, 0x1c1f ;  /* 0x005c1f0013007f89 */ /* 0x00286200000e0000 */
[----:B------:R-:W-:Y:S05]  /*11960*/  @P1 BRA `(.L_x_1268) ;  /* 0x0000040000001947 */ /* 0x000fea0003800000 */
[----:B------:R-:W-:Y:S02]  /*11970*/  ISETP.GE.AND P3, PT, R55, c[0x0][0x3c8], PT ;  /* 0x0000f20037007a0c */ /* 0x000fe40003f66270 */
[----:B------:R-:W-:Y:S02]  /*11980*/  ISETP.GE.AND P5, PT, R53, c[0x0][0x3c8], PT ;  /* 0x0000f20035007a0c */ /* 0x000fe40003fa6270 */
[----:B------:R-:W-:Y:S02]  /*11990*/  ISETP.GE.AND P2, PT, R51, c[0x0][0x3c8], PT ;  /* 0x0000f20033007a0c */ /* 0x000fe40003f46270 */
[----:B------:R-:W-:-:S07]  /*119a0*/  ISETP.GE.AND P1, PT, R49, c[0x0][0x3c8], PT ;  /* 0x0000f20031007a0c */ /* 0x000fce0003f26270 */
[----:B-1-3--:R-:W-:-:S04]  /*119b0*/  @!P3 LEA R4, P4, R55, R0, 0x2 ;  /* 0x000000003704b211 */ /* 0x00afc800078810ff */
[----:B--2---:R-:W-:Y:S02]  /*119c0*/  @!P3 LEA.HI.X R5, R55, R2, R56, 0x2, P4 ;  /* 0x000000023705b211 */ /* 0x004fe400020f1438 */
        /* <DEDUP_REMOVED lines=32> */
[----:B------:R-:W-:-:S03]  /*11bd0*/  @!P5 LEA R8, P4, R37, R0, 0x2 ;  /* 0x000000002508d211 */ /* 0x000fc600078810ff */
[----:B------:R1:W-:Y:S01]  /*11be0*/  @!P3 ST.E.64 [R4.64], R72 ;  /* 0x000000480400b985 */ /* 0x0003e2000c101b08 */
[----:B------:R-:W-:Y:S02]  /*11bf0*/  @!P5 LEA.HI.X R9, R37, R2, R38, 0x2, P4 ;  /* 0x000000022509d211 */ /* 0x000fe400020f1426 */
[----:B------:R-:W-:Y:S02]  /*11c00*/  ISETP.GE.AND P4, PT, R31, c[0x0][0x3c8], PT ;  /* 0x0000f2001f007a0c */ /* 0x000fe40003f86270 */
[C---:B--2---:R-:W-:Y:S01]  /*11c10*/  @!P2 LEA R6, P3, R35.reuse, R0, 0x2 ;  /* 0x000000002306a211 */ /* 0x044fe200078610ff */
[----:B------:R2:W-:Y:S03]  /*11c20*/  @!P5 ST.E.64 [R8.64], R76 ;  /* 0x0000004c0800d985 */ /* 0x0005e6000c101b08 */
        /* <DEDUP_REMOVED lines=8> */
[----:B------:R-:W-:Y:S02]  /*11cb0*/  ISETP.GE.AND P1, PT, R25, c[0x0][0x3c8], PT ;  /* 0x0000f20019007a0c */ /* 0x000fe40003f26270 */
[----:B------:R-:W-:Y:S02]  /*11cc0*/  @!P4 LEA.HI.X R11, R31, R2, R32, 0x2, P5 ;  /* 0x000000021f0bc211 */ /* 0x000fe400028f1420 */
[----:B--2---:R-:W-:-:S03]  /*11cd0*/  @!P3 LEA R8, P5, R29, R0, 0x2 ;  /* 0x000000001d08b211 */ /* 0x004fc600078a10ff */
[----:B------:R2:W-:Y:S01]  /*11ce0*/  @!P4 ST.E.64 [R10.64], R104 ;  /* 0x000000680a00c985 */ /* 0x0005e2000c101b08 */
[----:B------:R-:W-:Y:S02]  /*11cf0*/  @!P3 LEA.HI.X R9, R29, R2, R30, 0x2, P5 ;  /* 0x000000021d09b211 */ /* 0x000fe400028f141e */
[----:B---3--:R-:W-:-:S03]  /*11d00*/  @!P2 LEA R6, P5, R27, R0, 0x2 ;  /* 0x000000001b06a211 */ /* 0x008fc600078a10ff */
[----:B------:R2:W-:Y:S01]  /*11d10*/  @!P3 ST.E.64 [R8.64], R108 ;  /* 0x0000006c0800b985 */ /* 0x0005e2000c101b08 */
[----:B------:R-:W-:-:S05]  /*11d20*/  @!P2 LEA.HI.X R7, R27, R2, R28, 0x2, P5 ;  /* 0x000000021b07a211 */ /* 0x000fca00028f141c */
[----:B------:R2:W-:Y:S01]  /*11d30*/  @!P2 ST.E.64 [R6.64], R120 ;  /* 0x000000780600a985 */ /* 0x0005e2000c101b08 */
[----:B-1----:R-:W-:-:S04]  /*11d40*/  @!P1 LEA R4, P5, R25, R0, 0x2 ;  /* 0x0000000019049211 */ /* 0x002fc800078a10ff */
[----:B------:R-:W-:-:S05]  /*11d50*/  @!P1 LEA.HI.X R5, R25, R2, R26, 0x2, P5 ;  /* 0x0000000219059211 */ /* 0x000fca00028f141a */
[----:B------:R2:W-:Y:S04]  /*11d60*/  @!P1 ST.E.64 [R4.64], R124 ;  /* 0x0000007c04009985 */ /* 0x0005e8000c101b08 */
.L_x_1268:
[----:B------:R-:W-:Y:S05]  /*11d70*/  BSYNC B0 ;  /* 0x0000000000007941 */ /* 0x000fea0003800000 */
.L_x_1267:
[----:B--2---:R2:W3:Y:S04]  /*11d80*/  SHFL.IDX PT, R2, R18, 0x3, 0x1c1f ;  /* 0x007c1f0012027f89 */ /* 0x0044e800000e0000 */
[----:B-1----:R2:W1:Y:S01]  /*11d90*/  SHFL.IDX PT, R0, R19, 0x3, 0x1c1f ;  /* 0x007c1f0013007f89 */ /* 0x00246200000e0000 */
[----:B------:R-:W-:Y:S05]  /*11da0*/  @P0 BRA `(.L_x_1269) ;  /* 0x000006e000000947 */ /* 0x000fea0003800000 */
[----:B------:R-:W-:Y:S02]  /*11db0*/  ISETP.GE.AND P1, PT, R55, c[0x0][0x3c8], PT ;  /* 0x0000f20037007a0c */ /* 0x000fe40003f26270 */
[----:B------:R-:W-:Y:S02]  /*11dc0*/  ISETP.GE.AND P2, PT, R53, c[0x0][0x3c8], PT ;  /* 0x0000f20035007a0c */ /* 0x000fe40003f46270 */
[----:B------:R-:W-:-:S09]  /*11dd0*/  ISETP.GE.AND P3, PT, R51, c[0x0][0x3c8], PT ;  /* 0x0000f20033007a0c */ /* 0x000fd20003f66270 */
[-C--:B-1-3--:R-:W-:Y:S02]  /*11de0*/  @!P1 LEA R4, P0, R55, R0.reuse, 0x2 ;  /* 0x0000000037049211 */ /* 0x08afe400078010ff */
[----:B------:R-:W-:Y:S02]  /*11df0*/  @!P2 LEA R6, P5, R53, R0, 0x2 ;  /* 0x000000003506a211 */ /* 0x000fe400078a10ff */
[-C--:B------:R-:W-:Y:S02]  /*11e00*/  @!P1 LEA.HI.X R5, R55, R2.reuse, R56, 0x2, P0 ;  /* 0x0000000237059211 */ /* 0x080fe400000f1438 */
[----:B------:R-:W-:Y:S02]  /*11e10*/  ISETP.GE.AND P0, PT, R49, c[0x0][0x3c8], PT ;  /* 0x0000f20031007a0c */ /* 0x000fe40003f06270 */
[----:B------:R-:W-:Y:S01]  /*11e20*/  @!P2 LEA.HI.X R7, R53, R2, R54, 0x2, P5 ;  /* 0x000000023507a211 */ /* 0x000fe200028f1436 */
[----:B------:R1:W-:Y:S01]  /*11e30*/  @!P1 ST.E.64 [R4.64], R174 ;  /* 0x000000ae04009985 */ /* 0x0003e2000c101b08 */
[----:B------:R-:W-:-:S03]  /*11e40*/  ISETP.GE.AND P1, PT, R47, c[0x0][0x3c8], PT ;  /* 0x0000f2002f007a0c */ /* 0x000fc60003f26270 */
[----:B------:R3:W-:Y:S01]  /*11e50*/  @!P2 ST.E.64 [R6.64], R170 ;  /* 0x000000aa0600a985 */ /* 0x0007e2000c101b08 */
[----:B------:R-:W-:Y:S02]  /*11e60*/  ISETP.GE.AND P2, PT, R45, c[0x0][0x3c8], PT ;  /* 0x0000f2002d007a0c */ /* 0x000fe40003f46270 */
[----:B-1----:R-:W-:-:S04]  /*11e70*/  @!P3 LEA R4, P4, R51, R0, 0x2 ;  /* 0x000000003304b211 */ /* 0x002fc800078810ff */
[----:B------:R-:W-:Y:S02]  /*11e80*/  @!P3 LEA.HI.X R5, R51, R2, R52, 0x2, P4 ;  /* 0x000000023305b211 */ /* 0x000fe400020f1434 */
[----:B---3--:R-:W-:Y:S02]  /*11e90*/  @!P0 LEA R6, P5, R49, R0, 0x2 ;  /* 0x0000000031068211 */ /* 0x008fe400078a10ff */
[----:B------:R-:W-:Y:S01]  /*11ea0*/  ISETP.GE.AND P4, PT, R43, c[0x0][0x3c8], PT ;  /* 0x0000f2002b007a0c */ /* 0x000fe20003f86270 */
[----:B------:R1:W-:Y:S01]  /*11eb0*/  @!P3 ST.E.64 [R4.64], R166 ;  /* 0x000000a60400b985 */ /* 0x0003e2000c101b08 */
[----:B------:R-:W-:-:S05]  /*11ec0*/  @!P0 LEA.HI.X R7, R49, R2, R50, 0x2, P5 ;  /* 0x0000000231078211 */ /* 0x000fca00028f1432 */
[----:B------:R3:W-:Y:S01]  /*11ed0*/  @!P0 ST.E.64 [R6.64], R162 ;  /* 0x000000a206008985 */ /* 0x0007e2000c101b08 */
[----:B-1----:R-:W-:-:S04]  /*11ee0*/  @!P1 LEA R4, P3, R47, R0, 0x2 ;  /* 0x000000002f049211 */ /* 0x002fc800078610ff */
[----:B------:R-:W-:Y:S02]  /*11ef0*/  @!P1 LEA.HI.X R5, R47, R2, R48, 0x2, P3 ;  /* 0x000000022f059211 */ /* 0x000fe400018f1430 */
[----:B------:R-:W-:Y:S02]  /*11f00*/  ISETP.GE.AND P3, PT, R41, c[0x0][0x3c8], PT ;  /* 0x0000f20029007a0c */ /* 0x000fe40003f66270 */
[----:B---3--:R-:W-:Y:S01]  /*11f10*/  @!P2 LEA R6, P0, R45, R0, 0x2 ;  /* 0x000000002d06a211 */ /* 0x008fe200078010ff */
[----:B------:R1:W-:Y:S01]  /*11f20*/  @!P1 ST.E.64 [R4.64], R158 ;  /* 0x0000009e04009985 */ /* 0x0003e2000c101b08 */
[----:B------:R-:W-:Y:S02]  /*11f30*/  ISETP.GE.AND P1, PT, R39, c[0x0][0x3c8], PT ;  /* 0x0000f20027007a0c */ /* 0x000fe40003f26270 */
[----:B------:R-:W-:Y:S02]  /*11f40*/  @!P2 LEA.HI.X R7, R45, R2, R46, 0x2, P0 ;  /* 0x000000022d07a211 */ /* 0x000fe400000f142e */
[----:B------:R-:W-:-:S03]  /*11f50*/  ISETP.GE.AND P0, PT, R37, c[0x0][0x3c8], PT ;  /* 0x0000f20025007a0c */ /* 0x000fc60003f06270 */
[----:B------:R3:W-:Y:S02]  /*11f60*/  @!P2 ST.E.64 [R6.64], R154 ;  /* 0x0000009a0600a985 */ /* 0x0007e4000c101b08 */
[----:B------:R-:W-:-:S04]  /*11f70*/  @!P3 LEA R8, P2, R41, R0, 0x2 ;  /* 0x000000002908b211 */ /* 0x000fc800078410ff */
[----:B------:R-:W-:Y:S02]  /*11f80*/  @!P3 LEA.HI.X R9, R41, R2, R42, 0x2, P2 ;  /* 0x000000022909b211 */ /* 0x000fe400010f142a */
[----:B-1----:R-:W-:-:S04]  /*11f90*/  @!P4 LEA R4, P5, R43, R0, 0x2 ;  /* 0x000000002b04c211 */ /* 0x002fc800078a10ff */
[----:B------:R-:W-:Y:S02]  /*11fa0*/  @!P4 LEA.HI.X R5, R43, R2, R44, 0x2, P5 ;  /* 0x000000022b05c211 */ /* 0x000fe400028f142c */
[----:B---3--:R-:W-:-:S03]  /*11fb0*/  @!P0 LEA R6, P2, R37, R0, 0x2 ;  /* 0x0000000025068211 */ /* 0x008fc600078410ff */
[----:B------:R1:W-:Y:S01]  /*11fc0*/  @!P4 ST.E.64 [R4.64], R150 ;  /* 0x000000960400c985 */ /* 0x0003e2000c101b08 */
[----:B------:R-:W-:Y:S02]  /*11fd0*/  ISETP.GE.AND P4, PT, R35, c[0x0][0x3c8], PT ;  /* 0x0000f20023007a0c */ /* 0x000fe40003f86270 */
[----:B------:R-:W-:Y:S01]  /*11fe0*/  @!P0 LEA.HI.X R7, R37, R2, R38, 0x2, P2 ;  /* 0x0000000225078211 */ /* 0x000fe200010f1426 */
[----:B------:R-:W-:Y:S01]  /*11ff0*/  @!P3 ST.E.64 [R8.64], R146 ;  /* 0x000000920800b985 */ /* 0x000fe2000c101b08 */
[----:B------:R-:W-:Y:S02]  /*12000*/  ISETP.GE.AND P3, PT, R33, c[0x0][0x3c8], PT ;  /* 0x0000f20021007a0c */ /* 0x000fe40003f66270 */
[----:B------:R-:W-:Y:S02]  /*12010*/  ISETP.GE.AND P2, PT, R31, c[0x0][0x3c8], PT ;  /* 0x0000f2001f007a0c */ /* 0x000fe40003f46270 */
[----:B-1----:R-:W-:-:S04]  /*12020*/  @!P1 LEA R4, P5, R39, R0, 0x2 ;  /* 0x0000000027049211 */ /* 0x002fc800078a10ff */
[----:B------:R-:W-:-:S05]  /*12030*/  @!P1 LEA.HI.X R5, R39, R2, R40, 0x2, P5 ;  /* 0x0000000227059211 */ /* 0x000fca00028f1428 */
        /* <DEDUP_REMOVED lines=10> */
[----:B---3--:R-:W-:Y:S02]  /*120e0*/  @!P1 LEA R6, P5, R29, R0, 0x2 ;  /* 0x000000001d069211 */ /* 0x008fe400078a10ff */
        /* <DEDUP_REMOVED lines=10> */
[----:B---3--:R-:W-:-:S04]  /*12190*/  LEA R4, P0, R25, R0, 0x2 ;  /* 0x0000000019047211 */ /* 0x008fc800078010ff */
[----:B------:R-:W-:-:S05]  /*121a0*/  LEA.HI.X R5, R25, R2, R26, 0x2, P0 ;  /* 0x0000000219057211 */ /* 0x000fca00000f141a */
[----:B------:R1:W-:Y:S01]  /*121b0*/  ST.E.64 [R4.64], R126 ;  /* 0x0000007e04007985 */ /* 0x0003e2000c101b08 */
[----:B------:R-:W-:Y:S05]  /*121c0*/  BRA `(.L_x_1269) ;  /* 0x000002c000007947 */ /* 0x000fea0003800000 */
.L_x_1261:
        /* <DEDUP_REMOVED lines=13> */
[----:B-1----:R-:W-:Y:S01]  /*122a0*/  @P0 IMAD.HI.U32 R7, R6, c[0x0][0x4ec], RZ ;  /* 0x00013b0006070a27 */ /* 0x002fe200078e00ff */
        /* <DEDUP_REMOVED lines=30> */
.L_x_1269:
[----:B------:R-:W-:Y:S05]  /*12490*/  BSYNC B1 ;  /* 0x0000000000017941 */ /* 0x000fea0003800000 */
.L_x_1260:
[----:B------:R-:W-:-:S13]  /*124a0*/  ISETP.NE.AND P0, PT, RZ, UR6, PT ;  /* 0x00000006ff007c0c */ /* 0x000fda000bf05270 */
[----:B------:R-:W-:Y:S01]  /*124b0*/  @P0 WARPSYNC 0xffffffff ;  /* 0xffffffff00000948 */ /* 0x000fe20003800000 */
[----:B------:R-:W-:Y:S06]  /*124c0*/  @P0 BAR.SYNC.DEFER_BLOCKING 0x5, 0x80 ;  /* 0x0142000000000b1d */ /* 0x000fec0000010000 */
[----:B-1----:R-:W1:Y:S04]  /*124d0*/  @P0 LDS R0, [0x10100] ;  /* 0x01010000ff000984 */ /* 0x002e680000000800 */
[----:B-1----:R1:W-:Y:S04]  /*124e0*/  @P0 STL [R1+0xb0], R0 ;  /* 0x0000b00001000387 */ /* 0x0023e80000100800 */
[----:B------:R-:W-:Y:S06]  /*124f0*/  @P0 BAR.ARV 0x4, 0x80 ;  /* 0x0102000000000b1d */ /* 0x000fec0000002000 */
[----:B------:R-:W-:Y:S05]  /*12500*/  @P0 BRA `(.L_x_1270) ;  /* 0x0000009000000947 */ /* 0x000fea0003800000 */
[----:B------:R-:W-:Y:S05]  /*12510*/  BRA.DIV ~URZ, `(.L_x_1271) ;  /* 0x000042027f007947 */ /* 0x000fea000b800000 */
[----:B-1----:R1:W2:Y:S02]  /*12520*/  SHFL.IDX PT, R0, R24, RZ, 0x1f ;  /* 0x00001fff18007589 */ /* 0x0022a400000e0000 */
.L_x_1302:
[----:B---3--:R-:W3:Y:S01]  /*12530*/  S2R R2, SR_TID.X ;  /* 0x0000000000027919 */ /* 0x008ee20000002100 */
[----:B------:R-:W-:Y:S03]  /*12540*/  WARPSYNC 0xffffffff ;  /* 0xffffffff00007948 */ /* 0x000fe60003800000 */
[----:B------:R-:W-:Y:S06]  /*12550*/  BAR.SYNC.DEFER_BLOCKING 0x4, 0x80 ;  /* 0x0102000000007b1d */ /* 0x000fec0000010000 */
[----:B--2---:R2:W-:Y:S01]  /*12560*/  STL [R1+0xb0], R0 ;  /* 0x0000b00001007387 */ /* 0x0045e20000100800 */
[----:B---3--:R-:W-:-:S13]  /*12570*/  LOP3.LUT P0, RZ, R2, 0x7f, RZ, 0xc0, !PT ;  /* 0x0000007f02ff7812 */ /* 0x008fda000780c0ff */
[----:B------:R2:W-:Y:S04]  /*12580*/  @!P0 STS [0x10100], R24 ;  /* 0x01010018ff008388 */ /* 0x0005e80000000800 */
[----:B------:R-:W-:Y:S06]  /*12590*/  BAR.ARV 0x5, 0x80 ;  /* 0x0142000000007b1d */ /* 0x000fec0000002000 */
.L_x_1270:
[----:B-12---:R-:W2:Y:S02]  /*125a0*/  LDL R0, [R1+0xb0] ;  /* 0x0000b00001007983 */ /* 0x006ea40000100800 */
[----:B--2---:R-:W-:-:S13]  /*125b0*/  ISETP.GE.AND P0, PT, R0, c[0x0][0x538], PT ;  /* 0x00014e0000007a0c */ /* 0x004fda0003f06270 */
[----:B---34-:R-:W-:Y:S01]  /*125c0*/  @P0 CALL.REL.NOINC `(.L_x_1272) ;  /* 0x0000001000000944 */ /* 0x018fe20003c00000 */
[----:B------:R-:W-:Y:S05]  /*125d0*/  BRA `(.L_x_1273) ;  /* 0xfffee4d000007947 */ /* 0x000fea000383ffff */
.L_x_1272:
[----:B------:R-:W-:Y:S05]  /*125e0*/  EXIT ;  /* 0x000000000000794d */ /* 0x000fea0003800000 */
.L_x_1204:
[----:B------:R1:W-:Y:S01]  /*125f0*/  STL [R1+0x10], RZ ;  /* 0x000010ff01007387 */ /* 0x0003e20000100800 */
[----:B------:R-:W-:Y:S01]  /*12600*/  IMAD.MOV.U32 R143, RZ, RZ, R7 ;  /* 0x000000ffff8f7224 */ /* 0x000fe200078e0007 */
[----:B------:R-:W-:Y:S02]  /*12610*/  MOV R3, 0x181f ;  /* 0x0000181f00037802 */ /* 0x000fe40000000f00 */
[----:B------:R-:W-:Y:S02]  /*12620*/  MOV R2, 0x12640 ;  /* 0x0001264000027802 */ /* 0x000fe40000000f00 */
[----:B-1---5:R-:W-:Y:S05]  /*12630*/  CALL.REL.NOINC `($__internal_19_$__cuda_sm70_shflsync_idx_p) ;  /* 0x000041b000007944 */ /* 0x022fea0003c00000 */
[----:B------:R-:W-:Y:S01]  /*12640*/  MOV R9, R143 ;  /* 0x0000008f00097202 */ /* 0x000fe20000000f00 */
[----:B-1---5:R-:W-:Y:S05]  /*12650*/  BRA `(.L_x_1274) ;  /* 0xfffef2f000007947 */ /* 0x022fea000383ffff */
.L_x_1205:
[----:B------:R3:W-:Y:S01]  /*12660*/  STL [R1+0x10], RZ ;  /* 0x000010ff01007387 */ /* 0x0007e20000100800 */
[----:B------:R-:W-:Y:S01]  /*12670*/  IMAD.MOV.U32 R143, RZ, RZ, R8 ;  /* 0x000000ffff8f7224 */ /* 0x000fe200078e0008 */
[----:B------:R-:W-:Y:S02]  /*12680*/  MOV R3, 0x181f ;  /* 0x0000181f00037802 */ /* 0x000fe40000000f00 */
[----:B------:R-:W-:Y:S02]  /*12690*/  MOV R2, 0x126b0 ;  /* 0x000126b000027802 */ /* 0x000fe40000000f00 */
[----:B-123-5:R-:W-:Y:S05]  /*126a0*/  CALL.REL.NOINC `($__internal_19_$__cuda_sm70_shflsync_idx_p) ;  /* 0x0000414000007944 */ /* 0x02efea0003c00000 */
[----:B-----5:R-:W-:Y:S01]  /*126b0*/  MOV R0, R143 ;  /* 0x0000008f00007202 */ /* 0x020fe20000000f00 */
[----:B-1----:R-:W-:Y:S05]  /*126c0*/  BRA `(.L_x_1275) ;  /* 0xfffef2a000007947 */ /* 0x002fea000383ffff */
.L_x_1208:
[----:B----4-:R-:W-:Y:S01]  /*126d0*/  MOV R0, 0x1 ;  /* 0x0000000100007802 */ /* 0x010fe20000000f00 */
[----:B------:R-:W-:Y:S01]  /*126e0*/  IMAD.MOV.U32 R143, RZ, RZ, R7 ;  /* 0x000000ffff8f7224 */ /* 0x000fe200078e0007 */
[----:B-1----:R-:W-:Y:S01]  /*126f0*/  MOV R2, 0x12730 ;  /* 0x0001273000027802 */ /* 0x002fe20000000f00 */
[----:B------:R-:W-:-:S02]  /*12700*/  IMAD.MOV.U32 R3, RZ, RZ, 0x181f ;  /* 0x0000181fff037424 */ /* 0x000fc400078e00ff */
[----:B------:R1:W-:Y:S04]  /*12710*/  STL [R1+0x10], R0 ;  /* 0x0000100001007387 */ /* 0x0003e80000100800 */
[----:B-12--5:R-:W-:Y:S05]  /*12720*/  CALL.REL.NOINC `($__internal_19_$__cuda_sm70_shflsync_idx_p) ;  /* 0x000040c000007944 */ /* 0x026fea0003c00000 */
[----:B-----5:R-:W-:Y:S01]  /*12730*/  MOV R0, 0x1 ;  /* 0x0000000100007802 */ /* 0x020fe20000000f00 */
[----:B------:R-:W-:Y:S01]  /*12740*/  IMAD.MOV.U32 R9, RZ, RZ, R143 ;  /* 0x000000ffff097224 */ /* 0x000fe200078e008f */
[----:B------:R-:W-:Y:S01]  /*12750*/  MOV R3, 0x181f ;  /* 0x0000181f00037802 */ /* 0x000fe20000000f00 */
[----:B------:R-:W-:Y:S01]  /*12760*/  IMAD.MOV.U32 R143, RZ, RZ, R8 ;  /* 0x000000ffff8f7224 */ /* 0x000fe200078e0008 */
[----:B------:R-:W-:Y:S01]  /*12770*/  MOV R2, 0x127a0 ;  /* 0x000127a000027802 */ /* 0x000fe20000000f00 */
[----:B------:R2:W-:Y:S04]  /*12780*/  STL [R1+0x10], R0 ;  /* 0x0000100001007387 */ /* 0x0005e80000100800 */
[----:B-12---:R-:W-:Y:S05]  /*12790*/  CALL.REL.NOINC `($__internal_19_$__cuda_sm70_shflsync_idx_p) ;  /* 0x0000405000007944 */ /* 0x006fea0003c00000 */
[----:B-----5:R-:W-:Y:S01]  /*127a0*/  MOV R0, R143 ;  /* 0x0000008f00007202 */ /* 0x020fe20000000f00 */
[----:B-1----:R-:W-:Y:S05]  /*127b0*/  BRA `(.L_x_1276) ;  /* 0xfffef37000007947 */ /* 0x002fea000383ffff */
.L_x_1211:
[----:B----4-:R-:W-:Y:S01]  /*127c0*/  MOV R0, 0x2 ;  /* 0x0000000200007802 */ /* 0x010fe20000000f00 */
[----:B------:R-:W-:Y:S01]  /*127d0*/  IMAD.MOV.U32 R143, RZ, RZ, R7 ;  /* 0x000000ffff8f7224 */ /* 0x000fe200078e0007 */
[----:B-1----:R-:W-:Y:S01]  /*127e0*/  MOV R2, 0x12820 ;  /* 0x0001282000027802 */ /* 0x002fe20000000f00 */
[----:B------:R-:W-:Y:S02]  /*127f0*/  IMAD.MOV.U32 R3, RZ, RZ, 0x181f ;  /* 0x0000181fff037424 */ /* 0x000fe400078e00ff */
[----:B------:R1:W-:Y:S04]  /*12800*/  STL [R1+0x10], R0 ;  /* 0x0000100001007387 */ /* 0x0003e80000100800 */
[----:B-123-5:R-:W-:Y:S05]  /*12810*/  CALL.REL.NOINC `($__internal_19_$__cuda_sm70_shflsync_idx_p) ;  /* 0x00003fd000007944 */ /* 0x02efea0003c00000 */
[----:B------:R-:W-:Y:S01]  /*12820*/  MOV R9, R143 ;  /* 0x0000008f00097202 */ /* 0x000fe20000000f00 */
[----:B-1---5:R-:W-:Y:S05]  /*12830*/  BRA `(.L_x_1277) ;  /* 0xfffef43000007947 */ /* 0x022fea000383ffff */
.L_x_1212:
[----:B----4-:R-:W-:Y:S01]  /*12840*/  MOV R0, 0x2 ;  /* 0x0000000200007802 */ /* 0x010fe20000000f00 */
[----:B------:R-:W-:Y:S01]  /*12850*/  IMAD.MOV.U32 R143, RZ, RZ, R8 ;  /* 0x000000ffff8f7224 */ /* 0x000fe200078e0008 */
[----:B-1----:R-:W-:Y:S01]  /*12860*/  MOV R2, 0x128a0 ;  /* 0x000128a000027802 */ /* 0x002fe20000000f00 */
[----:B------:R-:W-:-:S02]  /*12870*/  IMAD.MOV.U32 R3, RZ, RZ, 0x181f ;  /* 0x0000181fff037424 */ /* 0x000fc400078e00ff */
[----:B------:R1:W-:Y:S04]  /*12880*/  STL [R1+0x10], R0 ;  /* 0x0000100001007387 */ /* 0x0003e80000100800 */
[----:B-123-5:R-:W-:Y:S05]  /*12890*/  CALL.REL.NOINC `($__internal_19_$__cuda_sm70_shflsync_idx_p) ;  /* 0x00003f5000007944 */ /* 0x02efea0003c00000 */
[----:B-----5:R-:W-:Y:S01]  /*128a0*/  MOV R0, R143 ;  /* 0x0000008f00007202 */ /* 0x020fe20000000f00 */
[----:B-1----:R-:W-:Y:S05]  /*128b0*/  BRA `(.L_x_1278) ;  /* 0xfffef3d000007947 */ /* 0x002fea000383ffff */
.L_x_1215:
[----:B--2---:R-:W-:Y:S01]  /*128c0*/  MOV R0, 0x3 ;  /* 0x0000000300007802 */ /* 0x004fe20000000f00 */
[----:B------:R-:W-:Y:S01]  /*128d0*/  IMAD.MOV.U32 R143, RZ, RZ, R7 ;  /* 0x000000ffff8f7224 */ /* 0x000fe200078e0007 */
[----:B-1----:R-:W-:Y:S01]  /*128e0*/  MOV R2, 0x12920 ;  /* 0x0001292000027802 */ /* 0x002fe20000000f00 */
[----:B------:R-:W-:Y:S02]  /*128f0*/  IMAD.MOV.U32 R3, RZ, RZ, 0x181f ;  /* 0x0000181fff037424 */ /* 0x000fe400078e00ff */
[----:B------:R1:W-:Y:S04]  /*12900*/  STL [R1+0x10], R0 ;  /* 0x0000100001007387 */ /* 0x0003e80000100800 */
[----:B-1-345:R-:W-:Y:S05]  /*12910*/  CALL.REL.NOINC `($__internal_19_$__cuda_sm70_shflsync_idx_p) ;  /* 0x00003ed000007944 */ /* 0x03afea0003c00000 */
        /* <DEDUP_REMOVED lines=9> */
.L_x_1218:
[----:B--2---:R-:W-:Y:S01]  /*129b0*/  MOV R0, 0x4 ;  /* 0x0000000400007802 */ /* 0x004fe20000000f00 */
[----:B------:R-:W-:Y:S01]  /*129c0*/  IMAD.MOV.U32 R143, RZ, RZ, R7 ;  /* 0x000000ffff8f7224 */ /* 0x000fe200078e0007 */
[----:B-1----:R-:W-:Y:S01]  /*129d0*/  MOV R2, 0x12a10 ;  /* 0x00012a1000027802 */ /* 0x002fe20000000f00 */
[----:B------:R-:W-:-:S02]  /*129e0*/  IMAD.MOV.U32 R3, RZ, RZ, 0x181f ;  /* 0x0000181fff037424 */ /* 0x000fc400078e00ff */
[----:B------:R1:W-:Y:S04]  /*129f0*/  STL [R1+0x10], R0 ;  /* 0x0000100001007387 */ /* 0x0003e80000100800 */
[----:B-1-345:R-:W-:Y:S05]  /*12a00*/  CALL.REL.NOINC `($__internal_19_$__cuda_sm70_shflsync_idx_p) ;  /* 0x00003de000007944 */ /* 0x03afea0003c00000 */
[----:B------:R-:W-:Y:S01]  /*12a10*/  MOV R9, R143 ;  /* 0x0000008f00097202 */ /* 0x000fe20000000f00 */
[----:B-1---5:R-:W-:Y:S05]  /*12a20*/  BRA `(.L_x_1280) ;  /* 0xfffef4f000007947 */ /* 0x022fea000383ffff */
.L_x_1219:
[----:B--2---:R-:W-:Y:S01]  /*12a30*/  MOV R0, 0x4 ;  /* 0x0000000400007802 */ /* 0x004fe20000000f00 */
[----:B------:R-:W-:Y:S01]  /*12a40*/  IMAD.MOV.U32 R143, RZ, RZ, R8 ;  /* 0x000000ffff8f7224 */ /* 0x000fe200078e0008 */
[----:B-1----:R-:W-:Y:S01]  /*12a50*/  MOV R2, 0x12a90 ;  /* 0x00012a9000027802 */ /* 0x002fe20000000f00 */
[----:B------:R-:W-:Y:S02]  /*12a60*/  IMAD.MOV.U32 R3, RZ, RZ, 0x181f ;  /* 0x0000181fff037424 */ /* 0x000fe400078e00ff */
[----:B------:R1:W-:Y:S04]  /*12a70*/  STL [R1+0x10], R0 ;  /* 0x0000100001007387 */ /* 0x0003e80000100800 */
[----:B-1-345:R-:W-:Y:S05]  /*12a80*/  CALL.REL.NOINC `($__internal_19_$__cuda_sm70_shflsync_idx_p) ;  /* 0x00003d6000007944 */ /* 0x03afea0003c00000 */
[----:B-----5:R-:W-:Y:S01]  /*12a90*/  MOV R0, R143 ;  /* 0x0000008f00007202 */ /* 0x020fe20000000f00 */
[----:B-1----:R-:W-:Y:S05]  /*12aa0*/  BRA `(.L_x_1281) ;  /* 0xfffef49000007947 */ /* 0x002fea000383ffff */
.L_x_1222:
[----:B---3--:R-:W-:Y:S01]  /*12ab0*/  MOV R0, 0x5 ;  /* 0x0000000500007802 */ /* 0x008fe20000000f00 */
[----:B------:R-:W-:Y:S01]  /*12ac0*/  IMAD.MOV.U32 R143, RZ, RZ, R7 ;  /* 0x000000ffff8f7224 */ /* 0x000fe200078e0007 */
[----:B-1----:R-:W-:Y:S01]  /*12ad0*/  MOV R2, 0x12b10 ;  /* 0x00012b1000027802 */ /* 0x002fe20000000f00 */
[----:B------:R-:W-:-:S02]  /*12ae0*/  IMAD.MOV.U32 R3, RZ, RZ, 0x181f ;  /* 0x0000181fff037424 */ /* 0x000fc400078e00ff */
        /* <DEDUP_REMOVED lines=11> */
.L_x_1225:
[----:B---3--:R-:W-:Y:S01]  /*12ba0*/  MOV R0, 0x6 ;  /* 0x0000000600007802 */ /* 0x008fe20000000f00 */
[----:B------:R-:W-:Y:S01]  /*12bb0*/  IMAD.MOV.U32 R143, RZ, RZ, R7 ;  /* 0x000000ffff8f7224 */ /* 0x000fe200078e0007 */
[----:B-1----:R-:W-:Y:S01]  /*12bc0*/  MOV R2, 0x12c00 ;  /* 0x00012c0000027802 */ /* 0x002fe20000000f00 */
[----:B------:R-:W-:Y:S02]  /*12bd0*/  IMAD.MOV.U32 R3, RZ, RZ, 0x181f ;  /* 0x0000181fff037424 */ /* 0x000fe400078e00ff */
[----:B------:R1:W-:Y:S04]  /*12be0*/  STL [R1+0x10], R0 ;  /* 0x0000100001007387 */ /* 0x0003e80000100800 */
[----:B-12-45:R-:W-:Y:S05]  /*12bf0*/  CALL.REL.NOINC `($__internal_19_$__cuda_sm70_shflsync_idx_p) ;  /* 0x00003bf000007944 */ /* 0x036fea0003c00000 */
[----:B------:R-:W-:Y:S01]  /*12c00*/  MOV R9, R143 ;  /* 0x0000008f00097202 */ /* 0x000fe20000000f00 */
[----:B-1---5:R-:W-:Y:S05]  /*12c10*/  BRA `(.L_x_1283) ;  /* 0xfffef5b000007947 */ /* 0x022fea000383ffff */
.L_x_1226:
[----:B---3--:R-:W-:Y:S01]  /*12c20*/  MOV R0, 0x6 ;  /* 0x0000000600007802 */ /* 0x008fe20000000f00 */
[----:B------:R-:W-:Y:S01]  /*12c30*/  IMAD.MOV.U32 R143, RZ, RZ, R8 ;  /* 0x000000ffff8f7224 */ /* 0x000fe200078e0008 */
[----:B-1----:R-:W-:Y:S01]  /*12c40*/  MOV R2, 0x12c80 ;  /* 0x00012c8000027802 */ /* 0x002fe20000000f00 */
[----:B------:R-:W-:-:S02]  /*12c50*/  IMAD.MOV.U32 R3, RZ, RZ, 0x181f ;  /* 0x0000181fff037424 */ /* 0x000fc400078e00ff */
[----:B------:R1:W-:Y:S04]  /*12c60*/  STL [R1+0x10], R0 ;  /* 0x0000100001007387 */ /* 0x0003e80000100800 */
[----:B-12-45:R-:W-:Y:S05]  /*12c70*/  CALL.REL.NOINC `($__internal_19_$__cuda_sm70_shflsync_idx_p) ;  /* 0x00003b7000007944 */ /* 0x036fea0003c00000 */
[----:B-----5:R-:W-:Y:S01]  /*12c80*/  MOV R0, R143 ;  /* 0x0000008f00007202 */ /* 0x020fe20000000f00 */
[----:B-1----:R-:W-:Y:S05]  /*12c90*/  BRA `(.L_x_1284) ;  /* 0xfffef55000007947 */ /* 0x002fea000383ffff */
.L_x_1229:
        /* <DEDUP_REMOVED lines=15> */
.L_x_1232:
[----:B------:R2:W-:Y:S01]  /*12d90*/  STL [R1+0x10], RZ ;  /* 0x000010ff01007387 */ /* 0x0005e20000100800 */
[----:B------:R-:W-:Y:S01]  /*12da0*/  IMAD.MOV.U32 R143, RZ, RZ, R0 ;  /* 0x000000ffff8f7224 */ /* 0x000fe200078e0000 */
[----:B------:R-:W-:-:S02]  /*12db0*/  MOV R3, 0x181f ;  /* 0x0000181f00037802 */ /* 0x000fc40000000f00 */
[----:B------:R-:W-:Y:S02]  /*12dc0*/  MOV R2, 0x12de0 ;  /* 0x00012de000027802 */ /* 0x000fe40000000f00 */
[----:B-12---:R-:W-:Y:S05]  /*12dd0*/  CALL.REL.NOINC `($__internal_19_$__cuda_sm70_shflsync_idx_p) ;  /* 0x00003a1000007944 */ /* 0x006fea0003c00000 */
[----:B------:R-:W-:Y:S01]  /*12de0*/  MOV R8, R143 ;  /* 0x0000008f00087202 */ /* 0x000fe20000000f00 */
[----:B-1---5:R-:W-:Y:S05]  /*12df0*/  BRA `(.L_x_1286) ;  /* 0xffff0f7000007947 */ /* 0x022fea000383ffff */
.L_x_1233:
[----:B------:R4:W-:Y:S01]  /*12e00*/  STL [R1+0x10], RZ ;  /* 0x000010ff01007387 */ /* 0x0009e20000100800 */
[----:B------:R-:W-:Y:S01]  /*12e10*/  IMAD.MOV.U32 R143, RZ, RZ, R4 ;  /* 0x000000ffff8f7224 */ /* 0x000fe200078e0004 */
[----:B------:R-:W-:Y:S02]  /*12e20*/  MOV R3, 0x181f ;  /* 0x0000181f00037802 */ /* 0x000fe40000000f00 */
[----:B------:R-:W-:Y:S02]  /*12e30*/  MOV R2, 0x12e50 ;  /* 0x00012e5000027802 */ /* 0x000fe40000000f00 */
[----:B-1234-:R-:W-:Y:S05]  /*12e40*/  CALL.REL.NOINC `($__internal_19_$__cuda_sm70_shflsync_idx_p) ;  /* 0x000039a000007944 */ /* 0x01efea0003c00000 */
[----:B------:R-:W2:Y:S04]  /*12e50*/  LDL R3, [R1+0xc] ;  /* 0x00000c0001037983 */ /* 0x000ea80000100800 */
[----:B------:R-:W3:Y:S01]  /*12e60*/  LDL R2, [R1+0x1c] ;  /* 0x00001c0001027983 */ /* 0x000ee20000100800 */
[----:B------:R-:W-:-:S05]  /*12e70*/  IADD3 R6, P6, R143, R149, RZ ;  /* 0x000000958f067210 */ /* 0x000fca0007fde0ff */
[----:B------:R-:W-:Y:S01]  /*12e80*/  IMAD.X R7, R8, 0x1, R57, P6 ;  /* 0x0000000108077824 */ /* 0x000fe200030e0639 */
[----:B--2---:R-:W-:Y:S02]  /*12e90*/  ISETP.GE.AND P2, PT, R3, c[0x0][0x1d4], PT ;  /* 0x0000750003007a0c */ /* 0x004fe40003f46270 */
[----:B---3--:R-:W-:Y:S02]  /*12ea0*/  ISETP.GE.AND P0, PT, R2, c[0x0][0x1d4], PT ;  /* 0x0000750002007a0c */ /* 0x008fe40003f06270 */
[----:B------:R-:W-:Y:S01]  /*12eb0*/  IADD3 R2, P5, R143, R150, RZ ;  /* 0x000000968f027210 */ /* 0x000fe20007fbe0ff */
[----:B-----5:R-:W-:Y:S01]  /*12ec0*/  IMAD.MOV.U32 R143, RZ, RZ, R0 ;  /* 0x000000ffff8f7224 */ /* 0x020fe200078e0000 */
[----:B------:R-:W-:-:S03]  /*12ed0*/  SEL R5, RZ, 0x10, P0 ;  /* 0x00000010ff057807 */ /* 0x000fc60000000000 */
[----:B------:R-:W-:-:S04]  /*12ee0*/  IMAD.X R3, R8, 0x1, R56, P5 ;  /* 0x0000000108037824 */ /* 0x000fc800028e0638 */
[----:B------:R-:W-:Y:S01]  /*12ef0*/  @!PT LDS RZ, [RZ] ;  /* 0x00000000fffff984 */ /* 0x000fe20000000800 */
[----:B------:R-:W-:Y:S01]  /*12f00*/  @!PT LDS RZ, [RZ] ;  /* 0x00000000fffff984 */ /* 0x000fe20000000800 */
[----:B------:R-:W-:Y:S01]  /*12f10*/  @!PT LDS RZ, [RZ] ;  /* 0x00000000fffff984 */ /* 0x000fe20000000800 */
[----:B------:R2:W-:Y:S04]  /*12f20*/  LDGSTS.E.BYPASS.LTC128B.128 [R252+0x4100], [R6.64], !P2 ;  /* 0x0410000006fc7fae */ /* 0x0005e8000d101d48 */
[----:B------:R3:W-:Y:S01]  /*12f30*/  LDGSTS.E.BYPASS.LTC128B.128 [R252+0x6100], [R2.64], !P0 ;  /* 0x0610000002fc7fae */ /* 0x0007e2000c101d48 */
[----:B--2---:R-:W-:Y:S01]  /*12f40*/  SEL R6, RZ, 0x10, P2 ;  /* 0x00000010ff067807 */ /* 0x004fe20001000000 */
[----:B---3--:R-:W-:Y:S02]  /*12f50*/  IMAD.MOV.U32 R2, RZ, RZ, 0x1 ;  /* 0x00000001ff027424 */ /* 0x008fe400078e00ff */
[----:B------:R-:W-:-:S03]  /*12f60*/  IMAD.MOV.U32 R3, RZ, RZ, 0x181f ;  /* 0x0000181fff037424 */ /* 0x000fc600078e00ff */
[----:B------:R2:W-:Y:S02]  /*12f70*/  STL [R1+0x10], R2 ;  /* 0x0000100201007387 */ /* 0x0005e40000100800 */
[----:B--2---:R-:W-:Y:S02]  /*12f80*/  MOV R2, 0x12fa0 ;  /* 0x00012fa000027802 */ /* 0x004fe40000000f00 */
[----:B-1----:R-:W-:Y:S05]  /*12f90*/  CALL.REL.NOINC `($__internal_19_$__cuda_sm70_shflsync_idx_p) ;  /* 0x0000385000007944 */ /* 0x002fea0003c00000 */
[----:B------:R-:W-:Y:S01]  /*12fa0*/  MOV R2, 0x1 ;  /* 0x0000000100027802 */ /* 0x000fe20000000f00 */
[----:B------:R-:W-:Y:S01]  /*12fb0*/  IMAD.MOV.U32 R7, RZ, RZ, R143 ;  /* 0x000000ffff077224 */ /* 0x000fe200078e008f */
[----:B------:R-:W-:Y:S01]  /*12fc0*/  MOV R3, 0x181f ;  /* 0x0000181f00037802 */ /* 0x000fe20000000f00 */
[----:B-----5:R-:W-:Y:S02]  /*12fd0*/  IMAD.MOV.U32 R143, RZ, RZ, R4 ;  /* 0x000000ffff8f7224 */ /* 0x020fe400078e0004 */
[----:B------:R2:W-:Y:S02]  /*12fe0*/  STL [R1+0x10], R2 ;  /* 0x0000100201007387 */ /* 0x0005e40000100800 */
[----:B--2---:R-:W-:Y:S02]  /*12ff0*/  MOV R2, 0x13010 ;  /* 0x0001301000027802 */ /* 0x004fe40000000f00 */
[----:B-1----:R-:W-:Y:S05]  /*13000*/  CALL.REL.NOINC `($__internal_19_$__cuda_sm70_shflsync_idx_p) ;  /* 0x000037e000007944 */ /* 0x002fea0003c00000 */
[----:B------:R-:W-:Y:S02]  /*13010*/  IADD3 R8, -R6, 0x10, RZ ;  /* 0x0000001006087810 */ /* 0x000fe40007ffe1ff */
[----:B------:R-:W-:-:S02]  /*13020*/  IADD3 R2, -R5, 0x10, RZ ;  /* 0x0000001005027810 */ /* 0x000fc40007ffe1ff */
[----:B------:R-:W-:Y:S02]  /*13030*/  LOP3.LUT R8, R8, 0xf, RZ, 0xc0, !PT ;  /* 0x0000000f08087812 */ /* 0x000fe400078ec0ff */
[----:B------:R-:W-:Y:S02]  /*13040*/  ISETP.NE.U32.AND P6, PT, R6, RZ, PT ;  /* 0x000000ff0600720c */ /* 0x000fe40003fc5070 */
[----:B------:R-:W-:Y:S02]  /*13050*/  IADD3 R8, P2, P0, R8, R143, R149 ;  /* 0x0000008f08087210 */ /* 0x000fe4000785e095 */
[----:B------:R-:W-:Y:S02]  /*13060*/  LOP3.LUT R2, R2, 0xf, RZ, 0xc0, !PT ;  /* 0x0000000f02027812 */ /* 0x000fe400078ec0ff */
[----:B------:R-:W-:Y:S02]  /*13070*/  ISETP.NE.U32.AND P5, PT, R5, RZ, PT ;  /* 0x000000ff0500720c */ /* 0x000fe40003fa5070 */
[----:B------:R-:W-:-:S02]  /*13080*/  IADD3.X R9, RZ, R7, R57, P2, P0 ;  /* 0x00000007ff097210 */ /* 0x000fc400017e0439 */
[----:B------:R-:W-:Y:S01]  /*13090*/  IADD3 R2, P2, P0, R2, R143, R150 ;  /* 0x0000008f02027210 */ /* 0x000fe2000785e096 */
[----:B-----5:R-:W-:Y:S02]  /*130a0*/  IMAD.MOV.U32 R143, RZ, RZ, R0 ;  /* 0x000000ffff8f7224 */ /* 0x020fe400078e0000 */
[----:B------:R-:W-:Y:S01]  /*130b0*/  @!PT LDS RZ, [RZ] ;  /* 0x00000000fffff984 */ /* 0x000fe20000000800 */
[----:B------:R-:W-:Y:S01]  /*130c0*/  @!PT LDS RZ, [RZ] ;  /* 0x00000000fffff984 */ /* 0x000fe20000000800 */
[----:B------:R-:W-:Y:S01]  /*130d0*/  @!PT LDS RZ, [RZ] ;  /* 0x00000000fffff984 */ /* 0x000fe20000000800 */
[----:B------:R2:W-:Y:S01]  /*130e0*/  LDGSTS.E.BYPASS.LTC128B.128.ZFILL [R252+0x4900], [R8.64], P6 ;  /* 0x0490000008fc7fae */ /* 0x0005e2000b141d48 */
[----:B------:R-:W-:-:S05]  /*130f0*/  IADD3.X R3, RZ, R7, R56, P2, P0 ;  /* 0x00000007ff037210 */ /* 0x000fca00017e0438 */
[----:B------:R3:W-:Y:S02]  /*13100*/  LDGSTS.E.BYPASS.LTC128B.128.ZFILL [R252+0x6900], [R2.64], P5 ;  /* 0x0690000002fc7fae */ /* 0x0007e4000a941d48 */
[----:B---3--:R-:W-:Y:S02]  /*13110*/  IMAD.MOV.U32 R2, RZ, RZ, 0x2 ;  /* 0x00000002ff027424 */ /* 0x008fe400078e00ff */
[----:B------:R-:W-:-:S03]  /*13120*/  IMAD.MOV.U32 R3, RZ, RZ, 0x181f ;  /* 0x0000181fff037424 */ /* 0x000fc600078e00ff */
[----:B------:R3:W-:Y:S02]  /*13130*/  STL [R1+0x10], R2 ;  /* 0x0000100201007387 */ /* 0x0007e40000100800 */
[----:B---3--:R-:W-:Y:S02]  /*13140*/  MOV R2, 0x13160 ;  /* 0x0001316000027802 */ /* 0x008fe40000000f00 */
[----:B-12---:R-:W-:Y:S05]  /*13150*/  CALL.REL.NOINC `($__internal_19_$__cuda_sm70_shflsync_idx_p) ;  /* 0x0000369000007944 */ /* 0x006fea0003c00000 */
        /* <DEDUP_REMOVED lines=10> */
[----:B------:R-:W-:Y:S02]  /*13200*/  LOP3.LUT R2, R2, 0xf, RZ, 0xc0, !PT ;  /* 0x0000000f02027812 */ /* 0x000fe400078ec0ff */
[----:B------:R-:W-:Y:S02]  /*13210*/  IADD3 R8, P2, P0, R8, R143, R149 ;  /* 0x0000008f08087210 */ /* 0x000fe4000785e095 */
[----:B------:R-:W-:Y:S02]  /*13220*/  ISETP.NE.U32.AND P6, PT, R6, RZ, PT ;  /* 0x000000ff0600720c */ /* 0x000fe40003fc5070 */
[----:B------:R-:W-:Y:S02]  /*13230*/  IADD3.X R9, RZ, R7, R57, P2, P0 ;  /* 0x00000007ff097210 */ /* 0x000fe400017e0439 */
[----:B------:R-:W-:Y:S01]  /*13240*/  IADD3 R2, P2, P0, R2, R143, R150 ;  /* 0x0000008f02027210 */ /* 0x000fe2000785e096 */
[----:B-----5:R-:W-:Y:S01]  /*13250*/  IMAD.MOV.U32 R143, RZ, RZ, R0 ;  /* 0x000000ffff8f7224 */ /* 0x020fe200078e0000 */
[----:B------:R-:W-:Y:S01]  /*13260*/  ISETP.NE.U32.AND P5, PT, R5, RZ, PT ;  /* 0x000000ff0500720c */ /* 0x000fe20003fa5070 */
[----:B------:R-:W-:Y:S01]  /*13270*/  IMAD.MOV.U32 R0, RZ, RZ, 0x3 ;  /* 0x00000003ff007424 */ /* 0x000fe200078e00ff */
[----:B------:R-:W-:-:S04]  /*13280*/  IADD3.X R3, RZ, R7, R56, P2, P0 ;  /* 0x00000007ff037210 */ /* 0x000fc800017e0438 */
[----:B------:R2:W-:Y:S04]  /*13290*/  STL [R1+0x10], R0 ;  /* 0x0000100001007387 */ /* 0x0005e80000100800 */
[----:B------:R-:W-:Y:S01]  /*132a0*/  @!PT LDS RZ, [RZ] ;  /* 0x00000000fffff984 */ /* 0x000fe20000000800 */
[----:B------:R-:W-:Y:S01]  /*132b0*/  @!PT LDS RZ, [RZ] ;  /* 0x00000000fffff984 */ /* 0x000fe20000000800 */
[----:B------:R-:W-:Y:S01]  /*132c0*/  @!PT LDS RZ, [RZ] ;  /* 0x00000000fffff984 */ /* 0x000fe20000000800 */
[----:B------:R2:W-:Y:S04]  /*132d0*/  LDGSTS.E.BYPASS.LTC128B.128.ZFILL [R252+0x5100], [R8.64], P6 ;  /* 0x0510000008fc7fae */ /* 0x0005e8000b141d48 */
[----:B------:R3:W-:Y:S02]  /*132e0*/  LDGSTS.E.BYPASS.LTC128B.128.ZFILL [R252+0x7100], [R2.64], P5 ;  /* 0x0710000002fc7fae */ /* 0x0007e4000a941d48 */
[----:B---3--:R-:W-:Y:S01]  /*132f0*/  IMAD.MOV.U32 R3, RZ, RZ, 0x181f ;  /* 0x0000181fff037424 */ /* 0x008fe200078e00ff */
[----:B------:R-:W-:-:S02]  /*13300*/  MOV R2, 0x13320 ;  /* 0x0001332000027802 */ /* 0x000fc40000000f00 */
[----:B-12---:R-:W-:Y:S05]  /*13310*/  CALL.REL.NOINC `($__internal_19_$__cuda_sm70_shflsync_idx_p) ;  /* 0x000034d000007944 */ /* 0x006fea0003c00000 */
        /* <DEDUP_REMOVED lines=9> */
.L_x_1234:
[----:B------:R1:W-:Y:S01]  /*133b0*/  STL [R1+0x10], RZ ;  /* 0x000010ff01007387 */ /* 0x0003e20000100800 */
[----:B------:R-:W-:Y:S01]  /*133c0*/  IMAD.MOV.U32 R143, RZ, RZ, R0 ;  /* 0x000000ffff8f7224 */ /* 0x000fe200078e0000 */
[----:B------:R-:W-:-:S02]  /*133d0*/  MOV R3, 0x1c1f ;  /* 0x00001c1f00037802 */ /* 0x000fc40000000f00 */
[----:B------:R-:W-:Y:S02]  /*133e0*/  MOV R2, 0x13400 ;  /* 0x0001340000027802 */ /* 0x000fe40000000f00 */
[----:B-1----:R-:W-:Y:S05]  /*133f0*/  CALL.REL.NOINC `($__internal_19_$__cuda_sm70_shflsync_idx_p) ;  /* 0x000033f000007944 */ /* 0x002fea0003c00000 */
[----:B------:R-:W-:Y:S01]  /*13400*/  MOV R2, R143 ;  /* 0x0000008f00027202 */ /* 0x000fe20000000f00 */
[----:B-1---5:R-:W-:Y:S05]  /*13410*/  BRA `(.L_x_1288) ;  /* 0xffff0d5000007947 */ /* 0x022fea000383ffff */
.L_x_1235:
[----:B------:R-:W-:Y:S01]  /*13420*/  MOV R2, 0x1 ;  /* 0x0000000100027802 */ /* 0x000fe20000000f00 */
[----:B------:R-:W-:Y:S02]  /*13430*/  IMAD.MOV.U32 R143, RZ, RZ, R0 ;  /* 0x000000ffff8f7224 */ /* 0x000fe400078e0000 */
[----:B------:R-:W-:Y:S02]  /*13440*/  IMAD.MOV.U32 R3, RZ, RZ, 0x1c1f ;  /* 0x00001c1fff037424 */ /* 0x000fe400078e00ff */
[----:B------:R2:W-:Y:S02]  /*13450*/  STL [R1+0x10], R2 ;  /* 0x0000100201007387 */ /* 0x0005e40000100800 */
[----:B--2---:R-:W-:Y:S02]  /*13460*/  MOV R2, 0x13480 ;  /* 0x0001348000027802 */ /* 0x004fe40000000f00 */
[----:B-1----:R-:W-:Y:S05]  /*13470*/  CALL.REL.NOINC `($__internal_19_$__cuda_sm70_shflsync_idx_p) ;  /* 0x0000337000007944 */ /* 0x002fea0003c00000 */
[----:B-----5:R-:W-:Y:S02]  /*13480*/  IMAD.IADD R2, R4, 0x1, R143 ;  /* 0x0000000104027824 */ /* 0x020fe400078e028f */
[----:B------:R-:W-:-:S02]  /*13490*/  IMAD.MOV.U32 R143, RZ, RZ, R0 ;  /* 0x000000ffff8f7224 */ /* 0x000fc400078e0000 */
[----:B------:R-:W-:Y:S01]  /*134a0*/  IMAD.MOV.U32 R3, RZ, RZ, 0x1c1f ;  /* 0x00001c1fff037424 */ /* 0x000fe200078e00ff */
        /* <DEDUP_REMOVED lines=28> */
[----:B------:R-:W-:Y:S01]  /*13670*/  ISETP.GT.AND P0, PT, R2, 0x39, PT ;  /* 0x000000390200780c */ /* 0x000fe20003f04270 */
[----:B------:R-:W-:Y:S01]  /*13680*/  IMAD.MOV.U32 R2, RZ, RZ, 0x2 ;  /* 0x00000002ff027424 */ /* 0x000fe200078e00ff */
[----:B------:R-:W-:Y:S02]  /*13690*/  FSEL R58, R30, -INF , P6 ;  /* 0xff8000001e3a7808 */ /* 0x000fe40003000000 */
[----:B------:R-:W-:-:S02]  /*136a0*/  FSEL R51, R31, -INF , P5 ;  /* 0xff8000001f337808 */ /* 0x000fc40002800000 */
[----:B------:R2:W-:Y:S01]  /*136b0*/  STL [R1+0x10], R2 ;  /* 0x0000100201007387 */ /* 0x0005e20000100800 */
[----:B------:R-:W-:Y:S02]  /*136c0*/  FSEL R50, R26, -INF , P2 ;  /* 0xff8000001a327808 */ /* 0x000fe40001000000 */
[----:B------:R-:W-:Y:S02]  /*136d0*/  FSEL R49, R27, -INF , P0 ;  /* 0xff8000001b317808 */ /* 0x000fe40000000000 */
[----:B--2---:R-:W-:Y:S02]  /*136e0*/  MOV R2, 0x13700 ;  /* 0x0001370000027802 */ /* 0x004fe40000000f00 */
[----:B-1----:R-:W-:Y:S05]  /*136f0*/  CALL.REL.NOINC `($__internal_19_$__cuda_sm70_shflsync_idx_p) ;  /* 0x000030f000007944 */ /* 0x002fea0003c00000 */
[----:B-----5:R-:W-:Y:S02]  /*13700*/  IMAD.IADD R2, R4, 0x1, R143 ;  /* 0x0000000104027824 */ /* 0x020fe400078e028f */
[----:B------:R-:W-:Y:S02]  /*13710*/  IMAD.MOV.U32 R143, RZ, RZ, R0 ;  /* 0x000000ffff8f7224 */ /* 0x000fe400078e0000 */
[----:B------:R-:W-:Y:S01]  /*13720*/  IMAD.MOV.U32 R0, RZ, RZ, 0x3 ;  /* 0x00000003ff007424 */ /* 0x000fe200078e00ff */
[----:B------:R-:W-:Y:S01]  /*13730*/  IMNMX R2, R5, R2, PT ;  /* 0x0000000205027217 */ /* 0x000fe20003800200 */
[----:B------:R-:W-:-:S03]  /*13740*/  IMAD.MOV.U32 R3, RZ, RZ, 0x1c1f ;  /* 0x00001c1fff037424 */ /* 0x000fc600078e00ff */
[----:B------:R2:W-:Y:S01]  /*13750*/  STL [R1+0x10], R0 ;  /* 0x0000100001007387 */ /* 0x0005e20000100800 */
        /* <DEDUP_REMOVED lines=32> */
[----:B------:R-:W-:Y:S02]  /*13960*/  MOV R2, 0x13980 ;  /* 0x0001398000027802 */ /* 0x000fe40000000f00 */
[----:B-12---:R-:W-:Y:S05]  /*13970*/  CALL.REL.NOINC `($__internal_19_$__cuda_sm70_shflsync_idx_p) ;  /* 0x00002e7000007944 */ /* 0x006fea0003c00000 */
[----:B-----5:R-:W-:Y:S01]  /*13980*/  IMAD.IADD R4, R4, 0x1, R143 ;  /* 0x0000000104047824 */ /* 0x020fe200078e028f */
[----:B------:R-:W-:Y:S01]  /*13990*/  FMNMX.FTZ R136, R7, R8, !PT ;  /* 0x0000000807887209 */ /* 0x000fe20007810000 */
[----:B------:R-:W-:Y:S01]  /*139a0*/  IMAD.MOV.U32 R0, RZ, RZ, 0x2 ;  /* 0x00000002ff007424 */ /* 0x000fe200078e00ff */
[----:B------:R-:W-:Y:S02]  /*139b0*/  FMNMX.FTZ R135, R9, R10, !PT ;  /* 0x0000000a09877209 */ /* 0x000fe40007810000 */
[----:B------:R-:W-:Y:S02]  /*139c0*/  IMNMX R5, R5, R4, PT ;  /* 0x0000000405057217 */ /* 0x000fe40003800200 */
[----:B------:R-:W-:-:S02]  /*139d0*/  FMNMX.FTZ R136, R11, R136, !PT ;  /* 0x000000880b887209 */ /* 0x000fc40007810000 */
[C---:B------:R-:W-:Y:S02]  /*139e0*/  ISETP.GT.AND P6, PT, R5.reuse, RZ, PT ;  /* 0x000000ff0500720c */ /* 0x040fe40003fc4270 */
[C---:B------:R-:W-:Y:S02]  /*139f0*/  ISETP.GT.AND P5, PT, R5.reuse, 0x1, PT ;  /* 0x000000010500780c */ /* 0x040fe40003fa4270 */
[----:B------:R-:W-:Y:S02]  /*13a00*/  ISETP.GT.AND P2, PT, R5, 0x8, PT ;  /* 0x000000080500780c */ /* 0x000fe40003f44270 */
[----:B------:R-:W-:Y:S02]  /*13a10*/  FSEL R24, R106, -INF , P6 ;  /* 0xff8000006a187808 */ /* 0x000fe40003000000 */
[----:B------:R-:W-:Y:S02]  /*13a20*/  FSEL R26, R107, -INF , P5 ;  /* 0xff8000006b1a7808 */ /* 0x000fe40002800000 */
[----:B------:R-:W-:-:S02]  /*13a30*/  ISETP.GT.AND P0, PT, R5, 0x9, PT ;  /* 0x000000090500780c */ /* 0x000fc40003f04270 */
[----:B------:R-:W-:Y:S02]  /*13a40*/  FSEL R30, R102, -INF , P2 ;  /* 0xff800000661e7808 */ /* 0x000fe40001000000 */
[----:B------:R-:W-:Y:S02]  /*13a50*/  FMNMX.FTZ R134, R20, R22, !PT ;  /* 0x0000001614867209 */ /* 0x000fe40007810000 */
[----:B------:R-:W-:Y:S02]  /*13a60*/  FMNMX.FTZ R6, R24, R26, !PT ;  /* 0x0000001a18067209 */ /* 0x000fe40007810000 */
[----:B------:R-:W-:Y:S02]  /*13a70*/  FMNMX.FTZ R136, R12, R136, !PT ;  /* 0x000000880c887209 */ /* 0x000fe40007810000 */
[----:B------:R-:W-:Y:S02]  /*13a80*/  FSEL R32, R103, -INF , P0 ;  /* 0xff80000067207808 */ /* 0x000fe40000000000 */
[----:B------:R-:W-:-:S02]  /*13a90*/  ISETP.GT.AND P6, PT, R5, 0x10, PT ;  /* 0x000000100500780c */ /* 0x000fc40003fc4270 */
[----:B------:R-:W-:Y:S02]  /*13aa0*/  FMNMX.FTZ R135, R14, R135, !PT ;  /* 0x000000870e877209 */ /* 0x000fe40007810000 */
[----:B------:R-:W-:Y:S02]  /*13ab0*/  FMNMX.FTZ R134, R27, R134, !PT ;  /* 0x000000861b867209 */ /* 0x000fe40007810000 */
[----:B------:R-:W-:Y:S02]  /*13ac0*/  FMNMX.FTZ R6, R30, R6, !PT ;  /* 0x000000061e067209 */ /* 0x000fe40007810000 */
[----:B------:R-:W-:Y:S02]  /*13ad0*/  FMNMX.FTZ R136, R13, R136, !PT ;  /* 0x000000880d887209 */ /* 0x000fe40007810000 */
[----:B------:R-:W-:Y:S02]  /*13ae0*/  ISETP.GT.AND P5, PT, R5, 0x11, PT ;  /* 0x000000110500780c */ /* 0x000fe40003fa4270 */
[----:B------:R-:W-:-:S02]  /*13af0*/  FSEL R35, R98, -INF , P6 ;  /* 0xff80000062237808 */ /* 0x000fc40003000000 */
        /* <DEDUP_REMOVED lines=65> */
[----:B------:R-:W-:Y:S01]  /*13f10*/  FMNMX.FTZ R135, R50, R135, !PT ;  /* 0x0000008732877209 */ /* 0x000fe20007810000 */
[----:B------:R-:W-:Y:S01]  /*13f20*/  IMAD.MOV.U32 R132, RZ, RZ, R136 ;  /* 0x000000ffff847224 */ /* 0x000fe200078e0088 */
[----:B------:R-:W-:-:S02]  /*13f30*/  FMNMX.FTZ R134, R90, R134, !PT ;  /* 0x000000865a867209 */ /* 0x000fc40007810000 */
[----:B------:R-:W-:Y:S02]  /*13f40*/  FMNMX.FTZ R6, R57, R6, !PT ;  /* 0x0000000639067209 */ /* 0x000fe40007810000 */
[----:B------:R-:W-:Y:S02]  /*13f50*/  FMNMX.FTZ R135, R49, R135, !PT ;  /* 0x0000008731877209 */ /* 0x000fe40007810000 */
[----:B------:R-:W-:Y:S02]  /*13f60*/  FMNMX.FTZ R134, R48, R134, !PT ;  /* 0x0000008630867209 */ /* 0x000fe40007810000 */
[----:B------:R-:W-:Y:S02]  /*13f70*/  FMNMX.FTZ R6, R56, R6, !PT ;  /* 0x0000000638067209 */ /* 0x000fe40007810000 */
[----:B------:R-:W-:Y:S02]  /*13f80*/  MOV R2, 0x13fa0 ;  /* 0x00013fa000027802 */ /* 0x000fe40000000f00 */
[----:B-1----:R-:W-:Y:S05]  /*13f90*/  CALL.REL.NOINC `($__internal_18_$__cuda_sm70_shflsync_bfly_p) ;  /* 0x000027f000007944 */ /* 0x002fea0003c00000 */
[----:B------:R-:W-:Y:S01]  /*13fa0*/  FMNMX.FTZ R136, R136, R0, !PT ;  /* 0x0000000088887209 */ /* 0x000fe20007810000 */
[----:B------:R-:W-:Y:S01]  /*13fb0*/  IMAD.MOV.U32 R0, RZ, RZ, 0x1 ;  /* 0x00000001ff007424 */ /* 0x000fe200078e00ff */
[----:B------:R-:W-:-:S03]  /*13fc0*/  MOV R2, 0x13ff0 ;  /* 0x00013ff000027802 */ /* 0x000fc60000000f00 */
[----:B------:R-:W-:Y:S02]  /*13fd0*/  IMAD.MOV.U32 R132, RZ, RZ, R136 ;  /* 0x000000ffff847224 */ /* 0x000fe400078e0088 */
[----:B------:R-:W-:Y:S05]  /*13fe0*/  CALL.REL.NOINC `($__internal_18_$__cuda_sm70_shflsync_bfly_p) ;  /* 0x000027a000007944 */ /* 0x000fea0003c00000 */
[----:B------:R-:W-:Y:S01]  /*13ff0*/  FMNMX.FTZ R136, R136, R0, !PT ;  /* 0x0000000088887209 */ /* 0x000fe20007810000 */
[----:B------:R-:W-:Y:S01]  /*14000*/  IMAD.MOV.U32 R132, RZ, RZ, R135 ;  /* 0x000000ffff847224 */ /* 0x000fe200078e0087 */
[----:B------:R-:W-:Y:S01]  /*14010*/  MOV R2, 0x14040 ;  /* 0x0001404000027802 */ /* 0x000fe20000000f00 */
[----:B------:R-:W-:Y:S02]  /*14020*/  IMAD.MOV.U32 R0, RZ, RZ, 0x2 ;  /* 0x00000002ff007424 */ /* 0x000fe400078e00ff */
[----:B------:R-:W-:Y:S05]  /*14030*/  CALL.REL.NOINC `($__internal_18_$__cuda_sm70_shflsync_bfly_p) ;  /* 0x0000275000007944 */ /* 0x000fea0003c00000 */
        /* <DEDUP_REMOVED lines=25> */
[----:B------:R-:W-:Y:S01]  /*141d0*/  MOV R133, R0 ;  /* 0x0000000000857202 */ /* 0x000fe20000000f00 */
[----:B------:R-:W-:Y:S05]  /*141e0*/  BRA `(.L_x_1289) ;  /* 0xffff0cf000007947 */ /* 0x000fea000383ffff */
.L_x_1239:
[----:B------:R-:W-:Y:S01]  /*141f0*/  MOV R3, 0x181f ;  /* 0x0000181f00037802 */ /* 0x000fe20000000f00 */
[----:B------:R1:W-:Y:S01]  /*14200*/  STL [R1+0x10], RZ ;  /* 0x000010ff01007387 */ /* 0x0003e20000100800 */
[----:B------:R-:W-:Y:S01]  /*14210*/  MOV R2, 0x14240 ;  /* 0x0001424000027802 */ /* 0x000fe20000000f00 */
[----:B------:R-:W-:Y:S02]  /*14220*/  IMAD.MOV.U32 R143, RZ, RZ, R0 ;  /* 0x000000ffff8f7224 */ /* 0x000fe400078e0000 */
[----:B-1----:R-:W-:Y:S05]  /*14230*/  CALL.REL.NOINC `($__internal_19_$__cuda_sm70_shflsync_idx_p) ;  /* 0x000025b000007944 */ /* 0x002fea0003c00000 */
[----:B------:R-:W-:Y:S01]  /*14240*/  MOV R7, R143 ;  /* 0x0000008f00077202 */ /* 0x000fe20000000f00 */
[----:B-1---5:R-:W-:-:S05]  /*14250*/  BRA `(.L_x_1290) ;  /* 0xffff2a9000007947 */ /* 0x022fca000383ffff */
.L_x_1240:
[----:B------:R-:W-:Y:S01]  /*14260*/  MOV R3, 0x181f ;  /* 0x0000181f00037802 */ /* 0x000fe20000000f00 */
[----:B------:R3:W-:Y:S01]  /*14270*/  STL [R1+0x10], RZ ;  /* 0x000010ff01007387 */ /* 0x0007e20000100800 */
[----:B------:R-:W-:Y:S01]  /*14280*/  MOV R2, 0x142b0 ;  /* 0x000142b000027802 */ /* 0x000fe20000000f00 */
[----:B------:R-:W-:Y:S02]  /*14290*/  IMAD.MOV.U32 R143, RZ, RZ, R4 ;  /* 0x000000ffff8f7224 */ /* 0x000fe400078e0004 */
[----:B-123--:R-:W-:Y:S05]  /*142a0*/  CALL.REL.NOINC `($__internal_19_$__cuda_sm70_shflsync_idx_p) ;  /* 0x0000254000007944 */ /* 0x00efea0003c00000 */
[----:B------:R-:W2:Y:S01]  /*142b0*/  LDL R3, [R1+0xc] ;  /* 0x00000c0001037983 */ /* 0x000ea20000100800 */
[----:B------:R-:W-:Y:S03]  /*142c0*/  IADD3 R8, P2, R143, R12, RZ ;  /* 0x0000000c8f087210 */ /* 0x000fe60007f5e0ff */
[----:B------:R-:W3:Y:S02]  /*142d0*/  LDL R2, [R1+0x1c] ;  /* 0x00001c0001027983 */ /* 0x000ee40000100800 */
[----:B------:R-:W-:Y:S01]  /*142e0*/  IMAD.X R9, R7, 0x1, R5, P2 ;  /* 0x0000000107097824 */ /* 0x000fe200010e0605 */
[----:B---3--:R-:W-:Y:S02]  /*142f0*/  ISETP.GE.AND P0, PT, R2, c[0x0][0x1d4], PT ;  /* 0x0000750002007a0c */ /* 0x008fe40003f06270 */
[----:B--2---:R-:W-:Y:S02]  /*14300*/  ISETP.GE.AND P5, PT, R3, c[0x0][0x1d4], PT ;  /* 0x0000750003007a0c */ /* 0x004fe40003fa6270 */
[----:B------:R-:W-:Y:S01]  /*14310*/  IADD3 R2, P2, R143, R13, RZ ;  /* 0x0000000d8f027210 */ /* 0x000fe20007f5e0ff */
[----:B-----5:R-:W-:Y:S04]  /*14320*/  IMAD.MOV.U32 R143, RZ, RZ, R0 ;  /* 0x000000ffff8f7224 */ /* 0x020fe800078e0000 */
[----:B------:R-:W-:Y:S01]  /*14330*/  IMAD.X R3, R7, 0x1, R6, P2 ;  /* 0x0000000107037824 */ /* 0x000fe200010e0606 */
[----:B------:R-:W-:Y:S05]  /*14340*/  SEL R7, RZ, 0x10, P5 ;  /* 0x00000010ff077807 */ /* 0x000fea0002800000 */
[----:B------:R-:W-:Y:S01]  /*14350*/  @!PT LDS RZ, [RZ] ;  /* 0x00000000fffff984 */ /* 0x000fe20000000800 */
[----:B------:R-:W-:Y:S01]  /*14360*/  @!PT LDS RZ, [RZ] ;  /* 0x00000000fffff984 */ /* 0x000fe20000000800 */
[----:B------:R-:W-:Y:S01]  /*14370*/  @!PT LDS RZ, [RZ] ;  /* 0x00000000fffff984 */ /* 0x000fe20000000800 */
[----:B------:R2:W-:Y:S04]  /*14380*/  LDGSTS.E.BYPASS.LTC128B.128 [R252+0x100], [R8.64], !P5 ;  /* 0x0010000008fc7fae */ /* 0x0005e8000e901d48 */
[----:B------:R3:W-:Y:S01]  /*14390*/  LDGSTS.E.BYPASS.LTC128B.128 [R252+0x2100], [R2.64], !P0 ;  /* 0x0210000002fc7fae */ /* 0x0007e2000c101d48 */
[----:B--2---:R-:W-:Y:S01]  /*143a0*/  SEL R8, RZ, 0x10, P0 ;  /* 0x00000010ff087807 */ /* 0x004fe20000000000 */
[----:B---3--:R-:W-:Y:S02]  /*143b0*/  IMAD.MOV.U32 R2, RZ, RZ, 0x1 ;  /* 0x00000001ff027424 */ /* 0x008fe400078e00ff */
[----:B------:R-:W-:Y:S03]  /*143c0*/  IMAD.MOV.U32 R3, RZ, RZ, 0x181f ;  /* 0x0000181fff037424 */ /* 0x000fe600078e00ff */
        /* <DEDUP_REMOVED lines=10> */
[C---:B------:R-:W-:Y:S02]  /*14470*/  IADD3 R2, -R7.reuse, 0x10, RZ ;  /* 0x0000001007027810 */ /* 0x040fe40007ffe1ff */
        /* <DEDUP_REMOVED lines=9> */
[----:B--2---:R-:W-:Y:S04]  /*14510*/  IADD3 R2, -R8, 0x10, RZ ;  /* 0x0000001008027810 */ /* 0x004fe80007ffe1ff */
[----:B------:R-:W-:Y:S04]  /*14520*/  LOP3.LUT R2, R2, 0xf, RZ, 0xc0, !PT ;  /* 0x0000000f02027812 */ /* 0x000fe800078ec0ff */
[----:B------:R-:W-:Y:S01]  /*14530*/  IADD3 R2, P2, P0, R2, R143, R13 ;  /* 0x0000008f02027210 */ /* 0x000fe2000785e00d */
[----:B-----5:R-:W-:Y:S03]  /*14540*/  IMAD.MOV.U32 R143, RZ, RZ, R0 ;  /* 0x000000ffff8f7224 */ /* 0x020fe600078e0000 */
[----:B------:R-:W-:Y:S05]  /*14550*/  IADD3.X R3, RZ, R9, R6, P2, P0 ;  /* 0x00000009ff037210 */ /* 0x000fea00017e0406 */
[----:B------:R2:W-:Y:S02]  /*14560*/  LDGSTS.E.BYPASS.LTC128B.128.ZFILL [R252+0x2900], [R2.64], P5 ;  /* 0x0290000002fc7fae */ /* 0x0005e4000a941d48 */
[----:B--2---:R-:W-:Y:S02]  /*14570*/  IMAD.MOV.U32 R2, RZ, RZ, 0x2 ;  /* 0x00000002ff027424 */ /* 0x004fe400078e00ff */
        /* <DEDUP_REMOVED lines=24> */
[----:B-----5:R-:W-:Y:S02]  /*14700*/  IMAD.MOV.U32 R143, RZ, RZ, R0 ;  /* 0x000000ffff8f7224 */ /* 0x020fe400078e0000 */
[----:B------:R-:W-:Y:S01]  /*14710*/  IMAD.MOV.U32 R0, RZ, RZ, 0x3 ;  /* 0x00000003ff007424 */ /* 0x000fe200078e00ff */
[----:B------:R-:W-:Y:S04]  /*14720*/  IADD3.X R3, RZ, R9, R6, P2, P0 ;  /* 0x00000009ff037210 */ /* 0x000fe800017e0406 */
[----:B------:R2:W-:Y:S04]  /*14730*/  STL [R1+0x10], R0 ;  /* 0x0000100001007387 */ /* 0x0005e80000100800 */
[----:B------:R3:W-:Y:S02]  /*14740*/  LDGSTS.E.BYPASS.LTC128B.128.ZFILL [R252+0x3100], [R2.64], P5 ;  /* 0x0310000002fc7fae */ /* 0x0007e4000a941d48 */
[----:B---3--:R-:W-:Y:S01]  /*14750*/  MOV R2, 0x14780 ;  /* 0x0001478000027802 */ /* 0x008fe20000000f00 */
[----:B------:R-:W-:Y:S02]  /*14760*/  IMAD.MOV.U32 R3, RZ, RZ, 0x181f ;  /* 0x0000181fff037424 */ /* 0x000fe400078e00ff */
[----:B-12---:R-:W-:Y:S05]  /*14770*/  CALL.REL.NOINC `($__internal_19_$__cuda_sm70_shflsync_idx_p) ;  /* 0x0000207000007944 */ /* 0x006fea0003c00000 */
[----:B------:R-:W-:Y:S01]  /*14780*/  MOV R2, 0x3 ;  /* 0x0000000300027802 */ /* 0x000fe20000000f00 */
[----:B-----5:R-:W-:Y:S01]  /*14790*/  IMAD.MOV.U32 R0, RZ, RZ, R143 ;  /* 0x000000ffff007224 */ /* 0x020fe200078e008f */
[----:B------:R-:W-:Y:S01]  /*147a0*/  MOV R3, 0x181f ;  /* 0x0000181f00037802 */ /* 0x000fe20000000f00 */
[----:B------:R-:W-:Y:S02]  /*147b0*/  IMAD.MOV.U32 R143, RZ, RZ, R4 ;  /* 0x000000ffff8f7224 */ /* 0x000fe400078e0004 */
[----:B------:R2:W-:Y:S02]  /*147c0*/  STL [R1+0x10], R2 ;  /* 0x0000100201007387 */ /* 0x0005e40000100800 */
[----:B--2---:R-:W-:Y:S02]  /*147d0*/  MOV R2, 0x147f0 ;  /* 0x000147f000027802 */ /* 0x004fe40000000f00 */
[----:B-1----:R-:W-:Y:S05]  /*147e0*/  CALL.REL.NOINC `($__internal_19_$__cuda_sm70_shflsync_idx_p) ;  /* 0x0000200000007944 */ /* 0x002fea0003c00000 */
[----:B-----5:R-:W-:Y:S01]  /*147f0*/  MOV R4, R143 ;  /* 0x0000008f00047202 */ /* 0x020fe20000000f00 */
[----:B-1----:R-:W-:-:S05]  /*14800*/  BRA `(.L_x_1291) ;  /* 0xffff26f000007947 */ /* 0x002fca000383ffff */
.L_x_1243:
[----:B------:R-:W-:Y:S01]  /*14810*/  MOV R3, 0x181f ;  /* 0x0000181f00037802 */ /* 0x000fe20000000f00 */
[----:B------:R2:W-:Y:S01]  /*14820*/  STL [R1+0x10], RZ ;  /* 0x000010ff01007387 */ /* 0x0005e20000100800 */
[----:B------:R-:W-:Y:S01]  /*14830*/  MOV R2, 0x14860 ;  /* 0x0001486000027802 */ /* 0x000fe20000000f00 */
[----:B-1----:R-:W-:Y:S02]  /*14840*/  IMAD.MOV.U32 R143, RZ, RZ, R0 ;  /* 0x000000ffff8f7224 */ /* 0x002fe400078e0000 */
[----:B--2---:R-:W-:Y:S05]  /*14850*/  CALL.REL.NOINC `($__internal_19_$__cuda_sm70_shflsync_idx_p) ;  /* 0x00001f9000007944 */ /* 0x004fea0003c00000 */
[----:B------:R-:W-:Y:S01]  /*14860*/  MOV R135, R143 ;  /* 0x0000008f00877202 */ /* 0x000fe20000000f00 */
[----:B-1---5:R-:W-:-:S05]  /*14870*/  BRA `(.L_x_1292) ;  /* 0xffff35a000007947 */ /* 0x022fca000383ffff */
.L_x_1244:
[----:B------:R-:W-:Y:S01]  /*14880*/  MOV R3, 0x181f ;  /* 0x0000181f00037802 */ /* 0x000fe20000000f00 */
[----:B------:R4:W-:Y:S01]  /*14890*/  STL [R1+0x10], RZ ;  /* 0x000010ff01007387 */ /* 0x0009e20000100800 */
[----:B------:R-:W-:Y:S01]  /*148a0*/  MOV R2, 0x148d0 ;  /* 0x000148d000027802 */ /* 0x000fe20000000f00 */
[----:B-1----:R-:W-:Y:S02]  /*148b0*/  IMAD.MOV.U32 R143, RZ, RZ, R132 ;  /* 0x000000ffff8f7224 */ /* 0x002fe400078e0084 */
[----:B--234-:R-:W-:Y:S05]  /*148c0*/  CALL.REL.NOINC `($__internal_19_$__cuda_sm70_shflsync_idx_p) ;  /* 0x00001f2000007944 */ /* 0x01cfea0003c00000 */
[----:B------:R-:W2:Y:S01]  /*148d0*/  LDL R3, [R1+0xc] ;  /* 0x00000c0001037983 */ /* 0x000ea20000100800 */
[----:B------:R-:W-:Y:S03]  /*148e0*/  IADD3 R208, P2, R143, R141, RZ ;  /* 0x0000008d8fd07210 */ /* 0x000fe60007f5e0ff */
[----:B------:R-:W3:Y:S02]  /*148f0*/  LDL R2, [R1+0x1c] ;  /* 0x00001c0001027983 */ /* 0x000ee40000100800 */
[----:B------:R-:W-:Y:S01]  /*14900*/  IMAD.X R209, R135, 0x1, R133, P2 ;  /* 0x0000000187d17824 */ /* 0x000fe200010e0685 */
[----:B---3--:R-:W-:Y:S02]  /*14910*/  ISETP.GE.AND P0, PT, R2, c[0x0][0x1d4], PT ;  /* 0x0000750002007a0c */ /* 0x008fe40003f06270 */
[----:B--2---:R-:W-:Y:S02]  /*14920*/  ISETP.GE.AND P5, PT, R3, c[0x0][0x1d4], PT ;  /* 0x0000750003007a0c */ /* 0x004fe40003fa6270 */
[----:B------:R-:W-:Y:S01]  /*14930*/  IADD3 R2, P2, R143, R210, RZ ;  /* 0x000000d28f027210 */ /* 0x000fe20007f5e0ff */
[----:B-----5:R-:W-:Y:S01]  /*14940*/  IMAD.MOV.U32 R143, RZ, RZ, R0 ;  /* 0x000000ffff8f7224 */ /* 0x020fe200078e0000 */
[----:B------:R-:W-:Y:S03]  /*14950*/  SEL R136, RZ, 0x10, P0 ;  /* 0x00000010ff887807 */ /* 0x000fe60000000000 */
[----:B------:R-:W-:Y:S01]  /*14960*/  IMAD.X R3, R135, 0x1, R134, P2 ;  /* 0x0000000187037824 */ /* 0x000fe200010e0686 */
[----:B------:R-:W-:Y:S05]  /*14970*/  SEL R135, RZ, 0x10, P5 ;  /* 0x00000010ff877807 */ /* 0x000fea0002800000 */
[----:B------:R-:W-:Y:S01]  /*14980*/  @!PT LDS RZ, [RZ] ;  /* 0x00000000fffff984 */ /* 0x000fe20000000800 */
[----:B------:R-:W-:Y:S01]  /*14990*/  @!PT LDS RZ, [RZ] ;  /* 0x00000000fffff984 */ /* 0x000fe20000000800 */
[----:B------:R-:W-:Y:S01]  /*149a0*/  @!PT LDS RZ, [RZ] ;  /* 0x00000000fffff984 */ /* 0x000fe20000000800 */
[----:B------:R2:W-:Y:S04]  /*149b0*/  LDGSTS.E.BYPASS.LTC128B.128 [R252+0x4100], [R208.64], !P5 ;  /* 0x04100000d0fc7fae */ /* 0x0005e8000e901d48 */
[----:B------:R3:W-:Y:S02]  /*149c0*/  LDGSTS.E.BYPASS.LTC128B.128 [R252+0x6100], [R2.64], !P0 ;  /* 0x0610000002fc7fae */ /* 0x0007e4000c101d48 */
[----:B---3--:R-:W-:Y:S02]  /*149d0*/  IMAD.MOV.U32 R2, RZ, RZ, 0x1 ;  /* 0x00000001ff027424 */ /* 0x008fe400078e00ff */
[----:B------:R-:W-:Y:S03]  /*149e0*/  IMAD.MOV.U32 R3, RZ, RZ, 0x181f ;  /* 0x0000181fff037424 */ /* 0x000fe600078e00ff */
[----:B------:R3:W-:Y:S02]  /*149f0*/  STL [R1+0x10], R2 ;  /* 0x0000100201007387 */ /* 0x0007e40000100800 */
[----:B---3--:R-:W-:Y:S02]  /*14a00*/  MOV R2, 0x14a20 ;  /* 0x00014a2000027802 */ /* 0x008fe40000000f00 */
[----:B-12---:R-:W-:Y:S05]  /*14a10*/  CALL.REL.NOINC `($__internal_19_$__cuda_sm70_shflsync_idx_p) ;  /* 0x00001dd000007944 */ /* 0x006fea0003c00000 */
[----:B------:R-:W-:Y:S01]  /*14a20*/  MOV R2, 0x1 ;  /* 0x0000000100027802 */ /* 0x000fe20000000f00 */
[----:B------:R-:W-:Y:S01]  /*14a30*/  IMAD.MOV.U32 R142, RZ, RZ, R143 ;  /* 0x000000ffff8e7224 */ /* 0x000fe200078e008f */
[----:B------:R-:W-:Y:S01]  /*14a40*/  MOV R3, 0x181f ;  /* 0x0000181f00037802 */ /* 0x000fe20000000f00 */
[----:B------:R-:W-:Y:S02]  /*14a50*/  IMAD.MOV.U32 R143, RZ, RZ, R132 ;  /* 0x000000ffff8f7224 */ /* 0x000fe400078e0084 */
[----:B------:R2:W-:Y:S02]  /*14a60*/  STL [R1+0x10], R2 ;  /* 0x0000100201007387 */ /* 0x0005e40000100800 */
[----:B--2---:R-:W-:Y:S02]  /*14a70*/  MOV R2, 0x14a90 ;  /* 0x00014a9000027802 */ /* 0x004fe40000000f00 */
[----:B-1---5:R-:W-:Y:S05]  /*14a80*/  CALL.REL.NOINC `($__internal_19_$__cuda_sm70_shflsync_idx_p) ;  /* 0x00001d6000007944 */ /* 0x022fea0003c00000 */
[C---:B------:R-:W-:Y:S02]  /*14a90*/  IADD3 R2, -R135.reuse, 0x10, RZ ;  /* 0x0000001087027810 */ /* 0x040fe40007ffe1ff */
        /* <DEDUP_REMOVED lines=55> */
[----:B------:R-:W-:Y:S01]  /*14e10*/  MOV R132, R143 ;  /* 0x0000008f00847202 */ /* 0x000fe20000000f00 */
[----:B-1---5:R-:W-:-:S05]  /*14e20*/  BRA `(.L_x_1293) ;  /* 0xffff31f000007947 */ /* 0x022fca000383ffff */
.L_x_1245:
[----:B------:R-:W-:Y:S01]  /*14e30*/  MOV R3, 0x1c1f ;  /* 0x00001c1f00037802 */ /* 0x000fe20000000f00 */
[----:B------:R1:W-:Y:S01]  /*14e40*/  STL [R1+0x10], RZ ;  /* 0x000010ff01007387 */ /* 0x0003e20000100800 */
[----:B------:R-:W-:Y:S01]  /*14e50*/  MOV R2, 0x14e80 ;  /* 0x00014e8000027802 */ /* 0x000fe20000000f00 */
[----:B------:R-:W-:Y:S02]  /*14e60*/  IMAD.MOV.U32 R143, RZ, RZ, R132 ;  /* 0x000000ffff8f7224 */ /* 0x000fe400078e0084 */
[----:B-1----:R-:W-:Y:S05]  /*14e70*/  CALL.REL.NOINC `($__internal_19_$__cuda_sm70_shflsync_idx_p) ;  /* 0x0000197000007944 */ /* 0x002fea0003c00000 */
[----:B-----5:R-:W-:Y:S01]  /*14e80*/  MOV R0, R143 ;  /* 0x0000008f00007202 */ /* 0x020fe20000000f00 */
[----:B-1----:R-:W-:-:S05]  /*14e90*/  BRA `(.L_x_1294) ;  /* 0xffff336000007947 */ /* 0x002fca000383ffff */
.L_x_1246:
[----:B------:R-:W-:Y:S01]  /*14ea0*/  MOV R0, 0x1 ;  /* 0x0000000100007802 */ /* 0x000fe20000000f00 */
[----:B------:R-:W-:Y:S01]  /*14eb0*/  IMAD.MOV.U32 R143, RZ, RZ, R132 ;  /* 0x000000ffff8f7224 */ /* 0x000fe200078e0084 */
[----:B------:R-:W-:Y:S01]  /*14ec0*/  MOV R2, 0x14f00 ;  /* 0x00014f0000027802 */ /* 0x000fe20000000f00 */
[----:B------:R-:W-:Y:S02]  /*14ed0*/  IMAD.MOV.U32 R3, RZ, RZ, 0x1c1f ;  /* 0x00001c1fff037424 */ /* 0x000fe400078e00ff */
[----:B------:R2:W-:Y:S04]  /*14ee0*/  STL [R1+0x10], R0 ;  /* 0x0000100001007387 */ /* 0x0005e80000100800 */
[----:B-12---:R-:W-:Y:S05]  /*14ef0*/  CALL.REL.NOINC `($__internal_19_$__cuda_sm70_shflsync_idx_p) ;  /* 0x000018f000007944 */ /* 0x006fea0003c00000 */
[----:B------:R-:W-:Y:S01]  /*14f00*/  MOV R2, 0x15170 ;  /* 0x0001517000027802 */ /* 0x000fe20000000f00 */
[----:B-----5:R-:W-:Y:S02]  /*14f10*/  IMAD.MOV.U32 R0, RZ, RZ, 0x2 ;  /* 0x00000002ff007424 */ /* 0x020fe400078e00ff */
[----:B------:R-:W-:Y:S02]  /*14f20*/  IMAD.IADD R143, R133, 0x1, R143 ;  /* 0x00000001858f7824 */ /* 0x000fe400078e028f */
[----:B------:R-:W-:Y:S01]  /*14f30*/  IMAD.MOV.U32 R3, RZ, RZ, 0x1c1f ;  /* 0x00001c1fff037424 */ /* 0x000fe200078e00ff */
[----:B------:R2:W-:Y:S02]  /*14f40*/  STL [R1+0x10], R0 ;  /* 0x0000100001007387 */ /* 0x0005e40000100800 */
        /* <DEDUP_REMOVED lines=27> */
[----:B------:R-:W-:Y:S01]  /*15100*/  ISETP.GT.AND P0, PT, R143, 0x39, PT ;  /* 0x000000398f00780c */ /* 0x000fe20003f04270 */
[----:B------:R-:W-:Y:S01]  /*15110*/  IMAD.MOV.U32 R143, RZ, RZ, R132 ;  /* 0x000000ffff8f7224 */ /* 0x000fe200078e0084 */
[----:B------:R-:W-:Y:S02]  /*15120*/  FSEL R54, R54, -INF , P6 ;  /* 0xff80000036367808 */ /* 0x000fe40003000000 */
[----:B------:R-:W-:Y:S02]  /*15130*/  FSEL R55, R55, -INF , P5 ;  /* 0xff80000037377808 */ /* 0x000fe40002800000 */
[----:B------:R-:W-:Y:S02]  /*15140*/  FSEL R66, R66, -INF , P2 ;  /* 0xff80000042427808 */ /* 0x000fe40001000000 */
[----:B------:R-:W-:Y:S02]  /*15150*/  FSEL R67, R67, -INF , P0 ;  /* 0xff80000043437808 */ /* 0x000fe40000000000 */
        /* <DEDUP_REMOVED lines=33> */
[----:B------:R-:W-:Y:S01]  /*15370*/  ISETP.GT.AND P0, PT, R143, 0x39, PT ;  /* 0x000000398f00780c */ /* 0x000fe20003f04270 */
[----:B------:R-:W-:Y:S01]  /*15380*/  IMAD.MOV.U32 R143, RZ, RZ, R132 ;  /* 0x000000ffff8f7224 */ /* 0x000fe200078e0084 */
[----:B------:R-:W-:Y:S02]  /*15390*/  FSEL R56, R56, -INF , P6 ;  /* 0xff80000038387808 */ /* 0x000fe40003000000 */
[----:B------:R-:W-:Y:S02]  /*153a0*/  FSEL R57, R57, -INF , P5 ;  /* 0xff80000039397808 */ /* 0x000fe40002800000 */
[----:B------:R-:W-:Y:S02]  /*153b0*/  FSEL R60, R60, -INF , P2 ;  /* 0xff8000003c3c7808 */ /* 0x000fe40001000000 */
[----:B------:R-:W-:Y:S02]  /*153c0*/  FSEL R61, R61, -INF , P0 ;  /* 0xff8000003d3d7808 */ /* 0x000fe40000000000 */
[----:B-12---:R-:W-:Y:S05]  /*153d0*/  CALL.REL.NOINC `($__internal_19_$__cuda_sm70_shflsync_idx_p) ;  /* 0x0000141000007944 */ /* 0x006fea0003c00000 */
[----:B-----5:R-:W-:Y:S01]  /*153e0*/  FMNMX.FTZ R132, R4, R137, !PT ;  /* 0x0000008904847209 */ /* 0x020fe20007810000 */
[----:B------:R-:W-:Y:S01]  /*153f0*/  IMAD.IADD R133, R133, 0x1, R143 ;  /* 0x0000000185857824 */ /* 0x000fe200078e028f */
[----:B------:R-:W-:Y:S01]  /*15400*/  FMNMX.FTZ R7, R6, R138, !PT ;  /* 0x0000008a06077209 */ /* 0x000fe20007810000 */
[----:B------:R-:W-:Y:S01]  /*15410*/  IMAD.MOV.U32 R0, RZ, RZ, 0x2 ;  /* 0x00000002ff007424 */ /* 0x000fe200078e00ff */
[----:B------:R-:W-:Y:S02]  /*15420*/  FMNMX.FTZ R8, R16, R139, !PT ;  /* 0x0000008b10087209 */ /* 0x000fe40007810000 */
        /* <DEDUP_REMOVED lines=97> */
[----:B------:R-:W-:Y:S02]  /*15a40*/  MOV R2, 0x15a60 ;  /* 0x00015a6000027802 */ /* 0x000fe40000000f00 */
        /* <DEDUP_REMOVED lines=28> */
[----:B------:R-:W-:-:S05]  /*15c10*/  BRA `(.L_x_1295) ;  /* 0xffff335000007947 */ /* 0x000fca000383ffff */
.L_x_1249:
[----:B-1----:R-:W-:Y:S01]  /*15c20*/  MOV R3, 0x181f ;  /* 0x0000181f00037802 */ /* 0x002fe20000000f00 */
[----:B------:R1:W-:Y:S01]  /*15c30*/  STL [R1+0x10], RZ ;  /* 0x000010ff01007387 */ /* 0x0003e20000100800 */
[----:B------:R-:W-:Y:S01]  /*15c40*/  MOV R2, 0x15c70 ;  /* 0x00015c7000027802 */ /* 0x000fe20000000f00 */
[----:B------:R-:W-:Y:S02]  /*15c50*/  IMAD.MOV.U32 R143, RZ, RZ, R36 ;  /* 0x000000ffff8f7224 */ /* 0x000fe400078e0024 */
[----:B-1----:R-:W-:Y:S05]  /*15c60*/  CALL.REL.NOINC `($__internal_19_$__cuda_sm70_shflsync_idx_p) ;  /* 0x00000b8000007944 */ /* 0x002fea0003c00000 */
[----:B------:R-:W-:Y:S01]  /*15c70*/  MOV R28, R143 ;  /* 0x0000008f001c7202 */ /* 0x000fe20000000f00 */
[----:B-1---5:R-:W-:-:S05]  /*15c80*/  BRA `(.L_x_1296) ;  /* 0xffff5e5000007947 */ /* 0x022fca000383ffff */
.L_x_1252:
[----:B------:R-:W-:Y:S01]  /*15c90*/  MOV R3, 0x181f ;  /* 0x0000181f00037802 */ /* 0x000fe20000000f00 */
[----:B------:R2:W-:Y:S01]  /*15ca0*/  STL [R1+0x10], RZ ;  /* 0x000010ff01007387 */ /* 0x0005e20000100800 */
[----:B------:R-:W-:Y:S01]  /*15cb0*/  MOV R2, 0x15ce0 ;  /* 0x00015ce000027802 */ /* 0x000fe20000000f00 */
[----:B------:R-:W-:Y:S02]  /*15cc0*/  IMAD.MOV.U32 R143, RZ, RZ, R0 ;  /* 0x000000ffff8f7224 */ /* 0x000fe400078e0000 */
[----:B-12---:R-:W-:Y:S05]  /*15cd0*/  CALL.REL.NOINC `($__internal_19_$__cuda_sm70_shflsync_idx_p) ;  /* 0x00000b1000007944 */ /* 0x006fea0003c00000 */
[----:B------:R-:W-:Y:S01]  /*15ce0*/  MOV R135, R143 ;  /* 0x0000008f00877202 */ /* 0x000fe20000000f00 */
[----:B-1---5:R-:W-:-:S05]  /*15cf0*/  BRA `(.L_x_1297) ;  /* 0xffff6e8000007947 */ /* 0x022fca000383ffff */
.L_x_1253:
[----:B------:R-:W-:Y:S01]  /*15d00*/  MOV R3, 0x181f ;  /* 0x0000181f00037802 */ /* 0x000fe20000000f00 */
[----:B------:R4:W-:Y:S01]  /*15d10*/  STL [R1+0x10], RZ ;  /* 0x000010ff01007387 */ /* 0x0009e20000100800 */
[----:B------:R-:W-:Y:S01]  /*15d20*/  MOV R2, 0x15d50 ;  /* 0x00015d5000027802 */ /* 0x000fe20000000f00 */
[----:B------:R-:W-:Y:S02]  /*15d30*/  IMAD.MOV.U32 R143, RZ, RZ, R132 ;  /* 0x000000ffff8f7224 */ /* 0x000fe400078e0084 */
[----:B-1234-:R-:W-:Y:S05]  /*15d40*/  CALL.REL.NOINC `($__internal_19_$__cuda_sm70_shflsync_idx_p) ;  /* 0x00000aa000007944 */ /* 0x01efea0003c00000 */
[C---:B------:R-:W-:Y:S02]  /*15d50*/  IADD3 R208, -R141.reuse, 0x10, RZ ;  /* 0x000000108dd07810 */ /* 0x040fe40007ffe1ff */
[----:B------:R-:W-:Y:S02]  /*15d60*/  ISETP.NE.U32.AND P2, PT, R141, RZ, PT ;  /* 0x000000ff8d00720c */ /* 0x000fe40003f45070 */
[----:B------:R-:W-:Y:S04]  /*15d70*/  LOP3.LUT R208, R208, 0xf, RZ, 0xc0, !PT ;  /* 0x0000000fd0d07812 */ /* 0x000fe800078ec0ff */
[----:B------:R-:W-:Y:S04]  /*15d80*/  IADD3 R208, P5, P4, R208, R143, R210 ;  /* 0x0000008fd0d07210 */ /* 0x000fe80007cbe0d2 */
[----:B------:R-:W-:Y:S02]  /*15d90*/  IADD3.X R209, RZ, R135, R133, P5, P4 ;  /* 0x00000087ffd17210 */ /* 0x000fe40002fe8485 */
[----:B------:R-:W-:Y:S01]  /*15da0*/  IADD3 R2, P4, R143, R211, RZ ;  /* 0x000000d38f027210 */ /* 0x000fe20007f9e0ff */
[----:B-----5:R-:W-:Y:S02]  /*15db0*/  IMAD.MOV.U32 R143, RZ, RZ, R0 ;  /* 0x000000ffff8f7224 */ /* 0x020fe400078e0000 */
[----:B------:R-:W-:Y:S01]  /*15dc0*/  @!PT LDS RZ, [RZ] ;  /* 0x00000000fffff984 */ /* 0x000fe20000000800 */
[----:B------:R-:W-:Y:S01]  /*15dd0*/  @!PT LDS RZ, [RZ] ;  /* 0x00000000fffff984 */ /* 0x000fe20000000800 */
[----:B------:R-:W-:Y:S01]  /*15de0*/  @!PT LDS RZ, [RZ] ;  /* 0x00000000fffff984 */ /* 0x000fe20000000800 */
[----:B------:R2:W-:Y:S02]  /*15df0*/  LDGSTS.E.BYPASS.LTC128B.128.ZFILL [R252+0x4100], [R208.64], P2 ;  /* 0x04100000d0fc7fae */ /* 0x0005e40009141d48 */
[----:B------:R-:W-:Y:S05]  /*15e00*/  IMAD.X R3, R135, 0x1, R134, P4 ;  /* 0x0000000187037824 */ /* 0x000fea00020e0686 */
        /* <DEDUP_REMOVED lines=48> */
[----:B------:R2:W-:Y:S01]  /*16110*/  LDGSTS.E.BYPASS.LTC128B.128.ZFILL [R252+0x5100], [R208.64], P5 ;  /* 0x05100000d0fc7fae */ /* 0x0005e2000a941d48 */
[----:B------:R-:W-:Y:S02]  /*16120*/  IMAD.MOV.U32 R0, RZ, RZ, 0x3 ;  /* 0x00000003ff007424 */ /* 0x000fe400078e00ff */
[----:B------:R-:W-:Y:S03]  /*16130*/  IMAD.X R3, R135, 0x1, R134, P2 ;  /* 0x0000000187037824 */ /* 0x000fe600010e0686 */
[----:B------:R2:W-:Y:S04]  /*16140*/  STL [R1+0x10], R0 ;  /* 0x0000100001007387 */ /* 0x0005e80000100800 */
[----:B------:R3:W-:Y:S02]  /*16150*/  LDGSTS.E.BYPASS.LTC128B.128 [R252+0x7100], [R2.64], !P0 ;  /* 0x0710000002fc7fae */ /* 0x0007e4000c101d48 */
        /* <DEDUP_REMOVED lines=12> */
.L_x_1254:
[----:B------:R-:W-:Y:S02]  /*16220*/  MOV R0, 0x2 ;  /* 0x0000000200007802 */ /* 0x000fe40000000f00 */
[----:B------:R-:W-:Y:S02]  /*16230*/  MOV R2, 0x16250 ;  /* 0x0001625000027802 */ /* 0x000fe40000000f00 */
        /* <DEDUP_REMOVED lines=33> */
.L_x_1256:
[----:B------:R1:W5:Y:S01]  /*16450*/  LDL R132, [R1+0x18] ;  /* 0x0000180001847983 */ /* 0x0003620000100800 */
[----:B------:R-:W-:-:S02]  /*16460*/  MOV R0, 0x2 ;  /* 0x0000000200007802 */ /* 0x000fc40000000f00 */
[----:B------:R-:W-:Y:S02]  /*16470*/  MOV R2, 0x16490 ;  /* 0x0001649000027802 */ /* 0x000fe40000000f00 */
[----:B-1---5:R-:W-:Y:S05]  /*16480*/  CALL.REL.NOINC `($__internal_18_$__cuda_sm70_shflsync_bfly_p) ;  /* 0x0000030000007944 */ /* 0x022fea0003c00000 */
[----:B------:R-:W-:Y:S01]  /*16490*/  MOV R7, R0 ;  /* 0x0000000000077202 */ /* 0x000fe20000000f00 */
[----:B------:R-:W-:Y:S05]  /*164a0*/  BRA `(.L_x_1300) ;  /* 0xffff95c000007947 */ /* 0x000fea000383ffff */
.L_x_1257:
[----:B------:R-:W-:Y:S01]  /*164b0*/  IMAD.MOV.U32 R132, RZ, RZ, R7 ;  /* 0x000000ffff847224 */ /* 0x000fe200078e0007 */
[----:B------:R-:W-:Y:S02]  /*164c0*/  MOV R0, 0x1 ;  /* 0x0000000100007802 */ /* 0x000fe40000000f00 */
[----:B------:R-:W-:Y:S02]  /*164d0*/  MOV R2, 0x164f0 ;  /* 0x000164f000027802 */ /* 0x000fe40000000f00 */
[----:B------:R-:W-:Y:S05]  /*164e0*/  CALL.REL.NOINC `($__internal_18_$__cuda_sm70_shflsync_bfly_p) ;  /* 0x000002a000007944 */ /* 0x000fea0003c00000 */
[----:B------:R1:W5:Y:S01]  /*164f0*/  LDL R132, [R1+0x14] ;  /* 0x0000140001847983 */ /* 0x0003620000100800 */
[----:B------:R-:W-:Y:S01]  /*16500*/  FADD.FTZ R7, R7, R0 ;  /* 0x0000000007077221 */ /* 0x000fe20000010000 */
[----:B------:R-:W-:Y:S02]  /*16510*/  MOV R0, 0x2 ;  /* 0x0000000200007802 */ /* 0x000fe40000000f00 */
[----:B------:R-:W-:Y:S02]  /*16520*/  MOV R2, 0x16540 ;  /* 0x0001654000027802 */ /* 0x000fe40000000f00 */
[----:B-1---5:R-:W-:Y:S05]  /*16530*/  CALL.REL.NOINC `($__internal_18_$__cuda_sm70_shflsync_bfly_p) ;  /* 0x0000025000007944 */ /* 0x022fea0003c00000 */
[----:B------:R-:W2:Y:S02]  /*16540*/  LDL.LU R2, [R1+0x14] ;  /* 0x0000140001027983 */ /* 0x000ea40000300800 */
[----:B--2---:R-:W-:Y:S01]  /*16550*/  FADD.FTZ R6, R2, R0 ;  /* 0x0000000002067221 */ /* 0x004fe20000010000 */
[----:B------:R-:W-:-:S02]  /*16560*/  MOV R0, 0x1 ;  /* 0x0000000100007802 */ /* 0x000fc40000000f00 */
[----:B------:R-:W-:Y:S02]  /*16570*/  MOV R2, 0x165a0 ;  /* 0x000165a000027802 */ /* 0x000fe40000000f00 */
[----:B------:R-:W-:Y:S02]  /*16580*/  MOV R132, R6 ;  /* 0x0000000600847202 */ /* 0x000fe40000000f00 */
        /* <DEDUP_REMOVED lines=8> */
[----:B------:R-:W-:Y:S02]  /*16610*/  MOV R0, 0x1 ;  /* 0x0000000100007802 */ /* 0x000fe40000000f00 */
[----:B------:R-:W-:-:S02]  /*16620*/  MOV R2, 0x16650 ;  /* 0x0001665000027802 */ /* 0x000fc40000000f00 */
        /* <DEDUP_REMOVED lines=10> */
[----:B------:R-:W-:Y:S02]  /*166d0*/  MOV R2, 0x16700 ;  /* 0x0001670000027802 */ /* 0x000fe40000000f00 */
[----:B------:R-:W-:-:S02]  /*166e0*/  MOV R132, R4 ;  /* 0x0000000400847202 */ /* 0x000fc40000000f00 */
[----:B------:R-:W-:Y:S05]  /*166f0*/  CALL.REL.NOINC `($__internal_18_$__cuda_sm70_shflsync_bfly_p) ;  /* 0x0000009000007944 */ /* 0x000fea0003c00000 */
[----:B------:R-:W-:Y:S01]  /*16700*/  MOV R8, R0 ;  /* 0x0000000000087202 */ /* 0x000fe20000000f00 */
[----:B------:R-:W-:Y:S05]  /*16710*/  BRA `(.L_x_1301) ;  /* 0xffff948000007947 */ /* 0x000fea000383ffff */
.L_x_1271:
[----:B------:R1:W-:Y:S01]  /*16720*/  STL [R1+0x10], RZ ;  /* 0x000010ff01007387 */ /* 0x0003e20000100800 */
[----:B------:R-:W-:Y:S01]  /*16730*/  IMAD.MOV.U32 R143, RZ, RZ, R24 ;  /* 0x000000ffff8f7224 */ /* 0x000fe200078e0018 */
[----:B------:R-:W-:-:S02]  /*16740*/  MOV R3, 0x1f ;  /* 0x0000001f00037802 */ /* 0x000fc40000000f00 */
[----:B---3--:R-:W-:Y:S02]  /*16750*/  MOV R2, 0x16770 ;  /* 0x0001677000027802 */ /* 0x008fe40000000f00 */
[----:B-12-4-:R-:W-:Y:S05]  /*16760*/  CALL.REL.NOINC `($__internal_19_$__cuda_sm70_shflsync_idx_p) ;  /* 0x0000008000007944 */ /* 0x016fea0003c00000 */
[----:B-----5:R-:W-:Y:S01]  /*16770*/  MOV R0, R143 ;  /* 0x0000008f00007202 */ /* 0x020fe20000000f00 */
[----:B-1----:R-:W-:Y:S05]  /*16780*/  BRA `(.L_x_1302) ;  /* 0xffffbda000007947 */ /* 0x002fea000383ffff */
        .weak           $__internal_18_$__cuda_sm70_shflsync_bfly_p
        .type           $__internal_18_$__cuda_sm70_shflsync_bfly_p,@function
        .size           $__internal_18_$__cuda_sm70_shflsync_bfly_p,($__internal_19_$__cuda_sm70_shflsync_idx_p - $__internal_18_$__cuda_sm70_shflsync_bfly_p)
$__internal_18_$__cuda_sm70_shflsync_bfly_p:
[----:B------:R-:W-:Y:S02]  /*16790*/  MOV R143, 0xffffffff ;  /* 0xffffffff008f7802 */ /* 0x000fe40000000f00 */
[----:B------:R-:W-:Y:S02]  /*167a0*/  MOV R3, 0x1f ;  /* 0x0000001f00037802 */ /* 0x000fe40000000f00 */
[----:B------:R-:W-:Y:S04]  /*167b0*/  WARPSYNC R143 ;  /* 0x0000008f00007348 */ /* 0x000fe80003800000 */
[----:B------:R1:W2:Y:S02]  /*167c0*/  SHFL.BFLY PT, R0, R132, R0, R3 ;  /* 0x0c00000084007389 */ /* 0x0002a400000e0003 */
[----:B-1----:R-:W-:-:S04]  /*167d0*/  MOV R3, 0x0 ;  /* 0x0000000000037802 */ /* 0x002fc80000000f00 */
[----:B--2---:R-:W-:Y:S05]  /*167e0*/  RET.REL.NODEC R2 `(_ZN7cutlass13device_kernelIN5flash19enable_sm80_to_sm89INS1_16FlashAttnFwdSm80INS1_25CollectiveMainloopFwdSm80ILi4ELi1ELb0EN4cute5tupleIJNS5_1CILi128EEENS7_ILi64EEES8_EEELi128ENS_6half_tEfNS_4arch4Sm80ELb1ELb0ELb0ELb0ELb1ELb0ELb1ELb1EEENS1_21CollectiveEpilogueFwdINS6_IJS8_S8_S9_EEENS6_IJNS7_ILi1EEESH_SH_EEESB_SD_Li128ELb0ELb1ELb1ELb0EEENS1_30DynamicPersistentTileSchedulerILi128ELi128ELb1ELb1ELb0EEEEEEEEEvNT_6ParamsE) ;  /* 0xfffe981002007950 */ /* 0x004fea0003c3ffff */
        .weak           $__internal_19_$__cuda_sm70_shflsync_idx_p
        .type           $__internal_19_$__cuda_sm70_shflsync_idx_p,@function
        .size           $__internal_19_$__cuda_sm70_shflsync_idx_p,(.L_x_1811 - $__internal_19_$__cuda_sm70_shflsync_idx_p)
$__internal_19_$__cuda_sm70_shflsync_idx_p:
[----:B------:R1:W-:Y:S04]  /*167f0*/  STL [R1+0x108], R4 ;  /* 0x0001080401007387 */ /* 0x0003e80000100800 */
[----:B------:R2:W-:Y:S01]  /*16800*/  STL [R1+0x104], R0 ;  /* 0x0001040001007387 */ /* 0x0005e20000100800 */
[----:B-1----:R-:W-:-:S03]  /*16810*/  MOV R4, 0xffffffff ;  /* 0xffffffff00047802 */ /* 0x002fc60000000f00 */
[----:B--2---:R-:W2:Y:S01]  /*16820*/  LDL.LU R0, [R1+0x10] ;  /* 0x0000100001007983 */ /* 0x004ea20000300800 */
[----:B------:R-:W-:Y:S04]  /*16830*/  WARPSYNC R4 ;  /* 0x0000000400007348 */ /* 0x000fe80003800000 */
[----:B--2---:R1:W2:Y:S04]  /*16840*/  SHFL.IDX PT, R143, R143, R0, R3 ;  /* 0x000000008f8f7389 */ /* 0x0042a800000e0003 */
[----:B-1----:R1:W5:Y:S04]  /*16850*/  LDL.LU R4, [R1+0x108] ;  /* 0x0001080001047983 */ /* 0x0023680000300800 */
[----:B------:R1:W5:Y:S01]  /*16860*/  LDL.LU R0, [R1+0x104] ;  /* 0x0001040001007983 */ /* 0x0003620000300800 */
[----:B------:R-:W-:-:S04]  /*16870*/  MOV R3, 0x0 ;  /* 0x0000000000037802 */ /* 0x000fc80000000f00 */
[----:B--2---:R-:W-:Y:S05]  /*16880*/  RET.REL.NODEC R2 `(_ZN7cutlass13device_kernelIN5flash19enable_sm80_to_sm89INS1_16FlashAttnFwdSm80INS1_25CollectiveMainloopFwdSm80ILi4ELi1ELb0EN4cute5tupleIJNS5_1CILi128EEENS7_ILi64EEES8_EEELi128ENS_6half_tEfNS_4arch4Sm80ELb1ELb0ELb0ELb0ELb1ELb0ELb1ELb1EEENS1_21CollectiveEpilogueFwdINS6_IJS8_S8_S9_EEENS6_IJNS7_ILi1EEESH_SH_EEESB_SD_Li128ELb0ELb1ELb1ELb0EEENS1_30DynamicPersistentTileSchedulerILi128ELi128ELb1ELb1ELb0EEEEEEEEEvNT_6ParamsE) ;  /* 0xfffe977002007950 */ /* 0x004fea0003c3ffff */
.L_x_1303:
        /* <DEDUP_REMOVED lines=15> */
.L_x_1811:


//--------------------- .text._ZN7cutlass13device_kernelIN5flash19enable_sm80_to_sm89INS1_16FlashAttnFwdSm80INS1_25CollectiveMainloopFwdSm80ILi8ELi1ELb1EN4cute5tupleIJNS5_1CILi128EEENS7_ILi112EEES8_EEELi128ENS_6half_tEfNS_4arch4Sm80ELb1ELb0ELb0ELb1ELb1ELb0ELb1ELb1EEENS1_21CollectiveEpilogueFwdINS6_IJS8_S8_S9_EEENS6_IJNS7_ILi1EEESH_SH_EEESB_SD_Li256ELb1ELb1ELb1ELb0EEENS1_36VarlenDynamicPersistentTileSchedulerILi128ELi112ELi256ELi256ELb1ELb1ELb0ELb1ELb1ELb1EEEEEEEEEvNT_6ParamsE --------------------------
	.section	.text._ZN7cutlass13device_kernelIN5flash19enable_sm80_to_sm89INS1_16FlashAttnFwdSm80INS1_25CollectiveMainloopFwdSm80ILi8ELi1ELb1EN4cute5tupleIJNS5_1CILi128EEENS7_ILi112EEES8_EEELi128ENS_6half_tEfNS_4arch4Sm80ELb1ELb0ELb0ELb1ELb1ELb0ELb1ELb1EEENS1_21CollectiveEpilogueFwdINS6_IJS8_S8_S9_EEENS6_IJNS7_ILi1EEESH_SH_EEESB_SD_Li256ELb1ELb1ELb1ELb0EEENS1_36VarlenDynamicPersistentTileSchedulerILi128ELi112ELi256ELi256ELb1ELb1ELb0ELb1ELb1ELb1EEEEEEEEEvNT_6ParamsE,"ax",@progbits
	.sectioninfo	@"SHI_REGISTERS=255"
	.align	128
.text._ZN7cutlass13device_kernelIN5flash19enable_sm80_to_sm89INS1_16FlashAttnFwdSm80INS1_25CollectiveMainloopFwdSm80ILi8ELi1ELb1EN4cute5tupleIJNS5_1CILi128EEENS7_ILi112EEES8_EEELi128ENS_6half_tEfNS_4arch4Sm80ELb1ELb0ELb0ELb1ELb1ELb0ELb1ELb1EEENS1_21CollectiveEpilogueFwdINS6_IJS8_S8_S9_EEENS6_IJNS7_ILi1EEESH_SH_EEESB_SD_Li256ELb1ELb1ELb1ELb0EEENS1_36VarlenDynamicPersistentTileSchedulerILi128ELi112ELi256ELi256ELb1ELb1ELb0ELb1ELb1ELb1EEEEEEEEEvNT_6ParamsE:
        .type           _ZN7cutlass13device_kernelIN5flash19enable_sm80_to_sm89INS1_16FlashAttnFwdSm80INS1_25CollectiveMainloopFwdSm80ILi8ELi1ELb1EN4cute5tupleIJNS5_1CILi128EEENS7_ILi112EEES8_EEELi128ENS_6half_tEfNS_4arch4Sm80ELb1ELb0ELb0ELb1ELb1ELb0ELb1ELb1EEENS1_21CollectiveEpilogueFwdINS6_IJS8_S8_S9_EEENS6_IJNS7_ILi1EEESH_SH_EEESB_SD_Li256ELb1ELb1ELb1ELb0EEENS1_36VarlenDynamicPersistentTileSchedulerILi128ELi112ELi256ELi256ELb1ELb1ELb0ELb1ELb1ELb1EEEEEEEEEvNT_6ParamsE,@function
        .size           _ZN7cutlass13device_kernelIN5flash19enable_sm80_to_sm89INS1_16FlashAttnFwdSm80INS1_25CollectiveMainloopFwdSm80ILi8ELi1ELb1EN4cute5tupleIJNS5_1CILi128EEENS7_ILi112EEES8_EEELi128ENS_6half_tEfNS_4arch4Sm80ELb1ELb0ELb0ELb1ELb1ELb0ELb1ELb1EEENS1_21CollectiveEpilogueFwdINS6_IJS8_S8_S9_EEENS6_IJNS7_ILi1EEESH_SH_EEESB_SD_Li256ELb1ELb1ELb1ELb0EEENS1_36VarlenDynamicPersistentTileSchedulerILi128ELi112ELi256ELi256ELb1ELb1ELb0ELb1ELb1ELb1EEEEEEEEEvNT_6ParamsE,(.L_x_1814 - _ZN7cutlass13device_kernelIN5flash19enable_sm80_to_sm89INS1_16FlashAttnFwdSm80INS1_25CollectiveMainloopFwdSm80ILi8ELi1ELb1EN4cute5tupleIJNS5_1CILi128EEENS7_ILi112EEES8_EEELi128ENS_6half_tEfNS_4arch4Sm80ELb1ELb0ELb0ELb1ELb1ELb0ELb1ELb1EEENS1_21CollectiveEpilogueFwdINS6_IJS8_S8_S9_EEENS6_IJNS7_ILi1EEESH_SH_EEESB_SD_Li256ELb1ELb1ELb1ELb0EEENS1_36VarlenDynamicPersistentTileSchedulerILi128ELi112ELi256ELi256ELb1ELb1ELb0ELb1ELb1ELb1EEEEEEEEEvNT_6ParamsE)
        .other          _ZN7cutlass13device_kernelIN5flash19enable_sm80_to_sm89INS1_16FlashAttnFwdSm80INS1_25CollectiveMainloopFwdSm80ILi8ELi1ELb1EN4cute5tupleIJNS5_1CILi128EEENS7_ILi112EEES8_EEELi128ENS_6half_tEfNS_4arch4Sm80ELb1ELb0ELb0ELb1ELb1ELb0ELb1ELb1EEENS1_21CollectiveEpilogueFwdINS6_IJS8_S8_S9_EEENS6_IJNS7_ILi1EEESH_SH_EEESB_SD_Li256ELb1ELb1ELb1ELb0EEENS1_36VarlenDynamicPersistentTileSchedulerILi128ELi112ELi256ELi256ELb1ELb1ELb0ELb1ELb1ELb1EEEEEEEEEvNT_6ParamsE,@"STO_CUDA_ENTRY STV_DEFAULT"
_ZN7cutlass13device_kernelIN5flash19enable_sm80_to_sm89INS1_16FlashAttnFwdSm80INS1_25CollectiveMainloopFwdSm80ILi8ELi1ELb1EN4cute5tupleIJNS5_1CILi128EEENS7_ILi112EEES8_EEELi128ENS_6half_tEfNS_4arch4Sm80ELb1ELb0ELb0ELb1ELb1ELb0ELb1ELb1EEENS1_21CollectiveEpilogueFwdINS6_IJS8_S8_S9_EEENS6_IJNS7_ILi1EEESH_SH_EEESB_SD_Li256ELb1ELb1ELb1ELb0EEENS1_36VarlenDynamicPersistentTileSchedulerILi128ELi112ELi256ELi256ELb1ELb1ELb0ELb1ELb1ELb1EEEEEEEEEvNT_6ParamsE:
        /* <DEDUP_REMOVED lines=54> */
.L_x_1309:
        /* <DEDUP_REMOVED lines=16> */
.L_x_1440:
        /* <DEDUP_REMOVED lines=16> */
.L_x_1441:
[----:B--2---:R-:W-:-:S05]  /*0560*/  IMAD R0, R0, c[0x0][0x538], RZ ;  /* 0x00014e0000007a24 */ /* 0x004fca00078e02ff */
[----:B------:R-:W-:-:S04]  /*0570*/  IADD3 R6, R0, R6, RZ ;  /* 0x0000000600067210 */ /* 0x000fc80007ffe0ff */
[----:B------:R-:W-:-:S13]  /*0580*/  ISETP.GT.AND P0, PT, R6, UR4, PT ;  /* 0x0000000406007c0c */ /* 0x000fda000bf04270 */
[----:B-1----:R-:W-:Y:S05]  /*0590*/  @!P0 BRA `(.L_x_1309) ;  /* 0xfffffdc000008947 */ /* 0x002fea000383ffff */
.L_x_1305:
[----:B------:R-:W-:-:S05]  /*05a0*/  IADD3 R10, -R0, R6, RZ ;  /* 0x00000006000a7210 */ /* 0x000fca0007ffe1ff */
[----:B------:R-:W-:-:S05]  /*05b0*/  IMAD R0, R4, c[0x0][0x538], R10 ;  /* 0x00014e0004007a24 */ /* 0x000fca00078e020a */
[----:B------:R-:W-:Y:S01]  /*05c0*/  ISETP.GT.AND P0, PT, R0, UR4, PT ;  /* 0x0000000400007c0c */ /* 0x000fe2000bf04270 */
[----:B------:R-:W-:-:S12]  /*05d0*/  BRA.DIV ~URZ, `(.L_x_1310) ;  /* 0x00012ad27f007947 */ /* 0x000fd8000b800000 */
[----:B------:R-:W-:-:S04]  /*05e0*/  VOTE.ANY R6, PT, !P0 ;  /* 0x0000000000067806 */ /* 0x000fc800040e0100 */
.L_x_1442:
[----:B------:R-:W1:Y:S02]  /*05f0*/  POPC R0, R6 ;  /* 0x0000000600007309 */ /* 0x000e640000000000 */
[----:B-1----:R-:W-:-:S05]  /*0600*/  IADD3 R2, R0, R7, RZ ;  /* 0x0000000700027210 */ /* 0x002fca0007ffe0ff */
[----:B------:R1:W-:Y:S01]  /*0610*/  STL [R1+0x54], R2 ;  /* 0x0000540201007387 */ /* 0x0003e20000100800 */
[----:B------:R-:W-:Y:S05]  /*0620*/  BRA.DIV ~URZ, `(.L_x_1311) ;  /* 0x00012ad27f007947 */ /* 0x000fea000b800000 */
[----:B------:R2:W3:Y:S01]  /*0630*/  SHFL.IDX PT, R12, R9, R0, 0x1f ;  /* 0x00001f00090c7589 */ /* 0x0004e200000e0000 */
[----:B------:R-:W-:-:S03]  /*0640*/  MOV R5, RZ ;  /* 0x000000ff00057202 */ /* 0x000fc60000000f00 */
[----:B------:R2:W4:Y:S04]  /*0650*/  SHFL.IDX PT, R9, R8, R0, 0x1f ;  /* 0x00001f0008097589 */ /* 0x00052800000e0000 */
.L_x_1443:
[----:B------:R-:W-:Y:S01]  /*0660*/  ISETP.NE.AND P0, PT, R6, RZ, PT ;  /* 0x000000ff0600720c */ /* 0x000fe20003f05270 */
[----:B------:R-:W-:-:S12]  /*0670*/  BSSY B0, `(.L_x_1312) ;  /* 0x0000005000007945 */ /* 0x000fd80003800000 */
[----:B------:R-:W-:Y:S05]  /*0680*/  @!P0 BRA `(.L_x_1313) ;  /* 0x0000003000008947 */ /* 0x000fea0003800000 */
[----:B--2---:R-:W-:Y:S01]  /*0690*/  IADD3 R0, R0, -0x1, RZ ;  /* 0xffffffff00007810 */ /* 0x004fe20007ffe0ff */
[----:B------:R-:W-:Y:S05]  /*06a0*/  BRA.DIV ~URZ, `(.L_x_1314) ;  /* 0x00012b327f007947 */ /* 0x000fea000b800000 */
[----:B------:R2:W1:Y:S02]  /*06b0*/  SHFL.IDX PT, R5, R4, R0, 0x1f ;  /* 0x00001f0004057589 */ /* 0x00046400000e0000 */
.L_x_1313:
[----:B------:R-:W-:Y:S05]  /*06c0*/  BSYNC B0 ;  /* 0x0000000000007941 */ /* 0x000fea0003800000 */
.L_x_1312:
        /* <DEDUP_REMOVED lines=69> */
.L_x_1316:
        /* <DEDUP_REMOVED lines=70> */
.L_x_1317:
[----:B------:R-:W-:Y:S05]  /*0f80*/  BSYNC B0 ;  /* 0x0000000000007941 */ /* 0x000fea0003800000 */
.L_x_1315:
[----:B------:R-:W-:-:S04]  /*0f90*/  LOP3.LUT R0, RZ, R0, RZ, 0x33, !PT ;  /* 0x00000000ff007212 */ /* 0x000fc800078e33ff */
[----:B------:R-:W-:-:S05]  /*0fa0*/  IADD3 R0, R0, R12, RZ ;  /* 0x0000000c00007210 */ /* 0x000fca0007ffe0ff */
[----:B------:R2:W-:Y:S01]  /*0fb0*/  STL [R1+0x4c], R0 ;  /* 0x00004c0001007387 */ /* 0x0005e20000100800 */
[----:B------:R-:W-:Y:S05]  /*0fc0*/  BRA `(.L_x_1318) ;  /* 0x0000006000007947 */ /* 0x000fea0003800000 */
.L_x_1306:
[----:B------:R-:W-:Y:S01]  /*0fd0*/  MOV R0, UR4 ;  /* 0x0000000400007c02 */ /* 0x000fe20008000f00 */
[----:B------:R-:W-:Y:S04]  /*0fe0*/  STL [R1+0x4c], RZ ;  /* 0x00004cff01007387 */ /* 0x000fe80000100800 */
[----:B------:R-:W-:Y:S04]  /*0ff0*/  STL [R1+0x50], RZ ;  /* 0x000050ff01007387 */ /* 0x000fe80000100800 */
[----:B------:R1:W-:Y:S02]  /*1000*/  STL [R1+0x48], R0 ;  /* 0x0000480001007387 */ /* 0x0003e40000100800 */
[----:B-1----:R-:W-:-:S05]  /*1010*/  MOV R0, c[0x0][0x53c] ;  /* 0x00014f0000007a02 */ /* 0x002fca0000000f00 */
[----:B------:R1:W-:Y:S02]  /*1020*/  STL [R1+0x54], R0 ;  /* 0x0000540001007387 */ /* 0x0003e40000100800 */
.L_x_1318:
        /* <DEDUP_REMOVED lines=8> */
.L_x_1304:
[----:B-12---:R-:W2:Y:S02]  /*10b0*/  LDL R0, [R1+0x54] ;  /* 0x0000540001007983 */ /* 0x006ea40000100800 */
[----:B--2---:R-:W-:-:S13]  /*10c0*/  ISETP.GE.AND P0, PT, R0, c[0x0][0x53c], PT ;  /* 0x00014f0000007a0c */ /* 0x004fda0003f06270 */
[----:B------:R-:W-:Y:S05]  /*10d0*/  @P0 EXIT ;  /* 0x000000000000094d */ /* 0x000fea0003800000 */
[----:B------:R-:W1:Y:S01]  /*10e0*/  S2R R16, SR_TID.X ;  /* 0x0000000000107919 */ /* 0x000e620000002100 */
[----:B------:R-:W-:Y:S02]  /*10f0*/  ULDC UR5, c[0x0][0x2ac] ;  /* 0x0000ab0000057ab9 */ /* 0x000fe40000000800 */
[----:B------:R-:W-:Y:S02]  /*1100*/  ULDC UR4, c[0x0][0x1d0] ;  /* 0x0000740000047ab9 */ /* 0x000fe40000000800 */
[----:B------:R-:W-:Y:S01]  /*1110*/  UIMAD UR5, UR5, UR4, URZ ;  /* 0x00000004050572a4 */ /* 0x000fe2000f8e023f */
[----:B-1-3--:R-:W-:-:S04]  /*1120*/  SHF.R.S32.HI R7, RZ, 0x1f, R16 ;  /* 0x0000001fff077819 */ /* 0x00afc80000011410 */
        /* <DEDUP_REMOVED lines=30> */
[----:B------:R-:W-:Y:S02]  /*1310*/  LOP3.LUT R3, R10, 0xffffffe0, RZ, 0xc0, !PT ;  /* 0xffffffe00a037812 */ /* 0x000fe400078ec0ff */
[----:B------:R-:W-:Y:S01]  /*1320*/  LOP3.LUT R0, R6, 0x1c0, RZ, 0xc0, !PT ;  /* 0x000001c006007812 */ /* 0x000fe200078ec0ff */
[----:B------:R-:W-:Y:S01]  /*1330*/  IMAD.IADD R6, R2, 0x1, -R4 ;  /* 0x0000000102067824 */ /* 0x000fe200078e0a04 */
        /* <DEDUP_REMOVED lines=17> */
[----:B------:R-:W-:Y:S02]  /*1450*/  LEA.HI R0, R3, R3, RZ, 0x1 ;  /* 0x0000000303007211 */ /* 0x000fe400078f08ff */
[----:B------:R-:W-:Y:S01]  /*1460*/  ISETP.NE.U32.AND P0, PT, R5, 0x1, PT ;  /* 0x000000010500780c */ /* 0x000fe20003f05070 */
[----:B------:R-:W-:Y:S01]  /*1470*/  IMAD R17, R4, 0x10, R2 ;  /* 0x0000001004117824 */ /* 0x000fe200078e0202 */
[----:B------:R-:W-:Y:S01]  /*1480*/  LOP3.LUT R4, R0, 0x1ffffffe, RZ, 0xc0, !PT ;  /* 0x1ffffffe00047812 */ /* 0x000fe200078ec0ff */
[----:B------:R-:W-:Y:S01]  /*1490*/  IMAD.SHL.U32 R2, R6, 0x40, RZ ;  /* 0x0000004006027824 */ /* 0x000fe200078e00ff */
[C---:B------:R-:W-:Y:S01]  /*14a0*/  R2P PR, R8.reuse, 0x6 ;  /* 0x0000000608007804 */ /* 0x040fe20000000000 */
[----:B------:R-:W-:Y:S01]  /*14b0*/  IMAD.SHL.U32 R5, R8, 0x40, RZ ;  /* 0x0000004008057824 */ /* 0x000fe200078e00ff */
[C---:B------:R-:W-:Y:S01]  /*14c0*/  LOP3.LUT P4, RZ, R6.reuse, 0x2, RZ, 0xc0, !PT ;  /* 0x0000000206ff7812 */ /* 0x040fe2000788c0ff */
[----:B------:R-:W-:Y:S01]  /*14d0*/  IMAD.IADD R8, R3, 0x1, -R4 ;  /* 0x0000000103087824 */ /* 0x000fe200078e0a04 */
[----:B------:R-:W-:Y:S01]  /*14e0*/  LOP3.LUT P3, RZ, R6, 0x4, RZ, 0xc0, !PT ;  /* 0x0000000406ff7812 */ /* 0x000fe2000786c0ff */
[----:B------:R-:W-:Y:S01]  /*14f0*/  IMAD.SHL.U32 R6, R13, 0x8, RZ ;  /* 0x000000080d067824 */ /* 0x000fe200078e00ff */
[----:B------:R-:W-:Y:S01]  /*1500*/  LOP3.LUT R2, R2, 0x1c0, RZ, 0xc0, !PT ;  /* 0x000001c002027812 */ /* 0x000fe200078ec0ff */
[----:B------:R-:W-:Y:S01]  /*1510*/  IMAD R8, R8, 0x8, R17 ;  /* 0x0000000808087824 */ /* 0x000fe200078e0211 */
[----:B------:R-:W-:Y:S01]  /*1520*/  LOP3.LUT R4, R5, 0x1c0, RZ, 0xc0, !PT ;  /* 0x000001c005047812 */ /* 0x000fe200078ec0ff */
[----:B------:R1:W-:Y:S01]  /*1530*/  STL [R1+0x110], R17 ;  /* 0x0001101101007387 */ /* 0x0003e20000100800 */
[----:B------:R-:W-:Y:S01]  /*1540*/  LOP3.LUT R12, R12, 0x7ffffe00, R7, 0xf8, !PT ;  /* 0x7ffffe000c0c7812 */ /* 0x000fe200078ef807 */
[----:B------:R-:W-:Y:S01]  /*1550*/  IMAD R7, R9, 0x200, R3 ;  /* 0x0000020009077824 */ /* 0x000fe200078e0203 */
[----:B------:R-:W-:Y:S01]  /*1560*/  LOP3.LUT R6, R2, 0x8, R6, 0xf8, !PT ;  /* 0x0000000802067812 */ /* 0x000fe200078ef806 */
[----:B------:R-:W-:Y:S01]  /*1570*/  IMAD R0, R13, 0x200, R10 ;  /* 0x000002000d007824 */ /* 0x000fe200078e020a */
[----:B------:R-:W-:Y:S01]  /*1580*/  SHF.R.U32.HI R3, RZ, 0x3, R2 ;  /* 0x00000003ff037819 */ /* 0x000fe20000011602 */
[----:B------:R-:W-:Y:S01]  /*1590*/  IMAD.MOV.U32 R10, RZ, RZ, 0x40 ;  /* 0x00000040ff0a7424 */ /* 0x000fe200078e00ff */
[----:B------:R-:W-:Y:S01]  /*15a0*/  LEA.HI R2, R4, R4, RZ, 0x1d ;  /* 0x0000000404027211 */ /* 0x000fe200078fe8ff */
[----:B------:R-:W-:Y:S01]  /*15b0*/  IMAD.SHL.U32 R219, R12, 0x2, RZ ;  /* 0x000000020cdb7824 */ /* 0x000fe200078e00ff */
[----:B------:R-:W-:-:S02]  /*15c0*/  IADD3 R222, -R20, 0x70, RZ ;  /* 0x0000007014de7810 */ /* 0x000fc40007ffe1ff */
[----:B------:R-:W-:Y:S01]  /*15d0*/  SEL R5, R16, 0xfffffff0, !P4 ;  /* 0xfffffff010057807 */ /* 0x000fe20006000000 */
[----:B------:R-:W-:Y:S01]  /*15e0*/  IMAD.U32 R7, R7, 0x2, R2 ;  /* 0x0000000207077824 */ /* 0x000fe200078e0002 */
[----:B------:R-:W-:Y:S01]  /*15f0*/  LOP3.LUT R2, R11, 0x7ffffffc, RZ, 0xc0, !PT ;  /* 0x7ffffffc0b027812 */ /* 0x000fe200078ec0ff */
[----:B------:R-:W-:Y:S01]  /*1600*/  IMAD R11, R19, 0x20, R20 ;  /* 0x00000020130b7824 */ /* 0x000fe200078e0214 */
[----:B------:R-:W-:Y:S02]  /*1610*/  SEL R4, R15, 0xffffffe0, !P3 ;  /* 0xffffffe00f047807 */ /* 0x000fe40005800000 */
[----:B------:R-:W-:Y:S01]  /*1620*/  IADD3 R251, R241, 0x40, RZ ;  /* 0x00000040f1fb7810 */ /* 0x000fe20007ffe0ff */
[----:B------:R-:W-:Y:S01]  /*1630*/  IMAD.IADD R2, R18, 0x1, -R2 ;  /* 0x0000000112027824 */ /* 0x000fe200078e0a02 */
[----:B------:R2:W-:Y:S01]  /*1640*/  STL [R1+0x4], R11 ;  /* 0x0000040b01007387 */ /* 0x0005e20000100800 */
[----:B------:R-:W-:Y:S01]  /*1650*/  LOP3.LUT R3, R6, R3, RZ, 0x3c, !PT ;  /* 0x0000000306037212 */ /* 0x000fe200078e3cff */
[----:B------:R-:W-:Y:S01]  /*1660*/  IMAD.SHL.U32 R6, R14, 0x40, RZ ;  /* 0x000000400e067824 */ /* 0x000fe200078e00ff */
[----:B------:R-:W-:Y:S01]  /*1670*/  LEA R192, R0, 0x8100, 0x1 ;  /* 0x0000810000c07811 */ /* 0x000fe200078e08ff */
[----:B------:R-:W-:Y:S01]  /*1680*/  IMAD.SHL.U32 R26, R2, 0x2, RZ ;  /* 0x00000002021a7824 */ /* 0x000fe200078e00ff */
[----:B------:R3:W-:Y:S01]  /*1690*/  STL [R1+0x58], R8 ;  /* 0x0000580801007387 */ /* 0x0007e20000100800 */
[----:B------:R-:W-:Y:S01]  /*16a0*/  IMAD.IADD R4, R5, 0x1, R4 ;  /* 0x0000000105047824 */ /* 0x000fe200078e0204 */
[----:B------:R-:W-:-:S02]  /*16b0*/  SHF.R.S32.HI R5, RZ, 0x1f, R251 ;  /* 0x0000001fff057819 */ /* 0x000fc400000114fb */
        /* <DEDUP_REMOVED lines=9> */
[C---:B------:R-:W-:Y:S01]  /*1750*/  IADD3 R19, R26.reuse, 0x38, RZ ;  /* 0x000000381a137810 */ /* 0x040fe20007ffe0ff */
[----:B------:R-:W-:Y:S01]  /*1760*/  STL [R1+0xa4], R23 ;  /* 0x0000a41701007387 */ /* 0x000fe20000100800 */
[C---:B------:R-:W-:Y:S02]  /*1770*/  IADD3 R18, R26.reuse, 0x40, RZ ;  /* 0x000000401a127810 */ /* 0x040fe40007ffe0ff */
[C---:B-1----:R-:W-:Y:S01]  /*1780*/  IADD3 R17, R26.reuse, 0x48, RZ ;  /* 0x000000481a117810 */ /* 0x042fe20007ffe0ff */
[----:B------:R-:W-:Y:S01]  /*1790*/  STL [R1+0xa0], R22 ;  /* 0x0000a01601007387 */ /* 0x000fe20000100800 */
[C---:B------:R-:W-:Y:S02]  /*17a0*/  IADD3 R16, R26.reuse, 0x50, RZ ;  /* 0x000000501a107810 */ /* 0x040fe40007ffe0ff */
[C---:B------:R-:W-:Y:S01]  /*17b0*/  IADD3 R14, R26.reuse, 0x58, RZ ;  /* 0x000000581a0e7810 */ /* 0x040fe20007ffe0ff */
[----:B------:R-:W-:Y:S01]  /*17c0*/  STL [R1+0x9c], R21 ;  /* 0x00009c1501007387 */ /* 0x000fe20000100800 */
[----:B------:R-:W-:-:S02]  /*17d0*/  IADD3 R13, R26, 0x60, RZ ;  /* 0x000000601a0d7810 */ /* 0x000fc40007ffe0ff */
[C---:B------:R-:W-:Y:S01]  /*17e0*/  SEL R5, R10.reuse, 0xffffffc0, !P2 ;  /* 0xffffffc00a057807 */ /* 0x040fe20005000000 */
[----:B------:R1:W-:Y:S01]  /*17f0*/  STL [R1+0x98], R20 ;  /* 0x0000981401007387 */ /* 0x0003e20000100800 */
[----:B------:R-:W-:Y:S02]  /*1800*/  SEL R0, R10, 0xffffffc0, !P3 ;  /* 0xffffffc00a007807 */ /* 0x000fe40005800000 */
[C---:B------:R-:W-:Y:S01]  /*1810*/  IADD3 R12, R26.reuse, 0x68, RZ ;  /* 0x000000681a0c7810 */ /* 0x040fe20007ffe0ff */
[----:B------:R-:W-:Y:S01]  /*1820*/  STL [R1+0x94], R19 ;  /* 0x0000941301007387 */ /* 0x000fe20000100800 */
[----:B--2---:R-:W-:Y:S02]  /*1830*/  IADD3 R11, R26, 0x70, RZ ;  /* 0x000000701a0b7810 */ /* 0x004fe40007ffe0ff */
[----:B------:R-:W-:Y:S01]  /*1840*/  LEA R10, R7, 0x80, 0x1 ;  /* 0x00000080070a7811 */ /* 0x000fe200078e08ff */
[----:B------:R-:W-:Y:S01]  /*1850*/  STL [R1+0x90], R18 ;  /* 0x0000901201007387 */ /* 0x000fe20000100800 */
[----:B------:R-:W-:-:S02]  /*1860*/  SHF.R.S32.HI R7, RZ, 0x1f, R25 ;  /* 0x0000001fff077819 */ /* 0x000fc40000011419 */
[----:B------:R-:W-:Y:S01]  /*1870*/  LOP3.LUT R3, R3, 0x7ffffe00, R6, 0xf8, !PT ;  /* 0x7ffffe0003037812 */ /* 0x000fe200078ef806 */
[----:B------:R2:W-:Y:S01]  /*1880*/  STL [R1+0x8c], R17 ;  /* 0x00008c1101007387 */ /* 0x0005e20000100800 */
[----:B------:R-:W-:Y:S02]  /*1890*/  SHF.R.S32.HI R6, RZ, 0x1f, R241 ;  /* 0x0000001fff067819 */ /* 0x000fe400000114f1 */
[C---:B------:R-:W-:Y:S01]  /*18a0*/  SEL R6, R15.reuse, 0xffffffe0, !P1 ;  /* 0xffffffe00f067807 */ /* 0x040fe20004800000 */
[----:B------:R-:W-:Y:S01]  /*18b0*/  STL [R1+0x88], R16 ;  /* 0x0000881001007387 */ /* 0x000fe20000100800 */
[----:B------:R-:W-:Y:S02]  /*18c0*/  SEL R2, R15, 0xffffffe0, !P4 ;  /* 0xffffffe00f027807 */ /* 0x000fe40006000000 */
[----:B---3--:R-:W-:Y:S01]  /*18d0*/  IADD3 R8, R26, 0x78, RZ ;  /* 0x000000781a087810 */ /* 0x008fe20007ffe0ff */
[----:B------:R-:W-:Y:S01]  /*18e0*/  STL [R1+0x84], R14 ;  /* 0x0000840e01007387 */ /* 0x000fe20000100800 */
[----:B------:R-:W-:-:S02]  /*18f0*/  SHF.R.S32.HI R15, RZ, 0x1f, R24 ;  /* 0x0000001fff0f7819 */ /* 0x000fc40000011418 */
[----:B------:R-:W-:Y:S01]  /*1900*/  LEA R195, R3, 0x100, 0x1 ;  /* 0x0000010003c37811 */ /* 0x000fe200078e08ff */
[----:B------:R-:W-:Y:S01]  /*1910*/  STL [R1+0x80], R13 ;  /* 0x0000800d01007387 */ /* 0x000fe20000100800 */
[----:B-1----:R-:W-:Y:S02]  /*1920*/  SHF.R.S32.HI R20, RZ, 0x1f, R20 ;  /* 0x0000001fff147819 */ /* 0x002fe40000011414 */
[--C-:B------:R-:W-:Y:S01]  /*1930*/  IADD3 R198, R0, R195, R2.reuse ;  /* 0x000000c300c67210 */ /* 0x100fe20007ffe002 */
[----:B------:R-:W-:Y:S01]  /*1940*/  STL [R1+0x7c], R12 ;  /* 0x00007c0c01007387 */ /* 0x000fe20000100800 */
[----:B------:R-:W-:Y:S02]  /*1950*/  IMAD R214, R9, 0x800, R195 ;  /* 0x0000080009d67824 */ /* 0x000fe400078e02c3 */
[----:B------:R-:W-:Y:S01]  /*1960*/  IMAD.IADD R197, R195, 0x1, R2 ;  /* 0x00000001c3c57824 */ /* 0x000fe200078e0202 */
[----:B------:R-:W-:Y:S01]  /*1970*/  STL [R1+0x78], R11 ;  /* 0x0000780b01007387 */ /* 0x000fe20000100800 */
[----:B------:R-:W-:-:S02]  /*1980*/  IMAD.IADD R215, R2, 0x1, R214 ;  /* 0x0000000102d77824 */ /* 0x000fc400078e02d6 */
[----:B------:R-:W-:Y:S01]  /*1990*/  IMAD R200, R4, 0x2, R195 ;  /* 0x0000000204c87824 */ /* 0x000fe200078e02c3 */
[----:B------:R1:W-:Y:S01]  /*19a0*/  STL [R1+0x108], R7 ;  /* 0x0001080701007387 */ /* 0x0003e20000100800 */
[----:B--2---:R-:W-:Y:S01]  /*19b0*/  SHF.R.S32.HI R17, RZ, 0x1f, R17 ;  /* 0x0000001fff117819 */ /* 0x004fe20000011411 */
[----:B------:R-:W-:Y:S02]  /*19c0*/  IMAD.IADD R196, R195, 0x1, R0 ;  /* 0x00000001c3c47824 */ /* 0x000fe400078e0200 */
[----:B------:R-:W-:Y:S01]  /*19d0*/  STL [R1+0x74], R8 ;  /* 0x0000740801007387 */ /* 0x000fe20000100800 */
[C---:B------:R-:W-:Y:S02]  /*19e0*/  IMAD.IADD R217, R0.reuse, 0x1, R214 ;  /* 0x0000000100d97824 */ /* 0x040fe400078e02d6 */
[----:B------:R-:W-:Y:S01]  /*19f0*/  IMAD.IADD R216, R0, 0x1, R215 ;  /* 0x0000000100d87824 */ /* 0x000fe200078e02d7 */
[----:B------:R2:W-:Y:S04]  /*1a00*/  STL [R1+0x104], R15 ;  /* 0x0001040f01007387 */ /* 0x0005e80000100800 */
[----:B------:R-:W-:Y:S01]  /*1a10*/  STL [R1+0xb0], R10 ;  /* 0x0000b00a01007387 */ /* 0x000fe20000100800 */
        /* <DEDUP_REMOVED lines=39> */
.L_x_1439:
[----:B------:R-:W2:Y:S01]  /*1c90*/  LDL R0, [R1+0x54] ;  /* 0x0000540001007983 */ /* 0x000ea20000100800 */
[----:B-1----:R-:W-:Y:S01]  /*1ca0*/  IMAD.MOV.U32 R8, RZ, RZ, 0x4 ;  /* 0x00000004ff087424 */ /* 0x002fe200078e00ff */
[----:B------:R-:W-:-:S02]  /*1cb0*/  ISETP.NE.U32.AND P4, PT, RZ, c[0x0][0x370], PT ;  /* 0x0000dc00ff007a0c */ /* 0x000fc40003f85070 */
[----:B------:R-:W-:Y:S01]  /*1cc0*/  ISETP.NE.U32.AND P3, PT, RZ, c[0x0][0x360], PT ;  /* 0x0000d800ff007a0c */ /* 0x000fe20003f65070 */
[----:B--2---:R-:W-:-:S05]  /*1cd0*/  IMAD.WIDE R2, R0, R8, c[0x0][0x588] ;  /* 0x0001620000027625 */ /* 0x004fca00078e0208 */
[----:B------:R-:W2:Y:S01]  /*1ce0*/  LDG.E R14, [R2.64] ;  /* 0x00000006020e7981 */ /* 0x000ea2000c1e1900 */
[----:B------:R-:W-:Y:S01]  /*1cf0*/  ISETP.NE.AND.EX P4, PT, RZ, c[0x0][0x374], PT, P4 ;  /* 0x0000dd00ff007a0c */ /* 0x000fe20003f85340 */
[----:B------:R-:W-:Y:S01]  /*1d00*/  IMAD.MOV.U32 R13, RZ, RZ, RZ ;  /* 0x000000ffff0d7224 */ /* 0x000fe200078e00ff */
[----:B------:R-:W-:Y:S01]  /*1d10*/  ISETP.NE.AND.EX P3, PT, RZ, c[0x0][0x364], PT, P3 ;  /* 0x0000d900ff007a0c */ /* 0x000fe20003f65330 */
[----:B------:R-:W-:Y:S01]  /*1d20*/  IMAD.MOV.U32 R11, RZ, RZ, RZ ;  /* 0x000000ffff0b7224 */ /* 0x000fe200078e00ff */
[----:B------:R-:W-:-:S04]  /*1d30*/  ISETP.NE.U32.AND P0, PT, RZ, c[0x0][0x348], PT ;  /* 0x0000d200ff007a0c */ /* 0x000fc80003f05070 */
[----:B------:R-:W-:Y:S01]  /*1d40*/  ISETP.NE.AND.EX P0, PT, RZ, c[0x0][0x34c], PT, P0 ;  /* 0x0000d300ff007a0c */ /* 0x000fe20003f05300 */
[C---:B--2---:R-:W-:Y:S01]  /*1d50*/  IMAD.SHL.U32 R19, R14.reuse, 0x4, RZ ;  /* 0x000000040e137824 */ /* 0x044fe200078e00ff */
[----:B------:R-:W-:Y:S01]  /*1d60*/  SHF.R.S32.HI R16, RZ, 0x1f, R14 ;  /* 0x0000001fff107819 */ /* 0x000fe2000001140e */
[----:B------:R1:W-:Y:S02]  /*1d70*/  STL [R1+0x5c], R14 ;  /* 0x00005c0e01007387 */ /* 0x0003e40000100800 */
[C---:B------:R-:W-:Y:S02]  /*1d80*/  @P4 LEA R6, P2, R14.reuse, c[0x0][0x370], 0x2 ;  /* 0x0000dc000e064a11 */ /* 0x040fe400078410ff */
[C-C-:B------:R-:W-:Y:S01]  /*1d90*/  SHF.L.U64.HI R18, R14.reuse, 0x2, R16.reuse ;  /* 0x000000020e127819 */ /* 0x140fe20000010210 */
[----:B------:R1:W-:Y:S01]  /*1da0*/  STL [R1+0x70], R16 ;  /* 0x0000701001007387 */ /* 0x0003e20000100800 */
[----:B------:R-:W-:Y:S02]  /*1db0*/  @P3 IADD3 R4, P1, R19, c[0x0][0x360], RZ ;  /* 0x0000d80013043a10 */ /* 0x000fe40007f3e0ff */
[----:B------:R-:W-:Y:S01]  /*1dc0*/  @P4 LEA.HI.X R7, R14, c[0x0][0x374], R16, 0x2, P2 ;  /* 0x0000dd000e074a11 */ /* 0x000fe200010f1410 */
[----:B------:R1:W-:Y:S01]  /*1dd0*/  STL [R1+0x60], R19 ;  /* 0x0000601301007387 */ /* 0x0003e20000100800 */
[----:B------:R-:W-:-:S02]  /*1de0*/  @P3 IADD3.X R5, R18, c[0x0][0x364], RZ, P1, !PT ;  /* 0x0000d90012053a10 */ /* 0x000fc40000ffe4ff */
[----:B------:R-:W-:Y:S01]  /*1df0*/  IADD3 R2, P2, R19, c[0x0][0x348], RZ ;  /* 0x0000d20013027a10 */ /* 0x000fe20007f5e0ff */
[----:B------:R-:W2:Y:S03]  /*1e00*/  @P4 LDG.E R13, [R6.64] ;  /* 0x00000006060d4981 */ /* 0x000ea6000c1e1900 */
[----:B------:R-:W-:Y:S01]  /*1e10*/  IADD3.X R3, R18, c[0x0][0x34c], RZ, P2, !PT ;  /* 0x0000d30012037a10 */ /* 0x000fe200017fe4ff */
[----:B------:R-:W3:Y:S04]  /*1e20*/  @P3 LDG.E R0, [R4.64] ;  /* 0x0000000604003981 */ /* 0x000ee8000c1e1900 */
[----:B------:R1:W5:Y:S04]  /*1e30*/  @P0 LDG.E R11, [R2.64] ;  /* 0x00000006020b0981 */ /* 0x000368000c1e1900 */
[----:B------:R1:W-:Y:S01]  /*1e40*/  STL [R1+0x64], R18 ;  /* 0x0000641201007387 */ /* 0x0003e20000100800 */
[----:B------:R-:W-:Y:S03]  /*1e50*/  YIELD ;  /* 0x0000000000007946 */ /* 0x000fe60003800000 */
[----:B--2---:R1:W-:Y:S04]  /*1e60*/  STL [R1+0xc], R13 ;  /* 0x00000c0d01007387 */ /* 0x0043e80000100800 */
[----:B---3--:R1:W-:Y:S01]  /*1e70*/  @P3 STL [R1+0x38], R0 ;  /* 0x0000380001003387 */ /* 0x0083e20000100800 */
[----:B------:R-:W-:Y:S05]  /*1e80*/  @P3 BRA `(.L_x_1319) ;  /* 0x0000007000003947 */ /* 0x000fea0003800000 */
[----:B-1----:R-:W-:-:S05]  /*1e90*/  MOV R0, c[0x0][0x168] ;  /* 0x00005a0000007a02 */ /* 0x002fca0000000f00 */
[----:B------:R1:W-:Y:S01]  /*1ea0*/  STL [R1+0x38], R0 ;  /* 0x0000380001007387 */ /* 0x0003e20000100800 */
[----:B------:R-:W-:Y:S05]  /*1eb0*/  @!P0 BRA `(.L_x_1319) ;  /* 0x0000004000008947 */ /* 0x000fea0003800000 */
[----:B-1----:R1:W2:Y:S04]  /*1ec0*/  LDG.E R0, [R2.64] ;  /* 0x0000000602007981 */ /* 0x0022a8000c1e1900 */
[----:B-1----:R-:W2:Y:S02]  /*1ed0*/  LDG.E R2, [R2.64+0x4] ;  /* 0x0000040602027981 */ /* 0x002ea4000c1e1900 */
[----:B--2---:R-:W-:-:S05]  /*1ee0*/  IADD3 R0, -R0, R2, RZ ;  /* 0x0000000200007210 */ /* 0x004fca0007ffe1ff */
[----:B------:R1:W-:Y:S02]  /*1ef0*/  STL [R1+0x38], R0 ;  /* 0x0000380001007387 */ /* 0x0003e40000100800 */
.L_x_1319:
[----:B------:R-:W-:-:S04]  /*1f00*/  ISETP.NE.U32.AND P1, PT, RZ, c[0x0][0x368], PT ;  /* 0x0000da00ff007a0c */ /* 0x000fc80003f25070 */
[----:B------:R-:W-:-:S13]  /*1f10*/  ISETP.NE.AND.EX P1, PT, RZ, c[0x0][0x36c], PT, P1 ;  /* 0x0000db00ff007a0c */ /* 0x000fda0003f25310 */
[----:B------:R-:W-:Y:S05]  /*1f20*/  @!P1 BRA `(.L_x_1320) ;  /* 0x0000004000009947 */ /* 0x000fea0003800000 */
[----:B-1----:R-:W-:-:S04]  /*1f30*/  IADD3 R2, P1, R19, c[0x0][0x368], RZ ;  /* 0x0000da0013027a10 */ /* 0x002fc80007f3e0ff */
[----:B------:R-:W-:-:S05]  /*1f40*/  IADD3.X R3, R18, c[0x0][0x36c], RZ, P1, !PT ;  /* 0x0000db0012037a10 */ /* 0x000fca0000ffe4ff */
[----:B------:R1:W5:Y:S01]  /*1f50*/  LDG.E R0, [R2.64] ;  /* 0x0000000602007981 */ /* 0x000362000c1e1900 */
[----:B------:R-:W-:Y:S05]  /*1f60*/  BRA `(.L_x_1321) ;  /* 0x0000008000007947 */ /* 0x000fea0003800000 */
.L_x_1320:
[----:B------:R-:W-:Y:S01]  /*1f70*/  ISETP.NE.U32.AND P1, PT, RZ, c[0x0][0x350], PT ;  /* 0x0000d400ff007a0c */ /* 0x000fe20003f25070 */
[----:B-1----:R-:W-:-:S03]  /*1f80*/  IMAD.U32 R0, RZ, RZ, UR5 ;  /* 0x00000005ff007e24 */ /* 0x002fc6000f8e00ff */
[----:B------:R-:W-:-:S13]  /*1f90*/  ISETP.NE.AND.EX P1, PT, RZ, c[0x0][0x354], PT, P1 ;  /* 0x0000d500ff007a0c */ /* 0x000fda0003f25310 */
[----:B------:R-:W-:Y:S05]  /*1fa0*/  @!P1 BRA `(.L_x_1321) ;  /* 0x0000004000009947 */ /* 0x000fea0003800000 */
[----:B------:R-:W-:-:S05]  /*1fb0*/  IMAD.WIDE R2, R14, R8, c[0x0][0x350] ;  /* 0x0000d4000e027625 */ /* 0x000fca00078e0208 */
[----:B------:R-:W2:Y:S04]  /*1fc0*/  LDG.E R4, [R2.64] ;  /* 0x0000000602047981 */ /* 0x000ea8000c1e1900 */
[----:B------:R-:W2:Y:S02]  /*1fd0*/  LDG.E R0, [R2.64+0x4] ;  /* 0x0000040602007981 */ /* 0x000ea4000c1e1900 */
[----:B--2---:R-:W-:Y:S02]  /*1fe0*/  IADD3 R0, -R4, R0, RZ ;  /* 0x0000000004007210 */ /* 0x004fe40007ffe1ff */
.L_x_1321:
[----:B-1----:R-:W2:Y:S04]  /*1ff0*/  LDL R2, [R1+0x38] ;  /* 0x0000380001027983 */ /* 0x002ea80000100800 */
[----:B------:R-:W3:Y:S04]  /*2000*/  LDL.LU R3, [R1+0x4c] ;  /* 0x00004c0001037983 */ /* 0x000ee80000300800 */
[----:B------:R-:W4:Y:S01]  /*2010*/  LDL R17, [R1+0x50] ;  /* 0x0000500001117983 */ /* 0x000f220000100800 */
[----:B-----5:R-:W-:Y:S01]  /*2020*/  IMAD.IADD R62, R0, 0x1, -R13 ;  /* 0x00000001003e7824 */ /* 0x020fe200078e0a0d */
[----:B------:R-:W-:Y:S01]  /*2030*/  BSSY B0, `(.L_x_1322) ;  /* 0x000003f000007945 */ /* 0x000fe20003800000 */
[----:B------:R-:W-:-:S03]  /*2040*/  IMAD.MOV.U32 R4, RZ, RZ, RZ ;  /* 0x000000ffff047224 */ /* 0x000fc600078e00ff */
[C---:B------:R-:W-:Y:S01]  /*2050*/  IADD3 R5, R62.reuse, 0x6f, RZ ;  /* 0x0000006f3e057810 */ /* 0x040fe20007ffe0ff */
[----:B--2---:R-:W-:Y:S02]  /*2060*/  IMAD.MOV.U32 R15, RZ, RZ, R2 ;  /* 0x000000ffff0f7224 */ /* 0x004fe400078e0002 */
[----:B------:R-:W-:Y:S02]  /*2070*/  IMAD.MOV.U32 R2, RZ, RZ, c[0x0][0x2c4] ;  /* 0x0000b100ff027624 */ /* 0x000fe400078e00ff */
[----:B---3--:R-:W-:Y:S01]  /*2080*/  IMAD.SHL.U32 R12, R3, 0x80, RZ ;  /* 0x00000080030c7824 */ /* 0x008fe200078e00ff */
[----:B------:R-:W-:Y:S02]  /*2090*/  IADD3 R3, R62, 0x70, -R15 ;  /* 0x000000703e037810 */ /* 0x000fe40007ffe80f */
[----:B------:R-:W-:Y:S02]  /*20a0*/  ISETP.NE.AND P3, PT, R2, 0x1, PT ;  /* 0x000000010200780c */ /* 0x000fe40003f65270 */
[----:B------:R-:W-:Y:S01]  /*20b0*/  IADD3 R2, R12, 0x7f, RZ ;  /* 0x0000007f0c027810 */ /* 0x000fe20007ffe0ff */
[----:B------:R1:W-:Y:S04]  /*20c0*/  STL [R1+0x40], R12 ;  /* 0x0000400c01007387 */ /* 0x0003e80000100800 */
[----:B------:R1:W-:Y:S06]  /*20d0*/  STL [R1+0x3c], R62 ;  /* 0x00003c3e01007387 */ /* 0x0003ec0000100800 */
[----:B------:R-:W-:-:S05]  /*20e0*/  @P3 IMAD.HI.U32 R0, R2, c[0x0][0x2c8], RZ ;  /* 0x0000b20002003a27 */ /* 0x000fca00078e00ff */
[----:B------:R-:W-:Y:S01]  /*20f0*/  @P3 SHF.R.U32.HI R2, RZ, c[0x0][0x2cc], R0 ;  /* 0x0000b300ff023a19 */ /* 0x000fe20000011600 */
[----:B------:R-:W-:-:S04]  /*2100*/  IMAD.HI R0, R5, -0x6db6db6d, R4 ;  /* 0x9249249305007827 */ /* 0x000fc800078e0204 */
[----:B------:R-:W-:Y:S01]  /*2110*/  IMAD.IADD R3, R3, 0x1, R2 ;  /* 0x0000000103037824 */ /* 0x000fe200078e0202 */
[----:B------:R-:W-:Y:S01]  /*2120*/  SHF.R.U32.HI R4, RZ, 0x1f, R0 ;  /* 0x0000001fff047819 */ /* 0x000fe20000011600 */
[----:B------:R-:W-:-:S03]  /*2130*/  IMAD.MOV.U32 R2, RZ, RZ, RZ ;  /* 0x000000ffff027224 */ /* 0x000fc600078e00ff */
[----:B------:R-:W-:Y:S01]  /*2140*/  LEA.HI.SX32 R4, R0, R4, 0x1a ;  /* 0x0000000400047211 */ /* 0x000fe200078fd2ff */
[----:B------:R-:W-:Y:S01]  /*2150*/  IMAD.HI R2, R3, -0x6db6db6d, R2 ;  /* 0x9249249303027827 */ /* 0x000fe200078e0202 */
[----:B----4-:R-:W-:-:S04]  /*2160*/  LOP3.LUT R0, R17, 0xff000000, RZ, 0xc0, !PT ;  /* 0xff00000011007812 */ /* 0x010fc800078ec0ff */
[----:B------:R-:W-:Y:S02]  /*2170*/  SHF.R.U32.HI R3, RZ, 0x1f, R2 ;  /* 0x0000001fff037819 */ /* 0x000fe40000011602 */
[----:B------:R-:W-:Y:S02]  /*2180*/  SHF.R.U32.HI R0, RZ, 0x8, R0 ;  /* 0x00000008ff007819 */ /* 0x000fe40000011600 */
[----:B------:R-:W-:Y:S02]  /*2190*/  LEA.HI.SX32 R2, R2, R3, 0x1a ;  /* 0x0000000302027211 */ /* 0x000fe400078fd2ff */
[----:B------:R-:W-:Y:S02]  /*21a0*/  LOP3.LUT R3, R17, 0xff0000, RZ, 0xc0, !PT ;  /* 0x00ff000011037812 */ /* 0x000fe400078ec0ff */
[----:B------:R-:W-:Y:S01]  /*21b0*/  IMNMX R7, R4, R2, PT ;  /* 0x0000000204077217 */ /* 0x000fe20003800200 */
[----:B------:R-:W-:Y:S01]  /*21c0*/  IMAD.MOV.U32 R2, RZ, RZ, RZ ;  /* 0x000000ffff027224 */ /* 0x000fe200078e00ff */
[----:B------:R-:W-:-:S02]  /*21d0*/  LEA.HI R0, R3, R0, RZ, 0x10 ;  /* 0x0000000003007211 */ /* 0x000fc400078f80ff */
[----:B------:R-:W-:Y:S02]  /*21e0*/  ISETP.GE.AND P1, PT, R7, 0x1, PT ;  /* 0x000000010700780c */ /* 0x000fe40003f26270 */
[----:B------:R-:W-:Y:S02]  /*21f0*/  LOP3.LUT R20, R0, 0xff, RZ, 0xc0, !PT ;  /* 0x000000ff00147812 */ /* 0x000fe400078ec0ff */
[----:B------:R-:W-:-:S03]  /*2200*/  SHF.R.U32.HI R6, RZ, 0x10, R0 ;  /* 0x00000010ff067819 */ /* 0x000fc60000011600 */
[----:B------:R1:W-:Y:S04]  /*2210*/  STL [R1+0x6c], R20 ;  /* 0x00006c1401007387 */ /* 0x0003e80000100800 */
[----:B------:R1:W-:Y:S02]  /*2220*/  STL [R1+0x68], R6 ;  /* 0x0000680601007387 */ /* 0x0003e40000100800 */
[----:B------:R-:W-:Y:S05]  /*2230*/  @!P1 BRA `(.L_x_1323) ;  /* 0x000001e000009947 */ /* 0x000fea0003800000 */
[----:B------:R-:W-:-:S04]  /*2240*/  ISETP.NE.AND P1, PT, R6, RZ, PT ;  /* 0x000000ff0600720c */ /* 0x000fc80003f25270 */
[----:B------:R-:W-:-:S04]  /*2250*/  SEL R0, R6, c[0x0][0x338], P1 ;  /* 0x0000ce0006007a07 */ /* 0x000fc80000800000 */
[----:B------:R-:W-:Y:S02]  /*2260*/  IABS R3, R0 ;  /* 0x0000000000037213 */ /* 0x000fe40000000000 */
[----:B-1----:R-:W-:Y:S02]  /*2270*/  IADD3 R6, R0, -0x1, R7 ;  /* 0xffffffff00067810 */ /* 0x002fe40007ffe007 */
[----:B------:R-:W1:Y:S02]  /*2280*/  I2F.RP R2, R3 ;  /* 0x0000000300027306 */ /* 0x000e640000209400 */
[----:B------:R-:W-:-:S06]  /*2290*/  IABS R10, R6 ;  /* 0x00000006000a7213 */ /* 0x000fcc0000000000 */
        /* <DEDUP_REMOVED lines=24> */
.L_x_1323:
[----:B------:R-:W-:Y:S05]  /*2420*/  BSYNC B0 ;  /* 0x0000000000007941 */ /* 0x000fea0003800000 */
.L_x_1322:
[----:B------:R-:W-:Y:S01]  /*2430*/  IMAD R3, R20, R2, RZ ;  /* 0x0000000214037224 */ /* 0x000fe200078e02ff */
[----:B------:R-:W-:Y:S01]  /*2440*/  PRMT R0, RZ, 0x7610, R0 ;  /* 0x00007610ff007816 */ /* 0x000fe20000000000 */
[----:B------:R-:W-:Y:S01]  /*2450*/  CS2R R22, SRZ ;  /* 0x0000000000167805 */ /* 0x000fe2000001ff00 */
[----:B------:R-:W-:Y:S01]  /*2460*/  CS2R R26, SRZ ;  /* 0x00000000001a7805 */ /* 0x000fe2000001ff00 */
[----:B------:R-:W-:Y:S01]  /*2470*/  IMAD.IADD R2, R3, 0x1, R2 ;  /* 0x0000000103027824 */ /* 0x000fe200078e0202 */
[----:B------:R2:W-:Y:S01]  /*2480*/  STL [R1], R3 ;  /* 0x0000000301007387 */ /* 0x0005e20000100800 */
        /* <DEDUP_REMOVED lines=36> */
[----:B------:R-:W-:-:S04]  /*26d0*/  @P2 IADD3 R2, P1, R19, c[0x0][0x340], RZ ;  /* 0x0000d00013022a10 */ /* 0x000fc80007f3e0ff */
[----:B------:R-:W-:-:S05]  /*26e0*/  @P2 IADD3.X R3, R18, c[0x0][0x344], RZ, P1, !PT ;  /* 0x0000d10012032a10 */ /* 0x000fca0000ffe4ff */
[----:B------:R2:W5:Y:S01]  /*26f0*/  @P2 LDG.E R0, [R2.64] ;  /* 0x0000000602002981 */ /* 0x000562000c1e1900 */
[----:B------:R-:W-:Y:S01]  /*2700*/  IMAD.WIDE.U32 R4, R11, c[0x0][0x178], RZ ;  /* 0x00005e000b047a25 */ /* 0x000fe200078e00ff */
[----:B------:R-:W-:Y:S01]  /*2710*/  WARPSYNC 0xffffffff ;  /* 0xffffffff00007948 */ /* 0x000fe20003800000 */
[----:B------:R-:W-:Y:S02]  /*2720*/  LOP3.LUT R17, R17, 0xffff, RZ, 0xc0, !PT ;  /* 0x0000ffff11117812 */ /* 0x000fe400078ec0ff */
[----:B------:R-:W-:Y:S02]  /*2730*/  SEL R7, R14, RZ, !P0 ;  /* 0x000000ff0e077207 */ /* 0x000fe40004000000 */
[----:B------:R-:W-:Y:S02]  /*2740*/  SEL R8, R16, RZ, !P0 ;  /* 0x000000ff10087207 */ /* 0x000fe40004000000 */
[----:B------:R-:W-:Y:S02]  /*2750*/  IADD3 R146, R166, -0x1, RZ ;  /* 0xffffffffa6927810 */ /* 0x000fe40007ffe0ff */
[----:B--2---:R-:W-:-:S05]  /*2760*/  SHF.R.S32.HI R2, RZ, 0x1f, R11 ;  /* 0x0000001fff027819 */ /* 0x004fca000001140b */
[----:B------:R-:W-:-:S04]  /*2770*/  IMAD R2, R2, c[0x0][0x178], RZ ;  /* 0x00005e0002027a24 */ /* 0x000fc800078e02ff */
[----:B------:R-:W-:-:S04]  /*2780*/  IMAD R2, R11, c[0x0][0x17c], R2 ;  /* 0x00005f000b027a24 */ /* 0x000fc800078e0202 */
[----:B-1----:R-:W-:Y:S02]  /*2790*/  IMAD.IADD R6, R5, 0x1, R2 ;  /* 0x0000000105067824 */ /* 0x002fe400078e0202 */
[----:B------:R-:W-:-:S03]  /*27a0*/  @!P2 IMAD.MOV.U32 R0, RZ, RZ, R14 ;  /* 0x000000ffff00a224 */ /* 0x000fc600078e000e */
[----:B------:R-:W2:Y:S01]  /*27b0*/  LDL R20, [R1+0x4] ;  /* 0x0000040001147983 */ /* 0x000ea20000100800 */
[----:B------:R-:W-:Y:S01]  /*27c0*/  IMAD.MOV.U32 R145, RZ, RZ, 0x70 ;  /* 0x00000070ff917424 */ /* 0x000fe200078e00ff */
[----:B-----5:R-:W-:Y:S01]  /*27d0*/  SHF.R.S32.HI R3, RZ, 0x1f, R0 ;  /* 0x0000001fff037819 */ /* 0x020fe20000011400 */
[----:B------:R-:W-:Y:S02]  /*27e0*/  IMAD.MOV.U32 R2, RZ, RZ, c[0x0][0x2b8] ;  /* 0x0000ae00ff027624 */ /* 0x000fe400078e00ff */
[----:B------:R-:W-:Y:S02]  /*27f0*/  IMAD R145, R166, R145, -0x70 ;  /* 0xffffff90a6917424 */ /* 0x000fe400078e0291 */
[----:B------:R-:W-:Y:S01]  /*2800*/  IMAD.WIDE.U32 R10, R0, c[0x0][0x2b0], RZ ;  /* 0x0000ac00000a7a25 */ /* 0x000fe200078e00ff */
[----:B------:R-:W-:-:S03]  /*2810*/  ISETP.NE.AND P2, PT, R2, 0x1, PT ;  /* 0x000000010200780c */ /* 0x000fc60003f45270 */
[----:B------:R-:W-:Y:S01]  /*2820*/  IMAD.MOV.U32 R218, RZ, RZ, RZ ;  /* 0x000000ffffda7224 */ /* 0x000fe200078e00ff */
[----:B------:R1:W-:Y:S04]  /*2830*/  STL.64 [R1+0x20], R10 ;  /* 0x0000200a01007387 */ /* 0x0003e80000100a00 */
[----:B------:R-:W-:Y:S01]  /*2840*/  BAR.SYNC.DEFER_BLOCKING 0x0 ;  /* 0x0000000000007b1d */ /* 0x000fe20000010000 */
[----:B------:R-:W-:Y:S02]  /*2850*/  IMAD R15, R15, c[0x0][0x2c4], RZ ;  /* 0x0000b1000f0f7a24 */ /* 0x000fe400078e02ff */
[----:B--2---:R-:W-:-:S04]  /*2860*/  IMAD.IADD R2, R20, 0x1, R145 ;  /* 0x0000000114027824 */ /* 0x004fc800078e0291 */
[C---:B------:R-:W-:Y:S01]  /*2870*/  IMAD.IADD R14, R2.reuse, 0x1, R13 ;  /* 0x00000001020e7824 */ /* 0x040fe200078e020d */
        /* <DEDUP_REMOVED lines=8> */
[C---:B------:R-:W-:Y:S01]  /*2900*/  @!P1 IADD3 R0, P0, R13.reuse, R10, RZ ;  /* 0x0000000a0d009210 */ /* 0x040fe20007f1e0ff */
[----:B------:R2:W-:Y:S03]  /*2910*/  STL [R1+0x30], R5 ;  /* 0x0000300501007387 */ /* 0x0005e60000100800 */
[----:B------:R-:W-:Y:S02]  /*2920*/  @!P1 LEA.HI.X.SX32 R3, R13, R5, 0x1, P0 ;  /* 0x000000050d039211 */ /* 0x000fe400000f0eff */
[----:B------:R-:W-:-:S04]  /*2930*/  @!P1 LEA R2, P0, R0, c[0x0][0x2a0], 0x2 ;  /* 0x0000a80000029a11 */ /* 0x000fc800078010ff */
[----:B------:R-:W-:-:S05]  /*2940*/  @!P1 LEA.HI.X R3, R0, c[0x0][0x2a4], R3, 0x2, P0 ;  /* 0x0000a90000039a11 */ /* 0x000fca00000f1403 */
[----:B------:R3:W4:Y:S01]  /*2950*/  @!P1 LDG.E R218, [R2.64] ;  /* 0x0000000602da9981 */ /* 0x000722000c1e1900 */
[----:B------:R-:W-:Y:S01]  /*2960*/  SHF.R.S32.HI R21, RZ, 0x1f, R241 ;  /* 0x0000001fff157819 */ /* 0x000fe200000114f1 */
[----:B------:R-:W-:Y:S01]  /*2970*/  IMAD.WIDE.U32 R24, R17, c[0x0][0x1e8], RZ ;  /* 0x00007a0011187a25 */ /* 0x000fe200078e00ff */
[----:B------:R-:W-:Y:S01]  /*2980*/  SHF.R.S32.HI R19, RZ, 0x1f, R251 ;  /* 0x0000001fff137819 */ /* 0x000fe200000114fb */
[----:B-1----:R-:W1:Y:S01]  /*2990*/  S2R R10, SR_TID.X ;  /* 0x00000000000a7919 */ /* 0x002e620000002100 */
[----:B------:R-:W-:Y:S01]  /*29a0*/  ISETP.GE.AND P5, PT, R241, c[0x0][0x198], PT ;  /* 0x00006600f1007a0c */ /* 0x000fe20003fa6270 */
[----:B------:R-:W-:Y:S01]  /*29b0*/  IMAD R22, R17, c[0x0][0x1ec], R25 ;  /* 0x00007b0011167a24 */ /* 0x000fe200078e0219 */
[----:B------:R-:W-:Y:S01]  /*29c0*/  IADD3 R199, R192, 0x20, RZ ;  /* 0x00000020c0c77810 */ /* 0x000fe20007ffe0ff */
[----:B------:R-:W-:Y:S01]  /*29d0*/  IMAD R144, R146, -0x70, R62 ;  /* 0xffffff9092907824 */ /* 0x000fe200078e023e */
[----:B------:R-:W-:Y:S01]  /*29e0*/  STL.64 [R1+0x18], R24 ;  /* 0x0000181801007387 */ /* 0x000fe20000100a00 */
[----:B------:R-:W-:Y:S01]  /*29f0*/  SHF.L.U64.HI R220, R241, 0x1, R21 ;  /* 0x00000001f1dc7819 */ /* 0x000fe20000010215 */
[----:B--2---:R-:W-:Y:S01]  /*2a00*/  IMAD.IADD R5, R20, 0x1, R12 ;  /* 0x0000000114057824 */ /* 0x004fe200078e020c */
[----:B------:R-:W-:Y:S01]  /*2a10*/  SHF.L.U64.HI R221, R251, 0x1, R19 ;  /* 0x00000001fbdd7819 */ /* 0x000fe20000010213 */
[----:B------:R-:W-:Y:S01]  /*2a20*/  STL [R1+0x10], R22 ;  /* 0x0000101601007387 */ /* 0x000fe20000100800 */
[----:B------:R-:W-:Y:S01]  /*2a30*/  BSSY B0, `(.L_x_1325) ;  /* 0x00000f6000007945 */ /* 0x000fe20003800000 */
[----:B------:R-:W-:-:S02]  /*2a40*/  IMAD.MOV.U32 R0, RZ, RZ, R5 ;  /* 0x000000ffff007224 */ /* 0x000fc400078e0005 */
[----:B------:R-:W2:Y:S01]  /*2a50*/  S2R R23, SR_TID.X ;  /* 0x0000000000177919 */ /* 0x000ea20000002100 */
[----:B---3--:R-:W-:Y:S02]  /*2a60*/  IMAD.MOV.U32 R2, RZ, RZ, R4 ;  /* 0x000000ffff027224 */ /* 0x008fe400078e0004 */
[----:B------:R-:W-:Y:S01]  /*2a70*/  IMAD.MOV.U32 R3, RZ, RZ, R6 ;  /* 0x000000ffff037224 */ /* 0x000fe200078e0006 */
[----:B-1----:R-:W-:Y:S01]  /*2a80*/  SHF.R.S32.HI R18, RZ, 0x1f, R10 ;  /* 0x0000001fff127819 */ /* 0x002fe2000001140a */
[----:B------:R-:W-:-:S03]  /*2a90*/  @P3 IMAD.HI.U32 R4, R5, c[0x0][0x2c8], RZ ;  /* 0x0000b20005043a27 */ /* 0x000fc600078e00ff */
[----:B------:R-:W-:Y:S01]  /*2aa0*/  LEA.HI R18, R18, R10, RZ, 0x3 ;  /* 0x0000000a12127211 */ /* 0x000fe200078f18ff */
[C---:B------:R-:W-:Y:S01]  /*2ab0*/  IMAD.WIDE.U32 R2, R17.reuse, c[0x0][0x1b8], R2 ;  /* 0x00006e0011027a25 */ /* 0x040fe200078e0002 */
[----:B------:R-:W-:Y:S02]  /*2ac0*/  @P3 SHF.R.U32.HI R0, RZ, c[0x0][0x2cc], R4 ;  /* 0x0000b300ff003a19 */ /* 0x000fe40000011604 */
[----:B------:R-:W-:Y:S01]  /*2ad0*/  SHF.R.S32.HI R18, RZ, 0x3, R18 ;  /* 0x00000003ff127819 */ /* 0x000fe20000011412 */
[----:B------:R-:W-:Y:S02]  /*2ae0*/  IMAD R3, R17, c[0x0][0x1bc], R3 ;  /* 0x00006f0011037a24 */ /* 0x000fe400078e0203 */
[----:B------:R-:W-:Y:S02]  /*2af0*/  IMAD R6, R8, c[0x0][0x1c0], RZ ;  /* 0x0000700008067a24 */ /* 0x000fe400078e02ff */
[----:B------:R-:W-:-:S04]  /*2b00*/  IMAD.WIDE.U32 R2, R7, c[0x0][0x1c0], R2 ;  /* 0x0000700007027a25 */ /* 0x000fc800078e0002 */
[----:B------:R-:W-:Y:S01]  /*2b10*/  IMAD R6, R7, c[0x0][0x1c4], R6 ;  /* 0x0000710007067a24 */ /* 0x000fe200078e0206 */
[--C-:B------:R-:W-:Y:S01]  /*2b20*/  SHF.R.S32.HI R7, RZ, 0x1f, R0.reuse ;  /* 0x0000001fff077819 */ /* 0x100fe20000011400 */
[----:B------:R-:W-:Y:S02]  /*2b30*/  IMAD.MOV R4, RZ, RZ, -R0 ;  /* 0x000000ffff047224 */ /* 0x000fe400078e0a00 */
[----:B------:R-:W-:Y:S02]  /*2b40*/  IMAD.IADD R3, R3, 0x1, R6 ;  /* 0x0000000103037824 */ /* 0x000fe400078e0206 */
[----:B------:R-:W-:Y:S02]  /*2b50*/  IMAD R4, R4, c[0x0][0x2c4], R5 ;  /* 0x0000b10004047a24 */ /* 0x000fe400078e0205 */
[----:B------:R-:W-:Y:S02]  /*2b60*/  IMAD R5, R7, c[0x0][0x1b0], RZ ;  /* 0x00006c0007057a24 */ /* 0x000fe400078e02ff */
[----:B------:R-:W-:-:S04]  /*2b70*/  IMAD.WIDE.U32 R2, R0, c[0x0][0x1b0], R2 ;  /* 0x00006c0000027a25 */ /* 0x000fc800078e0002 */
[----:B------:R-:W-:Y:S01]  /*2b80*/  IMAD R6, R0, c[0x0][0x1b4], R5 ;  /* 0x00006d0000067a24 */ /* 0x000fe200078e0205 */
[----:B------:R-:W-:Y:S01]  /*2b90*/  SHF.R.S32.HI R5, RZ, 0x1f, R4 ;  /* 0x0000001fff057819 */ /* 0x000fe20000011404 */
[----:B------:R-:W-:Y:S02]  /*2ba0*/  IMAD.IADD R10, R18, 0x1, R12 ;  /* 0x00000001120a7824 */ /* 0x000fe400078e020c */
[----:B------:R-:W-:Y:S02]  /*2bb0*/  IMAD.IADD R3, R3, 0x1, R6 ;  /* 0x0000000103037824 */ /* 0x000fe400078e0206 */
[----:B------:R-:W-:Y:S01]  /*2bc0*/  IMAD R0, R5, c[0x0][0x1a8], RZ ;  /* 0x00006a0005007a24 */ /* 0x000fe200078e02ff */
[----:B------:R-:W-:Y:S01]  /*2bd0*/  ISETP.GE.AND P1, PT, R10, R15, PT ;  /* 0x0000000f0a00720c */ /* 0x000fe20003f26270 */
[----:B------:R-:W-:Y:S01]  /*2be0*/  IMAD.WIDE.U32 R2, R4, c[0x0][0x1a8], R2 ;  /* 0x00006a0004027a25 */ /* 0x000fe200078e0002 */
[----:B------:R-:W-:-:S03]  /*2bf0*/  IADD3 R7, R10, 0x20, RZ ;  /* 0x000000200a077810 */ /* 0x000fc60007ffe0ff */
[----:B------:R-:W-:Y:S01]  /*2c00*/  IMAD R0, R4, c[0x0][0x1ac], R0 ;  /* 0x00006b0004007a24 */ /* 0x000fe200078e0200 */
[----:B------:R-:W-:Y:S01]  /*2c10*/  LEA R8, P0, R2, c[0x0][0x160], 0x1 ;  /* 0x0000580002087a11 */ /* 0x000fe200078008ff */
[----:B------:R-:W-:Y:S02]  /*2c20*/  IMAD.MOV R6, RZ, RZ, -R13 ;  /* 0x000000ffff067224 */ /* 0x000fe400078e0a0d */
[----:B------:R-:W-:Y:S02]  /*2c30*/  IMAD.IADD R0, R3, 0x1, R0 ;  /* 0x0000000103007824 */ /* 0x000fe400078e0200 */
[----:B------:R-:W-:Y:S01]  /*2c40*/  SHFL.IDX PT, R11, R8, 0x1, 0x181f ;  /* 0x00381f00080b7f89 */ /* 0x000fe200000e0000 */
[----:B------:R-:W-:Y:S02]  /*2c50*/  IMAD R223, R6, c[0x0][0x2b8], R14 ;  /* 0x0000ae0006df7a24 */ /* 0x000fe400078e020e */
[----:B------:R-:W-:Y:S02]  /*2c60*/  LEA.HI.X R9, R2, c[0x0][0x164], R0, 0x1, P0 ;  /* 0x0000590002097a11 */ /* 0x000fe400000f0c00 */
[----:B------:R-:W1:Y:S01]  /*2c70*/  SHFL.IDX PT, R0, R8, RZ, 0x181f ;  /* 0x00181fff08007589 */ /* 0x000e6200000e0000 */
[----:B------:R-:W-:-:S03]  /*2c80*/  SHF.R.S32.HI R14, RZ, 0x1f, R223 ;  /* 0x0000001fff0e7819 */ /* 0x000fc600000114df */
[----:B------:R-:W3:Y:S04]  /*2c90*/  SHFL.IDX PT, R3, R9, RZ, 0x181f ;  /* 0x00181fff09037589 */ /* 0x000ee800000e0000 */
[----:B------:R-:W2:Y:S04]  /*2ca0*/  SHFL.IDX PT, R12, R9, 0x1, 0x181f ;  /* 0x00381f00090c7f89 */ /* 0x000ea800000e0000 */
[----:B------:R-:W-:Y:S04]  /*2cb0*/  SHFL.IDX PT, R13, R9, 0x2, 0x181f ;  /* 0x00581f00090d7f89 */ /* 0x000fe800000e0000 */
[----:B------:R-:W-:Y:S01]  /*2cc0*/  SHFL.IDX PT, R9, R9, 0x3, 0x181f ;  /* 0x00781f0009097f89 */ /* 0x000fe200000e0000 */
[----:B-1----:R-:W-:-:S02]  /*2cd0*/  @!P1 LEA R4, P4, R241, R0, 0x1 ;  /* 0x00000000f1049211 */ /* 0x002fc400078808ff */
[----:B------:R-:W-:Y:S02]  /*2ce0*/  @!P1 LEA R2, P0, R251, R0, 0x1 ;  /* 0x00000000fb029211 */ /* 0x000fe400078008ff */
[-C--:B---3--:R-:W-:Y:S01]  /*2cf0*/  @!P1 LEA.HI.X R5, R241, R3.reuse, R21, 0x1, P4 ;  /* 0x00000003f1059211 */ /* 0x088fe200020f0c15 */
[----:B------:R-:W1:Y:S01]  /*2d00*/  SHFL.IDX PT, R0, R8, 0x2, 0x181f ;  /* 0x00581f0008007f89 */ /* 0x000e6200000e0000 */
[C---:B------:R-:W-:Y:S02]  /*2d10*/  ISETP.GE.AND P4, PT, R251.reuse, c[0x0][0x198], PT ;  /* 0x00006600fb007a0c */ /* 0x040fe40003f86270 */
[----:B------:R-:W-:Y:S01]  /*2d20*/  @!P1 LEA.HI.X R3, R251, R3, R19, 0x1, P0 ;  /* 0x00000003fb039211 */ /* 0x000fe200000f0c13 */
[----:B------:R3:W-:Y:S01]  /*2d30*/  @!P1 LDGSTS.E.BYPASS.LTC128B.128 [R219+0x100], [R4.64], !P5 ;  /* 0x0010000004db9fae */ /* 0x0007e2000e901d46 */
[----:B------:R-:W-:-:S09]  /*2d40*/  ISETP.GE.AND P0, PT, R7, R15, PT ;  /* 0x0000000f0700720c */ /* 0x000fd20003f06270 */
[----:B------:R1:W-:Y:S04]  /*2d50*/  @!P1 LDGSTS.E.BYPASS.LTC128B.128 [R219+0x4100], [R2.64], !P4 ;  /* 0x0410000002db9fae */ /* 0x0003e8000e101d46 */
[----:B------:R-:W-:-:S04]  /*2d60*/  @!P0 LEA R6, P1, R241, R11, 0x1 ;  /* 0x0000000bf1068211 */ /* 0x000fc800078208ff */
[----:B--2---:R-:W-:-:S05]  /*2d70*/  @!P0 LEA.HI.X R7, R241, R12, R21, 0x1, P1 ;  /* 0x0000000cf1078211 */ /* 0x004fca00008f0c15 */
[----:B------:R2:W-:Y:S01]  /*2d80*/  @!P0 LDGSTS.E.BYPASS.LTC128B.128 [R219+0x1100], [R6.64], !P5 ;  /* 0x0110000006db8fae */ /* 0x0005e2000e901d46 */
[----:B---3--:R-:W-:-:S04]  /*2d90*/  IMAD R4, R14, c[0x0][0x1e0], RZ ;  /* 0x000078000e047a24 */ /* 0x008fc800078e02ff */
[----:B------:R-:W-:Y:S01]  /*2da0*/  IMAD R5, R223, c[0x0][0x1e4], R4 ;  /* 0x00007900df057a24 */ /* 0x000fe200078e0204 */
[----:B------:R-:W-:Y:S02]  /*2db0*/  @!P0 LEA R4, P1, R251, R11, 0x1 ;  /* 0x0000000bfb048211 */ /* 0x000fe400078208ff */
[C---:B------:R-:W-:Y:S02]  /*2dc0*/  IADD3 R11, R10.reuse, 0x40, RZ ;  /* 0x000000400a0b7810 */ /* 0x040fe40007ffe0ff */
[----:B------:R-:W-:Y:S01]  /*2dd0*/  IADD3 R10, R10, 0x60, RZ ;  /* 0x000000600a0a7810 */ /* 0x000fe20007ffe0ff */
[----:B-1----:R-:W-:Y:S01]  /*2de0*/  IMAD.WIDE.U32 R2, R223, c[0x0][0x1e0], RZ ;  /* 0x00007800df027a25 */ /* 0x002fe200078e00ff */
[----:B------:R-:W-:-:S03]  /*2df0*/  ISETP.GE.AND P6, PT, R11, R15, PT ;  /* 0x0000000f0b00720c */ /* 0x000fc60003fc6270 */
[----:B------:R-:W-:Y:S01]  /*2e00*/  IMAD.IADD R3, R3, 0x1, R5 ;  /* 0x0000000103037824 */ /* 0x000fe200078e0205 */
[C---:B------:R-:W-:Y:S02]  /*2e10*/  @!P0 LEA.HI.X R5, R251.reuse, R12, R19, 0x1, P1 ;  /* 0x0000000cfb058211 */ /* 0x040fe400008f0c13 */
[----:B------:R1:W3:Y:S04]  /*2e20*/  SHFL.IDX PT, R12, R8, 0x3, 0x181f ;  /* 0x00781f00080c7f89 */ /* 0x0002e800000e0000 */
[----:B------:R1:W-:Y:S03]  /*2e30*/  @!P0 LDGSTS.E.BYPASS.LTC128B.128 [R219+0x5100], [R4.64], !P4 ;  /* 0x0510000004db8fae */ /* 0x0003e6000e101d46 */
[----:B--2---:R-:W-:-:S04]  /*2e40*/  @!P6 LEA R6, P1, R251, R0, 0x1 ;  /* 0x00000000fb06e211 */ /* 0x004fc800078208ff */
[----:B------:R-:W-:Y:S02]  /*2e50*/  @!P6 LEA.HI.X R7, R251, R13, R19, 0x1, P1 ;  /* 0x0000000dfb07e211 */ /* 0x000fe400008f0c13 */
[----:B------:R-:W-:Y:S02]  /*2e60*/  ISETP.GE.AND P1, PT, R10, R15, PT ;  /* 0x0000000f0a00720c */ /* 0x000fe40003f26270 */
[----:B-1----:R-:W-:Y:S02]  /*2e70*/  @!P6 LEA R4, P0, R241, R0, 0x1 ;  /* 0x00000000f104e211 */ /* 0x002fe400078008ff */
[----:B----4-:R-:W-:Y:S01]  /*2e80*/  SHF.R.S32.HI R16, RZ, 0x1f, R218 ;  /* 0x0000001fff107819 */ /* 0x010fe200000114da */
[----:B------:R-:W-:-:S04]  /*2e90*/  IMAD.WIDE.U32 R2, R218, c[0x0][0x1f0], R2 ;  /* 0x00007c00da027a25 */ /* 0x000fc800078e0002 */
[----:B------:R-:W-:-:S04]  /*2ea0*/  IMAD R5, R16, c[0x0][0x1f0], RZ ;  /* 0x00007c0010057a24 */ /* 0x000fc800078e02ff */
[----:B------:R-:W-:Y:S01]  /*2eb0*/  IMAD R0, R218, c[0x0][0x1f4], R5 ;  /* 0x00007d00da007a24 */ /* 0x000fe200078e0205 */
[----:B------:R-:W-:Y:S02]  /*2ec0*/  @!P6 LEA.HI.X R5, R241, R13, R21, 0x1, P0 ;  /* 0x0000000df105e211 */ /* 0x000fe400000f0c15 */
[----:B------:R-:W-:Y:S01]  /*2ed0*/  IADD3 R2, P0, R2, R24, RZ ;  /* 0x0000001802027210 */ /* 0x000fe20007f1e0ff */
[C---:B------:R-:W-:Y:S02]  /*2ee0*/  IMAD.WIDE.U32 R24, R17.reuse, c[0x0][0x210], RZ ;  /* 0x0000840011187a25 */ /* 0x040fe400078e00ff */
[----:B------:R3:W-:Y:S01]  /*2ef0*/  @!P6 LDGSTS.E.BYPASS.LTC128B.128 [R219+0x2100], [R4.64], !P5 ;  /* 0x0210000004dbefae */ /* 0x0007e2000e901d46 */
[----:B------:R-:W-:Y:S01]  /*2f00*/  IADD3.X R3, R22, R3, R0, P0, !PT ;  /* 0x0000000316037210 */ /* 0x000fe200007fe400 */
[----:B------:R-:W-:Y:S01]  /*2f10*/  IMAD R22, R17, c[0x0][0x214], R25 ;  /* 0x0000850011167a24 */ /* 0x000fe200078e0219 */
[C---:B------:R-:W-:Y:S01]  /*2f20*/  LEA R0, P0, R2.reuse, c[0x0][0x1c8], 0x1 ;  /* 0x0000720002007a11 */ /* 0x040fe200078008ff */
[----:B------:R1:W-:Y:S03]  /*2f30*/  @!P6 LDGSTS.E.BYPASS.LTC128B.128 [R219+0x6100], [R6.64], !P4 ;  /* 0x0610000006dbefae */ /* 0x0003e6000e101d46 */
[----:B------:R-:W-:Y:S01]  /*2f40*/  LEA.HI.X R15, R2, c[0x0][0x1cc], R3, 0x1, P0 ;  /* 0x00007300020f7a11 */ /* 0x000fe200000f0c03 */
[----:B------:R-:W2:Y:S01]  /*2f50*/  SHFL.IDX PT, R10, R0, RZ, 0x181f ;  /* 0x00181fff000a7589 */ /* 0x000ea200000e0000 */
[----:B------:R-:W-:-:S03]  /*2f60*/  IMNMX R2, R144, 0x70, PT ;  /* 0x0000007090027817 */ /* 0x000fc60003800200 */
[----:B------:R-:W4:Y:S02]  /*2f70*/  SHFL.IDX PT, R11, R15, RZ, 0x181f ;  /* 0x00181fff0f0b7589 */ /* 0x000f2400000e0000 */
[----:B------:R-:W-:Y:S02]  /*2f80*/  IMAD.IADD R8, R2, 0x1, -R18 ;  /* 0x0000000102087824 */ /* 0x000fe400078e0a12 */
[----:B------:R-:W-:Y:S03]  /*2f90*/  SHFL.IDX PT, R13, R15, 0x2, 0x181f ;  /* 0x00581f000f0d7f89 */ /* 0x000fe600000e0000 */
[----:B------:R-:W-:Y:S01]  /*2fa0*/  ISETP.GE.AND P6, PT, R8, 0x1, PT ;  /* 0x000000010800780c */ /* 0x000fe20003fc6270 */
[----:B------:R-:W-:Y:S04]  /*2fb0*/  STL.64 [R1+0x28], R24 ;  /* 0x0000281801007387 */ /* 0x000fe80000100a00 */
[----:B------:R-:W-:Y:S01]  /*2fc0*/  STL [R1+0x34], R22 ;  /* 0x0000341601007387 */ /* 0x000fe20000100800 */
[----:B---3--:R-:W-:-:S04]  /*2fd0*/  @!P1 LEA R4, P0, R241, R12, 0x1 ;  /* 0x0000000cf1049211 */ /* 0x008fc800078008ff */
[-C--:B------:R-:W-:Y:S02]  /*2fe0*/  @!P1 LEA.HI.X R5, R241, R9.reuse, R21, 0x1, P0 ;  /* 0x00000009f1059211 */ /* 0x080fe400000f0c15 */
[C---:B------:R-:W-:Y:S02]  /*2ff0*/  @!P1 LEA R2, P0, R251.reuse, R12, 0x1 ;  /* 0x0000000cfb029211 */ /* 0x040fe400078008ff */
[----:B------:R-:W-:Y:S02]  /*3000*/  SHFL.IDX PT, R12, R15, 0x1, 0x181f ;  /* 0x00381f000f0c7f89 */ /* 0x000fe400000e0000 */
[----:B------:R-:W-:Y:S02]  /*3010*/  @!P1 LEA.HI.X R3, R251, R9, R19, 0x1, P0 ;  /* 0x00000009fb039211 */ /* 0x000fe400000f0c13 */
[----:B------:R-:W1:Y:S04]  /*3020*/  SHFL.IDX PT, R9, R0, 0x1, 0x181f ;  /* 0x00381f0000097f89 */ /* 0x000e6800000e0000 */
[----:B------:R2:W-:Y:S01]  /*3030*/  @!P1 LDGSTS.E.BYPASS.LTC128B.128 [R219+0x3100], [R4.64], !P5 ;  /* 0x0310000004db9fae */ /* 0x0005e2000e901d46 */
[----:B------:R-:W-:-:S03]  /*3040*/  @P6 ISETP.GE.AND P5, PT, R241, c[0x0][0x1d4], PT ;  /* 0x00007500f1006a0c */ /* 0x000fc60003fa6270 */
[----:B------:R3:W-:Y:S01]  /*3050*/  @!P1 LDGSTS.E.BYPASS.LTC128B.128 [R219+0x7100], [R2.64], !P4 ;  /* 0x0710000002db9fae */ /* 0x0007e2000e101d46 */
[----:B------:R-:W-:Y:S02]  /*3060*/  @P6 ISETP.GE.AND P1, PT, R251, c[0x0][0x1d4], PT ;  /* 0x00007500fb006a0c */ /* 0x000fe40003f26270 */
[----:B------:R-:W-:Y:S01]  /*3070*/  ISETP.GE.AND P4, PT, R8, 0x21, PT ;  /* 0x000000210800780c */ /* 0x000fe20003f86270 */
[----:B------:R-:W0:Y:S01]  /*3080*/  LDGDEPBAR ;  /* 0x00000000000079af */ /* 0x000e220000000000 */
[----:B--2---:R-:W-:-:S04]  /*3090*/  @P6 LEA R4, P0, R241, R10, 0x1 ;  /* 0x0000000af1046211 */ /* 0x004fc800078008ff */
[-C--:B----4-:R-:W-:Y:S02]  /*30a0*/  @P6 LEA.HI.X R5, R241, R11.reuse, R21, 0x1, P0 ;  /* 0x0000000bf1056211 */ /* 0x090fe400000f0c15 */
[C---:B---3--:R-:W-:Y:S02]  /*30b0*/  @P6 LEA R2, P0, R251.reuse, R10, 0x1 ;  /* 0x0000000afb026211 */ /* 0x048fe400078008ff */
[----:B------:R-:W2:Y:S02]  /*30c0*/  SHFL.IDX PT, R10, R0, 0x2, 0x181f ;  /* 0x00581f00000a7f89 */ /* 0x000ea400000e0000 */
[----:B------:R-:W-:Y:S02]  /*30d0*/  @P6 LEA.HI.X R3, R251, R11, R19, 0x1, P0 ;  /* 0x0000000bfb036211 */ /* 0x000fe400000f0c13 */
[----:B------:R3:W-:Y:S01]  /*30e0*/  @P6 LDGSTS.E.BYPASS.LTC128B.128 [R219+0x8100], [R4.64], !P5 ;  /* 0x0810000004db6fae */ /* 0x0007e2000e901d46 */
[C---:B------:R-:W-:Y:S02]  /*30f0*/  @P4 ISETP.GE.AND P0, PT, R241.reuse, c[0x0][0x1d4], PT ;  /* 0x00007500f1004a0c */ /* 0x040fe40003f06270 */
[----:B-1----:R-:W-:Y:S01]  /*3100*/  @P4 LEA R6, P5, R241, R9, 0x1 ;  /* 0x00000009f1064211 */ /* 0x002fe200078a08ff */
[----:B------:R1:W-:Y:S01]  /*3110*/  @P6 LDGSTS.E.BYPASS.LTC128B.128 [R219+0xb900], [R2.64], !P1 ;  /* 0x0b90000002db6fae */ /* 0x0003e2000c901d46 */
[----:B------:R-:W-:-:S02]  /*3120*/  ISETP.GE.AND P6, PT, R8, 0x41, PT ;  /* 0x000000410800780c */ /* 0x000fc40003fc6270 */
[----:B------:R-:W-:Y:S01]  /*3130*/  @P4 ISETP.GE.AND P1, PT, R251, c[0x0][0x1d4], PT ;  /* 0x00007500fb004a0c */ /* 0x000fe20003f26270 */
[----:B------:R4:W1:Y:S01]  /*3140*/  SHFL.IDX PT, R11, R0, 0x3, 0x181f ;  /* 0x00781f00000b7f89 */ /* 0x00086200000e0000 */
[----:B------:R-:W-:-:S05]  /*3150*/  @P4 LEA.HI.X R7, R241, R12, R21, 0x1, P5 ;  /* 0x0000000cf1074211 */ /* 0x000fca00028f0c15 */
[----:B------:R2:W-:Y:S04]  /*3160*/  @P4 LDGSTS.E.BYPASS.LTC128B.128 [R219+0x9100], [R6.64], !P0 ;  /* 0x0910000006db4fae */ /* 0x0005e8000c101d46 */
[C---:B------:R-:W-:Y:S01]  /*3170*/  @P6 ISETP.GE.AND P0, PT, R241.reuse, c[0x0][0x1d4], PT ;  /* 0x00007500f1006a0c */ /* 0x040fe20003f06270 */
[----:B---3--:R-:W-:Y:S02]  /*3180*/  IMAD R4, R14, c[0x0][0x208], RZ ;  /* 0x000082000e047a24 */ /* 0x008fe400078e02ff */
[----:B------:R-:W-:Y:S02]  /*3190*/  IMAD.SHL.U32 R14, R241, 0x2, RZ ;  /* 0x00000002f10e7824 */ /* 0x000fe400078e00ff */
[----:B------:R-:W-:Y:S01]  /*31a0*/  IMAD R5, R223, c[0x0][0x20c], R4 ;  /* 0x00008300df057a24 */ /* 0x000fe200078e0204 */
[----:B------:R-:W-:Y:S01]  /*31b0*/  @P4 LEA R4, P5, R251, R9, 0x1 ;  /* 0x00000009fb044211 */ /* 0x000fe200078a08ff */
[----:B-1----:R-:W-:Y:S01]  /*31c0*/  IMAD.WIDE.U32 R2, R223, c[0x0][0x208], RZ ;  /* 0x00008200df027a25 */ /* 0x002fe200078e00ff */
[----:B------:R-:W1:Y:S03]  /*31d0*/  SHFL.IDX PT, R9, R15, 0x3, 0x181f ;  /* 0x00781f000f097f89 */ /* 0x000e6600000e0000 */
[----:B------:R-:W-:Y:S01]  /*31e0*/  IMAD.IADD R3, R3, 0x1, R5 ;  /* 0x0000000103037824 */ /* 0x000fe200078e0205 */
[----:B------:R-:W-:Y:S01]  /*31f0*/  @P4 LEA.HI.X R5, R251, R12, R19, 0x1, P5 ;  /* 0x0000000cfb054211 */ /* 0x000fe200028f0c13 */
[----:B----4-:R-:W-:Y:S01]  /*3200*/  IMAD R0, R16, c[0x0][0x218], RZ ;  /* 0x0000860010007a24 */ /* 0x010fe200078e02ff */
[----:B------:R-:W-:Y:S01]  /*3210*/  ISETP.GE.AND P5, PT, R8, 0x61, PT ;  /* 0x000000610800780c */ /* 0x000fe20003fa6270 */
[----:B------:R-:W-:-:S02]  /*3220*/  IMAD.WIDE.U32 R2, R218, c[0x0][0x218], R2 ;  /* 0x00008600da027a25 */ /* 0x000fc400078e0002 */
[----:B------:R3:W-:Y:S01]  /*3230*/  @P4 LDGSTS.E.BYPASS.LTC128B.128 [R219+0xc900], [R4.64], !P1 ;  /* 0x0c90000004db4fae */ /* 0x0007e2000c901d46 */
[-C--:B--2---:R-:W-:Y:S01]  /*3240*/  @P6 LEA R6, P4, R251, R10.reuse, 0x1 ;  /* 0x0000000afb066211 */ /* 0x084fe200078808ff */
[----:B------:R-:W-:Y:S01]  /*3250*/  IMAD R7, R218, c[0x0][0x21c], R0 ;  /* 0x00008700da077a24 */ /* 0x000fe200078e0200 */
[----:B---3--:R-:W-:-:S04]  /*3260*/  @P6 LEA R4, P1, R241, R10, 0x1 ;  /* 0x0000000af1046211 */ /* 0x008fc800078208ff */
[----:B------:R-:W-:Y:S02]  /*3270*/  @P6 LEA.HI.X R5, R241, R13, R21, 0x1, P1 ;  /* 0x0000000df1056211 */ /* 0x000fe400008f0c15 */
[----:B------:R-:W-:-:S03]  /*3280*/  IADD3 R0, P1, R2, R24, RZ ;  /* 0x0000001802007210 */ /* 0x000fc60007f3e0ff */
[----:B------:R2:W-:Y:S01]  /*3290*/  @P6 LDGSTS.E.BYPASS.LTC128B.128 [R219+0xa100], [R4.64], !P0 ;  /* 0x0a10000004db6fae */ /* 0x0005e2000c101d46 */
[----:B------:R-:W-:Y:S02]  /*32a0*/  IADD3.X R3, R22, R3, R7, P1, !PT ;  /* 0x0000000316037210 */ /* 0x000fe40000ffe407 */
[C---:B------:R-:W-:Y:S01]  /*32b0*/  @P6 LEA.HI.X R7, R251.reuse, R13, R19, 0x1, P4 ;  /* 0x0000000dfb076211 */ /* 0x040fe200020f0c13 */
[C---:B------:R-:W-:Y:S01]  /*32c0*/  IMAD.SHL.U32 R13, R251.reuse, 0x2, RZ ;  /* 0x00000002fb0d7824 */ /* 0x040fe200078e00ff */
[C---:B------:R-:W-:Y:S02]  /*32d0*/  LEA R12, P4, R0.reuse, c[0x0][0x1f8], 0x1 ;  /* 0x00007e00000c7a11 */ /* 0x040fe400078808ff */
[----:B------:R-:W-:Y:S02]  /*32e0*/  @P6 ISETP.GE.AND P1, PT, R251, c[0x0][0x1d4], PT ;  /* 0x00007500fb006a0c */ /* 0x000fe40003f26270 */
[----:B------:R-:W-:Y:S01]  /*32f0*/  LEA.HI.X R10, R0, c[0x0][0x1fc], R3, 0x1, P4 ;  /* 0x00007f00000a7a11 */ /* 0x000fe200020f0c03 */
[----:B------:R-:W3:Y:S01]  /*3300*/  SHFL.IDX PT, R8, R12, RZ, 0x181f ;  /* 0x00181fff0c087589 */ /* 0x000ee200000e0000 */
[----:B------:R-:W-:Y:S01]  /*3310*/  @P5 ISETP.GE.AND P4, PT, R241, c[0x0][0x1d4], PT ;  /* 0x00007500f1005a0c */ /* 0x000fe20003f86270 */
[----:B------:R-:W-:Y:S01]  /*3320*/  IMAD.IADD R0, R144, 0x1, -R18 ;  /* 0x0000000190007824 */ /* 0x000fe200078e0a12 */
[----:B------:R-:W-:-:S04]  /*3330*/  SHF.R.S32.HI R22, RZ, 0x1f, R23 ;  /* 0x0000001fff167819 */ /* 0x000fc80000011417 */
[----:B------:R-:W-:-:S03]  /*3340*/  LEA.HI R22, R22, R23, RZ, 0x3 ;  /* 0x0000001716167211 */ /* 0x000fc600078f18ff */
[----:B------:R4:W-:Y:S01]  /*3350*/  @P6 LDGSTS.E.BYPASS.LTC128B.128 [R219+0xd900], [R6.64], !P1 ;  /* 0x0d90000006db6fae */ /* 0x0009e2000c901d46 */
[----:B------:R-:W-:-:S05]  /*3360*/  LOP3.LUT R22, R22, 0xfffffff8, RZ, 0xc0, !PT ;  /* 0xfffffff816167812 */ /* 0x000fca00078ec0ff */
[----:B------:R-:W-:Y:S01]  /*3370*/  IMAD.IADD R22, R23, 0x1, -R22 ;  /* 0x0000000117167824 */ /* 0x000fe200078e0a16 */
[----:B--2---:R-:W-:-:S04]  /*3380*/  @P5 LEA R4, P0, R241, R11, 0x1 ;  /* 0x0000000bf1045211 */ /* 0x004fc800078008ff */
[----:B-1----:R-:W-:Y:S02]  /*3390*/  @P5 LEA.HI.X R5, R241, R9, R21, 0x1, P0 ;  /* 0x00000009f1055211 */ /* 0x002fe400000f0c15 */
[C---:B------:R-:W-:Y:S02]  /*33a0*/  @P5 LEA R2, P0, R251.reuse, R11, 0x1 ;  /* 0x0000000bfb025211 */ /* 0x040fe400078008ff */
[----:B------:R-:W-:Y:S01]  /*33b0*/  LOP3.LUT P1, RZ, R22, 0x2, RZ, 0xc0, !PT ;  /* 0x0000000216ff7812 */ /* 0x000fe2000782c0ff */
[----:B------:R1:W-:Y:S01]  /*33c0*/  @P5 LDGSTS.E.BYPASS.LTC128B.128 [R219+0xb100], [R4.64], !P4 ;  /* 0x0b10000004db5fae */ /* 0x0003e2000e101d46 */
[C---:B------:R-:W-:Y:S02]  /*33d0*/  @P5 LEA.HI.X R3, R251.reuse, R9, R19, 0x1, P0 ;  /* 0x00000009fb035211 */ /* 0x040fe400000f0c13 */
[----:B------:R-:W-:Y:S01]  /*33e0*/  @P5 ISETP.GE.AND P0, PT, R251, c[0x0][0x1d4], PT ;  /* 0x00007500fb005a0c */ /* 0x000fe20003f06270 */
[----:B------:R-:W2:Y:S01]  /*33f0*/  SHFL.IDX PT, R9, R10, RZ, 0x181f ;  /* 0x00181fff0a097589 */ /* 0x000ea200000e0000 */
[----:B------:R-:W-:-:S03]  /*3400*/  ISETP.GE.AND P4, PT, R241, c[0x0][0x1d4], PT ;  /* 0x00007500f1007a0c */ /* 0x000fc60003f86270 */
[----:B------:R-:W-:Y:S01]  /*3410*/  SHFL.IDX PT, R11, R10, 0x2, 0x181f ;  /* 0x00581f000a0b7f89 */ /* 0x000fe200000e0000 */
[----:B------:R-:W-:-:S03]  /*3420*/  ISETP.LT.OR P6, PT, R0, 0x1, P4 ;  /* 0x000000010000780c */ /* 0x000fc600027c1670 */
[----:B----4-:R-:W4:Y:S01]  /*3430*/  SHFL.IDX PT, R6, R12, 0x1, 0x181f ;  /* 0x00381f000c067f89 */ /* 0x010f2200000e0000 */
[----:B------:R-:W-:-:S03]  /*3440*/  @P1 IADD3 R199, R192, -0x20, RZ ;  /* 0xffffffe0c0c71810 */ /* 0x000fc60007ffe0ff */
[----:B------:R3:W-:Y:S01]  /*3450*/  @P5 LDGSTS.E.BYPASS.LTC128B.128 [R219+0xe900], [R2.64], !P0 ;  /* 0x0e90000002db5fae */ /* 0x0007e2000c101d46 */
[----:B------:R-:W-:Y:S02]  /*3460*/  ISETP.GE.AND P0, PT, R251, c[0x0][0x1d4], PT ;  /* 0x00007500fb007a0c */ /* 0x000fe40003f06270 */
[C---:B------:R-:W-:Y:S01]  /*3470*/  IADD3 R213, R199.reuse, 0x3000, RZ ;  /* 0x00003000c7d57810 */ /* 0x040fe20007ffe0ff */
[----:B------:R-:W0:Y:S01]  /*3480*/  LDGDEPBAR ;  /* 0x00000000000079af */ /* 0x000e220000000000 */
[----:B------:R-:W-:Y:S02]  /*3490*/  ISETP.LT.OR P5, PT, R0, 0x1, P0 ;  /* 0x000000010000780c */ /* 0x000fe400007a1670 */
[C---:B------:R-:W-:Y:S01]  /*34a0*/  IADD3 R212, R199.reuse, 0x2800, RZ ;  /* 0x00002800c7d47810 */ /* 0x040fe20007ffe0ff */
[----:B------:R-:W1:Y:S01]  /*34b0*/  SHFL.IDX PT, R7, R10, 0x1, 0x181f ;  /* 0x00381f000a077f89 */ /* 0x000e6200000e0000 */
[C---:B------:R-:W-:Y:S02]  /*34c0*/  IADD3 R211, R199.reuse, 0x2000, RZ ;  /* 0x00002000c7d37810 */ /* 0x040fe40007ffe0ff */
[----:B------:R-:W-:-:S02]  /*34d0*/  IADD3 R210, R199, 0x1800, RZ ;  /* 0x00001800c7d27810 */ /* 0x000fc40007ffe0ff */
[C---:B------:R-:W-:Y:S02]  /*34e0*/  IADD3 R209, R199.reuse, 0x1000, RZ ;  /* 0x00001000c7d17810 */ /* 0x040fe40007ffe0ff */
[----:B------:R-:W-:Y:S02]  /*34f0*/  IADD3 R208, R199, 0x800, RZ ;  /* 0x00000800c7d07810 */ /* 0x000fe40007ffe0ff */
[----:B---3--:R-:W-:Y:S01]  /*3500*/  IADD3 R2, P1, R8, R14, RZ ;  /* 0x0000000e08027210 */ /* 0x008fe20007f3e0ff */
[----:B------:R-:W-:-:S04]  /*3510*/  DEPBAR.LE SB0, 0x1 ;  /* 0x000080400000791a */ /* 0x000fc80000000000 */
[----:B------:R-:W-:Y:S01]  /*3520*/  BAR.SYNC.DEFER_BLOCKING 0x0 ;  /* 0x0000000000007b1d */ /* 0x000fe20000010000 */
[----:B--2---:R-:W-:Y:S01]  /*3530*/  IMAD.X R3, R9, 0x1, R220, P1 ;  /* 0x0000000109037824 */ /* 0x004fe200008e06dc */
[----:B-1----:R-:W-:-:S04]  /*3540*/  IADD3 R4, P1, R8, R13, RZ ;  /* 0x0000000d08047210 */ /* 0x002fc80007f3e0ff */
[----:B------:R-:W1:Y:S01]  /*3550*/  SHFL.IDX PT, R8, R12, 0x2, 0x181f ;  /* 0x00581f000c087f89 */ /* 0x000e6200000e0000 */
[----:B------:R-:W-:-:S03]  /*3560*/  IMAD.X R5, R9, 0x1, R221, P1 ;  /* 0x0000000109057824 */ /* 0x000fc600008e06dd */
        /* <DEDUP_REMOVED lines=43> */
[----:B----4-:R-:W-:-:S03]  /*3820*/  IADD3 R2, P1, R8, R13, RZ ;  /* 0x0000000d08027210 */ /* 0x010fc60007f3e0ff */
[----:B------:R-:W1:Y:S02]  /*3830*/  S2R R13, SR_TID.X ;  /* 0x00000000000d7919 */ /* 0x000e640000002100 */
[----:B------:R-:W-:Y:S01]  /*3840*/  IMAD.X R3, R11, 0x1, R221, P1 ;  /* 0x000000010b037824 */ /* 0x000fe200008e06dd */
[----:B------:R-:W-:-:S04]  /*3850*/  ISETP.GT.AND P1, PT, R20, 0x6f, PT ;  /* 0x0000006f1400780c */ /* 0x000fc80003f24270 */
[----:B------:R2:W-:Y:S01]  /*3860*/  LDGSTS.E.BYPASS.LTC128B.128 [R219+0x5900], [R2.64], !P5 ;  /* 0x0590000002db7fae */ /* 0x0005e2000e901d46 */
[----:B-1----:R-:W-:-:S13]  /*3870*/  ISETP.GT.AND P5, PT, R13, 0x7f, PT ;  /* 0x0000007f0d00780c */ /* 0x002fda0003fa4270 */
[----:B------:R-:W-:Y:S05]  /*3880*/  @P5 BRA `(.L_x_1326) ;  /* 0x0000010000005947 */ /* 0x000fea0003800000 */
[----:B--23--:R-:W-:Y:S05]  /*3890*/  BRA.DIV ~URZ, `(.L_x_1327) ;  /* 0x0000f9b27f007947 */ /* 0x00cfea000b800000 */
[----:B------:R1:W2:Y:S04]  /*38a0*/  SHFL.IDX PT, R6, R10, 0x3, 0x181f ;  /* 0x00781f000a067f89 */ /* 0x0002a800000e0000 */
[----:B------:R1:W3:Y:S02]  /*38b0*/  SHFL.IDX PT, R2, R12, 0x3, 0x181f ;  /* 0x00781f000c027f89 */ /* 0x0002e400000e0000 */
.L_x_1444:
[----:B------:R-:W-:Y:S01]  /*38c0*/  IMAD.SHL.U32 R4, R241, 0x2, RZ ;  /* 0x00000002f1047824 */ /* 0x000fe200078e00ff */
[C---:B------:R-:W-:Y:S01]  /*38d0*/  ISETP.LT.OR P4, PT, R0.reuse, 0x61, P4 ;  /* 0x000000610000780c */ /* 0x040fe20002781670 */
        /* <DEDUP_REMOVED lines=11> */
.L_x_1326:
[----:B--23--:R-:W-:Y:S05]  /*3990*/  BSYNC B0 ;  /* 0x0000000000007941 */ /* 0x00cfea0003800000 */
.L_x_1325:
[----:B------:R-:W2:Y:S04]  /*39a0*/  S2R R2, SR_TID.X ;  /* 0x0000000000027919 */ /* 0x000ea80000002100 */
[----:B------:R-:W0:Y:S01]  /*39b0*/  LDGDEPBAR ;  /* 0x00000000000079af */ /* 0x000e220000000000 */
[----:B------:R-:W-:Y:S01]  /*39c0*/  WARPSYNC 0xffffffff ;  /* 0xffffffff00007948 */ /* 0x000fe20003800000 */
[C---:B------:R-:W-:Y:S08]  /*39d0*/  HMMA.16816.F32 R4, R132.reuse, R36, RZ ;  /* 0x000000248404723c */ /* 0x040ff000000018ff */
[C---:B------:R-:W-:Y:S08]  /*39e0*/  HMMA.16816.F32 R20, R132.reuse, R16, RZ ;  /* 0x000000108414723c */ /* 0x040ff000000018ff */
[----:B------:R-:W-:Y:S01]  /*39f0*/  HMMA.16816.F32 R28, R132, R24, RZ ;  /* 0x00000018841c723c */ /* 0x000fe200000018ff */
[----:B--2---:R-:W-:-:S04]  /*3a00*/  SHF.R.S32.HI R0, RZ, 0x1f, R2 ;  /* 0x0000001fff007819 */ /* 0x004fc80000011402 */
[----:B------:R-:W-:-:S03]  /*3a10*/  LEA.HI R0, R0, R2, RZ, 0x3 ;  /* 0x0000000200007211 */ /* 0x000fc600078f18ff */
[----:B------:R-:W-:Y:S01]  /*3a20*/  HMMA.16816.F32 R92, R136, R68, R4 ;  /* 0x00000044885c723c */ /* 0x000fe20000001804 */
[----:B------:R-:W-:-:S05]  /*3a30*/  LOP3.LUT R0, R0, 0xfffffff8, RZ, 0xc0, !PT ;  /* 0xfffffff800007812 */ /* 0x000fca00078ec0ff */
[----:B------:R-:W-:Y:S02]  /*3a40*/  IMAD.IADD R0, R2, 0x1, -R0 ;  /* 0x0000000102007824 */ /* 0x000fe400078e0a00 */
[----:B------:R-:W-:Y:S01]  /*3a50*/  HMMA.16816.F32 R24, R132, R26, RZ ;  /* 0x0000001a8418723c */ /* 0x000fe200000018ff */
[----:B------:R-:W2:Y:S02]  /*3a60*/  LDL R2, [R1] ;  /* 0x0000000001027983 */ /* 0x000ea40000100800 */
[----:B------:R-:W-:-:S05]  /*3a70*/  LOP3.LUT P0, RZ, R0, 0x4, RZ, 0xc0, !PT ;  /* 0x0000000400ff7812 */ /* 0x000fca000780c0ff */
[----:B-1----:R-:W-:Y:S08]  /*3a80*/  HMMA.16816.F32 R8, R132, R34, RZ ;  /* 0x000000228408723c */ /* 0x002ff000000018ff */
[----:B------:R-:W-:Y:S08]  /*3a90*/  HMMA.16816.F32 R52, R136, R48, R20 ;  /* 0x000000308834723c */ /* 0x000ff00000001814 */
[C---:B------:R-:W-:Y:S08]  /*3aa0*/  HMMA.16816.F32 R4, R132.reuse, R66, RZ ;  /* 0x000000428404723c */ /* 0x040ff000000018ff */
[C---:B------:R-:W-:Y:S08]  /*3ab0*/  HMMA.16816.F32 R16, R132.reuse, R18, RZ ;  /* 0x000000128410723c */ /* 0x040ff000000018ff */
[C---:B------:R-:W-:Y:S08]  /*3ac0*/  HMMA.16816.F32 R12, R132.reuse, R32, RZ ;  /* 0x00000020840c723c */ /* 0x040ff000000018ff */
[C---:B------:R-:W-:Y:S08]  /*3ad0*/  HMMA.16816.F32 R20, R132.reuse, R38, RZ ;  /* 0x000000268414723c */ /* 0x040ff000000018ff */
[----:B------:R-:W-:Y:S01]  /*3ae0*/  HMMA.16816.F32 R32, R132, R72, RZ ;  /* 0x000000488420723c */ /* 0x000fe200000018ff */
[----:B------:R-:W-:-:S05]  /*3af0*/  IMAD.MOV.U32 R0, RZ, RZ, 0x40 ;  /* 0x00000040ff007424 */ /* 0x000fca00078e00ff */
[----:B------:R-:W-:Y:S02]  /*3b00*/  SEL R0, R0, 0xffffffc0, !P0 ;  /* 0xffffffc000007807 */ /* 0x000fe40004000000 */
[----:B------:R-:W-:Y:S03]  /*3b10*/  HMMA.16816.F32 R56, R136, R40, R28 ;  /* 0x000000288838723c */ /* 0x000fe6000000181c */
[----:B------:R-:W-:-:S05]  /*3b20*/  IMAD.IADD R194, R192, 0x1, R0 ;  /* 0x00000001c0c27824 */ /* 0x000fca00078e0200 */
[----:B------:R-:W-:Y:S01]  /*3b30*/  HMMA.16816.F32 R28, R132, R74, RZ ;  /* 0x0000004a841c723c */ /* 0x000fe200000018ff */
[----:B------:R-:W-:Y:S07]  /*3b40*/  LDSM.16.M88.4 R36, [R194+0x2800] ;  /* 0x00280000c224783b */ /* 0x000fee0000000200 */
[C---:B------:R-:W-:Y:S01]  /*3b50*/  HMMA.16816.F32 R40, R136.reuse, R42, R24 ;  /* 0x0000002a8828723c */ /* 0x040fe20000001818 */
[----:B------:R-:W1:Y:S07]  /*3b60*/  LDSM.16.M88.4 R24, [R194] ;  /* 0x00000000c218783b */ /* 0x000e6e0000000200 */
[C---:B------:R-:W-:Y:S08]  /*3b70*/  HMMA.16816.F32 R100, R136.reuse, R46, R8 ;  /* 0x0000002e8864723c */ /* 0x040ff00000001808 */
[C---:B------:R-:W-:Y:S01]  /*3b80*/  HMMA.16816.F32 R72, R136.reuse, R106, R4 ;  /* 0x0000006a8848723c */ /* 0x040fe20000001804 */
[----:B------:R-:W3:Y:S07]  /*3b90*/  LDSM.16.M88.4 R4, [R194+0x1000] ;  /* 0x00100000c204783b */ /* 0x000eee0000000200 */
[----:B------:R-:W-:Y:S01]  /*3ba0*/  HMMA.16816.F32 R88, R136, R50, R16 ;  /* 0x000000328858723c */ /* 0x000fe20000001810 */
[----:B------:R-:W-:Y:S07]  /*3bb0*/  LDSM.16.M88.4 R48, [R194+0x1800] ;  /* 0x00180000c230783b */ /* 0x000fee0000000200 */
[----:B------:R-:W-:Y:S08]  /*3bc0*/  HMMA.16816.F32 R8, R132, R64, RZ ;  /* 0x000000408408723c */ /* 0x000ff000000018ff */
[C---:B------:R-:W-:Y:S01]  /*3bd0*/  HMMA.16816.F32 R84, R136.reuse, R70, R20 ;  /* 0x000000468854723c */ /* 0x040fe20000001814 */
[----:B------:R-:W4:Y:S07]  /*3be0*/  LDSM.16.M88.4 R20, [R194+0x800] ;  /* 0x00080000c214783b */ /* 0x000f2e0000000200 */
[C---:B------:R-:W-:Y:S01]  /*3bf0*/  HMMA.16816.F32 R64, R136.reuse, R108, R32 ;  /* 0x0000006c8840723c */ /* 0x040fe20000001820 */
[----:B------:R-:W5:Y:S07]  /*3c00*/  LDSM.16.M88.4 R32, [R194+0x3000] ;  /* 0x00300000c220783b */ /* 0x000f6e0000000200 */
[----:B------:R-:W-:Y:S01]  /*3c10*/  HMMA.16816.F32 R96, R136, R44, R12 ;  /* 0x0000002c8860723c */ /* 0x000fe2000000180c */
[----:B------:R-:W1:Y:S07]  /*3c20*/  LDSM.16.M88.4 R44, [R194+0x2000] ;  /* 0x00200000c22c783b */ /* 0x000e6e0000000200 */
[C---:B------:R-:W-:Y:S08]  /*3c30*/  HMMA.16816.F32 R16, R132.reuse, R60, RZ ;  /* 0x0000003c8410723c */ /* 0x040ff000000018ff */
[----:B------:R-:W-:Y:S08]  /*3c40*/  HMMA.16816.F32 R12, R132, R62, RZ ;  /* 0x0000003e840c723c */ /* 0x000ff000000018ff */
[----:B------:R-:W-:Y:S01]  /*3c50*/  HMMA.16816.F32 R60, R136, R110, R28 ;  /* 0x0000006e883c723c */ /* 0x000fe2000000181c */
[----:B------:R-:W-:-:S05]  /*3c60*/  IMAD.IADD R193, R199, 0x1, R0 ;  /* 0x00000001c7c17824 */ /* 0x000fca00078e0200 */
[----:B------:R-:W2:Y:S02]  /*3c70*/  LDSM.16.M88.4 R28, [R193] ;  /* 0x00000000c11c783b */ /* 0x000ea40000000200 */
[C---:B------:R-:W-:Y:S08]  /*3c80*/  HMMA.16816.F32 R68, R136.reuse, R80, R16 ;  /* 0x000000508844723c */ /* 0x040ff00000001810 */
[C---:B------:R-:W-:Y:S01]  /*3c90*/  HMMA.16816.F32 R80, R136.reuse, R82, R12 ;  /* 0x000000528850723c */ /* 0x040fe2000000180c */
[----:B------:R-:W-:Y:S07]  /*3ca0*/  LDSM.16.M88.4 R12, [R193+0x1000] ;  /* 0x00100000c10c783b */ /* 0x000fee0000000200 */
[----:B------:R-:W-:Y:S08]  /*3cb0*/  HMMA.16816.F32 R76, R136, R104, R8 ;  /* 0x00000068884c723c */ /* 0x000ff00000001808 */
[C---:B-1----:R-:W-:Y:S08]  /*3cc0*/  HMMA.16816.F32 R56, R168.reuse, R24, R56 ;  /* 0x00000018a838723c */ /* 0x042ff00000001838 */
[C---:B------:R-:W-:Y:S08]  /*3cd0*/  HMMA.16816.F32 R40, R168.reuse, R26, R40 ;  /* 0x0000001aa828723c */ /* 0x040ff00000001828 */
[C---:B---3--:R-:W-:Y:S08]  /*3ce0*/  HMMA.16816.F32 R16, R168.reuse, R4, R96 ;  /* 0x00000004a810723c */ /* 0x048ff00000001860 */
[C---:B------:R-:W-:Y:S08]  /*3cf0*/  HMMA.16816.F32 R8, R168.reuse, R6, R100 ;  /* 0x00000006a808723c */ /* 0x040ff00000001864 */
[C---:B----4-:R-:W-:Y:S08]  /*3d00*/  HMMA.16816.F32 R52, R168.reuse, R20, R52 ;  /* 0x00000014a834723c */ /* 0x050ff00000001834 */
[C---:B------:R-:W-:Y:S01]  /*3d10*/  HMMA.16816.F32 R24, R168.reuse, R22, R88 ;  /* 0x00000016a818723c */ /* 0x040fe20000001858 */
[----:B------:R-:W1:Y:S07]  /*3d20*/  LDSM.16.M88.4 R20, [R193+0x800] ;  /* 0x00080000c114783b */ /* 0x000e6e0000000200 */
[C---:B------:R-:W-:Y:S08]  /*3d30*/  HMMA.16816.F32 R4, R168.reuse, R48, R92 ;  /* 0x00000030a804723c */ /* 0x040ff0000000185c */
[C---:B-----5:R-:W-:Y:S01]  /*3d40*/  HMMA.16816.F32 R92, R168.reuse, R32, R64 ;  /* 0x00000020a85c723c */ /* 0x060fe20000001840 */
[----:B------:R-:W-:Y:S07]  /*3d50*/  LDSM.16.M88.4 R64, [R193+0x2800] ;  /* 0x00280000c140783b */ /* 0x000fee0000000200 */
[C---:B------:R-:W-:Y:S01]  /*3d60*/  HMMA.16816.F32 R100, R168.reuse, R34, R60 ;  /* 0x00000022a864723c */ /* 0x040fe2000000183c */
[----:B------:R-:W3:Y:S04]  /*3d70*/  LDSM.16.M88.4 R32, [R193+0x2000] ;  /* 0x00200000c120783b */ /* 0x000ee80000000200 */
[----:B------:R-:W-:Y:S03]  /*3d80*/  LDSM.16.M88.4 R60, [R192+0x3800] ;  /* 0x00380000c03c783b */ /* 0x000fe60000000200 */
[C---:B------:R-:W-:Y:S01]  /*3d90*/  HMMA.16816.F32 R112, R168.reuse, R44, R68 ;  /* 0x0000002ca870723c */ /* 0x040fe20000001844 */
[----:B------:R-:W4:Y:S07]  /*3da0*/  LDSM.16.M88.4 R68, [R193+0x1800] ;  /* 0x00180000c144783b */ /* 0x000f2e0000000200 */
[C---:B------:R-:W-:Y:S01]  /*3db0*/  HMMA.16816.F32 R104, R168.reuse, R46, R80 ;  /* 0x0000002ea868723c */ /* 0x040fe20000001850 */
[----:B------:R-:W-:Y:S07]  /*3dc0*/  LDSM.16.M88.4 R44, [R192+0x4800] ;  /* 0x00480000c02c783b */ /* 0x000fee0000000200 */
[C---:B------:R-:W-:Y:S01]  /*3dd0*/  HMMA.16816.F32 R108, R168.reuse, R50, R84 ;  /* 0x00000032a86c723c */ /* 0x040fe20000001854 */
[----:B------:R-:W5:Y:S04]  /*3de0*/  LDSM.16.M88.4 R84, [R193+0x3000] ;  /* 0x00300000c154783b */ /* 0x000f680000000200 */
[----:B------:R-:W3:Y:S03]  /*3df0*/  LDSM.16.M88.4 R48, [R192+0x4000] ;  /* 0x00400000c030783b */ /* 0x000ee60000000200 */
[C---:B------:R-:W-:Y:S08]  /*3e00*/  HMMA.16816.F32 R96, R168.reuse, R36, R76 ;  /* 0x00000024a860723c */ /* 0x040ff0000000184c */
[----:B------:R-:W-:Y:S01]  /*3e10*/  HMMA.16816.F32 R76, R168, R38, R72 ;  /* 0x00000026a84c723c */ /* 0x000fe20000001848 */
[----:B------:R-:W-:Y:S07]  /*3e20*/  LDSM.16.M88.4 R36, [R192+0x5800] ;  /* 0x00580000c024783b */ /* 0x000fee0000000200 */
[C---:B--2---:R-:W-:Y:S08]  /*3e30*/  HMMA.16816.F32 R88, R172.reuse, R28, R56 ;  /* 0x0000001cac58723c */ /* 0x044ff00000001838 */
[C---:B-1----:R-:W-:Y:S08]  /*3e40*/  HMMA.16816.F32 R80, R172.reuse, R20, R52 ;  /* 0x00000014ac50723c */ /* 0x042ff00000001834 */
[C---:B------:R-:W-:Y:S08]  /*3e50*/  HMMA.16816.F32 R72, R172.reuse, R22, R24 ;  /* 0x00000016ac48723c */ /* 0x040ff00000001818 */
[C---:B------:R-:W-:Y:S08]  /*3e60*/  HMMA.16816.F32 R56, R172.reuse, R12, R16 ;  /* 0x0000000cac38723c */ /* 0x040ff00000001810 */
[C---:B---3--:R-:W-:Y:S08]  /*3e70*/  HMMA.16816.F32 R20, R172.reuse, R32, R112 ;  /* 0x00000020ac14723c */ /* 0x048ff00000001870 */
[C---:B------:R-:W-:Y:S01]  /*3e80*/  HMMA.16816.F32 R16, R172.reuse, R34, R104 ;  /* 0x00000022ac10723c */ /* 0x040fe20000001868 */
[----:B------:R-:W1:Y:S07]  /*3e90*/  LDSM.16.M88.4 R32, [R192+0x6000] ;  /* 0x00600000c020783b */ /* 0x000e6e0000000200 */
[C---:B------:R-:W-:Y:S01]  /*3ea0*/  HMMA.16816.F32 R116, R172.reuse, R30, R40 ;  /* 0x0000001eac74723c */ /* 0x040fe20000001828 */
[----:B------:R-:W2:Y:S07]  /*3eb0*/  LDSM.16.M88.4 R40, [R192+0x5000] ;  /* 0x00500000c028783b */ /* 0x000eae0000000200 */
[C---:B------:R-:W-:Y:S08]  /*3ec0*/  HMMA.16816.F32 R52, R172.reuse, R14, R8 ;  /* 0x0000000eac34723c */ /* 0x040ff00000001808 */
[C---:B------:R-:W-:Y:S01]  /*3ed0*/  HMMA.16816.F32 R8, R172.reuse, R66, R76 ;  /* 0x00000042ac08723c */ /* 0x040fe2000000184c */
[----:B------:R-:W3:Y:S07]  /*3ee0*/  LDSM.16.M88.4 R76, [R192+0x6800] ;  /* 0x00680000c04c783b */ /* 0x000eee0000000200 */
[C---:B----4-:R-:W-:Y:S08]  /*3ef0*/  HMMA.16816.F32 R28, R172.reuse, R68, R4 ;  /* 0x00000044ac1c723c */ /* 0x050ff00000001804 */
[C---:B-----5:R-:W-:Y:S08]  /*3f00*/  HMMA.16816.F32 R4, R172.reuse, R84, R92 ;  /* 0x00000054ac04723c */ /* 0x060ff0000000185c */
[C---:B------:R-:W-:Y:S01]  /*3f10*/  HMMA.16816.F32 R84, R172.reuse, R86, R100 ;  /* 0x00000056ac54723c */ /* 0x040fe20000001864 */
[----:B------:R-:W4:Y:S07]  /*3f20*/  LDSM.16.M88.4 R100, [R199+0x3800] ;  /* 0x00380000c764783b */ /* 0x000f2e0000000200 */
[C---:B------:R-:W-:Y:S01]  /*3f30*/  HMMA.16816.F32 R12, R172.reuse, R64, R96 ;  /* 0x00000040ac0c723c */ /* 0x040fe20000001860 */
[----:B------:R-:W5:Y:S07]  /*3f40*/  LDSM.16.M88.4 R64, [R199+0x4000] ;  /* 0x00400000c740783b */ /* 0x000f6e0000000200 */
[----:B------:R-:W-:Y:S01]  /*3f50*/  HMMA.16816.F32 R24, R172, R70, R108 ;  /* 0x00000046ac18723c */ /* 0x000fe2000000186c */
[----:B------:R-:W-:Y:S07]  /*3f60*/  LDSM.16.M88.4 R68, [R199+0x5000] ;  /* 0x00500000c744783b */ /* 0x000fee0000000200 */
[C---:B------:R-:W-:Y:S01]  /*3f70*/  HMMA.16816.F32 R124, R176.reuse, R44, R56 ;  /* 0x0000002cb07c723c */ /* 0x040fe20000001838 */
[----:B------:R-:W1:Y:S07]  /*3f80*/  LDSM.16.M88.4 R56, [R199+0x6000] ;  /* 0x00600000c738783b */ /* 0x000e6e0000000200 */
[C---:B------:R-:W-:Y:S01]  /*3f90*/  HMMA.16816.F32 R128, R176.reuse, R48, R80 ;  /* 0x00000030b080723c */ /* 0x040fe20000001850 */
[----:B------:R-:W2:Y:S07]  /*3fa0*/  LDSM.16.M88.4 R80, [R199+0x4800] ;  /* 0x00480000c750783b */ /* 0x000eae0000000200 */
[C---:B------:R-:W-:Y:S08]  /*3fb0*/  HMMA.16816.F32 R88, R176.reuse, R60, R88 ;  /* 0x0000003cb058723c */ /* 0x040ff00000001858 */
[C---:B------:R-:W-:Y:S01]  /*3fc0*/  HMMA.16816.F32 R116, R176.reuse, R62, R116 ;  /* 0x0000003eb074723c */ /* 0x040fe20000001874 */
[----:B------:R-:W3:Y:S07]  /*3fd0*/  LDSM.16.M88.4 R60, [R199+0x5800] ;  /* 0x00580000c73c783b */ /* 0x000eee0000000200 */
[C---:B------:R-:W-:Y:S08]  /*3fe0*/  HMMA.16816.F32 R112, R176.reuse, R50, R72 ;  /* 0x00000032b070723c */ /* 0x040ff00000001848 */
[C---:B------:R-:W-:Y:S01]  /*3ff0*/  HMMA.16816.F32 R140, R176.reuse, R46, R52 ;  /* 0x0000002eb08c723c */ /* 0x040fe20000001834 */
[----:B------:R-:W3:Y:S07]  /*4000*/  LDSM.16.M88.4 R52, [R199+0x6800] ;  /* 0x00680000c734783b */ /* 0x000eee0000000200 */
[C---:B-1----:R-:W-:Y:S08]  /*4010*/  HMMA.16816.F32 R72, R176.reuse, R34, R8 ;  /* 0x00000022b048723c */ /* 0x042ff00000001808 */
[C---:B--2---:R-:W-:Y:S08]  /*4020*/  HMMA.16816.F32 R120, R176.reuse, R40, R28 ;  /* 0x00000028b078723c */ /* 0x044ff0000000181c */
[C---:B------:R-:W-:Y:S01]  /*4030*/  HMMA.16816.F32 R108, R176.reuse, R42, R24 ;  /* 0x0000002ab06c723c */ /* 0x040fe20000001818 */
[----:B------:R-:W1:Y:S07]  /*4040*/  LDSM.16.M88.4 R40, [R194+0x3800] ;  /* 0x00380000c228783b */ /* 0x000e6e0000000200 */
[C---:B------:R-:W-:Y:S08]  /*4050*/  HMMA.16816.F32 R104, R176.reuse, R36, R20 ;  /* 0x00000024b068723c */ /* 0x040ff00000001814 */
[C---:B------:R-:W-:Y:S01]  /*4060*/  HMMA.16816.F32 R96, R176.reuse, R38, R16 ;  /* 0x00000026b060723c */ /* 0x040fe20000001810 */
[----:B------:R-:W2:Y:S07]  /*4070*/  LDSM.16.M88.4 R36, [R194+0x4000] ;  /* 0x00400000c224783b */ /* 0x000eae0000000200 */
[C---:B------:R-:W-:Y:S01]  /*4080*/  HMMA.16816.F32 R92, R176.reuse, R32, R12 ;  /* 0x00000020b05c723c */ /* 0x040fe2000000180c */
[----:B------:R-:W1:Y:S07]  /*4090*/  LDSM.16.M88.4 R32, [R194+0x4800] ;  /* 0x00480000c220783b */ /* 0x000e6e0000000200 */
[C---:B---3--:R-:W-:Y:S08]  /*40a0*/  HMMA.16816.F32 R48, R176.reuse, R76, R4 ;  /* 0x0000004cb030723c */ /* 0x048ff00000001804 */
[----:B------:R-:W-:Y:S01]  /*40b0*/  HMMA.16816.F32 R44, R176, R78, R84 ;  /* 0x0000004eb02c723c */ /* 0x000fe20000001854 */
[----:B------:R-:W-:Y:S07]  /*40c0*/  LDSM.16.M88.4 R84, [R194+0x6800] ;  /* 0x00680000c254783b */ /* 0x000fee0000000200 */
[C---:B----4-:R-:W-:Y:S01]  /*40d0*/  HMMA.16816.F32 R28, R180.reuse, R100, R88 ;  /* 0x00000064b41c723c */ /* 0x050fe20000001858 */
[----:B------:R-:W3:Y:S07]  /*40e0*/  LDSM.16.M88.4 R88, [R194+0x5000] ;  /* 0x00500000c258783b */ /* 0x000eee0000000200 */
[C---:B-----5:R-:W-:Y:S01]  /*40f0*/  HMMA.16816.F32 R20, R180.reuse, R64, R128 ;  /* 0x00000040b414723c */ /* 0x060fe20000001880 */
[----:B------:R-:W4:Y:S07]  /*4100*/  LDSM.16.M88.4 R128, [R194+0x5800] ;  /* 0x00580000c280783b */ /* 0x000f2e0000000200 */
[C---:B------:R-:W-:Y:S08]  /*4110*/  HMMA.16816.F32 R16, R180.reuse, R66, R112 ;  /* 0x00000042b410723c */ /* 0x040ff00000001870 */
[C---:B------:R-:W-:Y:S08]  /*4120*/  HMMA.16816.F32 R24, R180.reuse, R102, R116 ;  /* 0x00000066b418723c */ /* 0x040ff00000001874 */
[C---:B------:R-:W-:Y:S01]  /*4130*/  HMMA.16816.F32 R112, R180.reuse, R58, R72 ;  /* 0x0000003ab470723c */ /* 0x040fe20000001848 */
[----:B------:R-:W5:Y:S07]  /*4140*/  LDSM.16.M88.4 R72, [R194+0x6000] ;  /* 0x00600000c248783b */ /* 0x000f6e0000000200 */
[C---:B------:R-:W-:Y:S08]  /*4150*/  HMMA.16816.F32 R12, R180.reuse, R80, R124 ;  /* 0x00000050b40c723c */ /* 0x040ff0000000187c */
[C---:B------:R-:W-:Y:S08]  /*4160*/  HMMA.16816.F32 R8, R180.reuse, R82, R140 ;  /* 0x00000052b408723c */ /* 0x040ff0000000188c */
[C---:B------:R-:W-:Y:S08]  /*4170*/  HMMA.16816.F32 R4, R180.reuse, R68, R120 ;  /* 0x00000044b404723c */ /* 0x040ff00000001878 */
[C---:B------:R-:W-:Y:S08]  /*4180*/  HMMA.16816.F32 R80, R180.reuse, R70, R108 ;  /* 0x00000046b450723c */ /* 0x040ff0000000186c */
[C---:B------:R-:W-:Y:S08]  /*4190*/  HMMA.16816.F32 R120, R180.reuse, R60, R104 ;  /* 0x0000003cb478723c */ /* 0x040ff00000001868 */
[C---:B------:R-:W-:Y:S01]  /*41a0*/  HMMA.16816.F32 R116, R180.reuse, R56, R92 ;  /* 0x00000038b474723c */ /* 0x040fe2000000185c */
[----:B------:R-:W2:Y:S07]  /*41b0*/  LDSM.16.M88.4 R56, [R193+0x4000] ;  /* 0x00400000c138783b */ /* 0x000eae0000000200 */
[C---:B------:R-:W-:Y:S01]  /*41c0*/  HMMA.16816.F32 R108, R180.reuse, R52, R48 ;  /* 0x00000034b46c723c */ /* 0x040fe20000001830 */
[----:B------:R-:W3:Y:S07]  /*41d0*/  LDSM.16.M88.4 R48, [R193+0x5000] ;  /* 0x00500000c130783b */ /* 0x000eee0000000200 */
[C---:B------:R-:W-:Y:S01]  /*41e0*/  HMMA.16816.F32 R124, R180.reuse, R62, R96 ;  /* 0x0000003eb47c723c */ /* 0x040fe20000001860 */
[----:B------:R-:W-:Y:S07]  /*41f0*/  LDSM.16.M88.4 R60, [R193+0x3800] ;  /* 0x00380000c13c783b */ /* 0x000fee0000000200 */
[----:B------:R-:W-:Y:S01]  /*4200*/  HMMA.16816.F32 R104, R180, R54, R44 ;  /* 0x00000036b468723c */ /* 0x000fe2000000182c */
[----:B------:R-:W3:Y:S04]  /*4210*/  LDSM.16.M88.4 R44, [R193+0x5800] ;  /* 0x00580000c12c783b */ /* 0x000ee80000000200 */
[----:B------:R-:W-:Y:S03]  /*4220*/  LDSM.16.M88.4 R52, [R193+0x4800] ;  /* 0x00480000c134783b */ /* 0x000fe60000000200 */
[C---:B-1----:R-:W-:Y:S08]  /*4230*/  HMMA.16816.F32 R100, R184.reuse, R40, R28 ;  /* 0x00000028b864723c */ /* 0x042ff0000000181c */
[C---:B------:R-:W-:Y:S01]  /*4240*/  HMMA.16816.F32 R96, R184.reuse, R42, R24 ;  /* 0x0000002ab860723c */ /* 0x040fe20000001818 */
[----:B------:R-:W1:Y:S07]  /*4250*/  LDSM.16.M88.4 R40, [R193+0x6000] ;  /* 0x00600000c128783b */ /* 0x000e6e0000000200 */
[C---:B--2---:R-:W-:Y:S08]  /*4260*/  HMMA.16816.F32 R92, R184.reuse, R36, R20 ;  /* 0x00000024b85c723c */ /* 0x044ff00000001814 */
[----:B------:R-:W-:Y:S01]  /*4270*/  HMMA.16816.F32 R76, R184, R38, R16 ;  /* 0x00000026b84c723c */ /* 0x000fe20000001810 */
[----:B------:R-:W2:Y:S01]  /*4280*/  LDSM.16.M88.4 R36, [R193+0x6800] ;  /* 0x00680000c124783b */ /* 0x000ea20000000200 */
[----:B------:R-:W-:Y:S01]  /*4290*/  ISETP.GT.AND P0, PT, R146, R2, PT ;  /* 0x000000029200720c */ /* 0x000fe20003f04270 */
[----:B------:R-:W-:-:S05]  /*42a0*/  DEPBAR.LE SB0, 0x0 ;  /* 0x000080000000791a */ /* 0x000fca0000000000 */
[C---:B------:R-:W-:Y:S08]  /*42b0*/  HMMA.16816.F32 R68, R184.reuse, R32, R12 ;  /* 0x00000020b844723c */ /* 0x040ff0000000180c */
[C---:B------:R-:W-:Y:S08]  /*42c0*/  HMMA.16816.F32 R64, R184.reuse, R34, R8 ;  /* 0x00000022b840723c */ /* 0x040ff00000001808 */
[C---:B---3--:R-:W-:Y:S08]  /*42d0*/  HMMA.16816.F32 R32, R184.reuse, R88, R4 ;  /* 0x00000058b820723c */ /* 0x048ff00000001804 */
[C---:B------:R-:W-:Y:S08]  /*42e0*/  HMMA.16816.F32 R28, R184.reuse, R90, R80 ;  /* 0x0000005ab81c723c */ /* 0x040ff00000001850 */
[C---:B----4-:R-:W-:Y:S08]  /*42f0*/  HMMA.16816.F32 R24, R184.reuse, R128, R120 ;  /* 0x00000080b818723c */ /* 0x050ff00000001878 */
[C---:B-----5:R-:W-:Y:S08]  /*4300*/  HMMA.16816.F32 R16, R184.reuse, R72, R116 ;  /* 0x00000048b810723c */ /* 0x060ff00000001874 */
[C---:B------:R-:W-:Y:S08]  /*4310*/  HMMA.16816.F32 R8, R184.reuse, R84, R108 ;  /* 0x00000054b808723c */ /* 0x040ff0000000186c */
[C---:B------:R-:W-:Y:S08]  /*4320*/  HMMA.16816.F32 R20, R184.reuse, R130, R124 ;  /* 0x00000082b814723c */ /* 0x040ff0000000187c */
[C---:B------:R-:W-:Y:S08]  /*4330*/  HMMA.16816.F32 R12, R184.reuse, R74, R112 ;  /* 0x0000004ab80c723c */ /* 0x040ff00000001870 */
[----:B------:R-:W-:Y:S01]  /*4340*/  HMMA.16816.F32 R4, R184, R86, R104 ;  /* 0x00000056b804723c */ /* 0x000fe20000001868 */
[----:B------:R-:W-:Y:S07]  /*4350*/  BSSY B1, `(.L_x_1328) ;  /* 0x0000089000017945 */ /* 0x000fee0003800000 */
[----:B------:R-:W-:Y:S01]  /*4360*/  HMMA.16816.F32 R92, R188, R56, R92 ;  /* 0x00000038bc5c723c */ /* 0x000fe2000000185c */
[----:B------:R-:W-:-:S07]  /*4370*/  IADD3 R207, R199, 0x3800, RZ ;  /* 0x00003800c7cf7810 */ /* 0x000fce0007ffe0ff */
[----:B------:R-:W-:Y:S01]  /*4380*/  HMMA.16816.F32 R76, R188, R58, R76 ;  /* 0x0000003abc4c723c */ /* 0x000fe2000000184c */
[----:B------:R-:W-:-:S07]  /*4390*/  IADD3 R206, R199, 0x6800, RZ ;  /* 0x00006800c7ce7810 */ /* 0x000fce0007ffe0ff */
[----:B------:R-:W-:Y:S01]  /*43a0*/  HMMA.16816.F32 R56, R188, R48, R32 ;  /* 0x00000030bc38723c */ /* 0x000fe20000001820 */
[C---:B------:R-:W-:Y:S02]  /*43b0*/  IADD3 R205, R199.reuse, 0x6000, RZ ;  /* 0x00006000c7cd7810 */ /* 0x040fe40007ffe0ff */
[----:B------:R-:W-:-:S05]  /*43c0*/  IADD3 R204, R199, 0x5800, RZ ;  /* 0x00005800c7cc7810 */ /* 0x000fca0007ffe0ff */
[----:B------:R-:W-:Y:S01]  /*43d0*/  HMMA.16816.F32 R48, R188, R50, R28 ;  /* 0x00000032bc30723c */ /* 0x000fe2000000181c */
[C---:B------:R-:W-:Y:S02]  /*43e0*/  IADD3 R203, R199.reuse, 0x5000, RZ ;  /* 0x00005000c7cb7810 */ /* 0x040fe40007ffe0ff */
[----:B------:R-:W-:-:S05]  /*43f0*/  IADD3 R202, R199, 0x4800, RZ ;  /* 0x00004800c7ca7810 */ /* 0x000fca0007ffe0ff */
[----:B------:R-:W-:Y:S01]  /*4400*/  HMMA.16816.F32 R32, R188, R44, R24 ;  /* 0x0000002cbc20723c */ /* 0x000fe20000001818 */
[----:B------:R-:W-:-:S07]  /*4410*/  IADD3 R201, R199, 0x4000, RZ ;  /* 0x00004000c7c97810 */ /* 0x000fce0007ffe0ff */
[C---:B-1----:R-:W-:Y:S08]  /*4420*/  HMMA.16816.F32 R28, R188.reuse, R40, R16 ;  /* 0x00000028bc1c723c */ /* 0x042ff00000001810 */
[C---:B--2---:R-:W-:Y:S08]  /*4430*/  HMMA.16816.F32 R24, R188.reuse, R36, R8 ;  /* 0x00000024bc18723c */ /* 0x044ff00000001808 */
        /* <DEDUP_REMOVED lines=11> */
[----:B------:R-:W2:Y:S04]  /*44f0*/  LDL R2, [R1+0x4] ;  /* 0x0000040001027983 */ /* 0x000ea80000100800 */
[----:B------:R-:W3:Y:S04]  /*4500*/  LDL.64 R148, [R1+0x20] ;  /* 0x0000200001947983 */ /* 0x000ee80000100a00 */
[----:B------:R-:W4:Y:S01]  /*4510*/  LDL R147, [R1+0x30] ;  /* 0x0000300001937983 */ /* 0x000f220000100800 */
[----:B------:R-:W-:-:S03]  /*4520*/  IMAD.MOV.U32 R218, RZ, RZ, RZ ;  /* 0x000000ffffda7224 */ /* 0x000fc600078e00ff */
[----:B------:R-:W5:Y:S04]  /*4530*/  LDL.64 R8, [R1+0x18] ;  /* 0x0000180001087983 */ /* 0x000f680000100a00 */
        /* <DEDUP_REMOVED lines=21> */
[----:B-----5:R-:W-:-:S03]  /*4690*/  IADD3 R0, P4, R8, R2, RZ ;  /* 0x0000000208007210 */ /* 0x020fc60007f9e0ff */
[----:B------:R-:W-:Y:S01]  /*46a0*/  IMAD R2, R218, c[0x0][0x1f4], R4 ;  /* 0x00007d00da027a24 */ /* 0x000fe200078e0204 */
[----:B------:R-:W-:-:S04]  /*46b0*/  LEA R4, P0, R0, c[0x0][0x1c8], 0x1 ;  /* 0x0000720000047a11 */ /* 0x000fc800078008ff */
[----:B------:R-:W-:-:S04]  /*46c0*/  IADD3.X R2, R6, R3, R2, P4, !PT ;  /* 0x0000000306027210 */ /* 0x000fc800027fe402 */
[----:B------:R-:W-:Y:S01]  /*46d0*/  LEA.HI.X R0, R0, c[0x0][0x1cc], R2, 0x1, P0 ;  /* 0x0000730000007a11 */ /* 0x000fe200000f0c02 */
[----:B------:R-:W-:Y:S05]  /*46e0*/  BRA.DIV ~URZ, `(.L_x_1330) ;  /* 0x0000ec327f007947 */ /* 0x000fea000b800000 */
[----:B------:R1:W2:Y:S02]  /*46f0*/  SHFL.IDX PT, R5, R0, RZ, 0x181f ;  /* 0x00181fff00057589 */ /* 0x0002a400000e0000 */
.L_x_1445:
[----:B------:R-:W-:Y:S05]  /*4700*/  BRA.DIV ~URZ, `(.L_x_1331) ;  /* 0x0000ec827f007947 */ /* 0x000fea000b800000 */
[----:B------:R3:W4:Y:S02]  /*4710*/  SHFL.IDX PT, R2, R4, RZ, 0x181f ;  /* 0x00181fff04027589 */ /* 0x00072400000e0000 */
.L_x_1446:
[----:B------:R-:W-:Y:S01]  /*4720*/  ISETP.GE.AND P0, PT, R222, 0x1, PT ;  /* 0x00000001de00780c */ /* 0x000fe20003f06270 */
[----:B------:R-:W-:-:S12]  /*4730*/  BSSY B0, `(.L_x_1332) ;  /* 0x000000f000007945 */ /* 0x000fd80003800000 */
[----:B------:R-:W-:Y:S05]  /*4740*/  @!P0 BRA `(.L_x_1333) ;  /* 0x000000d000008947 */ /* 0x000fea0003800000 */
[C---:B------:R-:W-:Y:S01]  /*4750*/  IMAD.SHL.U32 R6, R241.reuse, 0x2, RZ ;  /* 0x00000002f1067824 */ /* 0x040fe200078e00ff */
[----:B------:R-:W-:Y:S01]  /*4760*/  ISETP.GE.AND P4, PT, R241, c[0x0][0x1d4], PT ;  /* 0x00007500f1007a0c */ /* 0x000fe20003f86270 */
[C---:B------:R-:W-:Y:S01]  /*4770*/  IMAD.SHL.U32 R3, R251.reuse, 0x2, RZ ;  /* 0x00000002fb037824 */ /* 0x040fe200078e00ff */
[----:B------:R-:W-:Y:S02]  /*4780*/  ISETP.GE.AND P0, PT, R251, c[0x0][0x1d4], PT ;  /* 0x00007500fb007a0c */ /* 0x000fe40003f06270 */
        /* <DEDUP_REMOVED lines=9> */
.L_x_1333:
[----:B------:R-:W-:Y:S05]  /*4820*/  BSYNC B0 ;  /* 0x0000000000007941 */ /* 0x000fea0003800000 */
.L_x_1332:
[----:B------:R-:W-:Y:S05]  /*4830*/  BRA.DIV ~URZ, `(.L_x_1334) ;  /* 0x0000ebc27f007947 */ /* 0x000fea000b800000 */
[----:B--2---:R2:W1:Y:S04]  /*4840*/  SHFL.IDX PT, R5, R0, 0x1, 0x181f ;  /* 0x00381f0000057f89 */ /* 0x00446800000e0000 */
[----:B----4-:R2:W4:Y:S02]  /*4850*/  SHFL.IDX PT, R2, R4, 0x1, 0x181f ;  /* 0x00381f0004027f89 */ /* 0x01052400000e0000 */
.L_x_1447:
        /* <DEDUP_REMOVED lines=16> */
.L_x_1336:
[----:B------:R-:W-:Y:S05]  /*4960*/  BSYNC B0 ;  /* 0x0000000000007941 */ /* 0x000fea0003800000 */
.L_x_1335:
[----:B------:R-:W-:Y:S05]  /*4970*/  BRA.DIV ~URZ, `(.L_x_1337) ;  /* 0x0000eb527f007947 */ /* 0x000fea000b800000 */
[----:B-1----:R1:W2:Y:S02]  /*4980*/  SHFL.IDX PT, R5, R0, 0x2, 0x181f ;  /* 0x00581f0000057f89 */ /* 0x0022a400000e0000 */
.L_x_1448:
[----:B------:R-:W-:Y:S05]  /*4990*/  BRA.DIV ~URZ, `(.L_x_1338) ;  /* 0x0000eba27f007947 */ /* 0x000fea000b800000 */
[----:B----4-:R4:W1:Y:S02]  /*49a0*/  SHFL.IDX PT, R2, R4, 0x2, 0x181f ;  /* 0x00581f0004027f89 */ /* 0x01086400000e0000 */
.L_x_1449:
[----:B------:R-:W-:Y:S01]  /*49b0*/  ISETP.GE.AND P0, PT, R222, 0x41, PT ;  /* 0x00000041de00780c */ /* 0x000fe20003f06270 */
[----:B------:R-:W-:-:S12]  /*49c0*/  BSSY B0, `(.L_x_1339) ;  /* 0x000000f000007945 */ /* 0x000fd80003800000 */
[----:B------:R-:W-:Y:S05]  /*49d0*/  @!P0 BRA `(.L_x_1340) ;  /* 0x000000d000008947 */ /* 0x000fea0003800000 */
[C---:B------:R-:W-:Y:S01]  /*49e0*/  IMAD.SHL.U32 R6, R241.reuse, 0x2, RZ ;  /* 0x00000002f1067824 */ /* 0x040fe200078e00ff */
[----:B------:R-:W-:Y:S01]  /*49f0*/  ISETP.GE.AND P4, PT, R241, c[0x0][0x1d4], PT ;  /* 0x00007500f1007a0c */ /* 0x000fe20003f86270 */
[C---:B------:R-:W-:Y:S01]  /*4a00*/  IMAD.SHL.U32 R3, R251.reuse, 0x2, RZ ;  /* 0x00000002fb037824 */ /* 0x040fe200078e00ff */
[----:B------:R-:W-:Y:S02]  /*4a10*/  ISETP.GE.AND P0, PT, R251, c[0x0][0x1d4], PT ;  /* 0x00007500fb007a0c */ /* 0x000fe40003f06270 */
        /* <DEDUP_REMOVED lines=9> */
.L_x_1340:
[----:B------:R-:W-:Y:S05]  /*4ab0*/  BSYNC B0 ;  /* 0x0000000000007941 */ /* 0x000fea0003800000 */
.L_x_1339:
[----:B------:R-:W-:Y:S05]  /*4ac0*/  BRA.DIV ~URZ, `(.L_x_1341) ;  /* 0x0000eae27f007947 */ /* 0x000fea000b800000 */
[----:B-1----:R1:W3:Y:S04]  /*4ad0*/  SHFL.IDX PT, R6, R0, 0x3, 0x181f ;  /* 0x00781f0000067f89 */ /* 0x0022e800000e0000 */
[----:B--2---:R1:W2:Y:S02]  /*4ae0*/  SHFL.IDX PT, R0, R4, 0x3, 0x181f ;  /* 0x00781f0004007f89 */ /* 0x0042a400000e0000 */
.L_x_1450:
[----:B------:R-:W-:-:S13]  /*4af0*/  ISETP.GE.AND P0, PT, R222, 0x61, PT ;  /* 0x00000061de00780c */ /* 0x000fda0003f06270 */
[----:B------:R-:W-:Y:S05]  /*4b00*/  @!P0 BRA `(.L_x_1329) ;  /* 0x000000d000008947 */ /* 0x000fea0003800000 */
[C---:B------:R-:W-:Y:S01]  /*4b10*/  IMAD.SHL.U32 R3, R241.reuse, 0x2, RZ ;  /* 0x00000002f1037824 */ /* 0x040fe200078e00ff */
[----:B------:R-:W-:Y:S01]  /*4b20*/  ISETP.GE.AND P4, PT, R241, c[0x0][0x1d4], PT ;  /* 0x00007500f1007a0c */ /* 0x000fe20003f86270 */
[C---:B------:R-:W-:Y:S01]  /*4b30*/  IMAD.SHL.U32 R2, R251.reuse, 0x2, RZ ;  /* 0x00000002fb027824 */ /* 0x040fe200078e00ff */
[----:B------:R-:W-:Y:S02]  /*4b40*/  ISETP.GE.AND P0, PT, R251, c[0x0][0x1d4], PT ;  /* 0x00007500fb007a0c */ /* 0x000fe40003f06270 */
[C---:B-1234-:R-:W-:Y:S02]  /*4b50*/  IADD3 R4, P6, R0.reuse, R3, RZ ;  /* 0x0000000300047210 */ /* 0x05efe40007fde0ff */
[----:B------:R-:W-:-:S03]  /*4b60*/  IADD3 R2, P5, R0, R2, RZ ;  /* 0x0000000200027210 */ /* 0x000fc60007fbe0ff */
[C---:B------:R-:W-:Y:S02]  /*4b70*/  IMAD.X R5, R6.reuse, 0x1, R220, P6 ;  /* 0x0000000106057824 */ /* 0x040fe400030e06dc */
[----:B------:R-:W-:-:S03]  /*4b80*/  IMAD.X R3, R6, 0x1, R221, P5 ;  /* 0x0000000106037824 */ /* 0x000fc600028e06dd */
[----:B------:R-:W-:Y:S01]  /*4b90*/  @!PT LDS RZ, [RZ] ;  /* 0x00000000fffff984 */ /* 0x000fe20000000800 */
[----:B------:R-:W-:Y:S01]  /*4ba0*/  @!PT LDS RZ, [RZ] ;  /* 0x00000000fffff984 */ /* 0x000fe20000000800 */
[----:B------:R-:W-:Y:S01]  /*4bb0*/  @!PT LDS RZ, [RZ] ;  /* 0x00000000fffff984 */ /* 0x000fe20000000800 */
[----:B------:R1:W-:Y:S04]  /*4bc0*/  LDGSTS.E.BYPASS.LTC128B.128 [R219+0xb100], [R4.64], !P4 ;  /* 0x0b10000004db7fae */ /* 0x0003e8000e101d46 */
[----:B------:R1:W-:Y:S02]  /*4bd0*/  LDGSTS.E.BYPASS.LTC128B.128 [R219+0xe900], [R2.64], !P0 ;  /* 0x0e90000002db7fae */ /* 0x0003e4000c101d46 */
.L_x_1329:
[----:B------:R-:W-:Y:S05]  /*4be0*/  BSYNC B1 ;  /* 0x0000000000017941 */ /* 0x000fea0003800000 */
.L_x_1328:
[----:B-1----:R-:W5:Y:S04]  /*4bf0*/  LDL R2, [R1+0x40] ;  /* 0x0000400001027983 */ /* 0x002f680000100800 */
[----:B--2---:R-:W5:Y:S04]  /*4c00*/  LDL R0, [R1+0x58] ;  /* 0x0000580001007983 */ /* 0x004f680000100800 */
[----:B------:R-:W2:Y:S04]  /*4c10*/  LDL R5, [R1+0x44] ;  /* 0x0000440001057983 */ /* 0x000ea80000100800 */
[----:B----4-:R-:W4:Y:S04]  /*4c20*/  LDL R3, [R1+0x38] ;  /* 0x0000380001037983 */ /* 0x010f280000100800 */
[----:B------:R-:W0:Y:S01]  /*4c30*/  LDGDEPBAR ;  /* 0x00000000000079af */ /* 0x000e220000000000 */
[----:B-----5:R-:W-:-:S04]  /*4c40*/  IMAD.IADD R0, R0, 0x1, R2 ;  /* 0x0000000100007824 */ /* 0x020fc800078e0202 */
[----:B------:R-:W-:Y:S01]  /*4c50*/  @P3 IMAD.HI.U32 R2, R0, c[0x0][0x2c8], RZ ;  /* 0x0000b20000023a27 */ /* 0x000fe200078e00ff */
[----:B--23--:R-:W-:-:S03]  /*4c60*/  IADD3 R6, -R5, R144, RZ ;  /* 0x0000009005067210 */ /* 0x00cfc60007ffe1ff */
[----:B------:R-:W-:Y:S01]  /*4c70*/  IMAD.MOV.U32 R4, RZ, RZ, R0 ;  /* 0x000000ffff047224 */ /* 0x000fe200078e0000 */
[----:B------:R-:W-:Y:S02]  /*4c80*/  IADD3 R0, -R5, 0x1, R144 ;  /* 0x0000000105007810 */ /* 0x000fe40007ffe190 */
[----:B------:R-:W-:Y:S02]  /*4c90*/  @P3 SHF.R.U32.HI R4, RZ, c[0x0][0x2cc], R2 ;  /* 0x0000b300ff043a19 */ /* 0x000fe40000011602 */
[----:B----4-:R-:W-:Y:S01]  /*4ca0*/  IADD3 R5, R0, -R3, RZ ;  /* 0x8000000300057210 */ /* 0x010fe20007ffe0ff */
[----:B------:R-:W-:Y:S05]  /*4cb0*/  BRA.DIV ~URZ, `(.L_x_1342) ;  /* 0x0000e9c27f007947 */ /* 0x000fea000b800000 */
[----:B------:R1:W2:Y:S02]  /*4cc0*/  SHFL.IDX PT, R0, R4, RZ, 0x1c1f ;  /* 0x001c1fff04007589 */ /* 0x0002a400000e0000 */
.L_x_1451:
        /* <DEDUP_REMOVED lines=73> */
[----:B------:R-:W-:Y:S02]  /*5160*/  FSEL R6, R102, -INF , P5 ;  /* 0xff80000066067808 */ /* 0x000fe40002800000 */
        /* <DEDUP_REMOVED lines=11> */
[C---:B------:R-:W-:Y:S02]  /*5220*/  ISETP.GT.AND P4, PT, R0.reuse, 0x18, PT ;  /* 0x000000180000780c */ /* 0x040fe40003f84270 */
        /* <DEDUP_REMOVED lines=84> */
[----:B------:R-:W-:Y:S02]  /*5770*/  FMNMX.FTZ R2, R143, R3, !PT ;  /* 0x000000038f027209 */ /* 0x000fe40007810000 */
[----:B------:R-:W2:Y:S02]  /*5780*/  SHFL.BFLY PT, R3, R0, 0x2, 0x1f ;  /* 0x0c401f0000037f89 */ /* 0x000ea400000e0000 */
[----:B------:R-:W-:-:S05]  /*5790*/  FMNMX.FTZ R2, R142, R2, !PT ;  /* 0x000000028e027209 */ /* 0x000fca0007810000 */
[----:B-1----:R-:W1:Y:S01]  /*57a0*/  SHFL.BFLY PT, R4, R2, 0x2, 0x1f ;  /* 0x0c401f0002047f89 */ /* 0x002e6200000e0000 */
[----:B--2---:R-:W-:-:S05]  /*57b0*/  FMNMX.FTZ R0, R3, R0, !PT ;  /* 0x0000000003007209 */ /* 0x004fca0007810000 */
[----:B------:R-:W2:Y:S01]  /*57c0*/  SHFL.BFLY PT, R3, R0, 0x1, 0x1f ;  /* 0x0c201f0000037f89 */ /* 0x000ea200000e0000 */
[----:B-1----:R-:W-:-:S05]  /*57d0*/  FMNMX.FTZ R4, R2, R4, !PT ;  /* 0x0000000402047209 */ /* 0x002fca0007810000 */
[----:B------:R1:W3:Y:S01]  /*57e0*/  SHFL.BFLY PT, R5, R4, 0x1, 0x1f ;  /* 0x0c201f0004057f89 */ /* 0x0002e200000e0000 */
[----:B--2---:R-:W-:-:S05]  /*57f0*/  FMNMX.FTZ R70, R0, R3, !PT ;  /* 0x0000000300467209 */ /* 0x004fca0007810000 */
.L_x_1452:
[C---:B------:R-:W-:Y:S01]  /*5800*/  FMUL.FTZ R2, R70.reuse, c[0x0][0x2d0] ;  /* 0x0000b40046027a20 */ /* 0x040fe20000410000 */
[----:B------:R-:W-:Y:S01]  /*5810*/  FSETP.NEU.FTZ.AND P0, PT, R70, -INF , PT ;  /* 0xff8000004600780b */ /* 0x000fe20003f1d000 */
[----:B------:R-:W2:Y:S03]  /*5820*/  LDL R153, [R1+0x40] ;  /* 0x0000400001997983 */ /* 0x000ea60000100800 */
[----:B------:R-:W-:Y:S01]  /*5830*/  FSEL R2, R2, RZ, P0 ;  /* 0x000000ff02027208 */ /* 0x000fe20000000000 */
[----:B------:R-:W4:Y:S04]  /*5840*/  LDL R152, [R1+0x38] ;  /* 0x0000380001987983 */ /* 0x000f280000100800 */
[--C-:B------:R-:W-:Y:S01]  /*5850*/  FFMA.FTZ R0, R7, c[0x0][0x2d0], -R2.reuse ;  /* 0x0000b40007007a23 */ /* 0x100fe20000010802 */
[----:B------:R-:W4:Y:S03]  /*5860*/  LDL R151, [R1+0x3c] ;  /* 0x00003c0001977983 */ /* 0x000f260000100800 */
[----:B------:R5:W-:Y:S01]  /*5870*/  MUFU.EX2 R59, R0 ;  /* 0x00000000003b7308 */ /* 0x000be20000000800 */
[----:B---3--:R-:W-:Y:S01]  /*5880*/  FMNMX.FTZ R69, R5, R4, !PT ;  /* 0x0000000405457209 */ /* 0x008fe20007810000 */
[----:B------:R-:W3:Y:S01]  /*5890*/  LDL R150, [R1] ;  /* 0x0000000001967983 */ /* 0x000ee20000100800 */
[--C-:B------:R-:W-:Y:S01]  /*58a0*/  FFMA.FTZ R3, R16, c[0x0][0x2d0], -R2.reuse ;  /* 0x0000b40010037a23 */ /* 0x100fe20000010802 */
[----:B------:R-:W-:Y:S01]  /*58b0*/  WARPSYNC 0xffffffff ;  /* 0xffffffff00007948 */ /* 0x000fe20003800000 */
[----:B------:R-:W-:Y:S01]  /*58c0*/  FSETP.NEU.FTZ.AND P0, PT, R69, -INF , PT ;  /* 0xff8000004500780b */ /* 0x000fe20003f1d000 */
[----:B------:R-:W-:Y:S01]  /*58d0*/  LDSM.16.MT88.4 R24, [R195+0x800] ;  /* 0x00080000c318783b */ /* 0x000fe20000004200 */
[----:B------:R-:W-:Y:S01]  /*58e0*/  IADD3 R166, R166, -0x2, RZ ;  /* 0xfffffffea6a67810 */ /* 0x000fe20007ffe0ff */
[----:B------:R1:W-:Y:S02]  /*58f0*/  MUFU.EX2 R66, R3 ;  /* 0x0000000300427308 */ /* 0x0003e40000000800 */
[----:B------:R-:W-:Y:S04]  /*5900*/  LDSM.16.MT88.4 R28, [R197] ;  /* 0x00000000c51c783b */ /* 0x000fe80000004200 */
[----:B------:R-:W-:Y:S01]  /*5910*/  LDSM.16.MT88.4 R36, [R197+0x800] ;  /* 0x00080000c524783b */ /* 0x000fe20000004200 */
[----:B-----5:R-:W-:-:S04]  /*5920*/  FFMA.FTZ R0, R9, c[0x0][0x2d0], -R2 ;  /* 0x0000b40009007a23 */ /* 0x020fc80000010802 */
[----:B------:R5:W5:Y:S01]  /*5930*/  MUFU.EX2 R58, R0 ;  /* 0x00000000003a7308 */ /* 0x000b620000000800 */
[----:B-1----:R-:W-:-:S07]  /*5940*/  FFMA.FTZ R3, R17, c[0x0][0x2d0], -R2 ;  /* 0x0000b40011037a23 */ /* 0x002fce0000010802 */
[----:B------:R-:W-:Y:S01]  /*5950*/  MUFU.EX2 R65, R3 ;  /* 0x0000000300417308 */ /* 0x000fe20000000800 */
[----:B-----5:R-:W-:-:S07]  /*5960*/  FFMA.FTZ R0, R11, c[0x0][0x2d0], -R2 ;  /* 0x0000b4000b007a23 */ /* 0x020fce0000010802 */
[----:B------:R1:W-:Y:S02]  /*5970*/  MUFU.EX2 R57, R0 ;  /* 0x0000000000397308 */ /* 0x0003e40000000800 */
[----:B-1----:R-:W-:Y:S01]  /*5980*/  FFMA.FTZ R0, R12, c[0x0][0x2d0], -R2 ;  /* 0x0000b4000c007a23 */ /* 0x002fe20000010802 */
[----:B------:R-:W-:-:S05]  /*5990*/  F2FP.PACK_AB R12, R58, R59 ;  /* 0x0000003b3a0c723e */ /* 0x000fca00000000ff */
[----:B------:R1:W-:Y:S02]  /*59a0*/  MUFU.EX2 R62, R0 ;  /* 0x00000000003e7308 */ /* 0x0003e40000000800 */
[----:B-1----:R-:W-:-:S06]  /*59b0*/  FFMA.FTZ R0, R15, c[0x0][0x2d0], -R2 ;  /* 0x0000b4000f007a23 */ /* 0x002fcc0000010802 */
[----:B------:R1:W5:Y:S02]  /*59c0*/  MUFU.EX2 R64, R0 ;  /* 0x0000000000407308 */ /* 0x0003640000000800 */
[----:B-1----:R-:W-:-:S05]  /*59d0*/  FMUL.FTZ R0, R69, c[0x0][0x2d0] ;  /* 0x0000b40045007a20 */ /* 0x002fca0000410000 */
[----:B------:R-:W-:-:S05]  /*59e0*/  FSEL R0, R0, RZ, P0 ;  /* 0x000000ff00007208 */ /* 0x000fca0000000000 */
[--C-:B------:R-:W-:Y:S02]  /*59f0*/  FFMA.FTZ R3, R6, c[0x0][0x2d0], -R0.reuse ;  /* 0x0000b40006037a23 */ /* 0x100fe40000010800 */
[----:B------:R-:W1:Y:S02]  /*5a00*/  LDSM.16.MT88.4 R4, [R195] ;  /* 0x00000000c304783b */ /* 0x000e640000004200 */
[----:B------:R5:W-:Y:S02]  /*5a10*/  MUFU.EX2 R46, R3 ;  /* 0x00000003002e7308 */ /* 0x000be40000000800 */
[----:B-----5:R-:W-:Y:S01]  /*5a20*/  FFMA.FTZ R3, R8, c[0x0][0x2d0], -R0 ;  /* 0x0000b40008037a23 */ /* 0x020fe20000010800 */
[----:B------:R-:W-:-:S05]  /*5a30*/  F2FP.PACK_AB R8, R66, R64 ;  /* 0x000000404208723e */ /* 0x000fca00000000ff */
[----:B------:R5:W-:Y:S02]  /*5a40*/  MUFU.EX2 R43, R3 ;  /* 0x00000003002b7308 */ /* 0x000be40000000800 */
[----:B-----5:R-:W-:-:S06]  /*5a50*/  FFMA.FTZ R3, R10, c[0x0][0x2d0], -R0 ;  /* 0x0000b4000a037a23 */ /* 0x020fcc0000010800 */
[----:B------:R5:W-:Y:S02]  /*5a60*/  MUFU.EX2 R42, R3 ;  /* 0x00000003002a7308 */ /* 0x000be40000000800 */
[----:B-----5:R-:W-:Y:S01]  /*5a70*/  FFMA.FTZ R3, R14, c[0x0][0x2d0], -R0 ;  /* 0x0000b4000e037a23 */ /* 0x020fe20000010800 */
[----:B------:R-:W-:-:S05]  /*5a80*/  F2FP.PACK_AB R14, R62, R57 ;  /* 0x000000393e0e723e */ /* 0x000fca00000000ff */
[----:B------:R5:W1:Y:S02]  /*5a90*/  MUFU.EX2 R47, R3 ;  /* 0x00000003002f7308 */ /* 0x000a640000000800 */
[----:B-----5:R-:W-:Y:S01]  /*5aa0*/  FFMA.FTZ R3, R20, c[0x0][0x2d0], -R2 ;  /* 0x0000b40014037a23 */ /* 0x020fe20000010802 */
[----:B-1----:R-:W-:-:S05]  /*5ab0*/  F2FP.PACK_AB R15, R47, R42 ;  /* 0x0000002a2f0f723e */ /* 0x002fca00000000ff */
[----:B------:R1:W5:Y:S02]  /*5ac0*/  MUFU.EX2 R67, R3 ;  /* 0x0000000300437308 */ /* 0x0003640000000800 */
[----:B-1----:R-:W-:Y:S01]  /*5ad0*/  FFMA.FTZ R3, R13, c[0x0][0x2d0], -R0 ;  /* 0x0000b4000d037a23 */ /* 0x002fe20000010800 */
[----:B------:R-:W-:Y:S02]  /*5ae0*/  F2FP.PACK_AB R13, R43, R46 ;  /* 0x0000002e2b0d723e */ /* 0x000fe400000000ff */
[----:B-----5:R-:W-:-:S03]  /*5af0*/  F2FP.PACK_AB R10, R67, R65 ;  /* 0x00000041430a723e */ /* 0x020fc600000000ff */
[----:B------:R1:W-:Y:S02]  /*5b00*/  MUFU.EX2 R56, R3 ;  /* 0x0000000300387308 */ /* 0x0003e40000000800 */
[----:B------:R-:W-:Y:S01]  /*5b10*/  HMMA.16816.F32 R20, R12, R4, RZ ;  /* 0x000000040c14723c */ /* 0x000fe200000018ff */
[----:B-1----:R-:W-:-:S05]  /*5b20*/  FFMA.FTZ R3, R18, c[0x0][0x2d0], -R0 ;  /* 0x0000b40012037a23 */ /* 0x002fca0000010800 */
[----:B------:R1:W5:Y:S02]  /*5b30*/  MUFU.EX2 R61, R3 ;  /* 0x00000003003d7308 */ /* 0x0003640000000800 */
[--C-:B-1----:R-:W-:Y:S01]  /*5b40*/  FFMA.FTZ R3, R19, c[0x0][0x2d0], -R0.reuse ;  /* 0x0000b40013037a23 */ /* 0x102fe20000010800 */
[----:B-----5:R-:W-:Y:S01]  /*5b50*/  F2FP.PACK_AB R9, R61, R56 ;  /* 0x000000383d09723e */ /* 0x020fe200000000ff */
[C---:B------:R-:W-:Y:S04]  /*5b60*/  HMMA.16816.F32 R16, R12.reuse, R6, RZ ;  /* 0x000000060c10723c */ /* 0x040fe800000018ff */
[----:B------:R1:W-:Y:S04]  /*5b70*/  MUFU.EX2 R60, R3 ;  /* 0x00000003003c7308 */ /* 0x0003e80000000800 */
[----:B------:R-:W-:Y:S01]  /*5b80*/  HMMA.16816.F32 R4, R12, R28, RZ ;  /* 0x0000001c0c04723c */ /* 0x000fe200000018ff */
[----:B-1----:R-:W-:-:S02]  /*5b90*/  FFMA.FTZ R3, R32, c[0x0][0x2d0], -R0 ;  /* 0x0000b40020037a23 */ /* 0x002fc40000010800 */
[----:B------:R-:W1:Y:S02]  /*5ba0*/  LDSM.16.MT88.4 R32, [R196] ;  /* 0x00000000c420783b */ /* 0x000e640000004200 */
[----:B------:R-:W5:Y:S02]  /*5bb0*/  MUFU.EX2 R63, R3 ;  /* 0x00000003003f7308 */ /* 0x000f640000000800 */
[----:B-----5:R-:W-:Y:S01]  /*5bc0*/  F2FP.PACK_AB R11, R63, R60 ;  /* 0x0000003c3f0b723e */ /* 0x020fe200000000ff */
[----:B------:R-:W-:-:S04]  /*5bd0*/  FADD.FTZ R3, R59, R58 ;  /* 0x0000003a3b037221 */ /* 0x000fc80000010000 */
[----:B------:R-:W-:Y:S02]  /*5be0*/  FADD.FTZ R3, R57, R3 ;  /* 0x0000000339037221 */ /* 0x000fe40000010000 */
[----:B------:R-:W-:Y:S02]  /*5bf0*/  HMMA.16816.F32 R48, R8, R24, R20 ;  /* 0x000000180830723c */ /* 0x000fe40000001814 */
[----:B------:R-:W-:-:S04]  /*5c00*/  FADD.FTZ R3, R62, R3 ;  /* 0x000000033e037221 */ /* 0x000fc80000010000 */
[----:B------:R-:W-:Y:S02]  /*5c10*/  FADD.FTZ R3, R64, R3 ;  /* 0x0000000340037221 */ /* 0x000fe40000010000 */
[----:B------:R-:W-:Y:S01]  /*5c20*/  HMMA.16816.F32 R100, R8, R26, R16 ;  /* 0x0000001a0864723c */ /* 0x000fe20000001810 */
[----:B------:R-:W5:Y:S07]  /*5c30*/  LDSM.16.MT88.4 R24, [R196+0x800] ;  /* 0x00080000c418783b */ /* 0x000f6e0000004200 */
[C---:B------:R-:W-:Y:S01]  /*5c40*/  HMMA.16816.F32 R20, R12.reuse, R30, RZ ;  /* 0x0000001e0c14723c */ /* 0x040fe200000018ff */
[----:B------:R-:W2:Y:S07]  /*5c50*/  LDSM.16.MT88.4 R28, [R200] ;  /* 0x00000000c81c783b */ /* 0x000eae0000004200 */
[----:B-1----:R-:W-:Y:S08]  /*5c60*/  HMMA.16816.F32 R16, R12, R32, RZ ;  /* 0x000000200c10723c */ /* 0x002ff000000018ff */
[----:B------:R-:W-:Y:S08]  /*5c70*/  HMMA.16816.F32 R104, R8, R36, R4 ;  /* 0x000000240868723c */ /* 0x000ff00000001804 */
[----:B------:R-:W-:Y:S08]  /*5c80*/  HMMA.16816.F32 R4, R12, R34, RZ ;  /* 0x000000220c04723c */ /* 0x000ff000000018ff */
[C---:B------:R-:W-:Y:S08]  /*5c90*/  HMMA.16816.F32 R92, R8.reuse, R38, R20 ;  /* 0x00000026085c723c */ /* 0x040ff00000001814 */
[C---:B-----5:R-:W-:Y:S01]  /*5ca0*/  HMMA.16816.F32 R96, R8.reuse, R24, R16 ;  /* 0x000000180860723c */ /* 0x060fe20000001810 */
[----:B------:R-:W1:Y:S07]  /*5cb0*/  LDSM.16.MT88.4 R16, [R198+0x800] ;  /* 0x00080000c610783b */ /* 0x000e6e0000004200 */
[----:B------:R-:W-:Y:S01]  /*5cc0*/  HMMA.16816.F32 R88, R8, R26, R4 ;  /* 0x0000001a0858723c */ /* 0x000fe20000001804 */
[----:B------:R-:W5:Y:S07]  /*5cd0*/  LDSM.16.MT88.4 R24, [R195+0x3800] ;  /* 0x00380000c318783b */ /* 0x000f6e0000004200 */
[----:B--2---:R-:W-:Y:S11]  /*5ce0*/  HMMA.16816.F32 R4, R12, R28, RZ ;  /* 0x0000001c0c04723c */ /* 0x004ff600000018ff */
[----:B------:R-:W-:Y:S11]  /*5cf0*/  @!UPT UIADD3 URZ, URZ, URZ, URZ ;  /* 0x0000003f3f3ff290 */ /* 0x000ff6000fffe03f */
[----:B------:R-:W-:Y:S02]  /*5d00*/  @!UPT UIADD3 URZ, URZ, URZ, URZ ;  /* 0x0000003f3f3ff290 */ /* 0x000fe4000fffe03f */
[----:B-1----:R-:W-:Y:S07]  /*5d10*/  HMMA.16816.F32 R36, R8, R16, R4 ;  /* 0x000000100824723c */ /* 0x002fee0000001804 */
[----:B------:R-:W-:-:S04]  /*5d20*/  FADD.FTZ R4, R46, R43 ;  /* 0x0000002b2e047221 */ /* 0x000fc80000010000 */
[----:B------:R-:W-:Y:S02]  /*5d30*/  FADD.FTZ R16, R42, R4 ;  /* 0x000000042a107221 */ /* 0x000fe40000010000 */
[----:B------:R-:W-:Y:S11]  /*5d40*/  HMMA.16816.F32 R4, R12, R30, RZ ;  /* 0x0000001e0c04723c */ /* 0x000ff600000018ff */
[----:B------:R-:W-:Y:S11]  /*5d50*/  @!UPT UIADD3 URZ, URZ, URZ, URZ ;  /* 0x0000003f3f3ff290 */ /* 0x000ff6000fffe03f */
[----:B------:R-:W-:Y:S02]  /*5d60*/  @!UPT UIADD3 URZ, URZ, URZ, URZ ;  /* 0x0000003f3f3ff290 */ /* 0x000fe4000fffe03f */
[----:B------:R-:W-:Y:S07]  /*5d70*/  HMMA.16816.F32 R84, R8, R18, R4 ;  /* 0x000000120854723c */ /* 0x000fee0000001804 */
[----:B------:R-:W-:Y:S02]  /*5d80*/  FADD.FTZ R4, R47, R16 ;  /* 0x000000102f047221 */ /* 0x000fe40000010000 */
[----:B------:R-:W1:Y:S02]  /*5d90*/  LDSM.16.MT88.4 R16, [R195+0x4000] ;  /* 0x00400000c310783b */ /* 0x000e640000004200 */
[----:B------:R-:W-:-:S02]  /*5da0*/  FADD.FTZ R20, R56, R4 ;  /* 0x0000000438147221 */ /* 0x000fc40000010000 */
[----:B-----5:R-:W-:Y:S11]  /*5db0*/  HMMA.16816.F32 R4, R12, R24, RZ ;  /* 0x000000180c04723c */ /* 0x020ff600000018ff */
[----:B------:R-:W-:Y:S11]  /*5dc0*/  @!UPT UIADD3 URZ, URZ, URZ, URZ ;  /* 0x0000003f3f3ff290 */ /* 0x000ff6000fffe03f */
[----:B------:R-:W-:Y:S02]  /*5dd0*/  @!UPT UIADD3 URZ, URZ, URZ, URZ ;  /* 0x0000003f3f3ff290 */ /* 0x000fe4000fffe03f */
[----:B-1----:R-:W-:Y:S07]  /*5de0*/  HMMA.16816.F32 R80, R8, R16, R4 ;  /* 0x000000100850723c */ /* 0x002fee0000001804 */
[----:B------:R-:W-:Y:S02]  /*5df0*/  FADD.FTZ R4, R66, R3 ;  /* 0x0000000342047221 */ /* 0x000fe40000010000 */
[----:B------:R-:W-:Y:S02]  /*5e00*/  FADD.FTZ R3, R61, R20 ;  /* 0x000000143d037221 */ /* 0x000fe40000010000 */
[----:B------:R-:W-:Y:S01]  /*5e10*/  FADD.FTZ R16, R65, R4 ;  /* 0x0000000441107221 */ /* 0x000fe20000010000 */
[----:B------:R-:W1:Y:S01]  /*5e20*/  LDSM.16.MT88.4 R20, [R197+0x3800] ;  /* 0x00380000c514783b */ /* 0x000e620000004200 */
[----:B------:R-:W-:Y:S01]  /*5e30*/  HMMA.16816.F32 R4, R12, R26, RZ ;  /* 0x0000001a0c04723c */ /* 0x000fe200000018ff */
[----:B------:R-:W-:-:S02]  /*5e40*/  FADD.FTZ R3, R60, R3 ;  /* 0x000000033c037221 */ /* 0x000fc40000010000 */
[----:B------:R-:W-:Y:S02]  /*5e50*/  FADD.FTZ R24, R67, R16 ;  /* 0x0000001043187221 */ /* 0x000fe40000010000 */
[----:B------:R-:W-:Y:S02]  /*5e60*/  FADD.FTZ R25, R63, R3 ;  /* 0x000000033f197221 */ /* 0x000fe40000010000 */
[----:B------:R-:W-:Y:S11]  /*5e70*/  FFMA.FTZ R3, R52, c[0x0][0x2d0], -R2 ;  /* 0x0000b40034037a23 */ /* 0x000ff60000010802 */
[----:B------:R-:W-:Y:S06]  /*5e80*/  @!UPT UIADD3 URZ, URZ, URZ, URZ ;  /* 0x0000003f3f3ff290 */ /* 0x000fec000fffe03f */
[----:B------:R-:W-:Y:S01]  /*5e90*/  HMMA.16816.F32 R72, R8, R18, R4 ;  /* 0x000000120848723c */ /* 0x000fe20000001804 */
[----:B------:R-:W2:Y:S07]  /*5ea0*/  LDSM.16.MT88.4 R16, [R197+0x4000] ;  /* 0x00400000c510783b */ /* 0x000eae0000004200 */
[----:B-1----:R-:W-:Y:S11]  /*5eb0*/  HMMA.16816.F32 R4, R12, R20, RZ ;  /* 0x000000140c04723c */ /* 0x002ff600000018ff */
[----:B------:R-:W-:Y:S11]  /*5ec0*/  @!UPT UIADD3 URZ, URZ, URZ, URZ ;  /* 0x0000003f3f3ff290 */ /* 0x000ff6000fffe03f */
[----:B------:R-:W-:Y:S02]  /*5ed0*/  @!UPT UIADD3 URZ, URZ, URZ, URZ ;  /* 0x0000003f3f3ff290 */ /* 0x000fe4000fffe03f */
[----:B--2---:R-:W-:Y:S08]  /*5ee0*/  HMMA.16816.F32 R76, R8, R16, R4 ;  /* 0x00000010084c723c */ /* 0x004ff00000001804 */
[----:B------:R-:W-:Y:S11]  /*5ef0*/  HMMA.16816.F32 R4, R12, R22, RZ ;  /* 0x000000160c04723c */ /* 0x000ff600000018ff */
[----:B------:R-:W-:Y:S11]  /*5f00*/  @!UPT UIADD3 URZ, URZ, URZ, URZ ;  /* 0x0000003f3f3ff290 */ /* 0x000ff6000fffe03f */
[----:B------:R-:W-:Y:S02]  /*5f10*/  @!UPT UIADD3 URZ, URZ, URZ, URZ ;  /* 0x0000003f3f3ff290 */ /* 0x000fe4000fffe03f */
[----:B------:R-:W-:Y:S01]  /*5f20*/  HMMA.16816.F32 R64, R8, R18, R4 ;  /* 0x000000120840723c */ /* 0x000fe20000001804 */
[----:B------:R1:W-:Y:S06]  /*5f30*/  MUFU.EX2 R6, R3 ;  /* 0x0000000300067308 */ /* 0x0003ec0000000800 */
[----:B------:R-:W-:-:S04]  /*5f40*/  FFMA.FTZ R4, R40, c[0x0][0x2d0], -R0 ;  /* 0x0000b40028047a23 */ /* 0x000fc80000010800 */
[----:B------:R-:W-:Y:S01]  /*5f50*/  MUFU.EX2 R7, R4 ;  /* 0x0000000400077308 */ /* 0x000fe20000000800 */
[----:B-1----:R-:W-:-:S07]  /*5f60*/  FFMA.FTZ R3, R53, c[0x0][0x2d0], -R2 ;  /* 0x0000b40035037a23 */ /* 0x002fce0000010802 */
[----:B------:R1:W2:Y:S02]  /*5f70*/  MUFU.EX2 R5, R3 ;  /* 0x0000000300057308 */ /* 0x0002a40000000800 */
[----:B-1----:R-:W-:Y:S01]  /*5f80*/  FFMA.FTZ R3, R54, c[0x0][0x2d0], -R2 ;  /* 0x0000b40036037a23 */ /* 0x002fe20000010802 */
[----:B--2---:R-:W-:-:S05]  /*5f90*/  F2FP.PACK_AB R4, R5, R6 ;  /* 0x000000060504723e */ /* 0x004fca00000000ff */
[----:B------:R1:W-:Y:S02]  /*5fa0*/  MUFU.EX2 R20, R3 ;  /* 0x0000000300147308 */ /* 0x0003e40000000800 */
[----:B-1----:R-:W-:-:S06]  /*5fb0*/  FFMA.FTZ R3, R55, c[0x0][0x2d0], -R2 ;  /* 0x0000b40037037a23 */ /* 0x002fcc0000010802 */
[----:B------:R1:W2:Y:S02]  /*5fc0*/  MUFU.EX2 R18, R3 ;  /* 0x0000000300127308 */ /* 0x0002a40000000800 */
[----:B-1----:R-:W-:-:S06]  /*5fd0*/  FFMA.FTZ R3, R45, c[0x0][0x2d0], -R0 ;  /* 0x0000b4002d037a23 */ /* 0x002fcc0000010800 */
[----:B------:R1:W5:Y:S02]  /*5fe0*/  MUFU.EX2 R19, R3 ;  /* 0x0000000300137308 */ /* 0x0003640000000800 */
[----:B-1----:R-:W-:-:S06]  /*5ff0*/  FFMA.FTZ R3, R44, c[0x0][0x2d0], -R0 ;  /* 0x0000b4002c037a23 */ /* 0x002fcc0000010800 */
[----:B------:R1:W1:Y:S02]  /*6000*/  MUFU.EX2 R17, R3 ;  /* 0x0000000300117308 */ /* 0x0002640000000800 */
[----:B-1----:R-:W-:-:S06]  /*6010*/  FFMA.FTZ R3, R41, c[0x0][0x2d0], -R0 ;  /* 0x0000b40029037a23 */ /* 0x002fcc0000010800 */
[----:B------:R1:W1:Y:S02]  /*6020*/  MUFU.EX2 R16, R3 ;  /* 0x0000000300107308 */ /* 0x0002640000000800 */
[----:B-1----:R-:W-:Y:S01]  /*6030*/  FADD.FTZ R3, R6, R24 ;  /* 0x0000001806037221 */ /* 0x002fe20000010000 */
[----:B--2---:R-:W-:-:S03]  /*6040*/  F2FP.PACK_AB R6, R18, R20 ;  /* 0x000000141206723e */ /* 0x004fc600000000ff */
[----:B------:R-:W-:Y:S02]  /*6050*/  FADD.FTZ R3, R5, R3 ;  /* 0x0000000305037221 */ /* 0x000fe40000010000 */
[----:B-----5:R-:W-:Y:S02]  /*6060*/  FADD.FTZ R5, R19, R25 ;  /* 0x0000001913057221 */ /* 0x020fe40000010000 */
[----:B------:R-:W-:Y:S01]  /*6070*/  FADD.FTZ R3, R20, R3 ;  /* 0x0000000314037221 */ /* 0x000fe20000010000 */
[----:B------:R-:W-:Y:S01]  /*6080*/  LDSM.16.MT88.4 R24, [R196+0x4000] ;  /* 0x00400000c418783b */ /* 0x000fe20000004200 */
[C---:B------:R-:W-:Y:S02]  /*6090*/  FADD.FTZ R5, R17.reuse, R5 ;  /* 0x0000000511057221 */ /* 0x040fe40000010000 */
[----:B------:R-:W-:Y:S01]  /*60a0*/  FADD.FTZ R68, R18, R3 ;  /* 0x0000000312447221 */ /* 0x000fe20000010000 */
[----:B------:R-:W1:Y:S01]  /*60b0*/  LDSM.16.MT88.4 R20, [R196+0x3800] ;  /* 0x00380000c414783b */ /* 0x000e620000004200 */
[----:B------:R-:W-:Y:S01]  /*60c0*/  FADD.FTZ R3, R16, R5 ;  /* 0x0000000510037221 */ /* 0x000fe20000010000 */
[----:B------:R-:W-:-:S03]  /*60d0*/  F2FP.PACK_AB R5, R17, R19 ;  /* 0x000000131105723e */ /* 0x000fc600000000ff */
[C---:B------:R-:W-:Y:S01]  /*60e0*/  FADD.FTZ R71, R7.reuse, R3 ;  /* 0x0000000307477221 */ /* 0x040fe20000010000 */
[----:B------:R-:W-:Y:S01]  /*60f0*/  F2FP.PACK_AB R7, R7, R16 ;  /* 0x000000100707723e */ /* 0x000fe200000000ff */
[----:B------:R-:W-:Y:S01]  /*6100*/  FFMA.FTZ R3, R112, c[0x0][0x2d0], -R2 ;  /* 0x0000b40070037a23 */ /* 0x000fe20000010802 */
[----:B-1----:R-:W-:Y:S11]  /*6110*/  HMMA.16816.F32 R16, R12, R20, RZ ;  /* 0x000000140c10723c */ /* 0x002ff600000018ff */
[----:B------:R-:W-:Y:S11]  /*6120*/  @!UPT UIADD3 URZ, URZ, URZ, URZ ;  /* 0x0000003f3f3ff290 */ /* 0x000ff6000fffe03f */
[----:B------:R-:W-:Y:S02]  /*6130*/  @!UPT UIADD3 URZ, URZ, URZ, URZ ;  /* 0x0000003f3f3ff290 */ /* 0x000fe4000fffe03f */
[----:B------:R-:W-:Y:S08]  /*6140*/  HMMA.16816.F32 R60, R8, R24, R16 ;  /* 0x00000018083c723c */ /* 0x000ff00000001810 */
        /* <DEDUP_REMOVED lines=35> */
[----:B------:R1:W2:Y:S01]  /*6380*/  MUFU.EX2 R7, R3 ;  /* 0x0000000300077308 */ /* 0x0002a20000000800 */
[----:B------:R-:W5:Y:S05]  /*6390*/  LDSM.16.MT88.4 R8, [R195+0x1800] ;  /* 0x00180000c308783b */ /* 0x000f6a0000004200 */
[----:B------:R-:W-:-:S04]  /*63a0*/  FFMA.FTZ R5, R108, c[0x0][0x2d0], -R0 ;  /* 0x0000b4006c057a23 */ /* 0x000fc80000010800 */
[----:B------:R-:W-:Y:S01]  /*63b0*/  MUFU.EX2 R15, R5 ;  /* 0x00000005000f7308 */ /* 0x000fe20000000800 */
[----:B-1----:R-:W-:-:S07]  /*63c0*/  FFMA.FTZ R3, R113, c[0x0][0x2d0], -R2 ;  /* 0x0000b40071037a23 */ /* 0x002fce0000010802 */
[----:B------:R1:W-:Y:S02]  /*63d0*/  MUFU.EX2 R4, R3 ;  /* 0x0000000300047308 */ /* 0x0003e40000000800 */
[----:B-1----:R-:W-:-:S06]  /*63e0*/  FFMA.FTZ R3, R114, c[0x0][0x2d0], -R2 ;  /* 0x0000b40072037a23 */ /* 0x002fcc0000010802 */
[----:B------:R1:W-:Y:S02]  /*63f0*/  MUFU.EX2 R12, R3 ;  /* 0x00000003000c7308 */ /* 0x0003e40000000800 */
[----:B-1----:R-:W-:-:S06]  /*6400*/  FFMA.FTZ R3, R115, c[0x0][0x2d0], -R2 ;  /* 0x0000b40073037a23 */ /* 0x002fcc0000010802 */
[----:B------:R1:W-:Y:S02]  /*6410*/  MUFU.EX2 R121, R3 ;  /* 0x0000000300797308 */ /* 0x0003e40000000800 */
[----:B-1----:R-:W-:-:S06]  /*6420*/  FFMA.FTZ R3, R109, c[0x0][0x2d0], -R0 ;  /* 0x0000b4006d037a23 */ /* 0x002fcc0000010800 */
[----:B------:R2:W1:Y:S02]  /*6430*/  MUFU.EX2 R13, R3 ;  /* 0x00000003000d7308 */ /* 0x0004640000000800 */
[----:B--2---:R-:W-:Y:S01]  /*6440*/  FADD.FTZ R3, R7, R68 ;  /* 0x0000004407037221 */ /* 0x004fe20000010000 */
[----:B-1----:R-:W-:-:S03]  /*6450*/  F2FP.PACK_AB R5, R15, R13 ;  /* 0x0000000d0f05723e */ /* 0x002fc600000000ff */
[C---:B------:R-:W-:Y:S01]  /*6460*/  FADD.FTZ R6, R4.reuse, R3 ;  /* 0x0000000304067221 */ /* 0x040fe20000010000 */
[----:B------:R-:W-:Y:S01]  /*6470*/  F2FP.PACK_AB R4, R4, R7 ;  /* 0x000000070404723e */ /* 0x000fe200000000ff */
[----:B------:R-:W-:Y:S02]  /*6480*/  FFMA.FTZ R3, R111, c[0x0][0x2d0], -R0 ;  /* 0x0000b4006f037a23 */ /* 0x000fe40000010800 */
[----:B------:R-:W-:Y:S01]  /*6490*/  FADD.FTZ R14, R12, R6 ;  /* 0x000000060c0e7221 */ /* 0x000fe20000010000 */
[----:B------:R-:W-:Y:S01]  /*64a0*/  F2FP.PACK_AB R6, R121, R12 ;  /* 0x0000000c7906723e */ /* 0x000fe200000000ff */
[----:B------:R1:W-:Y:S01]  /*64b0*/  MUFU.EX2 R116, R3 ;  /* 0x0000000300747308 */ /* 0x0003e20000000800 */
[----:B------:R-:W-:Y:S02]  /*64c0*/  FADD.FTZ R12, R13, R71 ;  /* 0x000000470d0c7221 */ /* 0x000fe40000010000 */
[----:B------:R-:W-:Y:S02]  /*64d0*/  FFMA.FTZ R71, R126, c[0x0][0x2d0], -R2 ;  /* 0x0000b4007e477a23 */ /* 0x000fe40000010802 */
[----:B-1----:R-:W-:-:S04]  /*64e0*/  FFMA.FTZ R3, R110, c[0x0][0x2d0], -R0 ;  /* 0x0000b4006e037a23 */ /* 0x002fc80000010800 */
[----:B------:R-:W1:Y:S02]  /*64f0*/  MUFU.EX2 R68, R3 ;  /* 0x0000000300447308 */ /* 0x000e640000000800 */
[----:B-1----:R-:W-:Y:S01]  /*6500*/  F2FP.PACK_AB R7, R68, R116 ;  /* 0x000000744407723e */ /* 0x002fe200000000ff */
[----:B------:R-:W-:-:S06]  /*6510*/  FFMA.FTZ R3, R122, c[0x0][0x2d0], -R2 ;  /* 0x0000b4007a037a23 */ /* 0x000fcc0000010802 */
[C---:B-----5:R-:W-:Y:S08]  /*6520*/  HMMA.16816.F32 R112, R4.reuse, R8, R48 ;  /* 0x000000080470723c */ /* 0x060ff00000001830 */
        /* <DEDUP_REMOVED lines=11> */
[----:B------:R-:W-:-:S02]  /*65e0*/  FFMA.FTZ R19, R141, c[0x0][0x2d0], -R2 ;  /* 0x0000b4008d137a23 */ /* 0x000fc40000010802 */
[--C-:B------:R-:W-:Y:S02]  /*65f0*/  FFMA.FTZ R18, R140, c[0x0][0x2d0], -R2.reuse ;  /* 0x0000b4008c127a23 */ /* 0x100fe40000010802 */
[--C-:B------:R-:W-:Y:S02]  /*6600*/  FFMA.FTZ R17, R131, c[0x0][0x2d0], -R2.reuse ;  /* 0x0000b40083117a23 */ /* 0x100fe40000010802 */
[--C-:B------:R-:W-:Y:S01]  /*6610*/  FFMA.FTZ R16, R130, c[0x0][0x2d0], -R2.reuse ;  /* 0x0000b40082107a23 */ /* 0x100fe20000010802 */
[C---:B-1----:R-:W-:Y:S08]  /*6620*/  HMMA.16816.F32 R56, R4.reuse, R8, R52 ;  /* 0x000000080438723c */ /* 0x042ff00000001834 */
[C---:B------:R-:W-:Y:S01]  /*6630*/  HMMA.16816.F32 R48, R4.reuse, R10, R72 ;  /* 0x0000000a0430723c */ /* 0x040fe20000001848 */
[----:B------:R-:W1:Y:S07]  /*6640*/  LDSM.16.MT88.4 R8, [R197+0x5000] ;  /* 0x00500000c508783b */ /* 0x000e6e0000004200 */
[C---:B-1----:R-:W-:Y:S08]  /*6650*/  HMMA.16816.F32 R40, R4.reuse, R8, R104 ;  /* 0x000000080428723c */ /* 0x042ff00000001868 */
[C---:B------:R-:W-:Y:S01]  /*6660*/  HMMA.16816.F32 R24, R4.reuse, R10, R92 ;  /* 0x0000000a0418723c */ /* 0x040fe2000000185c */
[----:B------:R-:W1:Y:S01]  /*6670*/  LDSM.16.MT88.4 R8, [R196+0x5000] ;  /* 0x00500000c408783b */ /* 0x000e620000004200 */
[----:B------:R-:W-:Y:S08]  /*6680*/  MUFU.EX2 R94, R17 ;  /* 0x00000011005e7308 */ /* 0x000ff00000000800 */
[----:B------:R-:W-:Y:S01]  /*6690*/  MUFU.EX2 R95, R16 ;  /* 0x00000010005f7308 */ /* 0x000fe20000000800 */
[C---:B-1----:R-:W-:Y:S08]  /*66a0*/  HMMA.16816.F32 R52, R4.reuse, R8, R100 ;  /* 0x000000080434723c */ /* 0x042ff00000001864 */
[----:B------:R-:W-:Y:S01]  /*66b0*/  HMMA.16816.F32 R44, R4, R10, R88 ;  /* 0x0000000a042c723c */ /* 0x000fe20000001858 */
[----:B------:R-:W1:Y:S06]  /*66c0*/  LDSM.16.MT88.4 R8, [R198+0x5000] ;  /* 0x00500000c608783b */ /* 0x000e6c0000004200 */
[----:B------:R-:W-:-:S02]  /*66d0*/  FFMA.FTZ R89, R128, c[0x0][0x2d0], -R2 ;  /* 0x0000b40080597a23 */ /* 0x000fc40000010802 */
[----:B------:R-:W-:-:S04]  /*66e0*/  FFMA.FTZ R88, R127, c[0x0][0x2d0], -R2 ;  /* 0x0000b4007f587a23 */ /* 0x000fc80000010802 */
[----:B------:R-:W-:Y:S01]  /*66f0*/  MUFU.EX2 R238, R88 ;  /* 0x0000005800ee7308 */ /* 0x000fe20000000800 */
[C---:B-1----:R-:W-:Y:S07]  /*6700*/  HMMA.16816.F32 R28, R4.reuse, R10, R20 ;  /* 0x0000000a041c723c */ /* 0x042fee0000001814 */
[----:B------:R1:W-:Y:S01]  /*6710*/  MUFU.EX2 R21, R3 ;  /* 0x0000000300157308 */ /* 0x0003e20000000800 */
[----:B------:R-:W-:Y:S01]  /*6720*/  HMMA.16816.F32 R36, R4, R8, R96 ;  /* 0x000000080424723c */ /* 0x000fe20000001860 */
[----:B------:R-:W-:Y:S06]  /*6730*/  LDSM.16.MT88.4 R8, [R197+0x2000] ;  /* 0x00200000c508783b */ /* 0x000fec0000004200 */
[----:B------:R-:W-:-:S02]  /*6740*/  FADD.FTZ R6, R121, R14 ;  /* 0x0000000e79067221 */ /* 0x000fc40000010000 */
[----:B-1----:R-:W-:Y:S02]  /*6750*/  FFMA.FTZ R3, R123, c[0x0][0x2d0], -R2 ;  /* 0x0000b4007b037a23 */ /* 0x002fe40000010802 */
[----:B------:R-:W-:Y:S02]  /*6760*/  FFMA.FTZ R4, R118, c[0x0][0x2d0], -R0 ;  /* 0x0000b40076047a23 */ /* 0x000fe40000010800 */
[----:B------:R1:W2:Y:S08]  /*6770*/  MUFU.EX2 R20, R3 ;  /* 0x0000000300147308 */ /* 0x0002b00000000800 */
[----:B------:R5:W-:Y:S01]  /*6780*/  MUFU.EX2 R22, R4 ;  /* 0x0000000400167308 */ /* 0x000be20000000800 */
[----:B-1----:R-:W-:-:S07]  /*6790*/  FFMA.FTZ R3, R124, c[0x0][0x2d0], -R2 ;  /* 0x0000b4007c037a23 */ /* 0x002fce0000010802 */
[----:B------:R1:W-:Y:S01]  /*67a0*/  MUFU.EX2 R23, R3 ;  /* 0x0000000300177308 */ /* 0x0003e20000000800 */
[----:B-----5:R-:W-:-:S07]  /*67b0*/  FFMA.FTZ R4, R117, c[0x0][0x2d0], -R0 ;  /* 0x0000b40075047a23 */ /* 0x020fce0000010800 */
[----:B------:R2:W-:Y:S01]  /*67c0*/  MUFU.EX2 R101, R4 ;  /* 0x0000000400657308 */ /* 0x0005e20000000800 */
[----:B-1----:R-:W-:Y:S02]  /*67d0*/  FFMA.FTZ R3, R125, c[0x0][0x2d0], -R2 ;  /* 0x0000b4007d037a23 */ /* 0x002fe40000010802 */
[----:B------:R-:W-:Y:S05]  /*67e0*/  LDSM.16.MT88.4 R124, [R195+0x3000] ;  /* 0x00300000c37c783b */ /* 0x000fea0000004200 */
[----:B------:R1:W5:Y:S01]  /*67f0*/  MUFU.EX2 R91, R3 ;  /* 0x00000003005b7308 */ /* 0x0003620000000800 */
[----:B--2---:R-:W-:Y:S01]  /*6800*/  F2FP.PACK_AB R4, R20, R21 ;  /* 0x000000151404723e */ /* 0x004fe200000000ff */
[----:B-1----:R-:W-:-:S06]  /*6810*/  FFMA.FTZ R3, R119, c[0x0][0x2d0], -R0 ;  /* 0x0000b40077037a23 */ /* 0x002fcc0000010800 */
[----:B------:R1:W2:Y:S02]  /*6820*/  MUFU.EX2 R7, R3 ;  /* 0x0000000300077308 */ /* 0x0002a40000000800 */
[----:B-1----:R-:W-:Y:S02]  /*6830*/  FADD.FTZ R3, R15, R12 ;  /* 0x0000000c0f037221 */ /* 0x002fe40000010000 */
[----:B------:R-:W1:Y:S02]  /*6840*/  LDSM.16.MT88.4 R12, [R195+0x2000] ;  /* 0x00200000c30c783b */ /* 0x000e640000004200 */
[----:B------:R-:W-:Y:S02]  /*6850*/  FADD.FTZ R3, R116, R3 ;  /* 0x0000000374037221 */ /* 0x000fe40000010000 */
[----:B------:R-:W-:Y:S02]  /*6860*/  LDSM.16.MT88.4 R116, [R197+0x3000] ;  /* 0x00300000c574783b */ /* 0x000fe40000004200 */
[----:B------:R-:W-:-:S02]  /*6870*/  FADD.FTZ R5, R68, R3 ;  /* 0x0000000344057221 */ /* 0x000fc40000010000 */
[----:B------:R-:W-:Y:S02]  /*6880*/  FFMA.FTZ R3, R120, c[0x0][0x2d0], -R0 ;  /* 0x0000b40078037a23 */ /* 0x000fe40000010800 */
[----:B------:R-:W-:Y:S02]  /*6890*/  FFMA.FTZ R68, R129, c[0x0][0x2d0], -R2 ;  /* 0x0000b40081447a23 */ /* 0x000fe40000010802 */
[----:B------:R2:W2:Y:S01]  /*68a0*/  MUFU.EX2 R100, R3 ;  /* 0x0000000300647308 */ /* 0x0004a20000000800 */
[----:B------:R-:W-:-:S07]  /*68b0*/  FFMA.FTZ R2, R149, c[0x0][0x2d0], -R0 ;  /* 0x0000b40095027a23 */ /* 0x000fce0000010800 */
[----:B------:R3:W-:Y:S01]  /*68c0*/  MUFU.EX2 R90, R2 ;  /* 0x00000002005a7308 */ /* 0x0007e20000000800 */
[----:B--2---:R-:W-:Y:S01]  /*68d0*/  FADD.FTZ R3, R21, R6 ;  /* 0x0000000615037221 */ /* 0x004fe20000010000 */
[----:B-----5:R-:W-:-:S06]  /*68e0*/  F2FP.PACK_AB R6, R91, R23 ;  /* 0x000000175b06723e */ /* 0x020fcc00000000ff */
[----:B------:R-:W-:Y:S01]  /*68f0*/  MUFU.EX2 R68, R68 ;  /* 0x0000004400447308 */ /* 0x000fe20000000800 */
[----:B------:R-:W-:Y:S02]  /*6900*/  FADD.FTZ R3, R20, R3 ;  /* 0x0000000314037221 */ /* 0x000fe40000010000 */
[----:B------:R-:W-:Y:S01]  /*6910*/  FADD.FTZ R20, R7, R5 ;  /* 0x0000000507147221 */ /* 0x000fe20000010000 */
[----:B------:R-:W-:Y:S01]  /*6920*/  F2FP.PACK_AB R5, R22, R7 ;  /* 0x000000071605723e */ /* 0x000fe200000000ff */
[----:B---3--:R-:W-:Y:S01]  /*6930*/  FFMA.FTZ R2, R148, c[0x0][0x2d0], -R0 ;  /* 0x0000b40094027a23 */ /* 0x008fe20000010800 */
[----:B------:R-:W-:Y:S01]  /*6940*/  F2FP.PACK_AB R7, R100, R101 ;  /* 0x000000656407723e */ /* 0x000fe200000000ff */
[----:B------:R-:W-:Y:S02]  /*6950*/  FADD.FTZ R3, R23, R3 ;  /* 0x0000000317037221 */ /* 0x000fe40000010000 */
[----:B------:R2:W-:Y:S04]  /*6960*/  MUFU.EX2 R93, R2 ;  /* 0x00000002005d7308 */ /* 0x0005e80000000800 */
[C---:B-1----:R-:W-:Y:S08]  /*6970*/  HMMA.16816.F32 R112, R4.reuse, R12, R112 ;  /* 0x0000000c0470723c */ /* 0x042ff00000001870 */
[----:B------:R-:W-:Y:S01]  /*6980*/  HMMA.16816.F32 R108, R4, R14, R108 ;  /* 0x0000000e046c723c */ /* 0x000fe2000000186c */
[----:B------:R-:W1:Y:S01]  /*6990*/  LDSM.16.MT88.4 R12, [R196+0x2000] ;  /* 0x00200000c40c783b */ /* 0x000e620000004200 */
[----:B--2---:R-:W-:-:S03]  /*69a0*/  FADD.FTZ R2, R22, R20 ;  /* 0x0000001416027221 */ /* 0x004fc60000010000 */
[----:B------:R-:W-:Y:S03]  /*69b0*/  LDSM.16.MT88.4 R20, [R195+0x2800] ;  /* 0x00280000c314783b */ /* 0x000fe60000004200 */
[----:B------:R-:W-:Y:S01]  /*69c0*/  HMMA.16816.F32 R120, R4, R8, R84 ;  /* 0x000000080478723c */ /* 0x000fe20000001854 */
[----:B------:R-:W-:-:S04]  /*69d0*/  FADD.FTZ R2, R101, R2 ;  /* 0x0000000265027221 */ /* 0x000fc80000010000 */
[----:B------:R-:W-:Y:S02]  /*69e0*/  FADD.FTZ R2, R100, R2 ;  /* 0x0000000264027221 */ /* 0x000fe40000010000 */
[----:B------:R-:W-:Y:S01]  /*69f0*/  LDSM.16.MT88.4 R100, [R198+0x3000] ;  /* 0x00300000c664783b */ /* 0x000fe20000004200 */
[C---:B------:R-:W-:Y:S03]  /*6a00*/  HMMA.16816.F32 R84, R4.reuse, R10, R76 ;  /* 0x0000000a0454723c */ /* 0x040fe6000000184c */
[----:B------:R-:W2:Y:S05]  /*6a10*/  LDSM.16.MT88.4 R8, [R198+0x2000] ;  /* 0x00200000c608783b */ /* 0x000eaa0000004200 */
        /* <DEDUP_REMOVED lines=12> */
[----:B------:R-:W-:-:S02]  /*6ae0*/  FFMA.FTZ R25, R145, c[0x0][0x2d0], -R0 ;  /* 0x0000b40091197a23 */ /* 0x000fc40000010800 */
[--C-:B------:R-:W-:Y:S02]  /*6af0*/  FFMA.FTZ R24, R144, c[0x0][0x2d0], -R0.reuse ;  /* 0x0000b40090187a23 */ /* 0x100fe40000010800 */
[--C-:B------:R-:W-:Y:S02]  /*6b00*/  FFMA.FTZ R26, R143, c[0x0][0x2d0], -R0.reuse ;  /* 0x0000b4008f1a7a23 */ /* 0x100fe40000010800 */
[--C-:B------:R-:W-:Y:S02]  /*6b10*/  FFMA.FTZ R27, R142, c[0x0][0x2d0], -R0.reuse ;  /* 0x0000b4008e1b7a23 */ /* 0x100fe40000010800 */
[----:B------:R-:W-:Y:S01]  /*6b20*/  MUFU.EX2 R24, R24 ;  /* 0x0000001800187308 */ /* 0x000fe20000000800 */
[C---:B-1----:R-:W-:Y:S07]  /*6b30*/  HMMA.16816.F32 R52, R4.reuse, R12, R52 ;  /* 0x0000000c0434723c */ /* 0x042fee0000001834 */
[----:B------:R-:W-:Y:S01]  /*6b40*/  MUFU.EX2 R26, R26 ;  /* 0x0000001a001a7308 */ /* 0x000fe20000000800 */
[C---:B------:R-:W-:Y:S01]  /*6b50*/  HMMA.16816.F32 R44, R4.reuse, R14, R44 ;  /* 0x0000000e042c723c */ /* 0x040fe2000000182c */
[----:B------:R-:W1:Y:S06]  /*6b60*/  LDSM.16.MT88.4 R12, [R196+0x2800] ;  /* 0x00280000c40c783b */ /* 0x000e6c0000004200 */
[----:B------:R-:W-:Y:S01]  /*6b70*/  MUFU.EX2 R27, R27 ;  /* 0x0000001b001b7308 */ /* 0x000fe20000000800 */
[C---:B--2---:R-:W-:Y:S08]  /*6b80*/  HMMA.16816.F32 R40, R4.reuse, R8, R36 ;  /* 0x000000080428723c */ /* 0x044ff00000001824 */
[----:B------:R-:W-:Y:S01]  /*6b90*/  HMMA.16816.F32 R28, R4, R10, R28 ;  /* 0x0000000a041c723c */ /* 0x000fe2000000181c */
[----:B------:R-:W2:Y:S01]  /*6ba0*/  MUFU.EX2 R7, R19 ;  /* 0x0000001300077308 */ /* 0x000ea20000000800 */
[----:B------:R-:W3:Y:S05]  /*6bb0*/  LDSM.16.MT88.4 R8, [R198+0x2800] ;  /* 0x00280000c608783b */ /* 0x000eea0000004200 */
[----:B------:R-:W-:-:S02]  /*6bc0*/  FFMA.FTZ R5, R147, c[0x0][0x2d0], -R0 ;  /* 0x0000b40093057a23 */ /* 0x000fc40000010800 */
[----:B------:R-:W-:Y:S01]  /*6bd0*/  FFMA.FTZ R4, R146, c[0x0][0x2d0], -R0 ;  /* 0x0000b40092047a23 */ /* 0x000fe20000010800 */
[----:B------:R5:W1:Y:S01]  /*6be0*/  MUFU.EX2 R6, R18 ;  /* 0x0000001200067308 */ /* 0x000a620000000800 */
[----:B------:R-:W-:-:S04]  /*6bf0*/  FADD.FTZ R0, R91, R3 ;  /* 0x000000035b007221 */ /* 0x000fc80000010000 */
[----:B--2---:R-:W-:-:S03]  /*6c00*/  FADD.FTZ R0, R7, R0 ;  /* 0x0000000007007221 */ /* 0x004fc60000010000 */
[----:B------:R2:W2:Y:S08]  /*6c10*/  MUFU.EX2 R91, R5 ;  /* 0x00000005005b7308 */ /* 0x0004b00000000800 */
[----:B------:R3:W3:Y:S01]  /*6c20*/  MUFU.EX2 R92, R4 ;  /* 0x00000004005c7308 */ /* 0x0006e20000000800 */
[----:B-----5:R-:W5:Y:S01]  /*6c30*/  LDSM.16.MT88.4 R16, [R197+0x2800] ;  /* 0x00280000c510783b */ /* 0x020f620000004200 */
[----:B-1----:R-:W-:-:S02]  /*6c40*/  FADD.FTZ R3, R6, R0 ;  /* 0x0000000006037221 */ /* 0x002fc40000010000 */
[----:B------:R-:W-:Y:S02]  /*6c50*/  FADD.FTZ R0, R90, R2 ;  /* 0x000000025a007221 */ /* 0x000fe40000010000 */
[----:B------:R-:W-:Y:S01]  /*6c60*/  FADD.FTZ R2, R94, R3 ;  /* 0x000000035e027221 */ /* 0x000fe20000010000 */
[C---:B--2---:R-:W-:Y:S01]  /*6c70*/  F2FP.PACK_AB R5, R93.reuse, R90 ;  /* 0x0000005a5d05723e */ /* 0x044fe200000000ff */
[----:B------:R-:W-:Y:S02]  /*6c80*/  FADD.FTZ R0, R93, R0 ;  /* 0x000000005d007221 */ /* 0x000fe40000010000 */
[----:B------:R-:W-:Y:S02]  /*6c90*/  FADD.FTZ R2, R95, R2 ;  /* 0x000000025f027221 */ /* 0x000fe40000010000 */
[----:B------:R-:W-:Y:S01]  /*6ca0*/  FADD.FTZ R0, R91, R0 ;  /* 0x000000005b007221 */ /* 0x000fe20000010000 */
[----:B---3--:R-:W-:-:S03]  /*6cb0*/  F2FP.PACK_AB R4, R6, R7 ;  /* 0x000000070604723e */ /* 0x008fc600000000ff */
[C---:B------:R-:W-:Y:S01]  /*6cc0*/  FADD.FTZ R0, R92.reuse, R0 ;  /* 0x000000005c007221 */ /* 0x040fe20000010000 */
[----:B------:R-:W-:Y:S02]  /*6cd0*/  F2FP.PACK_AB R6, R95, R94 ;  /* 0x0000005e5f06723e */ /* 0x000fe400000000ff */
[----:B------:R-:W-:Y:S02]  /*6ce0*/  F2FP.PACK_AB R7, R92, R91 ;  /* 0x0000005b5c07723e */ /* 0x000fe400000000ff */
[----:B------:R-:W-:Y:S05]  /*6cf0*/  LDSM.16.MT88.4 R92, [R195+0x6800] ;  /* 0x00680000c35c783b */ /* 0x000fea0000004200 */
[C---:B------:R-:W-:Y:S08]  /*6d00*/  HMMA.16816.F32 R128, R4.reuse, R20, R112 ;  /* 0x000000140480723c */ /* 0x040ff00000001870 */
[C---:B------:R-:W-:Y:S08]  /*6d10*/  HMMA.16816.F32 R112, R4.reuse, R12, R80 ;  /* 0x0000000c0470723c */ /* 0x040ff00000001850 */
[C---:B------:R-:W-:Y:S01]  /*6d20*/  HMMA.16816.F32 R80, R4.reuse, R14, R76 ;  /* 0x0000000e0450723c */ /* 0x040fe2000000184c */
[----:B------:R-:W1:Y:S04]  /*6d30*/  LDSM.16.MT88.4 R12, [R196+0x6000] ;  /* 0x00600000c40c783b */ /* 0x000e680000004200 */
[----:B------:R-:W-:Y:S03]  /*6d40*/  LDSM.16.MT88.4 R76, [R196+0x6800] ;  /* 0x00680000c44c783b */ /* 0x000fe60000004200 */
[C---:B------:R-:W-:Y:S08]  /*6d50*/  HMMA.16816.F32 R72, R4.reuse, R8, R72 ;  /* 0x000000080448723c */ /* 0x040ff00000001848 */
[C---:B------:R-:W-:Y:S01]  /*6d60*/  HMMA.16816.F32 R60, R4.reuse, R10, R60 ;  /* 0x0000000a043c723c */ /* 0x040fe2000000183c */
[----:B------:R-:W2:Y:S07]  /*6d70*/  LDSM.16.MT88.4 R8, [R198+0x6000] ;  /* 0x00600000c608783b */ /* 0x000eae0000004200 */
[C---:B------:R-:W-:Y:S01]  /*6d80*/  HMMA.16816.F32 R32, R4.reuse, R22, R108 ;  /* 0x000000160420723c */ /* 0x040fe2000000186c */
[----:B------:R-:W3:Y:S04]  /*6d90*/  LDSM.16.MT88.4 R20, [R195+0x6000] ;  /* 0x00600000c314783b */ /* 0x000ee80000004200 */
[----:B------:R-:W-:Y:S03]  /*6da0*/  LDSM.16.MT88.4 R108, [R196+0x3000] ;  /* 0x00300000c46c783b */ /* 0x000fe60000004200 */
[C---:B-----5:R-:W-:Y:S08]  /*6db0*/  HMMA.16816.F32 R120, R4.reuse, R16, R120 ;  /* 0x000000100478723c */ /* 0x060ff00000001878 */
[C---:B------:R-:W-:Y:S01]  /*6dc0*/  HMMA.16816.F32 R36, R4.reuse, R18, R84 ;  /* 0x000000120424723c */ /* 0x040fe20000001854 */
[----:B------:R-:W5:Y:S04]  /*6dd0*/  LDSM.16.MT88.4 R16, [R197+0x6000] ;  /* 0x00600000c510783b */ /* 0x000f680000004200 */
[----:B------:R-:W5:Y:S03]  /*6de0*/  LDSM.16.MT88.4 R84, [R197+0x6800] ;  /* 0x00680000c554783b */ /* 0x000f660000004200 */
[C---:B-1----:R-:W-:Y:S01]  /*6df0*/  HMMA.16816.F32 R52, R4.reuse, R12, R52 ;  /* 0x0000000c0434723c */ /* 0x042fe20000001834 */
[----:B------:R-:W1:Y:S07]  /*6e00*/  MUFU.EX2 R13, R71 ;  /* 0x00000047000d7308 */ /* 0x000e6e0000000800 */
[C---:B------:R-:W-:Y:S01]  /*6e10*/  HMMA.16816.F32 R44, R4.reuse, R14, R44 ;  /* 0x0000000e042c723c */ /* 0x040fe2000000182c */
[----:B------:R-:W4:Y:S07]  /*6e20*/  MUFU.EX2 R12, R25 ;  /* 0x00000019000c7308 */ /* 0x000f2e0000000800 */
[C---:B--2---:R-:W-:Y:S01]  /*6e30*/  HMMA.16816.F32 R40, R4.reuse, R8, R40 ;  /* 0x000000080428723c */ /* 0x044fe20000001828 */
[----:B------:R-:W2:Y:S06]  /*6e40*/  MUFU.EX2 R14, R89 ;  /* 0x00000059000e7308 */ /* 0x000eac0000000800 */
[----:B-1----:R-:W-:Y:S01]  /*6e50*/  FADD.FTZ R9, R13, R2 ;  /* 0x000000020d097221 */ /* 0x002fe20000010000 */
[----:B---3--:R-:W-:Y:S01]  /*6e60*/  HMMA.16816.F32 R96, R4, R20, R96 ;  /* 0x000000140460723c */ /* 0x008fe20000001860 */
[----:B------:R-:W-:-:S04]  /*6e70*/  @P3 IMAD.HI.U32 R2, R153, c[0x0][0x2c8], RZ ;  /* 0x0000b20099023a27 */ /* 0x000fc800078e00ff */
[----:B----4-:R-:W-:Y:S01]  /*6e80*/  FADD.FTZ R8, R12, R0 ;  /* 0x000000000c087221 */ /* 0x010fe20000010000 */
[----:B------:R-:W-:Y:S02]  /*6e90*/  MOV R0, R153 ;  /* 0x0000009900007202 */ /* 0x000fe40000000f00 */
[----:B------:R-:W-:Y:S01]  /*6ea0*/  @P3 SHF.R.U32.HI R0, RZ, c[0x0][0x2cc], R2 ;  /* 0x0000b300ff003a19 */ /* 0x000fe20000011602 */
[----:B------:R-:W-:Y:S01]  /*6eb0*/  HMMA.16816.F32 R20, R4, R22, R64 ;  /* 0x000000160414723c */ /* 0x000fe20000001840 */
[----:B------:R-:W-:Y:S02]  /*6ec0*/  MOV R2, RZ ;  /* 0x000000ff00027202 */ /* 0x000fe40000000f00 */
[----:B------:R-:W-:-:S04]  /*6ed0*/  IADD3 R3, R0, R151, -R152 ;  /* 0x0000009700037210 */ /* 0x000fc80007ffe898 */
[----:B------:R-:W-:Y:S01]  /*6ee0*/  F2FP.PACK_AB R64, R68, R13 ;  /* 0x0000000d4440723e */ /* 0x000fe200000000ff */
[C---:B-----5:R-:W-:Y:S01]  /*6ef0*/  HMMA.16816.F32 R56, R4.reuse, R16, R56 ;  /* 0x000000100438723c */ /* 0x060fe20000001838 */
[----:B------:R-:W-:Y:S01]  /*6f00*/  IMAD.HI R2, R3, -0x6db6db6d, R2 ;  /* 0x9249249303027827 */ /* 0x000fe200078e0202 */
[----:B------:R-:W-:Y:S02]  /*6f10*/  F2FP.PACK_AB R65, R24, R12 ;  /* 0x0000000c1841723e */ /* 0x000fe400000000ff */
[----:B--2---:R-:W-:Y:S02]  /*6f20*/  F2FP.PACK_AB R66, R238, R14 ;  /* 0x0000000eee42723e */ /* 0x004fe400000000ff */
[----:B------:R-:W-:Y:S02]  /*6f30*/  SHF.R.U32.HI R0, RZ, 0x1f, R2 ;  /* 0x0000001fff007819 */ /* 0x000fe40000011602 */
[----:B------:R-:W-:Y:S01]  /*6f40*/  HMMA.16816.F32 R48, R4, R18, R48 ;  /* 0x000000120430723c */ /* 0x000fe20000001830 */
[----:B------:R-:W-:-:S02]  /*6f50*/  F2FP.PACK_AB R67, R27, R26 ;  /* 0x0000001a1b43723e */ /* 0x000fc400000000ff */
[----:B------:R-:W-:Y:S01]  /*6f60*/  LEA.HI.SX32 R2, R2, R0, 0x1a ;  /* 0x0000000002027211 */ /* 0x000fe200078fd2ff */
[----:B------:R-:W-:-:S04]  /*6f70*/  FADD.FTZ R0, R68, R9 ;  /* 0x0000000944007221 */ /* 0x000fc80000010000 */
[----:B------:R-:W-:Y:S01]  /*6f80*/  HMMA.16816.F32 R28, R4, R10, R28 ;  /* 0x0000000a041c723c */ /* 0x000fe2000000181c */
[----:B------:R-:W1:Y:S01]  /*6f90*/  LDSM.16.MT88.4 R4, [R198+0x6800] ;  /* 0x00680000c604783b */ /* 0x000e620000004200 */
[----:B------:R-:W-:-:S04]  /*6fa0*/  FADD.FTZ R0, R14, R0 ;  /* 0x000000000e007221 */ /* 0x000fc80000010000 */
[----:B------:R-:W-:Y:S01]  /*6fb0*/  FADD.FTZ R238, R238, R0 ;  /* 0x00000000eeee7221 */ /* 0x000fe20000010000 */
[----:B------:R-:W-:Y:S01]  /*6fc0*/  IMNMX R10, R150, R2, !PT ;  /* 0x00000002960a7217 */ /* 0x000fe20007800200 */
[----:B------:R-:W-:Y:S01]  /*6fd0*/  FADD.FTZ R2, R24, R8 ;  /* 0x0000000818027221 */ /* 0x000fe20000010000 */
[----:B------:R-:W-:Y:S02]  /*6fe0*/  HMMA.16816.F32 R112, R64, R108, R112 ;  /* 0x0000006c4070723c */ /* 0x000fe40000001870 */
[----:B------:R-:W-:Y:S01]  /*6ff0*/  ISETP.GE.AND P0, PT, R166, R10, PT ;  /* 0x0000000aa600720c */ /* 0x000fe20003f06270 */
[----:B------:R2:W-:Y:S01]  /*7000*/  STL [R1+0x8], R10 ;  /* 0x0000080a01007387 */ /* 0x0005e20000100800 */
[----:B------:R-:W-:-:S04]  /*7010*/  FADD.FTZ R2, R26, R2 ;  /* 0x000000021a027221 */ /* 0x000fc80000010000 */
[----:B------:R-:W-:Y:S01]  /*7020*/  HMMA.16816.F32 R108, R64, R110, R80 ;  /* 0x0000006e406c723c */ /* 0x000fe20000001850 */
[----:B------:R-:W-:-:S07]  /*7030*/  FADD.FTZ R250, R27, R2 ;  /* 0x000000021bfa7221 */ /* 0x000fce0000010000 */
        /* <DEDUP_REMOVED lines=13> */
[----:B------:R-:W-:Y:S01]  /*7110*/  HMMA.16816.F32 R64, R64, R6, R28 ;  /* 0x000000064040723c */ /* 0x000fe2000000181c */
[----:B------:R-:W-:Y:S01]  /*7120*/  @!UPT UIADD3 URZ, URZ, URZ, URZ ;  /* 0x0000003f3f3ff290 */ /* 0x000fe2000fffe03f */
[----:B------:R-:W-:Y:S11]  /*7130*/  @!P0 BRA `(.L_x_1344) ;  /* 0x00003fc000008947 */ /* 0x000ff60003800000 */
[----:B--2---:R-:W-:Y:S02]  /*7140*/  MOV R72, R69 ;  /* 0x0000004500487202 */ /* 0x004fe40000000f00 */
[----:B------:R-:W-:-:S02]  /*7150*/  MOV R71, R70 ;  /* 0x0000004600477202 */ /* 0x000fc40000000f00 */
[----:B------:R-:W-:-:S07]  /*7160*/  MOV R224, R166 ;  /* 0x000000a600e07202 */ /* 0x000fce0000000f00 */
.L_x_1360:
[----:B------:R-:W2:Y:S01]  /*7170*/  LDL R0, [R1] ;  /* 0x0000000001007983 */ /* 0x000ea20000100800 */
        /* <DEDUP_REMOVED lines=21> */
[C---:B-1-34-:R-:W-:Y:S01]  /*72d0*/  IMAD.WIDE.U32 R2, R223.reuse, c[0x0][0x208], RZ ;  /* 0x00008200df027a25 */ /* 0x05afe200078e00ff */
[----:B------:R-:W-:Y:S01]  /*72e0*/  SHF.R.S32.HI R0, RZ, 0x1f, R223 ;  /* 0x0000001fff007819 */ /* 0x000fe200000114df */
[----:B------:R-:W2:Y:S04]  /*72f0*/  LDL.64 R6, [R1+0x28] ;  /* 0x0000280001067983 */ /* 0x000ea80000100a00 */
[----:B------:R-:W-:Y:S02]  /*7300*/  IMAD R0, R0, c[0x0][0x208], RZ ;  /* 0x0000820000007a24 */ /* 0x000fe400078e02ff */
[----:B------:R-:W3:Y:S02]  /*7310*/  LDL R5, [R1+0x34] ;  /* 0x0000340001057983 */ /* 0x000ee40000100800 */
[----:B------:R-:W-:Y:S05]  /*7320*/  IMAD R0, R223, c[0x0][0x20c], R0 ;  /* 0x00008300df007a24 */ /* 0x000fea00078e0200 */
[----:B------:R-:W-:Y:S02]  /*7330*/  IADD3 R3, R3, R0, RZ ;  /* 0x0000000003037210 */ /* 0x000fe40007ffe0ff */
[----:B------:R-:W-:Y:S03]  /*7340*/  SHF.R.S32.HI R0, RZ, 0x1f, R218 ;  /* 0x0000001fff007819 */ /* 0x000fe600000114da */
[----:B------:R-:W-:Y:S04]  /*7350*/  IMAD.WIDE.U32 R2, R218, c[0x0][0x218], R2 ;  /* 0x00008600da027a25 */ /* 0x000fe800078e0002 */
[----:B------:R-:W-:Y:S04]  /*7360*/  IMAD R4, R0, c[0x0][0x218], RZ ;  /* 0x0000860000047a24 */ /* 0x000fe800078e02ff */
[----:B------:R-:W-:Y:S01]  /*7370*/  IMAD R4, R218, c[0x0][0x21c], R4 ;  /* 0x00008700da047a24 */ /* 0x000fe200078e0204 */
[----:B--2---:R-:W-:Y:S04]  /*7380*/  IADD3 R0, P0, R6, R2, RZ ;  /* 0x0000000206007210 */ /* 0x004fe80007f1e0ff */
[----:B---3--:R-:W-:Y:S02]  /*7390*/  IADD3.X R2, R5, R3, R4, P0, !PT ;  /* 0x0000000305027210 */ /* 0x008fe400007fe404 */
[C---:B------:R-:W-:Y:S04]  /*73a0*/  LEA R6, P0, R0.reuse, c[0x0][0x1f8], 0x1 ;  /* 0x00007e0000067a11 */ /* 0x040fe800078008ff */
[----:B------:R-:W-:Y:S01]  /*73b0*/  LEA.HI.X R5, R0, c[0x0][0x1fc], R2, 0x1, P0 ;  /* 0x00007f0000057a11 */ /* 0x000fe200000f0c02 */
[----:B------:R-:W-:-:S06]  /*73c0*/  BRA.DIV ~URZ, `(.L_x_1347) ;  /* 0x0000cbc27f007947 */ /* 0x000fcc000b800000 */
[----:B------:R1:W2:Y:S02]  /*73d0*/  SHFL.IDX PT, R0, R5, RZ, 0x181f ;  /* 0x00181fff05007589 */ /* 0x0002a400000e0000 */
.L_x_1453:
[----:B------:R-:W-:-:S05]  /*73e0*/  BRA.DIV ~URZ, `(.L_x_1348) ;  /* 0x0000cc127f007947 */ /* 0x000fca000b800000 */
[----:B------:R-:W3:Y:S01]  /*73f0*/  SHFL.IDX PT, R2, R6, RZ, 0x181f ;  /* 0x00181fff06027589 */ /* 0x000ee200000e0000 */
[C---:B------:R-:W-:Y:S01]  /*7400*/  IMAD.SHL.U32 R15, R241.reuse, 0x2, RZ ;  /* 0x00000002f10f7824 */ /* 0x040fe200078e00ff */
[----:B------:R-:W-:Y:S01]  /*7410*/  ISETP.GE.AND P4, PT, R241, c[0x0][0x1d4], PT ;  /* 0x00007500f1007a0c */ /* 0x000fe20003f86270 */
[C---:B------:R-:W-:Y:S01]  /*7420*/  IMAD.SHL.U32 R14, R251.reuse, 0x2, RZ ;  /* 0x00000002fb0e7824 */ /* 0x040fe200078e00ff */
[----:B------:R-:W-:Y:S01]  /*7430*/  SHFL.IDX PT, R7, R6, 0x2, 0x181f ;  /* 0x00581f0006077f89 */ /* 0x000fe200000e0000 */
[----:B------:R-:W-:Y:S02]  /*7440*/  ISETP.GE.AND P0, PT, R251, c[0x0][0x1d4], PT ;  /* 0x00007500fb007a0c */ /* 0x000fe40003f06270 */
[----:B------:R-:W-:Y:S02]  /*7450*/  SEL R4, RZ, 0x10, P4 ;  /* 0x00000010ff047807 */ /* 0x000fe40002000000 */
[-C--:B---3--:R-:W-:Y:S05]  /*7460*/  IADD3 R12, P5, R2, R15.reuse, RZ ;  /* 0x0000000f020c7210 */ /* 0x088fea0007fbe0ff */
[--C-:B--2---:R-:W-:Y:S01]  /*7470*/  IMAD.X R13, R0, 0x1, R220.reuse, P5 ;  /* 0x00000001000d7824 */ /* 0x104fe200028e06dc */
[-C--:B------:R-:W-:Y:S04]  /*7480*/  IADD3 R2, P5, R2, R14.reuse, RZ ;  /* 0x0000000e02027210 */ /* 0x080fe80007fbe0ff */
[----:B------:R-:W-:Y:S01]  /*7490*/  @!PT LDS RZ, [RZ] ;  /* 0x00000000fffff984 */ /* 0x000fe20000000800 */
[----:B------:R2:W-:Y:S01]  /*74a0*/  LDGSTS.E.BYPASS.LTC128B.128 [R219+0x100], [R12.64], !P4 ;  /* 0x001000000cdb7fae */ /* 0x0005e2000e101d46 */
[--C-:B------:R-:W-:Y:S03]  /*74b0*/  IMAD.X R3, R0, 0x1, R221.reuse, P5 ;  /* 0x0000000100037824 */ /* 0x100fe600028e06dd */
[----:B------:R-:W-:Y:S04]  /*74c0*/  SHFL.IDX PT, R0, R5, 0x1, 0x181f ;  /* 0x00381f0005007f89 */ /* 0x000fe800000e0000 */
[----:B------:R3:W-:Y:S04]  /*74d0*/  LDGSTS.E.BYPASS.LTC128B.128 [R219+0x3900], [R2.64], !P0 ;  /* 0x0390000002db7fae */ /* 0x0007e8000c101d46 */
[----:B---3--:R-:W2:Y:S02]  /*74e0*/  SHFL.IDX PT, R2, R6, 0x1, 0x181f ;  /* 0x00381f0006027f89 */ /* 0x008ea400000e0000 */
[----:B--2---:R-:W-:Y:S05]  /*74f0*/  IADD3 R12, P5, R2, R15, RZ ;  /* 0x0000000f020c7210 */ /* 0x004fea0007fbe0ff */
[----:B------:R-:W-:Y:S01]  /*7500*/  IMAD.X R13, R0, 0x1, R220, P5 ;  /* 0x00000001000d7824 */ /* 0x000fe200028e06dc */
[----:B------:R-:W-:Y:S04]  /*7510*/  IADD3 R2, P5, R2, R14, RZ ;  /* 0x0000000e02027210 */ /* 0x000fe80007fbe0ff */
[----:B------:R2:W-:Y:S01]  /*7520*/  LDGSTS.E.BYPASS.LTC128B.128 [R219+0x1100], [R12.64], !P4 ;  /* 0x011000000cdb7fae */ /* 0x0005e2000e101d46 */
[----:B------:R-:W-:Y:S01]  /*7530*/  IMAD.X R3, R0, 0x1, R221, P5 ;  /* 0x0000000100037824 */ /* 0x000fe200028e06dd */
[----:B------:R-:W-:Y:S04]  /*7540*/  SEL R0, RZ, 0x10, P0 ;  /* 0x00000010ff007807 */ /* 0x000fe80000000000 */
[----:B------:R3:W-:Y:S04]  /*7550*/  LDGSTS.E.BYPASS.LTC128B.128 [R219+0x4900], [R2.64], !P0 ;  /* 0x0490000002db7fae */ /* 0x0007e8000c101d46 */
[----:B--2---:R3:W2:Y:S02]  /*7560*/  SHFL.IDX PT, R12, R5, 0x2, 0x181f ;  /* 0x00581f00050c7f89 */ /* 0x0046a400000e0000 */
.L_x_1454:
[C---:B---3--:R-:W-:Y:S01]  /*7570*/  IADD3 R2, -R4.reuse, 0x10, RZ ;  /* 0x0000001004027810 */ /* 0x048fe20007ffe1ff */
[----:B------:R-:W-:Y:S01]  /*7580*/  IMAD.SHL.U32 R3, R241, 0x2, RZ ;  /* 0x00000002f1037824 */ /* 0x000fe200078e00ff */
[----:B------:R-:W-:Y:S01]  /*7590*/  ISETP.NE.U32.AND P5, PT, R4, RZ, PT ;  /* 0x000000ff0400720c */ /* 0x000fe20003fa5070 */
[----:B------:R-:W-:Y:S01]  /*75a0*/  IMAD.SHL.U32 R14, R251, 0x2, RZ ;  /* 0x00000002fb0e7824 */ /* 0x000fe200078e00ff */
[----:B------:R-:W-:Y:S01]  /*75b0*/  LOP3.LUT R2, R2, 0xf, RZ, 0xc0, !PT ;  /* 0x0000000f02027812 */ /* 0x000fe200078ec0ff */
[----:B------:R-:W3:Y:S03]  /*75c0*/  S2R R13, SR_TID.X ;  /* 0x00000000000d7919 */ /* 0x000ee60000002100 */
[-C--:B------:R-:W-:Y:S04]  /*75d0*/  IADD3 R2, P4, P0, R2, R7.reuse, R3 ;  /* 0x0000000702027210 */ /* 0x080fe8000789e003 */
[-C--:B--2---:R-:W-:Y:S05]  /*75e0*/  IADD3.X R3, RZ, R12.reuse, R220, P4, P0 ;  /* 0x0000000cff037210 */ /* 0x084fea00027e04dc */
        /* <DEDUP_REMOVED lines=8> */
[----:B------:R-:W-:Y:S02]  /*7670*/  IADD3.X R3, RZ, R12, R221, P4, P0 ;  /* 0x0000000cff037210 */ /* 0x000fe400027e04dd */
[----:B---3--:R-:W-:Y:S03]  /*7680*/  ISETP.GT.AND P0, PT, R13, 0x7f, PT ;  /* 0x0000007f0d00780c */ /* 0x008fe60003f04270 */
[----:B------:R2:W-:Y:S10]  /*7690*/  LDGSTS.E.BYPASS.LTC128B.128.ZFILL [R219+0x5900], [R2.64], P5 ;  /* 0x0590000002db7fae */ /* 0x0005f4000a941d46 */
[----:B------:R-:W-:-:S05]  /*76a0*/  @P0 BRA `(.L_x_1346) ;  /* 0x0000014000000947 */ /* 0x000fca0003800000 */
[----:B------:R-:W-:-:S05]  /*76b0*/  BRA.DIV ~URZ, `(.L_x_1349) ;  /* 0x0000cd127f007947 */ /* 0x000fca000b800000 */
[----:B-1----:R-:W1:Y:S04]  /*76c0*/  SHFL.IDX PT, R5, R5, 0x3, 0x181f ;  /* 0x00781f0005057f89 */ /* 0x002e6800000e0000 */
[----:B------:R-:W3:Y:S02]  /*76d0*/  SHFL.IDX PT, R6, R6, 0x3, 0x181f ;  /* 0x00781f0006067f89 */ /* 0x000ee400000e0000 */
.L_x_1455:
[C---:B--2---:R-:W-:Y:S01]  /*76e0*/  IADD3 R2, -R4.reuse, 0x10, RZ ;  /* 0x0000001004027810 */ /* 0x044fe20007ffe1ff */
[----:B------:R-:W-:Y:S01]  /*76f0*/  IMAD.SHL.U32 R3, R241, 0x2, RZ ;  /* 0x00000002f1037824 */ /* 0x000fe200078e00ff */
[----:B------:R-:W-:Y:S01]  /*7700*/  ISETP.NE.U32.AND P0, PT, R4, RZ, PT ;  /* 0x000000ff0400720c */ /* 0x000fe20003f05070 */
[----:B------:R-:W-:Y:S01]  /*7710*/  IMAD.SHL.U32 R7, R251, 0x2, RZ ;  /* 0x00000002fb077824 */ /* 0x000fe200078e00ff */
[----:B------:R-:W-:Y:S04]  /*7720*/  LOP3.LUT R2, R2, 0xf, RZ, 0xc0, !PT ;  /* 0x0000000f02027812 */ /* 0x000fe800078ec0ff */
[-C--:B---3--:R-:W-:Y:S04]  /*7730*/  IADD3 R2, P5, P4, R2, R6.reuse, R3 ;  /* 0x0000000602027210 */ /* 0x088fe80007cbe003 */
[-C--:B-1----:R-:W-:Y:S05]  /*7740*/  IADD3.X R3, RZ, R5.reuse, R220, P5, P4 ;  /* 0x00000005ff037210 */ /* 0x082fea0002fe84dc */
        /* <DEDUP_REMOVED lines=10> */
.L_x_1346:
[----:B-1-34-:R-:W-:Y:S05]  /*77f0*/  BSYNC B0 ;  /* 0x0000000000007941 */ /* 0x01afea0003800000 */
.L_x_1345:
[----:B------:R-:W0:Y:S01]  /*7800*/  LDGDEPBAR ;  /* 0x00000000000079af */ /* 0x000e220000000000 */
[----:B------:R-:W-:Y:S01]  /*7810*/  WARPSYNC 0xffffffff ;  /* 0xffffffff00007948 */ /* 0x000fe20003800000 */
[C---:B------:R-:W-:Y:S01]  /*7820*/  HMMA.16816.F32 R4, R132.reuse, R8, RZ ;  /* 0x000000088404723c */ /* 0x040fe200000018ff */
[----:B------:R-:W-:Y:S05]  /*7830*/  BSSY B0, `(.L_x_1350) ;  /* 0x0000106000007945 */ /* 0x000fea0003800000 */
[----:B------:R-:W3:Y:S02]  /*7840*/  LDL R0, [R1] ;  /* 0x0000000001007983 */ /* 0x000ee40000100800 */
        /* <DEDUP_REMOVED lines=30> */
[----:B------:R-:W2:Y:S07]  /*7a30*/  LDSM.16.M88.4 R160, [R194+0x2800] ;  /* 0x00280000c2a0783b */ /* 0x000eae0000000200 */
[C---:B------:R-:W-:Y:S08]  /*7a40*/  HMMA.16816.F32 R52, R136.reuse, R164, R52 ;  /* 0x000000a48834723c */ /* 0x040ff00000001834 */
[----:B------:R-:W-:Y:S08]  /*7a50*/  HMMA.16816.F32 R56, R136, R166, R56 ;  /* 0x000000a68838723c */ /* 0x000ff00000001838 */
[C---:B-1----:R-:W-:Y:S08]  /*7a60*/  HMMA.16816.F32 R4, R168.reuse, R140, R4 ;  /* 0x0000008ca804723c */ /* 0x042ff00000001804 */
[C---:B------:R-:W-:Y:S01]  /*7a70*/  HMMA.16816.F32 R8, R168.reuse, R142, R8 ;  /* 0x0000008ea808723c */ /* 0x040fe20000001808 */
[----:B------:R-:W1:Y:S07]  /*7a80*/  LDSM.16.M88.4 R140, [R194+0x3000] ;  /* 0x00300000c28c783b */ /* 0x000e6e0000000200 */
[C---:B----4-:R-:W-:Y:S08]  /*7a90*/  HMMA.16816.F32 R12, R168.reuse, R144, R12 ;  /* 0x00000090a80c723c */ /* 0x050ff0000000180c */
[C---:B------:R-:W-:Y:S01]  /*7aa0*/  HMMA.16816.F32 R16, R168.reuse, R146, R16 ;  /* 0x00000092a810723c */ /* 0x040fe20000001810 */
[----:B------:R-:W4:Y:S07]  /*7ab0*/  LDSM.16.M88.4 R144, [R193] ;  /* 0x00000000c190783b */ /* 0x000f2e0000000200 */
[C---:B-----5:R-:W-:Y:S08]  /*7ac0*/  HMMA.16816.F32 R20, R168.reuse, R148, R20 ;  /* 0x00000094a814723c */ /* 0x060ff00000001814 */
[C---:B------:R-:W-:Y:S01]  /*7ad0*/  HMMA.16816.F32 R24, R168.reuse, R150, R24 ;  /* 0x00000096a818723c */ /* 0x040fe20000001818 */
[----:B------:R-:W5:Y:S07]  /*7ae0*/  LDSM.16.M88.4 R148, [R193+0x800] ;  /* 0x00080000c194783b */ /* 0x000f6e0000000200 */
[C---:B--2---:R-:W-:Y:S08]  /*7af0*/  HMMA.16816.F32 R28, R168.reuse, R152, R28 ;  /* 0x00000098a81c723c */ /* 0x044ff0000000181c */
[C---:B------:R-:W-:Y:S01]  /*7b00*/  HMMA.16816.F32 R32, R168.reuse, R154, R32 ;  /* 0x0000009aa820723c */ /* 0x040fe20000001820 */
[----:B------:R-:W2:Y:S07]  /*7b10*/  LDSM.16.M88.4 R152, [R193+0x1000] ;  /* 0x00100000c198783b */ /* 0x000eae0000000200 */
[C---:B------:R-:W-:Y:S08]  /*7b20*/  HMMA.16816.F32 R36, R168.reuse, R156, R36 ;  /* 0x0000009ca824723c */ /* 0x040ff00000001824 */
[C---:B------:R-:W-:Y:S01]  /*7b30*/  HMMA.16816.F32 R40, R168.reuse, R158, R40 ;  /* 0x0000009ea828723c */ /* 0x040fe20000001828 */
[----:B------:R-:W2:Y:S07]  /*7b40*/  LDSM.16.M88.4 R156, [R193+0x1800] ;  /* 0x00180000c19c783b */ /* 0x000eae0000000200 */
[C---:B------:R-:W-:Y:S03]  /*7b50*/  HMMA.16816.F32 R44, R168.reuse, R160, R44 ;  /* 0x000000a0a82c723c */ /* 0x040fe6000000182c */
[----:B---3--:R-:W-:Y:S05]  /*7b60*/  ISETP.GT.AND P0, PT, R224, R0, PT ;  /* 0x00000000e000720c */ /* 0x008fea0003f04270 */
[C---:B------:R-:W-:Y:S01]  /*7b70*/  HMMA.16816.F32 R48, R168.reuse, R162, R48 ;  /* 0x000000a2a830723c */ /* 0x040fe20000001830 */
[----:B------:R-:W3:Y:S07]  /*7b80*/  LDSM.16.M88.4 R160, [R193+0x2000] ;  /* 0x00200000c1a0783b */ /* 0x000eee0000000200 */
[C---:B-1----:R-:W-:Y:S08]  /*7b90*/  HMMA.16816.F32 R52, R168.reuse, R140, R52 ;  /* 0x0000008ca834723c */ /* 0x042ff00000001834 */
[----:B------:R-:W-:Y:S01]  /*7ba0*/  HMMA.16816.F32 R56, R168, R142, R56 ;  /* 0x0000008ea838723c */ /* 0x000fe20000001838 */
[----:B------:R-:W1:Y:S07]  /*7bb0*/  LDSM.16.M88.4 R140, [R193+0x2800] ;  /* 0x00280000c18c783b */ /* 0x000e6e0000000200 */
[C---:B----4-:R-:W-:Y:S08]  /*7bc0*/  HMMA.16816.F32 R4, R172.reuse, R144, R4 ;  /* 0x00000090ac04723c */ /* 0x050ff00000001804 */
[C---:B------:R-:W-:Y:S01]  /*7bd0*/  HMMA.16816.F32 R8, R172.reuse, R146, R8 ;  /* 0x00000092ac08723c */ /* 0x040fe20000001808 */
[----:B------:R-:W4:Y:S07]  /*7be0*/  LDSM.16.M88.4 R144, [R193+0x3000] ;  /* 0x00300000c190783b */ /* 0x000f2e0000000200 */
        /* <DEDUP_REMOVED lines=9> */
[C---:B---3--:R-:W-:Y:S08]  /*7c80*/  HMMA.16816.F32 R36, R172.reuse, R160, R36 ;  /* 0x000000a0ac24723c */ /* 0x048ff00000001824 */
[C---:B------:R-:W-:Y:S01]  /*7c90*/  HMMA.16816.F32 R40, R172.reuse, R162, R40 ;  /* 0x000000a2ac28723c */ /* 0x040fe20000001828 */
[----:B------:R-:W3:Y:S07]  /*7ca0*/  LDSM.16.M88.4 R160, [R192+0x5000] ;  /* 0x00500000c0a0783b */ /* 0x000eee0000000200 */
[C---:B-1----:R-:W-:Y:S08]  /*7cb0*/  HMMA.16816.F32 R44, R172.reuse, R140, R44 ;  /* 0x0000008cac2c723c */ /* 0x042ff0000000182c */
[C---:B------:R-:W-:Y:S01]  /*7cc0*/  HMMA.16816.F32 R48, R172.reuse, R142, R48 ;  /* 0x0000008eac30723c */ /* 0x040fe20000001830 */
[----:B------:R-:W1:Y:S07]  /*7cd0*/  LDSM.16.M88.4 R140, [R192+0x5800] ;  /* 0x00580000c08c783b */ /* 0x000e6e0000000200 */
[C---:B----4-:R-:W-:Y:S08]  /*7ce0*/  HMMA.16816.F32 R52, R172.reuse, R144, R52 ;  /* 0x00000090ac34723c */ /* 0x050ff00000001834 */
[----:B------:R-:W-:Y:S01]  /*7cf0*/  HMMA.16816.F32 R56, R172, R146, R56 ;  /* 0x00000092ac38723c */ /* 0x000fe20000001838 */
[----:B------:R-:W4:Y:S07]  /*7d00*/  LDSM.16.M88.4 R144, [R192+0x6000] ;  /* 0x00600000c090783b */ /* 0x000f2e0000000200 */
[C---:B-----5:R-:W-:Y:S08]  /*7d10*/  HMMA.16816.F32 R4, R176.reuse, R148, R4 ;  /* 0x00000094b004723c */ /* 0x060ff00000001804 */
[C---:B------:R-:W-:Y:S01]  /*7d20*/  HMMA.16816.F32 R8, R176.reuse, R150, R8 ;  /* 0x00000096b008723c */ /* 0x040fe20000001808 */
[----:B------:R-:W5:Y:S07]  /*7d30*/  LDSM.16.M88.4 R148, [R192+0x6800] ;  /* 0x00680000c094783b */ /* 0x000f6e0000000200 */
[C---:B--2---:R-:W-:Y:S08]  /*7d40*/  HMMA.16816.F32 R12, R176.reuse, R152, R12 ;  /* 0x00000098b00c723c */ /* 0x044ff0000000180c */
[C---:B------:R-:W-:Y:S01]  /*7d50*/  HMMA.16816.F32 R16, R176.reuse, R154, R16 ;  /* 0x0000009ab010723c */ /* 0x040fe20000001810 */
[----:B------:R-:W2:Y:S07]  /*7d60*/  LDSM.16.M88.4 R152, [R207] ;  /* 0x00000000cf98783b */ /* 0x000eae0000000200 */
[C---:B------:R-:W-:Y:S08]  /*7d70*/  HMMA.16816.F32 R20, R176.reuse, R156, R20 ;  /* 0x0000009cb014723c */ /* 0x040ff00000001814 */
[C---:B------:R-:W-:Y:S01]  /*7d80*/  HMMA.16816.F32 R24, R176.reuse, R158, R24 ;  /* 0x0000009eb018723c */ /* 0x040fe20000001818 */
[----:B------:R-:W2:Y:S07]  /*7d90*/  LDSM.16.M88.4 R156, [R201] ;  /* 0x00000000c99c783b */ /* 0x000eae0000000200 */
[C---:B---3--:R-:W-:Y:S08]  /*7da0*/  HMMA.16816.F32 R28, R176.reuse, R160, R28 ;  /* 0x000000a0b01c723c */ /* 0x048ff0000000181c */
[C---:B------:R-:W-:Y:S01]  /*7db0*/  HMMA.16816.F32 R32, R176.reuse, R162, R32 ;  /* 0x000000a2b020723c */ /* 0x040fe20000001820 */
[----:B------:R-:W3:Y:S07]  /*7dc0*/  LDSM.16.M88.4 R160, [R202] ;  /* 0x00000000caa0783b */ /* 0x000eee0000000200 */
[C---:B-1----:R-:W-:Y:S08]  /*7dd0*/  HMMA.16816.F32 R36, R176.reuse, R140, R36 ;  /* 0x0000008cb024723c */ /* 0x042ff00000001824 */
[C---:B------:R-:W-:Y:S01]  /*7de0*/  HMMA.16816.F32 R40, R176.reuse, R142, R40 ;  /* 0x0000008eb028723c */ /* 0x040fe20000001828 */
[----:B------:R-:W1:Y:S07]  /*7df0*/  LDSM.16.M88.4 R140, [R203] ;  /* 0x00000000cb8c783b */ /* 0x000e6e0000000200 */
[C---:B----4-:R-:W-:Y:S08]  /*7e00*/  HMMA.16816.F32 R44, R176.reuse, R144, R44 ;  /* 0x00000090b02c723c */ /* 0x050ff0000000182c */
[C---:B------:R-:W-:Y:S01]  /*7e10*/  HMMA.16816.F32 R48, R176.reuse, R146, R48 ;  /* 0x00000092b030723c */ /* 0x040fe20000001830 */
[----:B------:R-:W4:Y:S07]  /*7e20*/  LDSM.16.M88.4 R144, [R204] ;  /* 0x00000000cc90783b */ /* 0x000f2e0000000200 */
[C---:B-----5:R-:W-:Y:S08]  /*7e30*/  HMMA.16816.F32 R52, R176.reuse, R148, R52 ;  /* 0x00000094b034723c */ /* 0x060ff00000001834 */
[----:B------:R-:W-:Y:S01]  /*7e40*/  HMMA.16816.F32 R56, R176, R150, R56 ;  /* 0x00000096b038723c */ /* 0x000fe20000001838 */
[----:B------:R-:W5:Y:S07]  /*7e50*/  LDSM.16.M88.4 R148, [R205] ;  /* 0x00000000cd94783b */ /* 0x000f6e0000000200 */
[C---:B--2---:R-:W-:Y:S08]  /*7e60*/  HMMA.16816.F32 R4, R180.reuse, R152, R4 ;  /* 0x00000098b404723c */ /* 0x044ff00000001804 */
[C---:B------:R-:W-:Y:S01]  /*7e70*/  HMMA.16816.F32 R8, R180.reuse, R154, R8 ;  /* 0x0000009ab408723c */ /* 0x040fe20000001808 */
[----:B------:R-:W2:Y:S07]  /*7e80*/  LDSM.16.M88.4 R152, [R206] ;  /* 0x00000000ce98783b */ /* 0x000eae0000000200 */
        /* <DEDUP_REMOVED lines=16> */
[----:B------:R-:W-:Y:S01]  /*7f90*/  HMMA.16816.F32 R56, R180, R154, R56 ;  /* 0x0000009ab438723c */ /* 0x000fe20000001838 */
        /* <DEDUP_REMOVED lines=20> */
[----:B------:R-:W-:Y:S01]  /*80e0*/  HMMA.16816.F32 R56, R184, R158, R56 ;  /* 0x0000009eb838723c */ /* 0x000fe20000001838 */
[----:B------:R-:W2:Y:S07]  /*80f0*/  LDSM.16.M88.4 R156, [R193+0x6000] ;  /* 0x00600000c19c783b */ /* 0x000eae0000000200 */
[C---:B---3--:R-:W-:Y:S08]  /*8100*/  HMMA.16816.F32 R4, R188.reuse, R160, R4 ;  /* 0x000000a0bc04723c */ /* 0x048ff00000001804 */
[C---:B------:R-:W-:Y:S01]  /*8110*/  HMMA.16816.F32 R8, R188.reuse, R162, R8 ;  /* 0x000000a2bc08723c */ /* 0x040fe20000001808 */
[----:B------:R-:W3:Y:S01]  /*8120*/  LDSM.16.M88.4 R160, [R193+0x6800] ;  /* 0x00680000c1a0783b */ /* 0x000ee20000000200 */
[----:B------:R-:W-:Y:S06]  /*8130*/  DEPBAR.LE SB0, 0x0 ;  /* 0x000080000000791a */ /* 0x000fec0000000000 */
[C---:B-1----:R-:W-:Y:S01]  /*8140*/  HMMA.16816.F32 R12, R188.reuse, R140, R12 ;  /* 0x0000008cbc0c723c */ /* 0x042fe2000000180c */
[----:B------:R-:W-:Y:S07]  /*8150*/  BAR.SYNC.DEFER_BLOCKING 0x0 ;  /* 0x0000000000007b1d */ /* 0x000fee0000010000 */
[C---:B------:R-:W-:Y:S08]  /*8160*/  HMMA.16816.F32 R16, R188.reuse, R142, R16 ;  /* 0x0000008ebc10723c */ /* 0x040ff00000001810 */
[C---:B----4-:R-:W-:Y:S08]  /*8170*/  HMMA.16816.F32 R20, R188.reuse, R144, R20 ;  /* 0x00000090bc14723c */ /* 0x050ff00000001814 */
[C---:B------:R-:W-:Y:S08]  /*8180*/  HMMA.16816.F32 R24, R188.reuse, R146, R24 ;  /* 0x00000092bc18723c */ /* 0x040ff00000001818 */
[C---:B-----5:R-:W-:Y:S08]  /*8190*/  HMMA.16816.F32 R28, R188.reuse, R148, R28 ;  /* 0x00000094bc1c723c */ /* 0x060ff0000000181c */
        /* <DEDUP_REMOVED lines=8> */
[----:B------:R-:W-:-:S11]  /*8220*/  @!P0 BRA `(.L_x_1351) ;  /* 0x0000066000008947 */ /* 0x000fd60003800000 */
[----:B------:R-:W2:Y:S01]  /*8230*/  LDL R2, [R1+0xc] ;  /* 0x00000c0001027983 */ /* 0x000ea20000100800 */
[----:B------:R-:W-:Y:S03]  /*8240*/  MOV R218, RZ ;  /* 0x000000ff00da7202 */ /* 0x000fe60000000f00 */
[----:B------:R-:W3:Y:S04]  /*8250*/  LDL R0, [R1+0x4] ;  /* 0x0000040001007983 */ /* 0x000ee80000100800 */
[----:B------:R-:W4:Y:S04]  /*8260*/  LDL.64 R226, [R1+0x20] ;  /* 0x0000200001e27983 */ /* 0x000f280000100a00 */
[----:B------:R-:W5:Y:S04]  /*8270*/  LDL R70, [R1+0x30] ;  /* 0x0000300001467983 */ /* 0x000f680000100800 */
[----:B------:R-:W4:Y:S04]  /*8280*/  LDL.64 R74, [R1+0x18] ;  /* 0x00001800014a7983 */ /* 0x000f280000100a00 */
[----:B------:R-:W5:Y:S01]  /*8290*/  LDL R69, [R1+0x10] ;  /* 0x0000100001457983 */ /* 0x000f620000100800 */
[----:B--2---:R-:W-:Y:S05]  /*82a0*/  IMAD R2, R224, 0x70, R2 ;  /* 0x00000070e0027824 */ /* 0x004fea00078e0202 */
[----:B---3--:R-:W-:Y:S05]  /*82b0*/  IADD3 R2, R2, -0x70, R0 ;  /* 0xffffff9002027810 */ /* 0x008fea0007ffe000 */
[----:B------:R-:W-:Y:S04]  /*82c0*/  @P2 IMAD.HI.U32 R3, R2, c[0x0][0x2bc], RZ ;  /* 0x0000af0002032a27 */ /* 0x000fe800078e00ff */
[----:B------:R-:W-:Y:S01]  /*82d0*/  IMAD.MOV.U32 R0, RZ, RZ, R2 ;  /* 0x000000ffff007224 */ /* 0x000fe200078e0002 */
[----:B------:R-:W-:Y:S04]  /*82e0*/  @P2 SHF.R.U32.HI R0, RZ, c[0x0][0x2c0], R3 ;  /* 0x0000b000ff002a19 */ /* 0x000fe80000011603 */
[C---:B----4-:R-:W-:Y:S01]  /*82f0*/  @!P1 IADD3 R3, P0, R0.reuse, R226, RZ ;  /* 0x000000e200039210 */ /* 0x050fe20007f1e0ff */
[----:B------:R-:W-:Y:S03]  /*8300*/  IMAD.MOV R68, RZ, RZ, -R0 ;  /* 0x000000ffff447224 */ /* 0x000fe600078e0a00 */
[----:B-----5:R-:W-:Y:S01]  /*8310*/  @!P1 LEA.HI.X.SX32 R0, R0, R70, 0x1, P0 ;  /* 0x0000004600009211 */ /* 0x020fe200000f0eff */
        /* <DEDUP_REMOVED lines=19> */
.L_x_1456:
[----:B------:R-:W-:-:S05]  /*8450*/  BRA.DIV ~URZ, `(.L_x_1353) ;  /* 0x0000c0b27f007947 */ /* 0x000fca000b800000 */
[----:B------:R3:W4:Y:S02]  /*8460*/  SHFL.IDX PT, R2, R68, RZ, 0x181f ;  /* 0x00181fff44027589 */ /* 0x00072400000e0000 */
.L_x_1457:
[----:B------:R-:W-:Y:S01]  /*8470*/  ISETP.GE.AND P5, PT, R222, 0x1, PT ;  /* 0x00000001de00780c */ /* 0x000fe20003fa6270 */
[----:B------:R-:W-:Y:S02]  /*8480*/  IMAD.SHL.U32 R70, R241, 0x2, RZ ;  /* 0x00000002f1467824 */ /* 0x000fe400078e00ff */
[----:B------:R-:W-:Y:S10]  /*8490*/  IMAD.SHL.U32 R3, R251, 0x2, RZ ;  /* 0x00000002fb037824 */ /* 0x000ff400078e00ff */
[----:B------:R-:W-:Y:S02]  /*84a0*/  @P5 ISETP.GE.AND P4, PT, R241, c[0x0][0x1d4], PT ;  /* 0x00007500f1005a0c */ /* 0x000fe40003f86270 */
[C---:B----4-:R-:W-:Y:S02]  /*84b0*/  @P5 IADD3 R74, P6, R2.reuse, R70, RZ ;  /* 0x00000046024a5210 */ /* 0x050fe40007fde0ff */
[----:B------:R-:W-:Y:S03]  /*84c0*/  @P5 ISETP.GE.AND P0, PT, R251, c[0x0][0x1d4], PT ;  /* 0x00007500fb005a0c */ /* 0x000fe60003f06270 */
[C---:B--2---:R-:W-:Y:S01]  /*84d0*/  @P5 IMAD.X R75, R69.reuse, 0x1, R220, P6 ;  /* 0x00000001454b5824 */ /* 0x044fe200030e06dc */
[----:B------:R-:W-:Y:S05]  /*84e0*/  @P5 IADD3 R2, P6, R2, R3, RZ ;  /* 0x0000000302025210 */ /* 0x000fea0007fde0ff */
[----:B------:R-:W-:Y:S01]  /*84f0*/  @!PT LDS RZ, [RZ] ;  /* 0x00000000fffff984 */ /* 0x000fe20000000800 */
[----:B------:R-:W-:Y:S01]  /*8500*/  @!PT LDS RZ, [RZ] ;  /* 0x00000000fffff984 */ /* 0x000fe20000000800 */
[----:B------:R-:W-:Y:S01]  /*8510*/  @!PT LDS RZ, [RZ] ;  /* 0x00000000fffff984 */ /* 0x000fe20000000800 */
[----:B------:R2:W-:Y:S01]  /*8520*/  @P5 LDGSTS.E.BYPASS.LTC128B.128 [R219+0x8100], [R74.64], !P4 ;  /* 0x081000004adb5fae */ /* 0x0005e2000e101d46 */
[----:B------:R-:W-:Y:S05]  /*8530*/  @P5 IMAD.X R3, R69, 0x1, R221, P6 ;  /* 0x0000000145035824 */ /* 0x000fea00030e06dd */
[----:B------:R2:W-:Y:S01]  /*8540*/  @P5 LDGSTS.E.BYPASS.LTC128B.128 [R219+0xb900], [R2.64], !P0 ;  /* 0x0b90000002db5fae */ /* 0x0005e2000c101d46 */
[----:B------:R-:W-:-:S05]  /*8550*/  BRA.DIV ~URZ, `(.L_x_1354) ;  /* 0x0000c0227f007947 */ /* 0x000fca000b800000 */
[----:B------:R4:W1:Y:S04]  /*8560*/  SHFL.IDX PT, R69, R0, 0x1, 0x181f ;  /* 0x00381f0000457f89 */ /* 0x00086800000e0000 */
[----:B--2---:R4:W2:Y:S02]  /*8570*/  SHFL.IDX PT, R2, R68, 0x1, 0x181f ;  /* 0x00381f0044027f89 */ /* 0x0048a400000e0000 */
.L_x_1458:
[----:B------:R-:W-:Y:S01]  /*8580*/  ISETP.GE.AND P5, PT, R222, 0x21, PT ;  /* 0x00000021de00780c */ /* 0x000fe20003fa6270 */
[----:B------:R-:W-:Y:S02]  /*8590*/  IMAD.SHL.U32 R70, R241, 0x2, RZ ;  /* 0x00000002f1467824 */ /* 0x000fe400078e00ff */
[----:B------:R-:W-:Y:S10]  /*85a0*/  IMAD.SHL.U32 R3, R251, 0x2, RZ ;  /* 0x00000002fb037824 */ /* 0x000ff400078e00ff */
[----:B------:R-:W-:Y:S02]  /*85b0*/  @P5 ISETP.GE.AND P4, PT, R241, c[0x0][0x1d4], PT ;  /* 0x00007500f1005a0c */ /* 0x000fe40003f86270 */
[C---:B--2---:R-:W-:Y:S02]  /*85c0*/  @P5 IADD3 R74, P6, R2.reuse, R70, RZ ;  /* 0x00000046024a5210 */ /* 0x044fe40007fde0ff */
[----:B------:R-:W-:Y:S03]  /*85d0*/  @P5 ISETP.GE.AND P0, PT, R251, c[0x0][0x1d4], PT ;  /* 0x00007500fb005a0c */ /* 0x000fe60003f06270 */
[C---:B-1----:R-:W-:Y:S01]  /*85e0*/  @P5 IMAD.X R75, R69.reuse, 0x1, R220, P6 ;  /* 0x00000001454b5824 */ /* 0x042fe200030e06dc */
        /* <DEDUP_REMOVED lines=8> */
[----:B------:R2:W1:Y:S02]  /*8670*/  SHFL.IDX PT, R69, R0, 0x2, 0x181f ;  /* 0x00581f0000457f89 */ /* 0x00046400000e0000 */
.L_x_1459:
[----:B------:R-:W-:-:S05]  /*8680*/  BRA.DIV ~URZ, `(.L_x_1356) ;  /* 0x0000c0327f007947 */ /* 0x000fca000b800000 */
[----:B-1----:R1:W2:Y:S02]  /*8690*/  SHFL.IDX PT, R2, R68, 0x2, 0x181f ;  /* 0x00581f0044027f89 */ /* 0x0022a400000e0000 */
.L_x_1460:
[----:B------:R-:W-:Y:S01]  /*86a0*/  ISETP.GE.AND P5, PT, R222, 0x41, PT ;  /* 0x00000041de00780c */ /* 0x000fe20003fa6270 */
[----:B------:R-:W-:Y:S02]  /*86b0*/  IMAD.SHL.U32 R70, R241, 0x2, RZ ;  /* 0x00000002f1467824 */ /* 0x000fe400078e00ff */
[----:B------:R-:W-:Y:S10]  /*86c0*/  IMAD.SHL.U32 R3, R251, 0x2, RZ ;  /* 0x00000002fb037824 */ /* 0x000ff400078e00ff */
[----:B------:R-:W-:Y:S02]  /*86d0*/  @P5 ISETP.GE.AND P4, PT, R241, c[0x0][0x1d4], PT ;  /* 0x00007500f1005a0c */ /* 0x000fe40003f86270 */
[C---:B--2---:R-:W-:Y:S02]  /*86e0*/  @P5 IADD3 R74, P6, R2.reuse, R70, RZ ;  /* 0x00000046024a5210 */ /* 0x044fe40007fde0ff */
[----:B------:R-:W-:Y:S03]  /*86f0*/  @P5 ISETP.GE.AND P0, PT, R251, c[0x0][0x1d4], PT ;  /* 0x00007500fb005a0c */ /* 0x000fe60003f06270 */
[C---:B------:R-:W-:Y:S01]  /*8700*/  @P5 IMAD.X R75, R69.reuse, 0x1, R220, P6 ;  /* 0x00000001454b5824 */ /* 0x040fe200030e06dc */
        /* <DEDUP_REMOVED lines=8> */
[----:B------:R1:W2:Y:S04]  /*8790*/  SHFL.IDX PT, R70, R0, 0x3, 0x181f ;  /* 0x00781f0000467f89 */ /* 0x0002a800000e0000 */
[----:B----4-:R1:W4:Y:S02]  /*87a0*/  SHFL.IDX PT, R0, R68, 0x3, 0x181f ;  /* 0x00781f0044007f89 */ /* 0x01032400000e0000 */
.L_x_1461:
[----:B------:R-:W-:Y:S01]  /*87b0*/  ISETP.GE.AND P5, PT, R222, 0x61, PT ;  /* 0x00000061de00780c */ /* 0x000fe20003fa6270 */
[----:B--2---:R-:W-:Y:S02]  /*87c0*/  IMAD.SHL.U32 R3, R241, 0x2, RZ ;  /* 0x00000002f1037824 */ /* 0x004fe400078e00ff */
[----:B------:R-:W-:Y:S10]  /*87d0*/  IMAD.SHL.U32 R2, R251, 0x2, RZ ;  /* 0x00000002fb027824 */ /* 0x000ff400078e00ff */
[----:B------:R-:W-:Y:S02]  /*87e0*/  @P5 ISETP.GE.AND P4, PT, R241, c[0x0][0x1d4], PT ;  /* 0x00007500f1005a0c */ /* 0x000fe40003f86270 */
[----:B-1-34-:R-:W-:Y:S02]  /*87f0*/  @P5 IADD3 R68, P6, R0, R3, RZ ;  /* 0x0000000300445210 */ /* 0x01afe40007fde0ff */
[----:B------:R-:W-:Y:S03]  /*8800*/  @P5 ISETP.GE.AND P0, PT, R251, c[0x0][0x1d4], PT ;  /* 0x00007500fb005a0c */ /* 0x000fe60003f06270 */
[----:B------:R-:W-:Y:S01]  /*8810*/  @P5 IMAD.X R69, R70, 0x1, R220, P6 ;  /* 0x0000000146455824 */ /* 0x000fe200030e06dc */
[----:B------:R-:W-:Y:S05]  /*8820*/  @P5 IADD3 R2, P6, R0, R2, RZ ;  /* 0x0000000200025210 */ /* 0x000fea0007fde0ff */
[----:B------:R-:W-:Y:S01]  /*8830*/  @!PT LDS RZ, [RZ] ;  /* 0x00000000fffff984 */ /* 0x000fe20000000800 */
[----:B------:R-:W-:Y:S01]  /*8840*/  @!PT LDS RZ, [RZ] ;  /* 0x00000000fffff984 */ /* 0x000fe20000000800 */
[----:B------:R-:W-:Y:S01]  /*8850*/  @!PT LDS RZ, [RZ] ;  /* 0x00000000fffff984 */ /* 0x000fe20000000800 */
[----:B------:R1:W-:Y:S01]  /*8860*/  @P5 LDGSTS.E.BYPASS.LTC128B.128 [R219+0xb100], [R68.64], !P4 ;  /* 0x0b10000044db5fae */ /* 0x0003e2000e101d46 */
[----:B------:R-:W-:Y:S05]  /*8870*/  @P5 IMAD.X R3, R70, 0x1, R221, P6 ;  /* 0x0000000146035824 */ /* 0x000fea00030e06dd */
[----:B------:R1:W-:Y:S02]  /*8880*/  @P5 LDGSTS.E.BYPASS.LTC128B.128 [R219+0xe900], [R2.64], !P0 ;  /* 0x0e90000002db5fae */ /* 0x0003e4000c101d46 */
.L_x_1351:
[----:B------:R-:W-:Y:S05]  /*8890*/  BSYNC B0 ;  /* 0x0000000000007941 */ /* 0x000fea0003800000 */
.L_x_1350:
[----:B-1----:R-:W2:Y:S04]  /*88a0*/  LDL R68, [R1+0x40] ;  /* 0x0000400001447983 */ /* 0x002ea80000100800 */
[----:B------:R-:W2:Y:S04]  /*88b0*/  LDL R0, [R1+0x58] ;  /* 0x0000580001007983 */ /* 0x000ea80000100800 */
[----:B------:R-:W3:Y:S04]  /*88c0*/  LDL R69, [R1+0x44] ;  /* 0x0000440001457983 */ /* 0x000ee80000100800 */
[----:B------:R-:W4:Y:S04]  /*88d0*/  LDL R3, [R1+0x3c] ;  /* 0x00003c0001037983 */ /* 0x000f280000100800 */
[----:B------:R-:W4:Y:S04]  /*88e0*/  LDL R2, [R1+0x38] ;  /* 0x0000380001027983 */ /* 0x000f280000100800 */
[----:B------:R-:W0:Y:S01]  /*88f0*/  LDGDEPBAR ;  /* 0x00000000000079af */ /* 0x000e220000000000 */
[----:B--2---:R-:W-:Y:S05]  /*8900*/  IADD3 R68, R0, R68, RZ ;  /* 0x0000004400447210 */ /* 0x004fea0007ffe0ff */
[----:B------:R-:W-:Y:S05]  /*8910*/  @P3 IMAD.HI.U32 R0, R68, c[0x0][0x2c8], RZ ;  /* 0x0000b20044003a27 */ /* 0x000fea00078e00ff */
[----:B------:R-:W-:Y:S01]  /*8920*/  @P3 SHF.R.U32.HI R68, RZ, c[0x0][0x2cc], R0 ;  /* 0x0000b300ff443a19 */ /* 0x000fe20000011600 */
[----:B------:R-:W-:Y:S05]  /*8930*/  IMAD R0, R224, -0x70, RZ ;  /* 0xffffff90e0007824 */ /* 0x000fea00078e02ff */
[----:B---3--:R-:W-:Y:S04]  /*8940*/  IADD3 R0, -R69, 0x1, R0 ;  /* 0x0000000145007810 */ /* 0x008fe80007ffe100 */
[----:B----4-:R-:W-:Y:S01]  /*8950*/  IADD3 R69, -R2, R0, R3 ;  /* 0x0000000002457210 */ /* 0x010fe20007ffe103 */
[----:B------:R-:W-:-:S05]  /*8960*/  BRA.DIV ~URZ, `(.L_x_1358) ;  /* 0x0000be927f007947 */ /* 0x000fca000b800000 */
[----:B------:R1:W2:Y:S02]  /*8970*/  SHFL.IDX PT, R0, R68, RZ, 0x1c1f ;  /* 0x001c1fff44007589 */ /* 0x0002a400000e0000 */
.L_x_1462:
        /* <DEDUP_REMOVED lines=177> */
[----:B-12---:R-:W-:Y:S06]  /*9490*/  FMNMX.FTZ R68, R0, R2, !PT ;  /* 0x0000000200447209 */ /* 0x006fec0007810000 */
[----:B------:R1:W2:Y:S02]  /*94a0*/  SHFL.BFLY PT, R0, R68, 0x1, 0x1f ;  /* 0x0c201f0044007f89 */ /* 0x0002a400000e0000 */
.L_x_1463:
[C---:B------:R-:W-:Y:S01]  /*94b0*/  FSETP.NEU.FTZ.AND P0, PT, R70.reuse, -INF , PT ;  /* 0xff8000004600780b */ /* 0x040fe20003f1d000 */
[----:B------:R-:W-:Y:S01]  /*94c0*/  FMUL.FTZ R2, R70, c[0x0][0x2d0] ;  /* 0x0000b40046027a20 */ /* 0x000fe20000410000 */
        /* <DEDUP_REMOVED lines=34> */
[----:B--2---:R-:W-:Y:S01]  /*96f0*/  F2FP.PACK_AB R140, R4, R30 ;  /* 0x0000001e048c723e */ /* 0x004fe200000000ff */
[--C-:B------:R-:W-:Y:S02]  /*9700*/  FFMA.FTZ R15, R157, c[0x0][0x2d0], -R2.reuse ;  /* 0x0000b4009d0f7a23 */ /* 0x100fe40000010802 */
[--C-:B------:R-:W-:Y:S02]  /*9710*/  FFMA.FTZ R157, R150, c[0x0][0x2d0], -R2.reuse ;  /* 0x0000b400969d7a23 */ /* 0x100fe40000010802 */
[--C-:B------:R-:W-:Y:S02]  /*9720*/  FFMA.FTZ R71, R154, c[0x0][0x2d0], -R2.reuse ;  /* 0x0000b4009a477a23 */ /* 0x100fe40000010802 */
[----:B------:R-:W-:Y:S01]  /*9730*/  FFMA.FTZ R154, R149, c[0x0][0x2d0], -R2 ;  /* 0x0000b400959a7a23 */ /* 0x000fe20000010802 */
[----:B------:R-:W-:Y:S01]  /*9740*/  MUFU.EX2 R15, R15 ;  /* 0x0000000f000f7308 */ /* 0x000fe20000000800 */
[C---:B------:R-:W-:Y:S02]  /*9750*/  FFMA.FTZ R2, R0.reuse, R238, R30 ;  /* 0x000000ee00027223 */ /* 0x040fe4000001001e */
[----:B------:R-:W-:Y:S02]  /*9760*/  FMUL.FTZ R40, R0, R92 ;  /* 0x0000005c00287220 */ /* 0x000fe40000410000 */
[----:B------:R-:W-:Y:S01]  /*9770*/  FADD.FTZ R11, R4, R2 ;  /* 0x00000002040b7221 */ /* 0x000fe20000010000 */
[C---:B------:R-:W-:Y:S01]  /*9780*/  FSEL R2, R3.reuse, RZ, P0 ;  /* 0x000000ff03027208 */ /* 0x040fe20000000000 */
[----:B------:R-:W-:Y:S02]  /*9790*/  FMUL.FTZ R4, R3, c[0x0][0x2d0] ;  /* 0x0000b40003047a20 */ /* 0x000fe40000410000 */
[----:B------:R-:W-:Y:S01]  /*97a0*/  FMUL.FTZ R44, R0, R88 ;  /* 0x00000058002c7220 */ /* 0x000fe20000410000 */
[----:B------:R2:W3:Y:S01]  /*97b0*/  MUFU.EX2 R30, R10 ;  /* 0x0000000a001e7308 */ /* 0x0004e20000000800 */
[----:B------:R-:W-:Y:S01]  /*97c0*/  FADD.FTZ R2, -R2, R72 ;  /* 0x0000004802027221 */ /* 0x000fe20000010100 */
[----:B------:R-:W-:Y:S01]  /*97d0*/  FSEL R4, R4, RZ, P0 ;  /* 0x000000ff04047208 */ /* 0x000fe20000000000 */
[----:B------:R-:W4:Y:S01]  /*97e0*/  LDSM.16.MT88.4 R72, [R195] ;  /* 0x00000000c348783b */ /* 0x000f220000004200 */
[----:B------:R-:W-:Y:S02]  /*97f0*/  FMUL.FTZ R49, R0, R85 ;  /* 0x0000005500317220 */ /* 0x000fe40000410000 */
[----:B------:R-:W-:Y:S02]  /*9800*/  FMUL.FTZ R2, R2, c[0x0][0x2d0] ;  /* 0x0000b40002027a20 */ /* 0x000fe40000410000 */
[--C-:B------:R-:W-:Y:S02]  /*9810*/  FFMA.FTZ R9, R29, c[0x0][0x2d0], -R4.reuse ;  /* 0x0000b4001d097a23 */ /* 0x100fe40000010804 */
[--C-:B------:R-:W-:Y:S01]  /*9820*/  FFMA.FTZ R243, R7, c[0x0][0x2d0], -R4.reuse ;  /* 0x0000b40007f37a23 */ /* 0x100fe20000010804 */
[----:B------:R-:W-:Y:S01]  /*9830*/  MUFU.EX2 R71, R71 ;  /* 0x0000004700477308 */ /* 0x000fe20000000800 */
[--C-:B-1----:R-:W-:Y:S02]  /*9840*/  FFMA.FTZ R68, R45, c[0x0][0x2d0], -R4.reuse ;  /* 0x0000b4002d447a23 */ /* 0x102fe40000010804 */
[--C-:B------:R-:W-:Y:S02]  /*9850*/  FFMA.FTZ R69, R41, c[0x0][0x2d0], -R4.reuse ;  /* 0x0000b40029457a23 */ /* 0x100fe40000010804 */
[--C-:B------:R-:W-:Y:S02]  /*9860*/  FFMA.FTZ R225, R20, c[0x0][0x2d0], -R4.reuse ;  /* 0x0000b40014e17a23 */ /* 0x100fe40000010804 */
[----:B------:R-:W-:Y:S02]  /*9870*/  FMUL.FTZ R20, R0, R112 ;  /* 0x0000007000147220 */ /* 0x000fe40000410000 */
[--C-:B------:R-:W-:Y:S01]  /*9880*/  FFMA.FTZ R246, R6, c[0x0][0x2d0], -R4.reuse ;  /* 0x0000b40006f67a23 */ /* 0x100fe20000010804 */
[----:B------:R-:W1:Y:S01]  /*9890*/  MUFU.EX2 R2, R2 ;  /* 0x0000000200027308 */ /* 0x000e620000000800 */
[--C-:B------:R-:W-:Y:S02]  /*98a0*/  FFMA.FTZ R146, R37, c[0x0][0x2d0], -R4.reuse ;  /* 0x0000b40025927a23 */ /* 0x100fe40000010804 */
[--C-:B--2---:R-:W-:Y:S01]  /*98b0*/  FFMA.FTZ R10, R48, c[0x0][0x2d0], -R4.reuse ;  /* 0x0000b400300a7a23 */ /* 0x104fe20000010804 */
        /* <DEDUP_REMOVED lines=13> */
[----:B-1----:R-:W-:Y:S02]  /*9990*/  FMUL.FTZ R31, R2, R107 ;  /* 0x0000006b021f7220 */ /* 0x002fe40000410000 */
        /* <DEDUP_REMOVED lines=10> */
[--C-:B------:R-:W-:Y:S01]  /*9a40*/  FFMA.FTZ R238, R12, c[0x0][0x2d0], -R4.reuse ;  /* 0x0000b4000cee7a23 */ /* 0x100fe20000010804 */
[----:B--2---:R-:W-:Y:S01]  /*9a50*/  F2FP.PACK_AB R141, R6, R7 ;  /* 0x00000007068d723e */ /* 0x004fe200000000ff */
[----:B------:R-:W-:Y:S02]  /*9a60*/  FFMA.FTZ R249, R5, c[0x0][0x2d0], -R4 ;  /* 0x0000b40005f97a23 */ /* 0x000fe40000010804 */
[----:B------:R-:W-:Y:S02]  /*9a70*/  FADD.FTZ R4, R30, R11 ;  /* 0x0000000b1e047221 */ /* 0x000fe40000010000 */
[C---:B------:R-:W-:Y:S01]  /*9a80*/  FFMA.FTZ R5, R2.reuse, R250, R7 ;  /* 0x000000fa02057223 */ /* 0x040fe20000010007 */
[----:B------:R-:W2:Y:S01]  /*9a90*/  MUFU.EX2 R68, R156 ;  /* 0x0000009c00447308 */ /* 0x000ea20000000800 */
[----:B------:R-:W-:Y:S02]  /*9aa0*/  FMUL.FTZ R7, R2, R131 ;  /* 0x0000008302077220 */ /* 0x000fe40000410000 */
[----:B------:R-:W-:Y:S02]  /*9ab0*/  FADD.FTZ R250, R6, R5 ;  /* 0x0000000506fa7221 */ /* 0x000fe40000010000 */
[----:B------:R-:W-:Y:S02]  /*9ac0*/  FMUL.FTZ R5, R0, R129 ;  /* 0x0000008100057220 */ /* 0x000fe40000410000 */
[----:B------:R-:W-:Y:S02]  /*9ad0*/  FMUL.FTZ R6, R2, R130 ;  /* 0x0000008202067220 */ /* 0x000fe40000410000 */
[----:B------:R-:W-:Y:S01]  /*9ae0*/  FADD.FTZ R144, R15, R4 ;  /* 0x000000040f907221 */ /* 0x000fe20000010000 */
[----:B------:R-:W-:Y:S01]  /*9af0*/  MUFU.EX2 R156, R152 ;  /* 0x00000098009c7308 */ /* 0x000fe20000000800 */
[C---:B------:R-:W-:Y:S02]  /*9b00*/  FMUL.FTZ R4, R0.reuse, R128 ;  /* 0x0000008000047220 */ /* 0x040fe40000410000 */
[----:B------:R-:W-:Y:S01]  /*9b10*/  FMUL.FTZ R8, R0, R124 ;  /* 0x0000007c00087220 */ /* 0x000fe20000410000 */
[----:B-1----:R-:W-:Y:S01]  /*9b20*/  F2FP.PACK_AB R143, R112, R107 ;  /* 0x0000006b708f723e */ /* 0x002fe200000000ff */
[----:B------:R-:W-:Y:S02]  /*9b30*/  FMUL.FTZ R9, R0, R125 ;  /* 0x0000007d00097220 */ /* 0x000fe40000410000 */
[C---:B------:R-:W-:Y:S02]  /*9b40*/  FMUL.FTZ R10, R2.reuse, R126 ;  /* 0x0000007e020a7220 */ /* 0x040fe40000410000 */
[----:B------:R-:W-:Y:S01]  /*9b50*/  FMUL.FTZ R11, R2, R127 ;  /* 0x0000007f020b7220 */ /* 0x000fe20000410000 */
[----:B------:R-:W-:Y:S01]  /*9b60*/  MUFU.EX2 R152, R163 ;  /* 0x000000a300987308 */ /* 0x000fe20000000800 */
[C---:B----4-:R-:W-:Y:S01]  /*9b70*/  HMMA.16816.F32 R4, R140.reuse, R72, R4 ;  /* 0x000000488c04723c */ /* 0x050fe20000001804 */
[----:B------:R-:W-:Y:S04]  /*9b80*/  LDSM.16.MT88.4 R124, [R195+0x3000] ;  /* 0x00300000c37c783b */ /* 0x000fe80000004200 */
[C---:B------:R-:W-:Y:S02]  /*9b90*/  FMUL.FTZ R16, R0.reuse, R116 ;  /* 0x0000007400107220 */ /* 0x040fe40000410000 */
[C---:B------:R-:W-:Y:S01]  /*9ba0*/  FMUL.FTZ R17, R0.reuse, R117 ;  /* 0x0000007500117220 */ /* 0x040fe20000410000 */
[C---:B------:R-:W-:Y:S01]  /*9bb0*/  HMMA.16816.F32 R8, R140.reuse, R74, R8 ;  /* 0x0000004a8c08723c */ /* 0x040fe20000001808 */
[----:B------:R-:W1:Y:S01]  /*9bc0*/  LDSM.16.MT88.4 R72, [R197] ;  /* 0x00000000c548783b */ /* 0x000e620000004200 */
[----:B------:R-:W-:Y:S02]  /*9bd0*/  MUFU.EX2 R69, R153 ;  /* 0x0000009900457308 */ /* 0x000fe40000000800 */
[C---:B------:R-:W-:Y:S02]  /*9be0*/  FMUL.FTZ R12, R0.reuse, R120 ;  /* 0x00000078000c7220 */ /* 0x040fe40000410000 */
[----:B------:R-:W-:Y:S02]  /*9bf0*/  FMUL.FTZ R13, R0, R121 ;  /* 0x00000079000d7220 */ /* 0x000fe40000410000 */
[C---:B------:R-:W-:Y:S04]  /*9c00*/  FMUL.FTZ R14, R2.reuse, R122 ;  /* 0x0000007a020e7220 */ /* 0x040fe80000410000 */
[C---:B------:R-:W-:Y:S01]  /*9c10*/  FMUL.FTZ R15, R2.reuse, R123 ;  /* 0x0000007b020f7220 */ /* 0x040fe20000410000 */
        /* <DEDUP_REMOVED lines=10> */
[C---:B------:R-:W-:Y:S02]  /*9cc0*/  FMUL.FTZ R32, R0.reuse, R100 ;  /* 0x0000006400207220 */ /* 0x040fe40000410000 */
[----:B------:R-:W-:Y:S02]  /*9cd0*/  FMUL.FTZ R33, R0, R101 ;  /* 0x0000006500217220 */ /* 0x000fe40000410000 */
[C---:B------:R-:W-:Y:S02]  /*9ce0*/  FMUL.FTZ R34, R2.reuse, R102 ;  /* 0x0000006602227220 */ /* 0x040fe40000410000 */
[----:B------:R-:W-:Y:S01]  /*9cf0*/  FMUL.FTZ R35, R2, R103 ;  /* 0x0000006702237220 */ /* 0x000fe20000410000 */
[----:B------:R-:W-:Y:S01]  /*9d00*/  MUFU.EX2 R252, R148 ;  /* 0x0000009400fc7308 */ /* 0x000fe20000000800 */
[----:B------:R-:W-:Y:S01]  /*9d10*/  LDSM.16.MT88.4 R100, [R198+0x3000] ;  /* 0x00300000c664783b */ /* 0x000fe20000004200 */
[C---:B------:R-:W-:Y:S02]  /*9d20*/  FMUL.FTZ R36, R0.reuse, R96 ;  /* 0x0000006000247220 */ /* 0x040fe40000410000 */
[----:B------:R-:W-:Y:S01]  /*9d30*/  FMUL.FTZ R37, R0, R97 ;  /* 0x0000006100257220 */ /* 0x000fe20000410000 */
[C---:B-1----:R-:W-:Y:S03]  /*9d40*/  HMMA.16816.F32 R12, R140.reuse, R72, R12 ;  /* 0x000000488c0c723c */ /* 0x042fe6000000180c */
[C---:B------:R-:W-:Y:S02]  /*9d50*/  FMUL.FTZ R38, R2.reuse, R98 ;  /* 0x0000006202267220 */ /* 0x040fe40000410000 */
[----:B------:R-:W-:Y:S01]  /*9d60*/  MUFU.EX2 R148, R228 ;  /* 0x000000e400947308 */ /* 0x000fe20000000800 */
[----:B------:R-:W-:Y:S02]  /*9d70*/  FMUL.FTZ R39, R2, R99 ;  /* 0x0000006302277220 */ /* 0x000fe40000410000 */
[----:B------:R-:W-:Y:S01]  /*9d80*/  LDSM.16.MT88.4 R96, [R197+0x6000] ;  /* 0x00600000c560783b */ /* 0x000fe20000004200 */
[C---:B------:R-:W-:Y:S03]  /*9d90*/  HMMA.16816.F32 R16, R140.reuse, R74, R16 ;  /* 0x0000004a8c10723c */ /* 0x040fe60000001810 */
[----:B------:R-:W-:Y:S02]  /*9da0*/  FMUL.FTZ R21, R0, R113 ;  /* 0x0000007100157220 */ /* 0x000fe40000410000 */
[C---:B------:R-:W-:Y:S02]  /*9db0*/  FMUL.FTZ R22, R2.reuse, R114 ;  /* 0x0000007202167220 */ /* 0x040fe40000410000 */
[----:B------:R-:W1:Y:S01]  /*9dc0*/  LDSM.16.MT88.4 R72, [R196] ;  /* 0x00000000c448783b */ /* 0x000e620000004200 */
[----:B------:R-:W-:Y:S04]  /*9dd0*/  FMUL.FTZ R23, R2, R115 ;  /* 0x0000007302177220 */ /* 0x000fe80000410000 */
[----:B------:R-:W-:Y:S02]  /*9de0*/  FMUL.FTZ R41, R0, R93 ;  /* 0x0000005d00297220 */ /* 0x000fe40000410000 */
[C---:B------:R-:W-:Y:S02]  /*9df0*/  FMUL.FTZ R42, R2.reuse, R94 ;  /* 0x0000005e022a7220 */ /* 0x040fe40000410000 */
[----:B------:R-:W-:Y:S02]  /*9e00*/  FMUL.FTZ R43, R2, R95 ;  /* 0x0000005f022b7220 */ /* 0x000fe40000410000 */
[----:B------:R-:W-:Y:S01]  /*9e10*/  LDSM.16.MT88.4 R92, [R197+0x2000] ;  /* 0x00200000c55c783b */ /* 0x000fe20000004200 */
[----:B------:R-:W-:Y:S02]  /*9e20*/  FMUL.FTZ R45, R0, R89 ;  /* 0x00000059002d7220 */ /* 0x000fe40000410000 */
[C---:B------:R-:W-:Y:S02]  /*9e30*/  FMUL.FTZ R46, R2.reuse, R90 ;  /* 0x0000005a022e7220 */ /* 0x040fe40000410000 */
[----:B------:R-:W-:Y:S02]  /*9e40*/  FMUL.FTZ R47, R2, R91 ;  /* 0x0000005b022f7220 */ /* 0x000fe40000410000 */
[----:B------:R-:W-:Y:S01]  /*9e50*/  FMUL.FTZ R48, R0, R84 ;  /* 0x0000005400307220 */ /* 0x000fe20000410000 */
[----:B------:R-:W-:Y:S01]  /*9e60*/  LDSM.16.MT88.4 R88, [R197+0x1800] ;  /* 0x00180000c558783b */ /* 0x000fe20000004200 */
[C---:B------:R-:W-:Y:S02]  /*9e70*/  FMUL.FTZ R50, R2.reuse, R86 ;  /* 0x0000005602327220 */ /* 0x040fe40000410000 */
[----:B------:R-:W-:Y:S02]  /*9e80*/  FMUL.FTZ R51, R2, R87 ;  /* 0x0000005702337220 */ /* 0x000fe40000410000 */
[C---:B------:R-:W-:Y:S02]  /*9e90*/  FMUL.FTZ R52, R0.reuse, R80 ;  /* 0x0000005000347220 */ /* 0x040fe40000410000 */
        /* <DEDUP_REMOVED lines=8> */
[----:B------:R-:W-:Y:S01]  /*9f20*/  FMUL.FTZ R59, R2, R79 ;  /* 0x0000004f023b7220 */ /* 0x000fe20000410000 */
[C---:B-1----:R-:W-:Y:S04]  /*9f30*/  HMMA.16816.F32 R20, R140.reuse, R72, R20 ;  /* 0x000000488c14723c */ /* 0x042fe80000001814 */
[----:B------:R-:W-:Y:S01]  /*9f40*/  LDSM.16.MT88.4 R76, [R195+0x800] ;  /* 0x00080000c34c783b */ /* 0x000fe20000004200 */
[C---:B------:R-:W-:Y:S02]  /*9f50*/  FMUL.FTZ R28, R0.reuse, R104 ;  /* 0x00000068001c7220 */ /* 0x040fe40000410000 */
[----:B------:R-:W-:Y:S01]  /*9f60*/  FMUL.FTZ R29, R0, R105 ;  /* 0x00000069001d7220 */ /* 0x000fe20000410000 */
[----:B------:R-:W-:Y:S01]  /*9f70*/  MUFU.EX2 R104, R245 ;  /* 0x000000f500687308 */ /* 0x000fe20000000800 */
[C---:B------:R-:W-:Y:S03]  /*9f80*/  HMMA.16816.F32 R24, R140.reuse, R74, R24 ;  /* 0x0000004a8c18723c */ /* 0x040fe60000001818 */
[----:B------:R-:W1:Y:S01]  /*9f90*/  LDSM.16.MT88.4 R72, [R200] ;  /* 0x00000000c848783b */ /* 0x000e620000004200 */
[C---:B------:R-:W-:Y:S02]  /*9fa0*/  FMUL.FTZ R30, R2.reuse, R106 ;  /* 0x0000006a021e7220 */ /* 0x040fe40000410000 */
[C---:B------:R-:W-:Y:S02]  /*9fb0*/  FMUL.FTZ R62, R2.reuse, R62 ;  /* 0x0000003e023e7220 */ /* 0x040fe40000410000 */
[C---:B------:R-:W-:Y:S01]  /*9fc0*/  FMUL.FTZ R63, R2.reuse, R63 ;  /* 0x0000003f023f7220 */ /* 0x040fe20000410000 */
[----:B------:R-:W-:Y:S03]  /*9fd0*/  MUFU.EX2 R106, R146 ;  /* 0x00000092006a7308 */ /* 0x000fe60000000800 */
[C---:B------:R-:W-:Y:S02]  /*9fe0*/  FMUL.FTZ R66, R2.reuse, R66 ;  /* 0x0000004202427220 */ /* 0x040fe40000410000 */
[----:B------:R-:W-:Y:S02]  /*9ff0*/  FMUL.FTZ R67, R2, R67 ;  /* 0x0000004302437220 */ /* 0x000fe40000410000 */
[C---:B------:R-:W-:Y:S02]  /*a000*/  FMUL.FTZ R60, R0.reuse, R60 ;  /* 0x0000003c003c7220 */ /* 0x040fe40000410000 */
[C---:B------:R-:W-:Y:S01]  /*a010*/  FMUL.FTZ R61, R0.reuse, R61 ;  /* 0x0000003d003d7220 */ /* 0x040fe20000410000 */
[----:B------:R-:W-:Y:S01]  /*a020*/  MUFU.EX2 R146, R234 ;  /* 0x000000ea00927308 */ /* 0x000fe20000000800 */
[C---:B------:R-:W-:Y:S02]  /*a030*/  FMUL.FTZ R64, R0.reuse, R64 ;  /* 0x0000004000407220 */ /* 0x040fe40000410000 */
[----:B------:R-:W-:Y:S02]  /*a040*/  FMUL.FTZ R65, R0, R65 ;  /* 0x0000004100417220 */ /* 0x000fe40000410000 */
[----:B--2---:R-:W-:Y:S05]  /*a050*/  FADD.FTZ R0, R68, R144 ;  /* 0x0000009044007221 */ /* 0x004fea0000010000 */
[----:B------:R-:W-:Y:S10]  /*a060*/  MUFU.EX2 R144, R238 ;  /* 0x000000ee00907308 */ /* 0x000ff40000000800 */
[----:B------:R-:W2:Y:S01]  /*a070*/  MUFU.EX2 R2, R155 ;  /* 0x0000009b00027308 */ /* 0x000ea20000000800 */
[C---:B-1----:R-:W-:Y:S09]  /*a080*/  HMMA.16816.F32 R28, R140.reuse, R72, R28 ;  /* 0x000000488c1c723c */ /* 0x042ff2000000181c */
[----:B------:R-:W-:Y:S01]  /*a090*/  MUFU.EX2 R155, R161 ;  /* 0x000000a1009b7308 */ /* 0x000fe20000000800 */
[C---:B------:R-:W-:Y:S01]  /*a0a0*/  HMMA.16816.F32 R32, R140.reuse, R74, R32 ;  /* 0x0000004a8c20723c */ /* 0x040fe20000001820 */
[----:B------:R-:W1:Y:S08]  /*a0b0*/  LDSM.16.MT88.4 R72, [R195+0x3800] ;  /* 0x00380000c348783b */ /* 0x000e700000004200 */
[----:B------:R-:W3:Y:S03]  /*a0c0*/  MUFU.EX2 R105, R145 ;  /* 0x0000009100697308 */ /* 0x000ee60000000800 */
[C---:B--2---:R-:W-:Y:S04]  /*a0d0*/  FADD.FTZ R0, R2.reuse, R0 ;  /* 0x0000000002007221 */ /* 0x044fe80000010000 */
[----:B------:R-:W-:Y:S03]  /*a0e0*/  FADD.FTZ R0, R71, R0 ;  /* 0x0000000047007221 */ /* 0x000fe60000010000 */
[----:B------:R-:W-:Y:S01]  /*a0f0*/  MUFU.EX2 R145, R235 ;  /* 0x000000eb00917308 */ /* 0x000fe20000000800 */
[----:B------:R-:W-:Y:S01]  /*a100*/  FADD.FTZ R0, R69, R0 ;  /* 0x0000000045007221 */ /* 0x000fe20000010000 */
        /* <DEDUP_REMOVED lines=15> */
[----:B------:R-:W-:Y:S02]  /*a200*/  F2FP.PACK_AB R75, R252, R147 ;  /* 0x00000093fc4b723e */ /* 0x000fe400000000ff */
[----:B------:R-:W2:Y:S05]  /*a210*/  MUFU.EX2 R2, R158 ;  /* 0x0000009e00027308 */ /* 0x000eaa0000000800 */
[C---:B------:R-:W-:Y:S05]  /*a220*/  HMMA.16816.F32 R4, R72.reuse, R76, R4 ;  /* 0x0000004c4804723c */ /* 0x040fea0000001804 */
[----:B------:R-:W3:Y:S03]  /*a230*/  MUFU.EX2 R71, R157 ;  /* 0x0000009d00477308 */ /* 0x000ee60000000800 */
[C---:B------:R-:W-:Y:S01]  /*a240*/  HMMA.16816.F32 R8, R72.reuse, R78, R8 ;  /* 0x0000004e4808723c */ /* 0x040fe20000001808 */
[----:B------:R-:W4:Y:S03]  /*a250*/  LDSM.16.MT88.4 R76, [R196+0x800] ;  /* 0x00080000c44c783b */ /* 0x000f260000004200 */
[----:B-1----:R-:W-:Y:S03]  /*a260*/  FADD.FTZ R0, R68, R0 ;  /* 0x0000000044007221 */ /* 0x002fe60000010000 */
[----:B------:R-:W1:Y:S01]  /*a270*/  MUFU.EX2 R69, R154 ;  /* 0x0000009a00457308 */ /* 0x000e620000000800 */
[C---:B------:R-:W-:Y:S04]  /*a280*/  HMMA.16816.F32 R12, R72.reuse, R80, R12 ;  /* 0x00000050480c723c */ /* 0x040fe8000000180c */
[C---:B--2---:R-:W-:Y:S04]  /*a290*/  FADD.FTZ R0, R2.reuse, R0 ;  /* 0x0000000002007221 */ /* 0x044fe80000010000 */
[C---:B------:R-:W-:Y:S01]  /*a2a0*/  HMMA.16816.F32 R16, R72.reuse, R82, R16 ;  /* 0x000000524810723c */ /* 0x040fe20000001810 */
[----:B------:R-:W2:Y:S01]  /*a2b0*/  LDSM.16.MT88.4 R80, [R198+0x800] ;  /* 0x00080000c650783b */ /* 0x000ea20000004200 */
[----:B------:R-:W-:Y:S02]  /*a2c0*/  MUFU.EX2 R159, R150 ;  /* 0x00000096009f7308 */ /* 0x000fe40000000800 */
[----:B---3--:R-:W-:Y:S08]  /*a2d0*/  FADD.FTZ R0, R71, R0 ;  /* 0x0000000047007221 */ /* 0x008ff00000010000 */
[----:B------:R-:W3:Y:S01]  /*a2e0*/  MUFU.EX2 R158, R149 ;  /* 0x00000095009e7308 */ /* 0x000ee20000000800 */
[C---:B-1----:R-:W-:Y:S09]  /*a2f0*/  FADD.FTZ R0, R69.reuse, R0 ;  /* 0x0000000045007221 */ /* 0x042ff20000010000 */
[----:B------:R-:W1:Y:S01]  /*a300*/  MUFU.EX2 R157, R151 ;  /* 0x00000097009d7308 */ /* 0x000e620000000800 */
[C---:B----4-:R-:W-:Y:S09]  /*a310*/  HMMA.16816.F32 R20, R72.reuse, R76, R20 ;  /* 0x0000004c4814723c */ /* 0x050ff20000001814 */
[----:B------:R-:W-:Y:S01]  /*a320*/  MUFU.EX2 R154, R160 ;  /* 0x000000a0009a7308 */ /* 0x000fe20000000800 */
[C---:B------:R-:W-:Y:S01]  /*a330*/  HMMA.16816.F32 R24, R72.reuse, R78, R24 ;  /* 0x0000004e4818723c */ /* 0x040fe20000001818 */
[----:B------:R-:W4:Y:S07]  /*a340*/  LDSM.16.MT88.4 R76, [R195+0x4000] ;  /* 0x00400000c34c783b */ /* 0x000f2e0000004200 */
[C---:B--2---:R-:W-:Y:S01]  /*a350*/  HMMA.16816.F32 R28, R72.reuse, R80, R28 ;  /* 0x00000050481c723c */ /* 0x044fe2000000181c */
[----:B------:R-:W-:Y:S07]  /*a360*/  MUFU.EX2 R151, R225 ;  /* 0x000000e100977308 */ /* 0x000fee0000000800 */
[C---:B------:R-:W-:Y:S01]  /*a370*/  HMMA.16816.F32 R32, R72.reuse, R82, R32 ;  /* 0x000000524820723c */ /* 0x040fe20000001820 */
[----:B------:R-:W2:Y:S02]  /*a380*/  LDSM.16.MT88.4 R80, [R197+0x4000] ;  /* 0x00400000c550783b */ /* 0x000ea40000004200 */
[----:B------:R-:W-:Y:S10]  /*a390*/  MUFU.EX2 R150, R226 ;  /* 0x000000e200967308 */ /* 0x000ff40000000800 */
[----:B------:R-:W-:Y:S10]  /*a3a0*/  MUFU.EX2 R149, R227 ;  /* 0x000000e300957308 */ /* 0x000ff40000000800 */
[----:B------:R-:W-:Y:S01]  /*a3b0*/  MUFU.EX2 R143, R242 ;  /* 0x000000f2008f7308 */ /* 0x000fe20000000800 */
[C---:B----4-:R-:W-:Y:S08]  /*a3c0*/  HMMA.16816.F32 R36, R72.reuse, R76, R36 ;  /* 0x0000004c4824723c */ /* 0x050ff00000001824 */
[C---:B------:R-:W-:Y:S01]  /*a3d0*/  HMMA.16816.F32 R40, R72.reuse, R78, R40 ;  /* 0x0000004e4828723c */ /* 0x040fe20000001828 */
[----:B------:R-:W4:Y:S01]  /*a3e0*/  LDSM.16.MT88.4 R76, [R196+0x4000] ;  /* 0x00400000c44c783b */ /* 0x000f220000004200 */
[----:B------:R-:W-:Y:S06]  /*a3f0*/  MUFU.EX2 R142, R243 ;  /* 0x000000f3008e7308 */ /* 0x000fec0000000800 */
[C---:B--2---:R-:W-:Y:S04]  /*a400*/  HMMA.16816.F32 R44, R72.reuse, R80, R44 ;  /* 0x00000050482c723c */ /* 0x044fe8000000182c */
[----:B------:R-:W-:Y:S04]  /*a410*/  MUFU.EX2 R141, R246 ;  /* 0x000000f6008d7308 */ /* 0x000fe80000000800 */
[C---:B------:R-:W-:Y:S01]  /*a420*/  HMMA.16816.F32 R48, R72.reuse, R82, R48 ;  /* 0x000000524830723c */ /* 0x040fe20000001830 */
[----:B------:R-:W2:Y:S05]  /*a430*/  LDSM.16.MT88.4 R80, [R198+0x4000] ;  /* 0x00400000c650783b */ /* 0x000eaa0000004200 */
[----:B------:R-:W-:Y:S02]  /*a440*/  MUFU.EX2 R140, R249 ;  /* 0x000000f9008c7308 */ /* 0x000fe40000000800 */
[C---:B----4-:R-:W-:Y:S08]  /*a450*/  HMMA.16816.F32 R52, R72.reuse, R76, R52 ;  /* 0x0000004c4834723c */ /* 0x050ff00000001834 */
[C---:B------:R-:W-:Y:S01]  /*a460*/  HMMA.16816.F32 R56, R72.reuse, R78, R56 ;  /* 0x0000004e4838723c */ /* 0x040fe20000001838 */
[----:B------:R-:W4:Y:S07]  /*a470*/  LDSM.16.MT88.4 R76, [R195+0x1000] ;  /* 0x00100000c34c783b */ /* 0x000f2e0000004200 */
[C---:B--2---:R-:W-:Y:S08]  /*a480*/  HMMA.16816.F32 R60, R72.reuse, R80, R60 ;  /* 0x00000050483c723c */ /* 0x044ff0000000183c */
[----:B------:R-:W-:Y:S01]  /*a490*/  HMMA.16816.F32 R64, R72, R82, R64 ;  /* 0x000000524840723c */ /* 0x000fe20000001840 */
[----:B------:R-:W2:Y:S06]  /*a4a0*/  LDSM.16.MT88.4 R80, [R197+0x1000] ;  /* 0x00100000c550783b */ /* 0x000eac0000004200 */
[----:B------:R-:W-:Y:S02]  /*a4b0*/  F2FP.PACK_AB R72, R2, R68 ;  /* 0x000000440248723e */ /* 0x000fe400000000ff */
[----:B------:R-:W-:Y:S01]  /*a4c0*/  F2FP.PACK_AB R74, R69, R71 ;  /* 0x00000047454a723e */ /* 0x000fe200000000ff */
[----:B------:R-:W5:Y:S02]  /*a4d0*/  MUFU.EX2 R68, R167 ;  /* 0x000000a700447308 */ /* 0x000f640000000800 */
[----:B---3--:R-:W-:Y:S02]  /*a4e0*/  F2FP.PACK_AB R73, R158, R159 ;  /* 0x0000009f9e49723e */ /* 0x008fe400000000ff */
[----:B-1----:R-:W-:Y:S06]  /*a4f0*/  F2FP.PACK_AB R75, R156, R157 ;  /* 0x0000009d9c4b723e */ /* 0x002fec00000000ff */
[----:B------:R-:W1:Y:S01]  /*a500*/  MUFU.EX2 R2, R166 ;  /* 0x000000a600027308 */ /* 0x000e620000000800 */
[C---:B----4-:R-:W-:Y:S09]  /*a510*/  HMMA.16816.F32 R4, R72.reuse, R76, R4 ;  /* 0x0000004c4804723c */ /* 0x050ff20000001804 */
[----:B------:R-:W3:Y:S01]  /*a520*/  MUFU.EX2 R71, R165 ;  /* 0x000000a500477308 */ /* 0x000ee20000000800 */
[C---:B------:R-:W-:Y:S01]  /*a530*/  HMMA.16816.F32 R8, R72.reuse, R78, R8 ;  /* 0x0000004e4808723c */ /* 0x040fe20000001808 */
[----:B------:R-:W4:Y:S02]  /*a540*/  LDSM.16.MT88.4 R76, [R198+0x1000] ;  /* 0x00100000c64c783b */ /* 0x000f240000004200 */
[----:B-----5:R-:W-:Y:S01]  /*a550*/  FADD.FTZ R0, R68, R0 ;  /* 0x0000000044007221 */ /* 0x020fe20000010000 */
[----:B------:R-:W-:Y:S05]  /*a560*/  MOV R167, R147 ;  /* 0x0000009300a77202 */ /* 0x000fea0000000f00 */
[----:B------:R-:W5:Y:S01]  /*a570*/  MUFU.EX2 R69, R164 ;  /* 0x000000a400457308 */ /* 0x000f620000000800 */
[C---:B--2---:R-:W-:Y:S03]  /*a580*/  HMMA.16816.F32 R12, R72.reuse, R80, R12 ;  /* 0x00000050480c723c */ /* 0x044fe6000000180c */
[----:B-1----:R-:W-:Y:S01]  /*a590*/  FADD.FTZ R0, R2, R0 ;  /* 0x0000000002007221 */ /* 0x002fe20000010000 */
[----:B------:R-:W-:Y:S04]  /*a5a0*/  IADD3 R166, R224, -0x1, RZ ;  /* 0xffffffffe0a67810 */ /* 0x000fe80007ffe0ff */
[C---:B------:R-:W-:Y:S01]  /*a5b0*/  HMMA.16816.F32 R16, R72.reuse, R82, R16 ;  /* 0x000000524810723c */ /* 0x040fe20000001810 */
[----:B------:R-:W1:Y:S01]  /*a5c0*/  LDSM.16.MT88.4 R80, [R195+0x4800] ;  /* 0x00480000c350783b */ /* 0x000e620000004200 */
[----:B------:R-:W-:Y:S02]  /*a5d0*/  MUFU.EX2 R147, R233 ;  /* 0x000000e900937308 */ /* 0x000fe40000000800 */
[----:B---3--:R-:W-:Y:S04]  /*a5e0*/  FADD.FTZ R0, R71, R0 ;  /* 0x0000000047007221 */ /* 0x008fe80000010000 */
[C---:B------:R-:W-:Y:S04]  /*a5f0*/  HMMA.16816.F32 R20, R72.reuse, R84, R20 ;  /* 0x000000544814723c */ /* 0x040fe80000001814 */
[C---:B-----5:R-:W-:Y:S04]  /*a600*/  FADD.FTZ R0, R69.reuse, R0 ;  /* 0x0000000045007221 */ /* 0x060fe80000010000 */
[C---:B------:R-:W-:Y:S01]  /*a610*/  HMMA.16816.F32 R24, R72.reuse, R86, R24 ;  /* 0x000000564818723c */ /* 0x040fe20000001818 */
[----:B------:R-:W2:Y:S07]  /*a620*/  LDSM.16.MT88.4 R84, [R197+0x4800] ;  /* 0x00480000c554783b */ /* 0x000eae0000004200 */
[C---:B----4-:R-:W-:Y:S08]  /*a630*/  HMMA.16816.F32 R28, R72.reuse, R76, R28 ;  /* 0x0000004c481c723c */ /* 0x050ff0000000181c */
        /* <DEDUP_REMOVED lines=26> */
[C---:B-1----:R-:W-:Y:S04]  /*a7e0*/  FADD.FTZ R0, R2.reuse, R0 ;  /* 0x0000000002007221 */ /* 0x042fe80000010000 */
[C---:B------:R-:W-:Y:S04]  /*a7f0*/  HMMA.16816.F32 R12, R76.reuse, R88, R12 ;  /* 0x000000584c0c723c */ /* 0x040fe8000000180c */
[----:B-----5:R-:W-:Y:S04]  /*a800*/  FADD.FTZ R0, R71, R0 ;  /* 0x0000000047007221 */ /* 0x020fe80000010000 */
[C---:B------:R-:W-:Y:S01]  /*a810*/  HMMA.16816.F32 R16, R76.reuse, R90, R16 ;  /* 0x0000005a4c10723c */ /* 0x040fe20000001810 */
[----:B------:R-:W-:Y:S03]  /*a820*/  LDSM.16.MT88.4 R88, [R196+0x5000] ;  /* 0x00500000c458783b */ /* 0x000fe60000004200 */
[C---:B---3--:R-:W-:Y:S04]  /*a830*/  FADD.FTZ R0, R69.reuse, R0 ;  /* 0x0000000045007221 */ /* 0x048fe80000010000 */
        /* <DEDUP_REMOVED lines=28> */
[C---:B-----5:R-:W-:Y:S03]  /*aa00*/  FADD.FTZ R0, R69.reuse, R0 ;  /* 0x0000000045007221 */ /* 0x060fe60000010000 */
[C---:B------:R-:W-:Y:S01]  /*aa10*/  HMMA.16816.F32 R8, R72.reuse, R86, R8 ;  /* 0x000000564808723c */ /* 0x040fe20000001808 */
[----:B------:R-:W3:Y:S03]  /*aa20*/  LDSM.16.MT88.4 R84, [R197+0x5800] ;  /* 0x00580000c554783b */ /* 0x000ee60000004200 */
[----:B------:R-:W-:Y:S04]  /*aa30*/  FADD.FTZ R0, R68, R0 ;  /* 0x0000000044007221 */ /* 0x000fe80000010000 */
[C---:B------:R-:W-:Y:S04]  /*aa40*/  HMMA.16816.F32 R12, R72.reuse, R92, R12 ;  /* 0x0000005c480c723c */ /* 0x040fe8000000180c */
[----:B--2---:R-:W-:Y:S04]  /*aa50*/  FADD.FTZ R0, R2, R0 ;  /* 0x0000000002007221 */ /* 0x004fe80000010000 */
[C---:B------:R-:W-:Y:S01]  /*aa60*/  HMMA.16816.F32 R16, R72.reuse, R94, R16 ;  /* 0x0000005e4810723c */ /* 0x040fe20000001810 */
[----:B------:R-:W2:Y:S03]  /*aa70*/  LDSM.16.MT88.4 R92, [R196+0x5800] ;  /* 0x00580000c45c783b */ /* 0x000ea60000004200 */
[----:B------:R-:W-:Y:S04]  /*aa80*/  FADD.FTZ R0, R104, R0 ;  /* 0x0000000068007221 */ /* 0x000fe80000010000 */
[C---:B----4-:R-:W-:Y:S08]  /*aa90*/  HMMA.16816.F32 R20, R72.reuse, R88, R20 ;  /* 0x000000584814723c */ /* 0x050ff00000001814 */
[C---:B------:R-:W-:Y:S01]  /*aaa0*/  HMMA.16816.F32 R24, R72.reuse, R90, R24 ;  /* 0x0000005a4818723c */ /* 0x040fe20000001818 */
[----:B------:R-:W4:Y:S07]  /*aab0*/  LDSM.16.MT88.4 R88, [R198+0x5800] ;  /* 0x00580000c658783b */ /* 0x000f2e0000004200 */
[C---:B------:R-:W-:Y:S07]  /*aac0*/  HMMA.16816.F32 R28, R72.reuse, R76, R28 ;  /* 0x0000004c481c723c */ /* 0x040fee000000181c */
[----:B------:R-:W-:Y:S01]  /*aad0*/  F2FP.PACK_AB R76, R69, R71 ;  /* 0x00000047454c723e */ /* 0x000fe200000000ff */
[C---:B------:R-:W-:Y:S01]  /*aae0*/  HMMA.16816.F32 R32, R72.reuse, R78, R32 ;  /* 0x0000004e4820723c */ /* 0x040fe20000001820 */
[----:B------:R-:W5:Y:S03]  /*aaf0*/  MUFU.EX2 R71, R244 ;  /* 0x000000f400477308 */ /* 0x000f660000000800 */
[----:B------:R-:W-:Y:S03]  /*ab00*/  F2FP.PACK_AB R77, R146, R147 ;  /* 0x00000093924d723e */ /* 0x000fe600000000ff */
[----:B------:R-:W-:Y:S01]  /*ab10*/  F2FP.PACK_AB R78, R2, R68 ;  /* 0x00000044024e723e */ /* 0x000fe200000000ff */
[C---:B-1----:R-:W-:Y:S03]  /*ab20*/  HMMA.16816.F32 R36, R72.reuse, R80, R36 ;  /* 0x000000504824723c */ /* 0x042fe60000001824 */
[----:B------:R-:W1:Y:S01]  /*ab30*/  MUFU.EX2 R69, R247 ;  /* 0x000000f700457308 */ /* 0x000e620000000800 */
[----:B------:R-:W-:Y:S01]  /*ab40*/  FADD.FTZ R2, R107, R250 ;  /* 0x000000fa6b027221 */ /* 0x000fe20000010000 */
[----:B------:R-:W-:Y:S03]  /*ab50*/  F2FP.PACK_AB R79, R144, R145 ;  /* 0x00000091904f723e */ /* 0x000fe600000000ff */
[C---:B------:R-:W-:Y:S01]  /*ab60*/  HMMA.16816.F32 R40, R72.reuse, R82, R40 ;  /* 0x000000524828723c */ /* 0x040fe20000001828 */
[----:B------:R-:W4:Y:S04]  /*ab70*/  LDSM.16.MT88.4 R80, [R195+0x2800] ;  /* 0x00280000c350783b */ /* 0x000f280000004200 */
[----:B------:R-:W2:Y:S03]  /*ab80*/  MUFU.EX2 R68, R248 ;  /* 0x000000f800447308 */ /* 0x000ea60000000800 */
[C---:B---3--:R-:W-:Y:S04]  /*ab90*/  HMMA.16816.F32 R44, R72.reuse, R84, R44 ;  /* 0x00000054482c723c */ /* 0x048fe8000000182c */
[----:B-----5:R-:W-:Y:S04]  /*aba0*/  FADD.FTZ R0, R71, R0 ;  /* 0x0000000047007221 */ /* 0x020fe80000010000 */
[C---:B------:R-:W-:Y:S01]  /*abb0*/  HMMA.16816.F32 R48, R72.reuse, R86, R48 ;  /* 0x000000564830723c */ /* 0x040fe20000001830 */
[----:B------:R-:W3:Y:S03]  /*abc0*/  LDSM.16.MT88.4 R84, [R197+0x2800] ;  /* 0x00280000c554783b */ /* 0x000ee60000004200 */
[----:B-1----:R-:W-:Y:S04]  /*abd0*/  FADD.FTZ R0, R69, R0 ;  /* 0x0000000045007221 */ /* 0x002fe80000010000 */
[C---:B--2---:R-:W-:Y:S04]  /*abe0*/  HMMA.16816.F32 R52, R72.reuse, R92, R52 ;  /* 0x0000005c4834723c */ /* 0x044fe80000001834 */
[----:B------:R-:W-:Y:S02]  /*abf0*/  FADD.FTZ R238, R68, R0 ;  /* 0x0000000044ee7221 */ /* 0x000fe40000010000 */
[----:B------:R-:W-:Y:S02]  /*ac00*/  FADD.FTZ R0, R112, R2 ;  /* 0x0000000270007221 */ /* 0x000fe40000010000 */
[C---:B------:R-:W-:Y:S01]  /*ac10*/  HMMA.16816.F32 R56, R72.reuse, R94, R56 ;  /* 0x0000005e4838723c */ /* 0x040fe20000001838 */
[----:B------:R-:W2:Y:S03]  /*ac20*/  LDL R2, [R1+0x8] ;  /* 0x0000080001027983 */ /* 0x000ea60000100800 */
[----:B------:R-:W-:Y:S01]  /*ac30*/  FADD.FTZ R0, R106, R0 ;  /* 0x000000006a007221 */ /* 0x000fe20000010000 */
[----:B------:R-:W1:Y:S03]  /*ac40*/  LDSM.16.MT88.4 R92, [R196+0x2800] ;  /* 0x00280000c45c783b */ /* 0x000e660000004200 */
[C---:B----4-:R-:W-:Y:S04]  /*ac50*/  HMMA.16816.F32 R60, R72.reuse, R88, R60 ;  /* 0x00000058483c723c */ /* 0x050fe8000000183c */
[----:B------:R-:W-:Y:S04]  /*ac60*/  FADD.FTZ R0, R105, R0 ;  /* 0x0000000069007221 */ /* 0x000fe80000010000 */
[----:B------:R-:W-:Y:S01]  /*ac70*/  HMMA.16816.F32 R64, R72, R90, R64 ;  /* 0x0000005a4840723c */ /* 0x000fe20000001840 */
[----:B------:R-:W4:Y:S03]  /*ac80*/  LDSM.16.MT88.4 R72, [R198+0x2800] ;  /* 0x00280000c648783b */ /* 0x000f260000004200 */
[----:B------:R-:W-:Y:S04]  /*ac90*/  FADD.FTZ R0, R167, R0 ;  /* 0x00000000a7007221 */ /* 0x000fe80000010000 */
[C---:B------:R-:W-:Y:S01]  /*aca0*/  HMMA.16816.F32 R4, R76.reuse, R80, R4 ;  /* 0x000000504c04723c */ /* 0x040fe20000001804 */
[----:B------:R-:W5:Y:S04]  /*acb0*/  LDSM.16.MT88.4 R88, [R195+0x6000] ;  /* 0x00600000c358783b */ /* 0x000f680000004200 */
        /* <DEDUP_REMOVED lines=11> */
[C---:B------:R-:W-:Y:S01]  /*ad70*/  HMMA.16816.F32 R24, R76.reuse, R94, R24 ;  /* 0x0000005e4c18723c */ /* 0x040fe20000001818 */
[----:B------:R-:W1:Y:S03]  /*ad80*/  LDSM.16.MT88.4 R92, [R195+0x6800] ;  /* 0x00680000c35c783b */ /* 0x000e660000004200 */
[----:B------:R-:W-:Y:S04]  /*ad90*/  FADD.FTZ R0, R155, R0 ;  /* 0x000000009b007221 */ /* 0x000fe80000010000 */
[C---:B----4-:R-:W-:Y:S04]  /*ada0*/  HMMA.16816.F32 R28, R76.reuse, R72, R28 ;  /* 0x000000484c1c723c */ /* 0x050fe8000000181c */
[----:B------:R-:W-:Y:S03]  /*adb0*/  FADD.FTZ R0, R154, R0 ;  /* 0x000000009a007221 */ /* 0x000fe60000010000 */
[----:B------:R-:W-:Y:S01]  /*adc0*/  F2FP.PACK_AB R72, R71, R104 ;  /* 0x000000684748723e */ /* 0x000fe200000000ff */
[C---:B------:R-:W-:Y:S04]  /*add0*/  HMMA.16816.F32 R32, R76.reuse, R74, R32 ;  /* 0x0000004a4c20723c */ /* 0x040fe80000001820 */
[----:B------:R-:W-:Y:S01]  /*ade0*/  F2FP.PACK_AB R73, R142, R143 ;  /* 0x0000008f8e49723e */ /* 0x000fe200000000ff */
[----:B------:R-:W-:Y:S01]  /*adf0*/  FADD.FTZ R0, R153, R0 ;  /* 0x0000000099007221 */ /* 0x000fe20000010000 */
[----:B------:R-:W-:Y:S02]  /*ae00*/  MOV R71, R70 ;  /* 0x0000004600477202 */ /* 0x000fe40000000f00 */
[C---:B-----5:R-:W-:Y:S04]  /*ae10*/  HMMA.16816.F32 R36, R76.reuse, R88, R36 ;  /* 0x000000584c24723c */ /* 0x060fe80000001824 */
[----:B------:R-:W-:Y:S01]  /*ae20*/  F2FP.PACK_AB R74, R68, R69 ;  /* 0x00000045444a723e */ /* 0x000fe200000000ff */
[----:B------:R-:W-:Y:S01]  /*ae30*/  FADD.FTZ R0, R152, R0 ;  /* 0x0000000098007221 */ /* 0x000fe20000010000 */
[----:B------:R-:W-:Y:S02]  /*ae40*/  F2FP.PACK_AB R75, R140, R141 ;  /* 0x0000008d8c4b723e */ /* 0x000fe400000000ff */
[C---:B------:R-:W-:Y:S04]  /*ae50*/  HMMA.16816.F32 R40, R76.reuse, R90, R40 ;  /* 0x0000005a4c28723c */ /* 0x040fe80000001828 */
[-C--:B------:R-:W-:Y:S01]  /*ae60*/  MOV R69, R3.reuse ;  /* 0x0000000300457202 */ /* 0x080fe20000000f00 */
[----:B------:R-:W-:Y:S03]  /*ae70*/  FADD.FTZ R0, R151, R0 ;  /* 0x0000000097007221 */ /* 0x000fe60000010000 */
        /* <DEDUP_REMOVED lines=8> */
[C---:B---3--:R-:W-:Y:S04]  /*af00*/  HMMA.16816.F32 R60, R76.reuse, R84, R60 ;  /* 0x000000544c3c723c */ /* 0x048fe8000000183c */
[----:B------:R-:W-:Y:S04]  /*af10*/  FADD.FTZ R0, R146, R0 ;  /* 0x0000000092007221 */ /* 0x000fe80000010000 */
[----:B------:R-:W-:Y:S01]  /*af20*/  HMMA.16816.F32 R64, R76, R86, R64 ;  /* 0x000000564c40723c */ /* 0x000fe20000001840 */
[----:B------:R-:W3:Y:S03]  /*af30*/  LDSM.16.MT88.4 R84, [R197+0x6800] ;  /* 0x00680000c554783b */ /* 0x000ee60000004200 */
[----:B------:R-:W-:Y:S04]  /*af40*/  FADD.FTZ R0, R145, R0 ;  /* 0x0000000091007221 */ /* 0x000fe80000010000 */
[C---:B------:R-:W-:Y:S01]  /*af50*/  HMMA.16816.F32 R128, R72.reuse, R124, R4 ;  /* 0x0000007c4880723c */ /* 0x040fe20000001804 */
[----:B------:R-:W4:Y:S04]  /*af60*/  LDSM.16.MT88.4 R76, [R196+0x6800] ;  /* 0x00680000c44c783b */ /* 0x000f280000004200 */
[----:B------:R-:W-:Y:S03]  /*af70*/  FADD.FTZ R0, R144, R0 ;  /* 0x0000000090007221 */ /* 0x000fe60000010000 */
[C---:B------:R-:W-:Y:S01]  /*af80*/  HMMA.16816.F32 R124, R72.reuse, R126, R8 ;  /* 0x0000007e487c723c */ /* 0x040fe20000001808 */
[----:B------:R-:W5:Y:S03]  /*af90*/  LDSM.16.MT88.4 R4, [R198+0x6800] ;  /* 0x00680000c604783b */ /* 0x000f660000004200 */
[----:B------:R-:W-:Y:S04]  /*afa0*/  FADD.FTZ R0, R143, R0 ;  /* 0x000000008f007221 */ /* 0x000fe80000010000 */
[C---:B------:R-:W-:Y:S04]  /*afb0*/  HMMA.16816.F32 R120, R72.reuse, R116, R12 ;  /* 0x000000744878723c */ /* 0x040fe8000000180c */
[----:B------:R-:W-:Y:S04]  /*afc0*/  FADD.FTZ R0, R142, R0 ;  /* 0x000000008e007221 */ /* 0x000fe80000010000 */
[C---:B------:R-:W-:Y:S04]  /*afd0*/  HMMA.16816.F32 R116, R72.reuse, R118, R16 ;  /* 0x000000764874723c */ /* 0x040fe80000001810 */
[----:B------:R-:W-:Y:S04]  /*afe0*/  FADD.FTZ R0, R141, R0 ;  /* 0x000000008d007221 */ /* 0x000fe80000010000 */
[C---:B------:R-:W-:Y:S04]  /*aff0*/  HMMA.16816.F32 R112, R72.reuse, R108, R20 ;  /* 0x0000006c4870723c */ /* 0x040fe80000001814 */
[----:B------:R-:W-:Y:S04]  /*b000*/  FADD.FTZ R250, R140, R0 ;  /* 0x000000008cfa7221 */ /* 0x000fe80000010000 */
[C---:B------:R-:W-:Y:S08]  /*b010*/  HMMA.16816.F32 R108, R72.reuse, R110, R24 ;  /* 0x0000006e486c723c */ /* 0x040ff00000001818 */
[C---:B------:R-:W-:Y:S08]  /*b020*/  HMMA.16816.F32 R104, R72.reuse, R100, R28 ;  /* 0x000000644868723c */ /* 0x040ff0000000181c */
[C---:B------:R-:W-:Y:S08]  /*b030*/  HMMA.16816.F32 R100, R72.reuse, R102, R32 ;  /* 0x000000664864723c */ /* 0x040ff00000001820 */
[C---:B-1----:R-:W-:Y:S08]  /*b040*/  HMMA.16816.F32 R96, R72.reuse, R92, R36 ;  /* 0x0000005c4860723c */ /* 0x042ff00000001824 */
[C---:B------:R-:W-:Y:S08]  /*b050*/  HMMA.16816.F32 R92, R72.reuse, R94, R40 ;  /* 0x0000005e485c723c */ /* 0x040ff00000001828 */
[C---:B---3--:R-:W-:Y:S08]  /*b060*/  HMMA.16816.F32 R88, R72.reuse, R84, R44 ;  /* 0x000000544858723c */ /* 0x048ff0000000182c */
[C---:B------:R-:W-:Y:S08]  /*b070*/  HMMA.16816.F32 R84, R72.reuse, R86, R48 ;  /* 0x000000564854723c */ /* 0x040ff00000001830 */
[C---:B----4-:R-:W-:Y:S08]  /*b080*/  HMMA.16816.F32 R80, R72.reuse, R76, R52 ;  /* 0x0000004c4850723c */ /* 0x050ff00000001834 */
[C---:B------:R-:W-:Y:S08]  /*b090*/  HMMA.16816.F32 R76, R72.reuse, R78, R56 ;  /* 0x0000004e484c723c */ /* 0x040ff00000001838 */
[C---:B-----5:R-:W-:Y:S08]  /*b0a0*/  HMMA.16816.F32 R60, R72.reuse, R4, R60 ;  /* 0x00000004483c723c */ /* 0x060ff0000000183c */
[----:B------:R-:W-:Y:S07]  /*b0b0*/  HMMA.16816.F32 R64, R72, R6, R64 ;  /* 0x000000064840723c */ /* 0x000fee0000001840 */
[----:B------:R-:W-:Y:S02]  /*b0c0*/  MOV R72, R3 ;  /* 0x0000000300487202 */ /* 0x000fe40000000f00 */
[----:B--2---:R-:W-:Y:S03]  /*b0d0*/  ISETP.GT.AND P0, PT, R224, R2, PT ;  /* 0x00000002e000720c */ /* 0x004fe60003f04270 */
[----:B------:R-:W-:Y:S10]  /*b0e0*/  MOV R224, R166 ;  /* 0x000000a600e07202 */ /* 0x000ff40000000f00 */
[----:B------:R-:W-:-:S05]  /*b0f0*/  @P0 BRA `(.L_x_1360) ;  /* 0xffffc07000000947 */ /* 0x000fca000383ffff */
.L_x_1344:
[----:B--2---:R-:W2:Y:S02]  /*b100*/  LDL R0, [R1] ;  /* 0x0000000001007983 */ /* 0x004ea40000100800 */
[----:B--2---:R-:W-:-:S13]  /*b110*/  ISETP.GE.AND P0, PT, R166, R0, PT ;  /* 0x00000000a600720c */ /* 0x004fda0003f06270 */
[----:B------:R-:W-:Y:S05]  /*b120*/  @!P0 BRA `(.L_x_1361) ;  /* 0x000037b000008947 */ /* 0x000fea0003800000 */
.L_x_1376:
        /* <DEDUP_REMOVED lines=8> */
[----:B------:R-:W-:Y:S01]  /*b1b0*/  IMAD R0, R0, c[0x0][0x208], RZ ;  /* 0x0000820000007a24 */ /* 0x000fe200078e02ff */
[----:B------:R-:W-:Y:S02]  /*b1c0*/  MOV R71, R70 ;  /* 0x0000004600477202 */ /* 0x000fe40000000f00 */
[----:B------:R-:W-:Y:S02]  /*b1d0*/  IMAD R4, R4, c[0x0][0x218], RZ ;  /* 0x0000860004047a24 */ /* 0x000fe400078e02ff */
[----:B------:R-:W-:Y:S02]  /*b1e0*/  IMAD R0, R223, c[0x0][0x20c], R0 ;  /* 0x00008300df007a24 */ /* 0x000fe400078e0200 */
[C---:B------:R-:W-:Y:S03]  /*b1f0*/  IMAD R4, R218.reuse, c[0x0][0x21c], R4 ;  /* 0x00008700da047a24 */ /* 0x040fe600078e0204 */
[----:B------:R-:W-:Y:S05]  /*b200*/  IADD3 R3, R3, R0, RZ ;  /* 0x0000000003037210 */ /* 0x000fea0007ffe0ff */
[----:B------:R-:W-:Y:S01]  /*b210*/  IMAD.WIDE.U32 R2, R218, c[0x0][0x218], R2 ;  /* 0x00008600da027a25 */ /* 0x000fe200078e0002 */
[----:B------:R1:W4:Y:S04]  /*b220*/  LDSM.16.M88.4 R8, [R192] ;  /* 0x00000000c008783b */ /* 0x0003280000000200 */
        /* <DEDUP_REMOVED lines=13> */
[----:B--2---:R-:W-:Y:S04]  /*b300*/  IADD3 R0, P0, R6, R2, RZ ;  /* 0x0000000206007210 */ /* 0x004fe80007f1e0ff */
[----:B---3--:R-:W-:Y:S02]  /*b310*/  IADD3.X R2, R5, R3, R4, P0, !PT ;  /* 0x0000000305027210 */ /* 0x008fe400007fe404 */
[C---:B------:R-:W-:Y:S04]  /*b320*/  LEA R4, P0, R0.reuse, c[0x0][0x1f8], 0x1 ;  /* 0x00007e0000047a11 */ /* 0x040fe800078008ff */
[----:B------:R-:W-:Y:S01]  /*b330*/  LEA.HI.X R0, R0, c[0x0][0x1fc], R2, 0x1, P0 ;  /* 0x00007f0000007a11 */ /* 0x000fe200000f0c02 */
[----:B------:R-:W-:-:S06]  /*b340*/  BRA.DIV ~URZ, `(.L_x_1362) ;  /* 0x00009d927f007947 */ /* 0x000fcc000b800000 */
[----:B-1--4-:R1:W2:Y:S02]  /*b350*/  SHFL.IDX PT, R6, R0, RZ, 0x181f ;  /* 0x00181fff00067589 */ /* 0x0122a400000e0000 */
.L_x_1464:
[----:B------:R-:W3:Y:S01]  /*b360*/  SHFL.IDX PT, R5, R4, RZ, 0x181f ;  /* 0x00181fff04057589 */ /* 0x000ee200000e0000 */
[C---:B------:R-:W-:Y:S01]  /*b370*/  IMAD.SHL.U32 R12, R241.reuse, 0x2, RZ ;  /* 0x00000002f10c7824 */ /* 0x040fe200078e00ff */
[----:B------:R-:W-:Y:S01]  /*b380*/  ISETP.GE.AND P3, PT, R241, c[0x0][0x1d4], PT ;  /* 0x00007500f1007a0c */ /* 0x000fe20003f66270 */
[----:B------:R-:W-:Y:S01]  /*b390*/  IMAD.SHL.U32 R7, R251, 0x2, RZ ;  /* 0x00000002fb077824 */ /* 0x000fe200078e00ff */
[----:B------:R-:W-:Y:S02]  /*b3a0*/  BSSY B0, `(.L_x_1363) ;  /* 0x000003a000007945 */ /* 0x000fe40003800000 */
[----:B------:R-:W-:Y:S04]  /*b3b0*/  SEL R165, RZ, 0x10, P3 ;  /* 0x00000010ffa57807 */ /* 0x000fe80001800000 */
[----:B------:R-:W-:Y:S02]  /*b3c0*/  ISETP.NE.U32.AND P5, PT, R165, RZ, PT ;  /* 0x000000ffa500720c */ /* 0x000fe40003fa5070 */
[-C--:B---3--:R-:W-:Y:S05]  /*b3d0*/  IADD3 R2, P0, R5, R12.reuse, RZ ;  /* 0x0000000c05027210 */ /* 0x088fea0007f1e0ff */
[C-C-:B--2---:R-:W-:Y:S01]  /*b3e0*/  IMAD.X R3, R6.reuse, 0x1, R220.reuse, P0 ;  /* 0x0000000106037824 */ /* 0x144fe200000e06dc */
[----:B------:R-:W-:Y:S04]  /*b3f0*/  ISETP.GE.AND P0, PT, R251, c[0x0][0x1d4], PT ;  /* 0x00007500fb007a0c */ /* 0x000fe80003f06270 */
[----:B------:R-:W-:Y:S01]  /*b400*/  @!PT LDS RZ, [RZ] ;  /* 0x00000000fffff984 */ /* 0x000fe20000000800 */
[----:B------:R-:W-:Y:S01]  /*b410*/  @!PT LDS RZ, [RZ] ;  /* 0x00000000fffff984 */ /* 0x000fe20000000800 */
[----:B------:R2:W-:Y:S01]  /*b420*/  LDGSTS.E.BYPASS.LTC128B.128 [R219+0x100], [R2.64], !P3 ;  /* 0x0010000002db7fae */ /* 0x0005e2000d901d46 */
[----:B------:R-:W-:Y:S02]  /*b430*/  SEL R164, RZ, 0x10, P0 ;  /* 0x00000010ffa47807 */ /* 0x000fe40000000000 */
[-C--:B--2---:R-:W-:Y:S02]  /*b440*/  IADD3 R2, P4, R5, R7.reuse, RZ ;  /* 0x0000000705027210 */ /* 0x084fe40007f9e0ff */
[----:B------:R-:W2:Y:S03]  /*b450*/  SHFL.IDX PT, R5, R4, 0x1, 0x181f ;  /* 0x00381f0004057f89 */ /* 0x000ea600000e0000 */
[--C-:B------:R-:W-:Y:S02]  /*b460*/  IMAD.X R3, R6, 0x1, R221.reuse, P4 ;  /* 0x0000000106037824 */ /* 0x100fe400020e06dd */
[----:B------:R-:W3:Y:S04]  /*b470*/  SHFL.IDX PT, R6, R0, 0x1, 0x181f ;  /* 0x00381f0000067f89 */ /* 0x000ee800000e0000 */
[----:B------:R2:W-:Y:S02]  /*b480*/  LDGSTS.E.BYPASS.LTC128B.128 [R219+0x3900], [R2.64], !P0 ;  /* 0x0390000002db7fae */ /* 0x0005e4000c101d46 */
[C---:B--2---:R-:W-:Y:S05]  /*b490*/  IADD3 R2, P4, R5.reuse, R12, RZ ;  /* 0x0000000c05027210 */ /* 0x044fea0007f9e0ff */
[C---:B---3--:R-:W-:Y:S05]  /*b4a0*/  IMAD.X R3, R6.reuse, 0x1, R220, P4 ;  /* 0x0000000106037824 */ /* 0x048fea00020e06dc */
        /* <DEDUP_REMOVED lines=8> */
[-C--:B--2---:R-:W-:Y:S04]  /*b530*/  IADD3 R2, P4, P3, R2, R5.reuse, R12 ;  /* 0x0000000502027210 */ /* 0x084fe80007b9e00c */
[-C--:B---3--:R-:W-:Y:S02]  /*b540*/  IADD3.X R3, RZ, R6.reuse, R220, P4, P3 ;  /* 0x00000006ff037210 */ /* 0x088fe400027e64dc */
        /* <DEDUP_REMOVED lines=12> */
[----:B------:R2:W3:Y:S04]  /*b610*/  SHFL.IDX PT, R5, R0, 0x3, 0x181f ;  /* 0x00781f0000057f89 */ /* 0x0004e800000e0000 */
[----:B-1----:R2:W1:Y:S02]  /*b620*/  SHFL.IDX PT, R0, R4, 0x3, 0x181f ;  /* 0x00781f0004007f89 */ /* 0x00246400000e0000 */
.L_x_1465:
[----:B------:R-:W-:Y:S01]  /*b630*/  IADD3 R2, -R165, 0x10, RZ ;  /* 0x00000010a5027810 */ /* 0x000fe20007ffe1ff */
[----:B------:R-:W-:Y:S01]  /*b640*/  IMAD.SHL.U32 R3, R241, 0x2, RZ ;  /* 0x00000002f1037824 */ /* 0x000fe200078e00ff */
[----:B------:R-:W-:Y:S01]  /*b650*/  ISETP.NE.U32.AND P0, PT, R165, RZ, PT ;  /* 0x000000ffa500720c */ /* 0x000fe20003f05070 */
[----:B--2---:R-:W-:Y:S01]  /*b660*/  IMAD.SHL.U32 R4, R251, 0x2, RZ ;  /* 0x00000002fb047824 */ /* 0x004fe200078e00ff */
[----:B------:R-:W-:Y:S04]  /*b670*/  LOP3.LUT R2, R2, 0xf, RZ, 0xc0, !PT ;  /* 0x0000000f02027812 */ /* 0x000fe800078ec0ff */
[-C--:B-1----:R-:W-:Y:S04]  /*b680*/  IADD3 R2, P4, P3, R2, R0.reuse, R3 ;  /* 0x0000000002027210 */ /* 0x082fe80007b9e003 */
[-C--:B---3--:R-:W-:Y:S05]  /*b690*/  IADD3.X R3, RZ, R5.reuse, R220, P4, P3 ;  /* 0x00000005ff037210 */ /* 0x088fea00027e64dc */
        /* <DEDUP_REMOVED lines=10> */
.L_x_1364:
[----:B---3--:R-:W-:Y:S05]  /*b740*/  BSYNC B0 ;  /* 0x0000000000007941 */ /* 0x008fea0003800000 */
.L_x_1363:
[----:B------:R-:W0:Y:S01]  /*b750*/  LDGDEPBAR ;  /* 0x00000000000079af */ /* 0x000e220000000000 */
[----:B------:R-:W-:Y:S01]  /*b760*/  WARPSYNC 0xffffffff ;  /* 0xffffffff00007948 */ /* 0x000fe20003800000 */
[C---:B------:R-:W-:Y:S01]  /*b770*/  HMMA.16816.F32 R4, R132.reuse, R8, RZ ;  /* 0x000000088404723c */ /* 0x040fe200000018ff */
[----:B------:R-:W-:Y:S05]  /*b780*/  BSSY B0, `(.L_x_1366) ;  /* 0x0000116000007945 */ /* 0x000fea0003800000 */
[----:B-1----:R-:W2:Y:S02]  /*b790*/  LDL R0, [R1] ;  /* 0x0000000001007983 */ /* 0x002ea40000100800 */
        /* <DEDUP_REMOVED lines=30> */
[----:B------:R-:W4:Y:S07]  /*b980*/  LDSM.16.M88.4 R156, [R194+0x2800] ;  /* 0x00280000c29c783b */ /* 0x000f2e0000000200 */
[C---:B------:R-:W-:Y:S08]  /*b990*/  HMMA.16816.F32 R52, R136.reuse, R160, R52 ;  /* 0x000000a08834723c */ /* 0x040ff00000001834 */
[----:B------:R-:W-:Y:S08]  /*b9a0*/  HMMA.16816.F32 R56, R136, R162, R56 ;  /* 0x000000a28838723c */ /* 0x000ff00000001838 */
[C---:B-1----:R-:W-:Y:S08]  /*b9b0*/  HMMA.16816.F32 R4, R168.reuse, R72, R4 ;  /* 0x00000048a804723c */ /* 0x042ff00000001804 */
[C---:B------:R-:W-:Y:S01]  /*b9c0*/  HMMA.16816.F32 R8, R168.reuse, R74, R8 ;  /* 0x0000004aa808723c */ /* 0x040fe20000001808 */
[----:B------:R-:W1:Y:S07]  /*b9d0*/  LDSM.16.M88.4 R72, [R194+0x3000] ;  /* 0x00300000c248783b */ /* 0x000e6e0000000200 */
[C---:B---3--:R-:W-:Y:S08]  /*b9e0*/  HMMA.16816.F32 R12, R168.reuse, R140, R12 ;  /* 0x0000008ca80c723c */ /* 0x048ff0000000180c */
[C---:B------:R-:W-:Y:S01]  /*b9f0*/  HMMA.16816.F32 R16, R168.reuse, R142, R16 ;  /* 0x0000008ea810723c */ /* 0x040fe20000001810 */
[----:B------:R-:W3:Y:S07]  /*ba00*/  LDSM.16.M88.4 R140, [R193] ;  /* 0x00000000c18c783b */ /* 0x000eee0000000200 */
        /* <DEDUP_REMOVED lines=9> */
[C---:B------:R-:W-:Y:S03]  /*baa0*/  HMMA.16816.F32 R44, R168.reuse, R156, R44 ;  /* 0x0000009ca82c723c */ /* 0x040fe6000000182c */
[----:B--2---:R-:W-:Y:S05]  /*bab0*/  ISETP.GT.AND P0, PT, R166, R0, PT ;  /* 0x00000000a600720c */ /* 0x004fea0003f04270 */
[C---:B------:R-:W-:Y:S01]  /*bac0*/  HMMA.16816.F32 R48, R168.reuse, R158, R48 ;  /* 0x0000009ea830723c */ /* 0x040fe20000001830 */
[----:B------:R-:W2:Y:S07]  /*bad0*/  LDSM.16.M88.4 R156, [R193+0x2000] ;  /* 0x00200000c19c783b */ /* 0x000eae0000000200 */
[C---:B-1----:R-:W-:Y:S08]  /*bae0*/  HMMA.16816.F32 R52, R168.reuse, R72, R52 ;  /* 0x00000048a834723c */ /* 0x042ff00000001834 */
[----:B------:R-:W-:Y:S01]  /*baf0*/  HMMA.16816.F32 R56, R168, R74, R56 ;  /* 0x0000004aa838723c */ /* 0x000fe20000001838 */
        /* <DEDUP_REMOVED lines=13> */
[C---:B--2---:R-:W-:Y:S08]  /*bbd0*/  HMMA.16816.F32 R36, R172.reuse, R156, R36 ;  /* 0x0000009cac24723c */ /* 0x044ff00000001824 */
[C---:B------:R-:W-:Y:S01]  /*bbe0*/  HMMA.16816.F32 R40, R172.reuse, R158, R40 ;  /* 0x0000009eac28723c */ /* 0x040fe20000001828 */
[----:B------:R-:W2:Y:S07]  /*bbf0*/  LDSM.16.M88.4 R156, [R192+0x5000] ;  /* 0x00500000c09c783b */ /* 0x000eae0000000200 */
[C---:B-1----:R-:W-:Y:S08]  /*bc00*/  HMMA.16816.F32 R44, R172.reuse, R72, R44 ;  /* 0x00000048ac2c723c */ /* 0x042ff0000000182c */
[C---:B------:R-:W-:Y:S01]  /*bc10*/  HMMA.16816.F32 R48, R172.reuse, R74, R48 ;  /* 0x0000004aac30723c */ /* 0x040fe20000001830 */
[----:B------:R-:W1:Y:S07]  /*bc20*/  LDSM.16.M88.4 R72, [R192+0x5800] ;  /* 0x00580000c048783b */ /* 0x000e6e0000000200 */
        /* <DEDUP_REMOVED lines=8> */
[----:B------:R-:W5:Y:S07]  /*bcb0*/  LDSM.16.M88.4 R148, [R207] ;  /* 0x00000000cf94783b */ /* 0x000f6e0000000200 */
[C---:B------:R-:W-:Y:S08]  /*bcc0*/  HMMA.16816.F32 R20, R176.reuse, R152, R20 ;  /* 0x00000098b014723c */ /* 0x040ff00000001814 */
[C---:B------:R-:W-:Y:S01]  /*bcd0*/  HMMA.16816.F32 R24, R176.reuse, R154, R24 ;  /* 0x0000009ab018723c */ /* 0x040fe20000001818 */
[----:B------:R-:W4:Y:S07]  /*bce0*/  LDSM.16.M88.4 R152, [R201] ;  /* 0x00000000c998783b */ /* 0x000f2e0000000200 */
[C---:B--2---:R-:W-:Y:S08]  /*bcf0*/  HMMA.16816.F32 R28, R176.reuse, R156, R28 ;  /* 0x0000009cb01c723c */ /* 0x044ff0000000181c */
[C---:B------:R-:W-:Y:S01]  /*bd00*/  HMMA.16816.F32 R32, R176.reuse, R158, R32 ;  /* 0x0000009eb020723c */ /* 0x040fe20000001820 */
[----:B------:R-:W2:Y:S07]  /*bd10*/  LDSM.16.M88.4 R156, [R202] ;  /* 0x00000000ca9c783b */ /* 0x000eae0000000200 */
[C---:B-1----:R-:W-:Y:S08]  /*bd20*/  HMMA.16816.F32 R36, R176.reuse, R72, R36 ;  /* 0x00000048b024723c */ /* 0x042ff00000001824 */
[C---:B------:R-:W-:Y:S01]  /*bd30*/  HMMA.16816.F32 R40, R176.reuse, R74, R40 ;  /* 0x0000004ab028723c */ /* 0x040fe20000001828 */
[----:B------:R-:W1:Y:S07]  /*bd40*/  LDSM.16.M88.4 R72, [R203] ;  /* 0x00000000cb48783b */ /* 0x000e6e0000000200 */
[C---:B---3--:R-:W-:Y:S08]  /*bd50*/  HMMA.16816.F32 R44, R176.reuse, R140, R44 ;  /* 0x0000008cb02c723c */ /* 0x048ff0000000182c */
[C---:B------:R-:W-:Y:S01]  /*bd60*/  HMMA.16816.F32 R48, R176.reuse, R142, R48 ;  /* 0x0000008eb030723c */ /* 0x040fe20000001830 */
[----:B------:R-:W3:Y:S07]  /*bd70*/  LDSM.16.M88.4 R140, [R204] ;  /* 0x00000000cc8c783b */ /* 0x000eee0000000200 */
[C---:B----4-:R-:W-:Y:S08]  /*bd80*/  HMMA.16816.F32 R52, R176.reuse, R144, R52 ;  /* 0x00000090b034723c */ /* 0x050ff00000001834 */
[----:B------:R-:W-:Y:S01]  /*bd90*/  HMMA.16816.F32 R56, R176, R146, R56 ;  /* 0x00000092b038723c */ /* 0x000fe20000001838 */
[----:B------:R-:W4:Y:S07]  /*bda0*/  LDSM.16.M88.4 R144, [R205] ;  /* 0x00000000cd90783b */ /* 0x000f2e0000000200 */
[C---:B-----5:R-:W-:Y:S08]  /*bdb0*/  HMMA.16816.F32 R4, R180.reuse, R148, R4 ;  /* 0x00000094b404723c */ /* 0x060ff00000001804 */
[C---:B------:R-:W-:Y:S01]  /*bdc0*/  HMMA.16816.F32 R8, R180.reuse, R150, R8 ;  /* 0x00000096b408723c */ /* 0x040fe20000001808 */
[----:B------:R-:W5:Y:S07]  /*bdd0*/  LDSM.16.M88.4 R148, [R206] ;  /* 0x00000000ce94783b */ /* 0x000f6e0000000200 */
        /* <DEDUP_REMOVED lines=38> */
[----:B------:R-:W4:Y:S07]  /*c040*/  LDSM.16.M88.4 R152, [R193+0x6000] ;  /* 0x00600000c198783b */ /* 0x000f2e0000000200 */
[C---:B--2---:R-:W-:Y:S08]  /*c050*/  HMMA.16816.F32 R4, R188.reuse, R156, R4 ;  /* 0x0000009cbc04723c */ /* 0x044ff00000001804 */
[C---:B------:R-:W-:Y:S01]  /*c060*/  HMMA.16816.F32 R8, R188.reuse, R158, R8 ;  /* 0x0000009ebc08723c */ /* 0x040fe20000001808 */
[----:B------:R-:W2:Y:S01]  /*c070*/  LDSM.16.M88.4 R156, [R193+0x6800] ;  /* 0x00680000c19c783b */ /* 0x000ea20000000200 */
[----:B------:R-:W-:Y:S06]  /*c080*/  DEPBAR.LE SB0, 0x0 ;  /* 0x000080000000791a */ /* 0x000fec0000000000 */
[C---:B-1----:R-:W-:Y:S01]  /*c090*/  HMMA.16816.F32 R12, R188.reuse, R72, R12 ;  /* 0x00000048bc0c723c */ /* 0x042fe2000000180c */
        /* <DEDUP_REMOVED lines=9> */
[C---:B------:R-:W-:Y:S08]  /*c130*/  HMMA.16816.F32 R48, R188.reuse, R154, R48 ;  /* 0x0000009abc30723c */ /* 0x040ff00000001830 */
[C---:B--2---:R-:W-:Y:S08]  /*c140*/  HMMA.16816.F32 R52, R188.reuse, R156, R52 ;  /* 0x0000009cbc34723c */ /* 0x044ff00000001834 */
        /* <DEDUP_REMOVED lines=37> */
.L_x_1466:
[----:B------:R-:W-:-:S05]  /*c3a0*/  BRA.DIV ~URZ, `(.L_x_1369) ;  /* 0x00008ee27f007947 */ /* 0x000fca000b800000 */
[----:B------:R3:W4:Y:S02]  /*c3b0*/  SHFL.IDX PT, R72, R68, RZ, 0x181f ;  /* 0x00181fff44487589 */ /* 0x00072400000e0000 */
.L_x_1467:
[----:B------:R-:W-:Y:S01]  /*c3c0*/  ISETP.GE.AND P3, PT, R222, 0x1, PT ;  /* 0x00000001de00780c */ /* 0x000fe20003f66270 */
[----:B------:R-:W-:Y:S02]  /*c3d0*/  IMAD.SHL.U32 R3, R241, 0x2, RZ ;  /* 0x00000002f1037824 */ /* 0x000fe400078e00ff */
[----:B------:R-:W-:Y:S10]  /*c3e0*/  IMAD.SHL.U32 R74, R251, 0x2, RZ ;  /* 0x00000002fb4a7824 */ /* 0x000ff400078e00ff */
        /* <DEDUP_REMOVED lines=18> */
.L_x_1468:
[----:B------:R-:W-:Y:S01]  /*c510*/  ISETP.GE.AND P3, PT, R222, 0x21, PT ;  /* 0x00000021de00780c */ /* 0x000fe20003f66270 */
[----:B--2---:R-:W-:Y:S02]  /*c520*/  IMAD.SHL.U32 R3, R241, 0x2, RZ ;  /* 0x00000002f1037824 */ /* 0x004fe400078e00ff */
[----:B------:R-:W-:Y:S10]  /*c530*/  IMAD.SHL.U32 R74, R251, 0x2, RZ ;  /* 0x00000002fb4a7824 */ /* 0x000ff400078e00ff */
[C---:B------:R-:W-:Y:S02]  /*c540*/  @P3 IADD3 R2, -R165.reuse, 0x10, RZ ;  /* 0x00000010a5023810 */ /* 0x040fe40007ffe1ff */
        /* <DEDUP_REMOVED lines=16> */
.L_x_1469:
[----:B------:R-:W-:-:S05]  /*c650*/  BRA.DIV ~URZ, `(.L_x_1372) ;  /* 0x00008de27f007947 */ /* 0x000fca000b800000 */
[----:B------:R2:W3:Y:S02]  /*c660*/  SHFL.IDX PT, R72, R68, 0x2, 0x181f ;  /* 0x00581f0044487f89 */ /* 0x0004e400000e0000 */
.L_x_1470:
[----:B------:R-:W-:Y:S01]  /*c670*/  ISETP.GE.AND P3, PT, R222, 0x41, PT ;  /* 0x00000041de00780c */ /* 0x000fe20003f66270 */
[----:B-1----:R-:W-:Y:S02]  /*c680*/  IMAD.SHL.U32 R3, R241, 0x2, RZ ;  /* 0x00000002f1037824 */ /* 0x002fe400078e00ff */
[----:B------:R-:W-:Y:S10]  /*c690*/  IMAD.SHL.U32 R74, R251, 0x2, RZ ;  /* 0x00000002fb4a7824 */ /* 0x000ff400078e00ff */
[C---:B------:R-:W-:Y:S02]  /*c6a0*/  @P3 IADD3 R2, -R165.reuse, 0x10, RZ ;  /* 0x00000010a5023810 */ /* 0x040fe40007ffe1ff */
        /* <DEDUP_REMOVED lines=17> */
.L_x_1471:
[----:B------:R-:W-:Y:S01]  /*c7c0*/  ISETP.GE.AND P3, PT, R222, 0x61, PT ;  /* 0x00000061de00780c */ /* 0x000fe20003f66270 */
[----:B-1----:R-:W-:Y:S02]  /*c7d0*/  IMAD.SHL.U32 R3, R241, 0x2, RZ ;  /* 0x00000002f1037824 */ /* 0x002fe400078e00ff */
[----:B---3--:R-:W-:Y:S10]  /*c7e0*/  IMAD.SHL.U32 R68, R251, 0x2, RZ ;  /* 0x00000002fb447824 */ /* 0x008ff400078e00ff */
[C---:B------:R-:W-:Y:S02]  /*c7f0*/  @P3 IADD3 R2, -R165.reuse, 0x10, RZ ;  /* 0x00000010a5023810 */ /* 0x040fe40007ffe1ff */
[----:B------:R-:W-:Y:S02]  /*c800*/  @P3 ISETP.NE.U32.AND P0, PT, R165, RZ, PT ;  /* 0x000000ffa500320c */ /* 0x000fe40003f05070 */
        /* <DEDUP_REMOVED lines=13> */
.L_x_1367:
[----:B------:R-:W-:Y:S05]  /*c8e0*/  BSYNC B0 ;  /* 0x0000000000007941 */ /* 0x000fea0003800000 */
.L_x_1366:
        /* <DEDUP_REMOVED lines=59> */
.L_x_1472:
[----:B-12---:R-:W-:Y:S01]  /*cca0*/  FMNMX.FTZ R68, R68, R0, !PT ;  /* 0x0000000044447209 */ /* 0x006fe20007810000 */
[----:B------:R-:W-:-:S05]  /*ccb0*/  BRA.DIV ~URZ, `(.L_x_1375) ;  /* 0x000089027f007947 */ /* 0x000fca000b800000 */
[----:B------:R-:W1:Y:S02]  /*ccc0*/  SHFL.BFLY PT, R0, R68, 0x1, 0x1f ;  /* 0x0c201f0044007f89 */ /* 0x000e6400000e0000 */
[----:B-1----:R-:W-:Y:S02]  /*ccd0*/  FMNMX.FTZ R70, R68, R0, !PT ;  /* 0x0000000044467209 */ /* 0x002fe40007810000 */
[----:B------:R-:W1:Y:S02]  /*cce0*/  SHFL.BFLY PT, R0, R72, 0x2, 0x1f ;  /* 0x0c401f0048007f89 */ /* 0x000e6400000e0000 */
[----:B-1----:R-:W-:Y:S05]  /*ccf0*/  FMNMX.FTZ R68, R72, R0, !PT ;  /* 0x0000000048447209 */ /* 0x002fea0007810000 */
[----:B------:R1:W2:Y:S02]  /*cd00*/  SHFL.BFLY PT, R0, R68, 0x1, 0x1f ;  /* 0x0c201f0044007f89 */ /* 0x0002a400000e0000 */
.L_x_1473:
[----:B--2---:R-:W-:Y:S01]  /*cd10*/  FMNMX.FTZ R3, R0, R68, !PT ;  /* 0x0000004400037209 */ /* 0x004fe20007810000 */
[C---:B-1----:R-:W-:Y:S01]  /*cd20*/  FMUL.FTZ R68, R70.reuse, c[0x0][0x2d0] ;  /* 0x0000b40046447a20 */ /* 0x042fe20000410000 */
[----:B------:R-:W-:Y:S01]  /*cd30*/  WARPSYNC 0xffffffff ;  /* 0xffffffff00007948 */ /* 0x000fe20003800000 */
[----:B------:R-:W-:Y:S01]  /*cd40*/  FADD.FTZ R0, -R70, R71 ;  /* 0x0000004746007221 */ /* 0x000fe20000010100 */
[----:B------:R-:W2:Y:S01]  /*cd50*/  LDL R252, [R1] ;  /* 0x0000000001fc7983 */ /* 0x000ea20000100800 */
        /* <DEDUP_REMOVED lines=33> */
[----:B------:R-:W-:Y:S06]  /*cf70*/  FFMA.FTZ R68, R57, c[0x0][0x2d0], -R68 ;  /* 0x0000b40039447a23 */ /* 0x000fec0000010844 */
[----:B------:R-:W-:Y:S01]  /*cf80*/  MUFU.EX2 R68, R68 ;  /* 0x0000004400447308 */ /* 0x000fe20000000800 */
[----:B-1----:R-:W-:Y:S01]  /*cf90*/  FFMA.FTZ R0, R2, R238, R12 ;  /* 0x000000ee02007223 */ /* 0x002fe2000001000c */
[----:B---3--:R-:W-:Y:S01]  /*cfa0*/  F2FP.PACK_AB R72, R4, R12 ;  /* 0x0000000c0448723e */ /* 0x008fe200000000ff */
[----:B------:R-:W-:Y:S02]  /*cfb0*/  FMUL.FTZ R56, R2, R76 ;  /* 0x0000004c02387220 */ /* 0x000fe40000410000 */
[----:B------:R-:W-:Y:S02]  /*cfc0*/  FADD.FTZ R5, R4, R0 ;  /* 0x0000000004057221 */ /* 0x000fe40000010000 */
[C---:B------:R-:W-:Y:S02]  /*cfd0*/  FADD.FTZ R0, -R3.reuse, R69 ;  /* 0x0000004503007221 */ /* 0x040fe40000010100 */
[----:B------:R-:W-:Y:S01]  /*cfe0*/  FMUL.FTZ R4, R3, c[0x0][0x2d0] ;  /* 0x0000b40003047a20 */ /* 0x000fe20000410000 */
[----:B------:R-:W-:Y:S01]  /*cff0*/  MUFU.EX2 R69, R148 ;  /* 0x0000009400457308 */ /* 0x000fe20000000800 */
[----:B------:R-:W-:Y:S02]  /*d000*/  FMUL.FTZ R0, R0, c[0x0][0x2d0] ;  /* 0x0000b40000007a20 */ /* 0x000fe40000410000 */
[----:B------:R-:W-:Y:S01]  /*d010*/  FMUL.FTZ R57, R2, R77 ;  /* 0x0000004d02397220 */ /* 0x000fe20000410000 */
[----:B----4-:R-:W-:Y:S01]  /*d020*/  F2FP.PACK_AB R74, R9, R8 ;  /* 0x00000008094a723e */ /* 0x010fe200000000ff */
        /* <DEDUP_REMOVED lines=29> */
[--C-:B------:R-:W-:Y:S01]  /*d200*/  FFMA.FTZ R236, R51, c[0x0][0x2d0], -R4.reuse ;  /* 0x0000b40033ec7a23 */ /* 0x100fe20000010804 */
[----:B---3--:R-:W-:Y:S01]  /*d210*/  F2FP.PACK_AB R73, R7, R10 ;  /* 0x0000000a0749723e */ /* 0x008fe200000000ff */
        /* <DEDUP_REMOVED lines=12> */
[----:B----4-:R-:W-:Y:S01]  /*d2e0*/  F2FP.PACK_AB R75, R113, R112 ;  /* 0x00000070714b723e */ /* 0x010fe200000000ff */
        /* <DEDUP_REMOVED lines=41> */
[----:B------:R-:W-:Y:S02]  /*d580*/  FMUL.FTZ R37, R2, R97 ;  /* 0x0000006102257220 */ /* 0x000fe40000410000 */
[C---:B------:R-:W-:Y:S01]  /*d590*/  FMUL.FTZ R38, R0.reuse, R98 ;  /* 0x0000006200267220 */ /* 0x040fe20000410000 */
[C---:B-1----:R-:W-:Y:S03]  /*d5a0*/  HMMA.16816.F32 R12, R72.reuse, R76, R12 ;  /* 0x0000004c480c723c */ /* 0x042fe6000000180c */
[----:B------:R-:W-:Y:S02]  /*d5b0*/  FMUL.FTZ R39, R0, R99 ;  /* 0x0000006300277220 */ /* 0x000fe40000410000 */
[----:B------:R-:W-:Y:S01]  /*d5c0*/  MUFU.EX2 R250, R143 ;  /* 0x0000008f00fa7308 */ /* 0x000fe20000000800 */
[----:B------:R-:W-:Y:S02]  /*d5d0*/  FMUL.FTZ R41, R2, R93 ;  /* 0x0000005d02297220 */ /* 0x000fe40000410000 */
[C---:B------:R-:W-:Y:S01]  /*d5e0*/  FMUL.FTZ R42, R0.reuse, R94 ;  /* 0x0000005e002a7220 */ /* 0x040fe20000410000 */
[C---:B------:R-:W-:Y:S01]  /*d5f0*/  HMMA.16816.F32 R16, R72.reuse, R78, R16 ;  /* 0x0000004e4810723c */ /* 0x040fe20000001810 */
[----:B------:R-:W1:Y:S02]  /*d600*/  LDSM.16.MT88.4 R76, [R196] ;  /* 0x00000000c44c783b */ /* 0x000e640000004200 */
[C---:B------:R-:W-:Y:S02]  /*d610*/  FMUL.FTZ R22, R0.reuse, R114 ;  /* 0x0000007200167220 */ /* 0x040fe40000410000 */
[C---:B------:R-:W-:Y:S01]  /*d620*/  FMUL.FTZ R23, R0.reuse, R115 ;  /* 0x0000007300177220 */ /* 0x040fe20000410000 */
[----:B------:R-:W-:Y:S01]  /*d630*/  MUFU.EX2 R249, R144 ;  /* 0x0000009000f97308 */ /* 0x000fe20000000800 */
[----:B------:R-:W-:Y:S02]  /*d640*/  FMUL.FTZ R43, R0, R95 ;  /* 0x0000005f002b7220 */ /* 0x000fe40000410000 */
[C---:B------:R-:W-:Y:S03]  /*d650*/  FMUL.FTZ R44, R2.reuse, R88 ;  /* 0x00000058022c7220 */ /* 0x040fe60000410000 */
[----:B------:R-:W-:Y:S02]  /*d660*/  FMUL.FTZ R45, R2, R89 ;  /* 0x00000059022d7220 */ /* 0x000fe40000410000 */
[C---:B------:R-:W-:Y:S02]  /*d670*/  FMUL.FTZ R46, R0.reuse, R90 ;  /* 0x0000005a002e7220 */ /* 0x040fe40000410000 */
        /* <DEDUP_REMOVED lines=10> */
[----:B------:R-:W-:Y:S02]  /*d720*/  FMUL.FTZ R28, R2, R104 ;  /* 0x00000068021c7220 */ /* 0x000fe40000410000 */
[C---:B------:R-:W-:Y:S02]  /*d730*/  FMUL.FTZ R30, R0.reuse, R106 ;  /* 0x0000006a001e7220 */ /* 0x040fe40000410000 */
[----:B------:R-:W-:Y:S01]  /*d740*/  FMUL.FTZ R31, R0, R107 ;  /* 0x0000006b001f7220 */ /* 0x000fe20000410000 */
        /* <DEDUP_REMOVED lines=12> */
[C---:B------:R-:W-:Y:S02]  /*d810*/  FMUL.FTZ R64, R2.reuse, R64 ;  /* 0x0000004002407220 */ /* 0x040fe40000410000 */
[----:B------:R-:W-:Y:S02]  /*d820*/  FMUL.FTZ R65, R2, R65 ;  /* 0x0000004102417220 */ /* 0x000fe40000410000 */
[C---:B------:R-:W-:Y:S02]  /*d830*/  FMUL.FTZ R62, R0.reuse, R62 ;  /* 0x0000003e003e7220 */ /* 0x040fe40000410000 */
[C---:B------:R-:W-:Y:S01]  /*d840*/  FMUL.FTZ R63, R0.reuse, R63 ;  /* 0x0000003f003f7220 */ /* 0x040fe20000410000 */
[----:B------:R-:W-:Y:S01]  /*d850*/  MUFU.EX2 R92, R162 ;  /* 0x000000a2005c7308 */ /* 0x000fe20000000800 */
[----:B------:R-:W-:Y:S01]  /*d860*/  FMUL.FTZ R66, R0, R66 ;  /* 0x0000004200427220 */ /* 0x000fe20000410000 */
[----:B--2---:R-:W-:Y:S01]  /*d870*/  ISETP.GT.AND P0, PT, R166, R252, PT ;  /* 0x000000fca600720c */ /* 0x004fe20003f04270 */
[----:B------:R-:W-:Y:S02]  /*d880*/  FMUL.FTZ R67, R0, R67 ;  /* 0x0000004300437220 */ /* 0x000fe40000410000 */
[----:B------:R-:W-:Y:S05]  /*d890*/  FADD.FTZ R0, R69, R142 ;  /* 0x0000008e45007221 */ /* 0x000fea0000010000 */
[----:B------:R-:W-:Y:S10]  /*d8a0*/  MUFU.EX2 R154, R157 ;  /* 0x0000009d009a7308 */ /* 0x000ff40000000800 */
[----:B------:R-:W-:Y:S01]  /*d8b0*/  MUFU.EX2 R96, R227 ;  /* 0x000000e300607308 */ /* 0x000fe20000000800 */
[C---:B-1----:R-:W-:Y:S08]  /*d8c0*/  HMMA.16816.F32 R28, R72.reuse, R76, R28 ;  /* 0x0000004c481c723c */ /* 0x042ff0000000181c */
[C---:B------:R-:W-:Y:S01]  /*d8d0*/  HMMA.16816.F32 R32, R72.reuse, R78, R32 ;  /* 0x0000004e4820723c */ /* 0x040fe20000001820 */
[----:B------:R-:W1:Y:S01]  /*d8e0*/  LDSM.16.MT88.4 R76, [R195+0x3800] ;  /* 0x00380000c34c783b */ /* 0x000e620000004200 */
[----:B------:R-:W-:Y:S10]  /*d8f0*/  MUFU.EX2 R146, R231 ;  /* 0x000000e700927308 */ /* 0x000ff40000000800 */
[----:B------:R-:W2:Y:S10]  /*d900*/  MUFU.EX2 R2, R147 ;  /* 0x0000009300027308 */ /* 0x000eb40000000800 */
[----:B------:R-:W-:Y:S10]  /*d910*/  MUFU.EX2 R147, R230 ;  /* 0x000000e600937308 */ /* 0x000ff40000000800 */
[----:B------:R-:W3:Y:S01]  /*d920*/  MUFU.EX2 R107, R141 ;  /* 0x0000008d006b7308 */ /* 0x000ee20000000800 */
[----:B--2---:R-:W-:Y:S04]  /*d930*/  FADD.FTZ R0, R2, R0 ;  /* 0x0000000002007221 */ /* 0x004fe80000010000 */
[----:B------:R-:W-:Y:S01]  /*d940*/  FADD.FTZ R0, R80, R0 ;  /* 0x0000000050007221 */ /* 0x000fe20000010000 */
[C---:B-1----:R-:W-:Y:S04]  /*d950*/  HMMA.16816.F32 R36, R72.reuse, R76, R36 ;  /* 0x0000004c4824723c */ /* 0x042fe80000001824 */
[----:B------:R-:W-:Y:S01]  /*d960*/  MUFU.EX2 R104, R242 ;  /* 0x000000f200687308 */ /* 0x000fe20000000800 */
[C---:B------:R-:W-:Y:S03]  /*d970*/  FADD.FTZ R0, R71.reuse, R0 ;  /* 0x0000000047007221 */ /* 0x040fe60000010000 */
[C---:B------:R-:W-:Y:S01]  /*d980*/  HMMA.16816.F32 R40, R72.reuse, R78, R40 ;  /* 0x0000004e4828723c */ /* 0x040fe20000001828 */
[----:B------:R-:W1:Y:S05]  /*d990*/  LDSM.16.MT88.4 R76, [R197+0x3800] ;  /* 0x00380000c54c783b */ /* 0x000e6a0000004200 */
[----:B------:R-:W-:Y:S10]  /*d9a0*/  MUFU.EX2 R142, R239 ;  /* 0x000000ef008e7308 */ /* 0x000ff40000000800 */
[----:B------:R-:W-:Y:S10]  /*d9b0*/  MUFU.EX2 R141, R244 ;  /* 0x000000f4008d7308 */ /* 0x000ff40000000800 */
[----:B------:R-:W-:Y:S01]  /*d9c0*/  MUFU.EX2 R140, R245 ;  /* 0x000000f5008c7308 */ /* 0x000fe20000000800 */
        /* <DEDUP_REMOVED lines=9> */
[----:B------:R-:W-:Y:S02]  /*da60*/  F2FP.PACK_AB R74, R71, R80 ;  /* 0x00000050474a723e */ /* 0x000fe400000000ff */
[----:B------:R-:W2:Y:S01]  /*da70*/  LDSM.16.MT88.4 R80, [R197+0x800] ;  /* 0x00080000c550783b */ /* 0x000ea20000004200 */
[----:B------:R-:W-:Y:S02]  /*da80*/  MUFU.EX2 R71, R153 ;  /* 0x0000009900477308 */ /* 0x000fe40000000800 */
[----:B------:R-:W-:Y:S02]  /*da90*/  F2FP.PACK_AB R72, R2, R69 ;  /* 0x000000450248723e */ /* 0x000fe400000000ff */
[----:B---3--:R-:W-:Y:S02]  /*daa0*/  F2FP.PACK_AB R73, R106, R107 ;  /* 0x0000006b6a49723e */ /* 0x008fe400000000ff */
[----:B------:R-:W-:Y:S04]  /*dab0*/  F2FP.PACK_AB R75, R249, R250 ;  /* 0x000000faf94b723e */ /* 0x000fe800000000ff */
[----:B------:R-:W3:Y:S10]  /*dac0*/  MUFU.EX2 R69, R156 ;  /* 0x0000009c00457308 */ /* 0x000ef40000000800 */
[----:B------:R-:W4:Y:S10]  /*dad0*/  MUFU.EX2 R2, R155 ;  /* 0x0000009b00027308 */ /* 0x000f340000000800 */
[----:B------:R-:W5:Y:S01]  /*dae0*/  MUFU.EX2 R156, R152 ;  /* 0x00000098009c7308 */ /* 0x000f620000000800 */
[C---:B-1----:R-:W-:Y:S03]  /*daf0*/  HMMA.16816.F32 R4, R72.reuse, R76, R4 ;  /* 0x0000004c4804723c */ /* 0x042fe60000001804 */
[----:B---3--:R-:W-:Y:S05]  /*db00*/  FADD.FTZ R0, R69, R0 ;  /* 0x0000000045007221 */ /* 0x008fea0000010000 */
[C---:B------:R-:W-:Y:S01]  /*db10*/  HMMA.16816.F32 R8, R72.reuse, R78, R8 ;  /* 0x0000004e4808723c */ /* 0x040fe20000001808 */
[----:B------:R-:W1:Y:S01]  /*db20*/  LDSM.16.MT88.4 R76, [R196+0x800] ;  /* 0x00080000c44c783b */ /* 0x000e620000004200 */
[----:B------:R-:W-:Y:S02]  /*db30*/  MUFU.EX2 R155, R158 ;  /* 0x0000009e009b7308 */ /* 0x000fe40000000800 */
[----:B----4-:R-:W-:Y:S04]  /*db40*/  FADD.FTZ R0, R2, R0 ;  /* 0x0000000002007221 */ /* 0x010fe80000010000 */
[C---:B--2---:R-:W-:Y:S04]  /*db50*/  HMMA.16816.F32 R12, R72.reuse, R80, R12 ;  /* 0x00000050480c723c */ /* 0x044fe8000000180c */
[----:B------:R-:W-:Y:S01]  /*db60*/  FADD.FTZ R0, R84, R0 ;  /* 0x0000000054007221 */ /* 0x000fe20000010000 */
[----:B------:R-:W-:Y:S03]  /*db70*/  MUFU.EX2 R153, R159 ;  /* 0x0000009f00997308 */ /* 0x000fe60000000800 */
[C---:B------:R-:W-:Y:S01]  /*db80*/  HMMA.16816.F32 R16, R72.reuse, R82, R16 ;  /* 0x000000524810723c */ /* 0x040fe20000001810 */
[----:B------:R-:W2:Y:S03]  /*db90*/  LDSM.16.MT88.4 R80, [R198+0x800] ;  /* 0x00080000c650783b */ /* 0x000ea60000004200 */
[C---:B------:R-:W-:Y:S03]  /*dba0*/  FADD.FTZ R0, R71.reuse, R0 ;  /* 0x0000000047007221 */ /* 0x040fe60000010000 */
        /* <DEDUP_REMOVED lines=24> */
[----:B-----5:R-:W-:Y:S04]  /*dd30*/  F2FP.PACK_AB R75, R156, R246 ;  /* 0x000000f69c4b723e */ /* 0x020fe800000000ff */
        /* <DEDUP_REMOVED lines=102> */
[----:B-----5:R-:W-:Y:S04]  /*e3a0*/  FADD.FTZ R0, R71, R0 ;  /* 0x0000000047007221 */ /* 0x020fe80000010000 */
[C---:B------:R-:W-:Y:S01]  /*e3b0*/  HMMA.16816.F32 R48, R72.reuse, R86, R48 ;  /* 0x000000564830723c */ /* 0x040fe20000001830 */
[----:B------:R-:W3:Y:S03]  /*e3c0*/  LDSM.16.MT88.4 R84, [R197+0x2800] ;  /* 0x00280000c554783b */ /* 0x000ee60000004200 */
[----:B--2---:R-:W-:Y:S04]  /*e3d0*/  FADD.FTZ R0, R69, R0 ;  /* 0x0000000045007221 */ /* 0x004fe80000010000 */
        /* <DEDUP_REMOVED lines=27> */
[C---:B--2---:R-:W-:Y:S04]  /*e590*/  HMMA.16816.F32 R28, R76.reuse, R72, R28 ;  /* 0x000000484c1c723c */ /* 0x044fe8000000181c */
[----:B------:R-:W-:Y:S03]  /*e5a0*/  FADD.FTZ R0, R154, R0 ;  /* 0x000000009a007221 */ /* 0x000fe60000010000 */
[----:B------:R-:W-:Y:S01]  /*e5b0*/  F2FP.PACK_AB R72, R71, R104 ;  /* 0x000000684748723e */ /* 0x000fe200000000ff */
[C---:B------:R-:W-:Y:S04]  /*e5c0*/  HMMA.16816.F32 R32, R76.reuse, R74, R32 ;  /* 0x0000004a4c20723c */ /* 0x040fe80000001820 */
[----:B------:R-:W-:Y:S01]  /*e5d0*/  F2FP.PACK_AB R73, R142, R143 ;  /* 0x0000008f8e49723e */ /* 0x000fe200000000ff */
[----:B------:R-:W-:Y:S02]  /*e5e0*/  FADD.FTZ R0, R153, R0 ;  /* 0x0000000099007221 */ /* 0x000fe40000010000 */
[----:B------:R-:W-:Y:S01]  /*e5f0*/  F2FP.PACK_AB R74, R68, R69 ;  /* 0x00000045444a723e */ /* 0x000fe200000000ff */
[C---:B----4-:R-:W-:Y:S04]  /*e600*/  HMMA.16816.F32 R36, R76.reuse, R88, R36 ;  /* 0x000000584c24723c */ /* 0x050fe80000001824 */
[----:B------:R-:W-:Y:S01]  /*e610*/  F2FP.PACK_AB R75, R140, R141 ;  /* 0x0000008d8c4b723e */ /* 0x000fe200000000ff */
[----:B------:R-:W-:Y:S01]  /*e620*/  FADD.FTZ R0, R152, R0 ;  /* 0x0000000098007221 */ /* 0x000fe20000010000 */
[----:B------:R-:W-:Y:S02]  /*e630*/  MOV R69, R3 ;  /* 0x0000000300457202 */ /* 0x000fe40000000f00 */
[C---:B------:R-:W-:Y:S04]  /*e640*/  HMMA.16816.F32 R40, R76.reuse, R90, R40 ;  /* 0x0000005a4c28723c */ /* 0x040fe80000001828 */
[----:B------:R-:W-:Y:S04]  /*e650*/  FADD.FTZ R0, R151, R0 ;  /* 0x0000000097007221 */ /* 0x000fe80000010000 */
[C---:B------:R-:W-:Y:S04]  /*e660*/  HMMA.16816.F32 R44, R76.reuse, R96, R44 ;  /* 0x000000604c2c723c */ /* 0x040fe8000000182c */
[----:B------:R-:W-:Y:S04]  /*e670*/  FADD.FTZ R0, R150, R0 ;  /* 0x0000000096007221 */ /* 0x000fe80000010000 */
[C---:B------:R-:W-:Y:S04]  /*e680*/  HMMA.16816.F32 R48, R76.reuse, R98, R48 ;  /* 0x000000624c30723c */ /* 0x040fe80000001830 */
[----:B------:R-:W-:Y:S04]  /*e690*/  FADD.FTZ R0, R149, R0 ;  /* 0x0000000095007221 */ /* 0x000fe80000010000 */
[C---:B-----5:R-:W-:Y:S04]  /*e6a0*/  HMMA.16816.F32 R52, R76.reuse, R80, R52 ;  /* 0x000000504c34723c */ /* 0x060fe80000001834 */
[----:B------:R-:W-:Y:S04]  /*e6b0*/  FADD.FTZ R0, R148, R0 ;  /* 0x0000000094007221 */ /* 0x000fe80000010000 */
[C---:B------:R-:W-:Y:S04]  /*e6c0*/  HMMA.16816.F32 R56, R76.reuse, R82, R56 ;  /* 0x000000524c38723c */ /* 0x040fe80000001838 */
[----:B------:R-:W-:Y:S04]  /*e6d0*/  FADD.FTZ R0, R147, R0 ;  /* 0x0000000093007221 */ /* 0x000fe80000010000 */
[C---:B---3--:R-:W-:Y:S04]  /*e6e0*/  HMMA.16816.F32 R60, R76.reuse, R84, R60 ;  /* 0x000000544c3c723c */ /* 0x048fe8000000183c */
        /* <DEDUP_REMOVED lines=20> */
[C---:B------:R-:W-:Y:S08]  /*e830*/  HMMA.16816.F32 R100, R72.reuse, R102, R32 ;  /* 0x000000664864723c */ /* 0x040ff00000001820 */
[C---:B-1----:R-:W-:Y:S08]  /*e840*/  HMMA.16816.F32 R96, R72.reuse, R92, R36 ;  /* 0x0000005c4860723c */ /* 0x042ff00000001824 */
[C---:B------:R-:W-:Y:S08]  /*e850*/  HMMA.16816.F32 R92, R72.reuse, R94, R40 ;  /* 0x0000005e485c723c */ /* 0x040ff00000001828 */
[C---:B--2---:R-:W-:Y:S08]  /*e860*/  HMMA.16816.F32 R88, R72.reuse, R84, R44 ;  /* 0x000000544858723c */ /* 0x044ff0000000182c */
[C---:B------:R-:W-:Y:S08]  /*e870*/  HMMA.16816.F32 R84, R72.reuse, R86, R48 ;  /* 0x000000564854723c */ /* 0x040ff00000001830 */
[C---:B---3--:R-:W-:Y:S08]  /*e880*/  HMMA.16816.F32 R80, R72.reuse, R76, R52 ;  /* 0x0000004c4850723c */ /* 0x048ff00000001834 */
[C---:B------:R-:W-:Y:S08]  /*e890*/  HMMA.16816.F32 R76, R72.reuse, R78, R56 ;  /* 0x0000004e484c723c */ /* 0x040ff00000001838 */
[C---:B----4-:R-:W-:Y:S08]  /*e8a0*/  HMMA.16816.F32 R60, R72.reuse, R4, R60 ;  /* 0x00000004483c723c */ /* 0x050ff0000000183c */
[----:B------:R-:W-:Y:S01]  /*e8b0*/  HMMA.16816.F32 R64, R72, R6, R64 ;  /* 0x000000064840723c */ /* 0x000fe20000001840 */
[----:B------:R-:W-:Y:S07]  /*e8c0*/  @!UPT UIADD3 URZ, URZ, URZ, URZ ;  /* 0x0000003f3f3ff290 */ /* 0x000fee000fffe03f */
[----:B------:R-:W-:-:S11]  /*e8d0*/  @P0 BRA `(.L_x_1376) ;  /* 0xffffc85000000947 */ /* 0x000fd6000383ffff */
.L_x_1361:
[----:B------:R-:W-:Y:S05]  /*e8e0*/  BRA.DIV ~URZ, `(.L_x_1377) ;  /* 0x00006da27f007947 */ /* 0x000fea000b800000 */
[----:B------:R1:W2:Y:S02]  /*e8f0*/  SHFL.BFLY PT, R0, R238, 0x2, 0x1f ;  /* 0x0c401f00ee007f89 */ /* 0x0002a400000e0000 */
.L_x_1474:
[----:B--2---:R-:W-:Y:S01]  /*e900*/  FADD.FTZ R4, R0, R238 ;  /* 0x000000ee00047221 */ /* 0x004fe20000010000 */
[----:B------:R-:W-:Y:S05]  /*e910*/  BRA.DIV ~URZ, `(.L_x_1378) ;  /* 0x00006dc27f007947 */ /* 0x000fea000b800000 */
[----:B------:R-:W2:Y:S04]  /*e920*/  SHFL.BFLY PT, R0, R250, 0x2, 0x1f ;  /* 0x0c401f00fa007f89 */ /* 0x000ea800000e0000 */
[----:B------:R-:W3:Y:S01]  /*e930*/  SHFL.BFLY PT, R2, R4, 0x1, 0x1f ;  /* 0x0c201f0004027f89 */ /* 0x000ee200000e0000 */
[----:B--2---:R-:W-:-:S02]  /*e940*/  FADD.FTZ R5, R0, R250 ;  /* 0x000000fa00057221 */ /* 0x004fc40000010000 */
[----:B---3--:R-:W-:-:S03]  /*e950*/  FADD.FTZ R4, R4, R2 ;  /* 0x0000000204047221 */ /* 0x008fc60000010000 */
[----:B------:R2:W3:Y:S04]  /*e960*/  SHFL.BFLY PT, R3, R5, 0x1, 0x1f ;  /* 0x0c201f0005037f89 */ /* 0x0004e800000e0000 */
.L_x_1475:
[----:B------:R-:W-:Y:S01]  /*e970*/  FSETP.NE.FTZ.AND P1, PT, R4, RZ, PT ;  /* 0x000000ff0400720b */ /* 0x000fe20003f35000 */
[----:B---3--:R-:W-:Y:S01]  /*e980*/  FADD.FTZ R3, R3, R5 ;  /* 0x0000000503037221 */ /* 0x008fe20000010000 */
[----:B------:R-:W-:Y:S02]  /*e990*/  MOV R2, RZ ;  /* 0x000000ff00027202 */ /* 0x000fe40000000f00 */
[----:B------:R-:W-:Y:S02]  /*e9a0*/  MOV R23, 0xff800000 ;  /* 0xff80000000177802 */ /* 0x000fe40000000f00 */
[----:B------:R-:W-:Y:S02]  /*e9b0*/  FSETP.NE.FTZ.AND P0, PT, R3, RZ, PT ;  /* 0x000000ff0300720b */ /* 0x000fe40003f15000 */
[----:B------:R-:W-:Y:S02]  /*e9c0*/  MOV R0, RZ ;  /* 0x000000ff00007202 */ /* 0x000fe40000000f00 */
[----:B------:R-:W-:-:S03]  /*e9d0*/  MOV R22, 0xff800000 ;  /* 0xff80000000167802 */ /* 0x000fc60000000f00 */
[----:B------:R-:W3:Y:S08]  /*e9e0*/  @P1 MUFU.LG2 R6, R4 ;  /* 0x0000000400061308 */ /* 0x000ef00000000c00 */
[----:B------:R4:W5:Y:S01]  /*e9f0*/  @P1 MUFU.RCP R2, R4 ;  /* 0x0000000400021308 */ /* 0x0009620000001000 */
[----:B---3--:R-:W-:-:S07]  /*ea00*/  @P1 FMUL.FTZ R6, R6, 0.69314718246459960938 ;  /* 0x3f31721806061820 */ /* 0x008fce0000410000 */
[----:B------:R-:W3:Y:S01]  /*ea10*/  @P0 MUFU.RCP R0, R3 ;  /* 0x0000000300000308 */ /* 0x000ee20000001000 */
[----:B----4-:R-:W-:Y:S01]  /*ea20*/  @P1 MOV R4, 0x3f317218 ;  /* 0x3f31721800041802 */ /* 0x010fe20000000f00 */
[C---:B-----5:R-:W-:Y:S02]  /*ea30*/  FMUL.FTZ R46, R2.reuse, R88 ;  /* 0x00000058022e7220 */ /* 0x060fe40000410000 */
        /* <DEDUP_REMOVED lines=72> */
.L_x_1324:
[----:B-12---:R1:W5:Y:S04]  /*eec0*/  LDL R6, [R1+0x48] ;  /* 0x0000480001067983 */ /* 0x0063680000100800 */
[----:B------:R-:W2:Y:S01]  /*eed0*/  S2R R2, SR_TID.X ;  /* 0x0000000000027919 */ /* 0x000ea20000002100 */
[----:B------:R-:W-:Y:S01]  /*eee0*/  BSSY B0, `(.L_x_1379) ;  /* 0x0000011000007945 */ /* 0x000fe20003800000 */
[----:B--2---:R-:W-:-:S13]  /*eef0*/  LOP3.LUT P0, RZ, R2, 0xff, RZ, 0xc0, !PT ;  /* 0x000000ff02ff7812 */ /* 0x004fda000780c0ff */
[----:B------:R-:W-:Y:S05]  /*ef00*/  @P0 BRA `(.L_x_1380) ;  /* 0x000000e000000947 */ /* 0x000fea0003800000 */
[----:B-1----:R-:W1:Y:S01]  /*ef10*/  S2R R4, SR_LANEID ;  /* 0x0000000000047919 */ /* 0x002e620000000000 */
        /* <DEDUP_REMOVED lines=13> */
.L_x_1380:
[----:B-1----:R-:W-:Y:S05]  /*eff0*/  BSYNC B0 ;  /* 0x0000000000007941 */ /* 0x002fea0003800000 */
.L_x_1379:
        /* <DEDUP_REMOVED lines=20> */
[----:B--2---:R1:W-:Y:S04]  /*f140*/  STS [R7], R0 ;  /* 0x0000000007007388 */ /* 0x0043e80000000800 */
[----:B------:R2:W-:Y:S04]  /*f150*/  STS [R7+0x400], R2 ;  /* 0x0004000207007388 */ /* 0x0005e80000000800 */
[----:B---3--:R3:W-:Y:S01]  /*f160*/  STS [R13], R3 ;  /* 0x000000030d007388 */ /* 0x0087e20000000800 */
[----:B-1----:R-:W-:-:S02]  /*f170*/  F2FP.PACK_AB R0, R77, R76 ;  /* 0x0000004c4d00723e */ /* 0x002fc400000000ff */
[----:B--2---:R-:W-:-:S03]  /*f180*/  F2FP.PACK_AB R2, R31, R30 ;  /* 0x0000001e1f02723e */ /* 0x004fc600000000ff */
[----:B------:R1:W-:Y:S01]  /*f190*/  STS [R13+0x400], R0 ;  /* 0x000400000d007388 */ /* 0x0003e20000000800 */
[----:B---3--:R-:W-:-:S03]  /*f1a0*/  F2FP.PACK_AB R3, R55, R54 ;  /* 0x000000363703723e */ /* 0x008fc600000000ff */
[----:B----4-:R2:W-:Y:S04]  /*f1b0*/  STS [R6], R2 ;  /* 0x0000000206007388 */ /* 0x0105e80000000800 */
        /* <DEDUP_REMOVED lines=74> */
.L_x_1383:
[----:B-1----:R-:W2:Y:S04]  /*f660*/  LDL.LU R8, [R1+0x5c] ;  /* 0x00005c0001087983 */ /* 0x002ea80000300800 */
[----:B------:R-:W3:Y:S04]  /*f670*/  LDL R7, [R1+0x58] ;  /* 0x0000580001077983 */ /* 0x000ee80000100800 */
[----:B------:R-:W4:Y:S04]  /*f680*/  LDL.LU R3, [R1+0x70] ;  /* 0x0000700001037983 */ /* 0x000f280000300800 */
[----:B------:R-:W2:Y:S01]  /*f690*/  LDL.LU R6, [R1+0x50] ;  /* 0x0000500001067983 */ /* 0x000ea20000300800 */
[----:B------:R-:W-:Y:S01]  /*f6a0*/  IMAD.MOV.U32 R2, RZ, RZ, 0x368 ;  /* 0x00000368ff027424 */ /* 0x000fe200078e00ff */
[----:B------:R-:W-:-:S02]  /*f6b0*/  ISETP.GT.AND P3, PT, R5, 0x1, PT ;  /* 0x000000010500780c */ /* 0x000fc40003f64270 */
[----:B------:R-:W3:Y:S02]  /*f6c0*/  LDL R63, [R1+0x40] ;  /* 0x00004000013f7983 */ /* 0x000ee40000100800 */
[----:B------:R-:W-:Y:S02]  /*f6d0*/  SEL R2, R2, 0x328, P3 ;  /* 0x0000032802027807 */ /* 0x000fe40001800000 */
[----:B------:R-:W3:Y:S02]  /*f6e0*/  LDL R13, [R1+0x6c] ;  /* 0x00006c00010d7983 */ /* 0x000ee40000100800 */
[----:B------:R-:W1:Y:S08]  /*f6f0*/  LDC.64 R16, c[0x0][R2+0x168] ;  /* 0x00005a0002107b82 */ /* 0x000e700000000a00 */
[----:B------:R1:W1:Y:S08]  /*f700*/  LDC.64 R4, c[0x0][R2+0x170] ;  /* 0x00005c0002047b82 */ /* 0x0002700000000a00 */
[----:B------:R1:W1:Y:S08]  /*f710*/  LDC.64 R18, c[0x0][R2+0x178] ;  /* 0x00005e0002127b82 */ /* 0x0002700000000a00 */
[----:B------:R1:W1:Y:S01]  /*f720*/  LDC.64 R20, c[0x0][R2+0x160] ;  /* 0x0000580002147b82 */ /* 0x0002620000000a00 */
[----:B------:R-:W-:-:S04]  /*f730*/  ISETP.NE.U32.AND P0, PT, RZ, c[0x0][0x500], PT ;  /* 0x00014000ff007a0c */ /* 0x000fc80003f05070 */
[----:B------:R-:W-:Y:S02]  /*f740*/  ISETP.NE.AND.EX P0, PT, RZ, c[0x0][0x504], PT, P0 ;  /* 0x00014100ff007a0c */ /* 0x000fe40003f05300 */
[----:B--2---:R-:W-:-:S05]  /*f750*/  LOP3.LUT R10, R6, 0xffff, RZ, 0xc0, !PT ;  /* 0x0000ffff060a7812 */ /* 0x004fca00078ec0ff */
[----:B-1----:R-:W-:Y:S02]  /*f760*/  IMAD R9, R17, R10, RZ ;  /* 0x0000000a11097224 */ /* 0x002fe400078e02ff */
[----:B------:R-:W2:Y:S01]  /*f770*/  LDL R17, [R1+0x110] ;  /* 0x0001100001117983 */ /* 0x000ea20000100800 */
[----:B------:R-:W-:Y:S01]  /*f780*/  IMAD.MOV.U32 R2, RZ, RZ, c[0x0][0x4e8] ;  /* 0x00013a00ff027624 */ /* 0x000fe200078e00ff */
[----:B------:R-:W-:-:S04]  /*f790*/  SEL R8, R8, RZ, !P0 ;  /* 0x000000ff08087207 */ /* 0x000fc80004000000 */
[----:B------:R-:W-:Y:S01]  /*f7a0*/  ISETP.NE.AND P2, PT, R2, 0x1, PT ;  /* 0x000000010200780c */ /* 0x000fe20003f45270 */
[----:B------:R-:W-:Y:S01]  /*f7b0*/  IMAD R2, R5, R8, RZ ;  /* 0x0000000805027224 */ /* 0x000fe200078e02ff */
[----:B----4-:R-:W-:Y:S01]  /*f7c0*/  SEL R3, R3, RZ, !P0 ;  /* 0x000000ff03037207 */ /* 0x010fe20004000000 */
[----:B---3--:R-:W-:-:S04]  /*f7d0*/  IMAD.IADD R11, R7, 0x1, R63 ;  /* 0x00000001070b7824 */ /* 0x008fc800078e023f */
[C---:B------:R-:W-:Y:S02]  /*f7e0*/  IMAD R12, R4.reuse, R3, R2 ;  /* 0x00000003040c7224 */ /* 0x040fe400078e0202 */
[----:B------:R-:W-:-:S04]  /*f7f0*/  IMAD.WIDE.U32 R4, R4, R8, RZ ;  /* 0x0000000804047225 */ /* 0x000fc800078e00ff */
[----:B------:R-:W-:Y:S01]  /*f800*/  @P2 IMAD.HI.U32 R3, R11, c[0x0][0x4ec], RZ ;  /* 0x00013b000b032a27 */ /* 0x000fe200078e00ff */
[----:B------:R-:W1:Y:S03]  /*f810*/  S2R R66, SR_TID.X ;  /* 0x0000000000427919 */ /* 0x000e660000002100 */
        /* <DEDUP_REMOVED lines=35> */
[----:B------:R2:W3:Y:S01]  /*fa50*/  SHFL.IDX PT, R5, R2, 0x1, 0x1c1f ;  /* 0x003c1f0002057f89 */ /* 0x0004e200000e0000 */
[----:B------:R-:W-:Y:S01]  /*fa60*/  IMAD R9, R14, c[0x0][0x4e8], RZ ;  /* 0x00013a000e097a24 */ /* 0x000fe200078e02ff */
        /* <DEDUP_REMOVED lines=8> */
[----:B------:R-:W-:Y:S01]  /*faf0*/  ISETP.GE.AND P0, PT, R3, R9, PT ;  /* 0x000000090300720c */ /* 0x000fe20003f06270 */
[----:B------:R-:W-:Y:S05]  /*fb00*/  @P3 BRA `(.L_x_1384) ;  /* 0x0000075000003947 */ /* 0x000fea0003800000 */
[----:B------:R-:W2:Y:S01]  /*fb10*/  LDL R16, [R1+0x4] ;  /* 0x0000040001107983 */ /* 0x000ea20000100800 */
[----:B------:R-:W-:Y:S01]  /*fb20*/  IMAD R12, R12, c[0x0][0x3a0], RZ ;  /* 0x0000e8000c0c7a24 */ /* 0x000fe200078e02ff */
[----:B-1----:R-:W-:Y:S01]  /*fb30*/  SHF.R.S32.HI R5, RZ, 0x1f, R8 ;  /* 0x0000001fff057819 */ /* 0x002fe20000011408 */
[C---:B------:R-:W-:Y:S01]  /*fb40*/  IMAD.WIDE.U32 R2, R0.reuse, c[0x0][0x3a0], RZ ;  /* 0x0000e80000027a25 */ /* 0x040fe200078e00ff */
[----:B------:R1:W3:Y:S03]  /*fb50*/  LDS.128 R24, [R219+0x1080] ;  /* 0x00108000db187984 */ /* 0x0002e60000000c00 */
[----:B------:R-:W-:Y:S01]  /*fb60*/  IMAD R0, R0, c[0x0][0x3a4], R12 ;  /* 0x0000e90000007a24 */ /* 0x000fe200078e020c */
[----:B------:R1:W4:Y:S01]  /*fb70*/  LDS.128 R32, [R219+0x2080] ;  /* 0x00208000db207984 */ /* 0x0003220000000c00 */
[----:B------:R-:W-:-:S03]  /*fb80*/  IMAD R5, R5, c[0x0][0x3f0], RZ ;  /* 0x0000fc0005057a24 */ /* 0x000fc600078e02ff */
[----:B------:R-:W-:Y:S01]  /*fb90*/  IADD3 R3, R3, R0, RZ ;  /* 0x0000000003037210 */ /* 0x000fe20007ffe0ff */
[----:B------:R1:W1:Y:S01]  /*fba0*/  LDS.128 R36, [R219+0x3080] ;  /* 0x00308000db247984 */ /* 0x0002620000000c00 */
[----:B------:R-:W-:-:S03]  /*fbb0*/  IMAD R7, R8, c[0x0][0x3f4], R5 ;  /* 0x0000fd0008077a24 */ /* 0x000fc600078e0205 */
[C---:B------:R-:W-:Y:S01]  /*fbc0*/  IMAD.WIDE.U32 R2, R10.reuse, c[0x0][0x3e8], R2 ;  /* 0x0000fa000a027a25 */ /* 0x040fe200078e0002 */
[----:B------:R1:W1:Y:S03]  /*fbd0*/  LDS.128 R12, [R219+0x4080] ;  /* 0x00408000db0c7984 */ /* 0x0002660000000c00 */
[----:B------:R-:W-:Y:S01]  /*fbe0*/  IMAD R3, R10, c[0x0][0x3ec], R3 ;  /* 0x0000fb000a037a24 */ /* 0x000fe200078e0203 */
[----:B------:R1:W1:Y:S03]  /*fbf0*/  LDS.128 R20, [R219+0x5080] ;  /* 0x00508000db147984 */ /* 0x0002660000000c00 */
[----:B------:R-:W-:Y:S01]  /*fc00*/  IMAD.WIDE.U32 R2, R8, c[0x0][0x3f0], R2 ;  /* 0x0000fc0008027a25 */ /* 0x000fe200078e0002 */
[----:B------:R1:W1:Y:S04]  /*fc10*/  LDS.128 R28, [R219+0x6080] ;  /* 0x00608000db1c7984 */ /* 0x0002680000000c00 */
[----:B------:R1:W1:Y:S01]  /*fc20*/  LDS.128 R40, [R219+0x7080] ;  /* 0x00708000db287984 */ /* 0x0002620000000c00 */
[----:B------:R-:W-:-:S02]  /*fc30*/  IADD3 R3, R3, R7, RZ ;  /* 0x0000000703037210 */ /* 0x000fc40007ffe0ff */
[----:B--2---:R-:W-:Y:S02]  /*fc40*/  IADD3 R4, R16, R63, RZ ;  /* 0x0000003f10047210 */ /* 0x004fe40007ffe0ff */
[----:B------:R2:W1:Y:S02]  /*fc50*/  LDS.128 R16, [R219+0x80] ;  /* 0x00008000db107984 */ /* 0x0004640000000c00 */
[----:B------:R-:W-:Y:S01]  /*fc60*/  MOV R0, R4 ;  /* 0x0000000400007202 */ /* 0x000fe20000000f00 */
[----:B------:R-:W-:-:S05]  /*fc70*/  @P2 IMAD.HI.U32 R6, R4, c[0x0][0x4ec], RZ ;  /* 0x00013b0004062a27 */ /* 0x000fca00078e00ff */
[----:B------:R-:W-:-:S04]  /*fc80*/  @P2 SHF.R.U32.HI R0, RZ, c[0x0][0x4f0], R6 ;  /* 0x00013c00ff002a19 */ /* 0x000fc80000011606 */
[----:B------:R-:W-:Y:S01]  /*fc90*/  SHF.R.S32.HI R6, RZ, 0x1f, R0 ;  /* 0x0000001fff067819 */ /* 0x000fe20000011400 */
[C---:B------:R-:W-:Y:S01]  /*fca0*/  IMAD.WIDE.U32 R2, R0.reuse, c[0x0][0x3e0], R2 ;  /* 0x0000f80000027a25 */ /* 0x040fe200078e0002 */
[----:B------:R-:W-:-:S03]  /*fcb0*/  IADD3 R5, -R0, RZ, RZ ;  /* 0x000000ff00057210 */ /* 0x000fc60007ffe1ff */
[----:B------:R-:W-:Y:S02]  /*fcc0*/  IMAD R6, R6, c[0x0][0x3e0], RZ ;  /* 0x0000f80006067a24 */ /* 0x000fe400078e02ff */
[----:B------:R-:W-:Y:S02]  /*fcd0*/  IMAD R4, R5, c[0x0][0x4e8], R4 ;  /* 0x00013a0005047a24 */ /* 0x000fe400078e0204 */
[----:B------:R-:W-:-:S03]  /*fce0*/  IMAD R5, R0, c[0x0][0x3e4], R6 ;  /* 0x0000f90000057a24 */ /* 0x000fc600078e0206 */
[----:B------:R-:W-:Y:S02]  /*fcf0*/  SHF.R.S32.HI R0, RZ, 0x1f, R4 ;  /* 0x0000001fff007819 */ /* 0x000fe40000011404 */
[----:B------:R-:W-:-:S03]  /*fd00*/  IADD3 R3, R3, R5, RZ ;  /* 0x0000000503037210 */ /* 0x000fc60007ffe0ff */
[----:B------:R-:W-:Y:S02]  /*fd10*/  IMAD R0, R0, c[0x0][0x3d8], RZ ;  /* 0x0000f60000007a24 */ /* 0x000fe400078e02ff */
[----:B------:R-:W-:-:S04]  /*fd20*/  IMAD.WIDE.U32 R2, R4, c[0x0][0x3d8], R2 ;  /* 0x0000f60004027a25 */ /* 0x000fc800078e0002 */
[----:B------:R-:W-:Y:S01]  /*fd30*/  IMAD R0, R4, c[0x0][0x3dc], R0 ;  /* 0x0000f70004007a24 */ /* 0x000fe200078e0200 */
[----:B------:R-:W-:-:S04]  /*fd40*/  LEA R8, P0, R2, c[0x0][0x380], 0x1 ;  /* 0x0000e00002087a11 */ /* 0x000fc800078008ff */
[----:B------:R-:W-:-:S04]  /*fd50*/  IADD3 R0, R3, R0, RZ ;  /* 0x0000000003007210 */ /* 0x000fc80007ffe0ff */
[----:B------:R-:W-:Y:S01]  /*fd60*/  LEA.HI.X R7, R2, c[0x0][0x384], R0, 0x1, P0 ;  /* 0x0000e10002077a11 */ /* 0x000fe200000f0c00 */
[----:B------:R-:W-:Y:S05]  /*fd70*/  BRA.DIV ~URZ, `(.L_x_1385) ;  /* 0x00005a627f007947 */ /* 0x000fea000b800000 */
[----:B-1234-:R1:W2:Y:S02]  /*fd80*/  SHFL.IDX PT, R10, R7, RZ, 0x181f ;  /* 0x00181fff070a7589 */ /* 0x01e2a400000e0000 */
.L_x_1476:
[----:B------:R-:W-:Y:S05]  /*fd90*/  BRA.DIV ~URZ, `(.L_x_1386) ;  /* 0x00005ab27f007947 */ /* 0x000fea000b800000 */
[----:B------:R3:W4:Y:S02]  /*fda0*/  SHFL.IDX PT, R0, R8, RZ, 0x181f ;  /* 0x00181fff08007589 */ /* 0x00072400000e0000 */
.L_x_1477:
[----:B------:R-:W5:Y:S04]  /*fdb0*/  LDL.LU R3, [R1+0x40] ;  /* 0x0000400001037983 */ /* 0x000f680000300800 */
[----:B------:R-:W1:Y:S02]  /*fdc0*/  S2R R4, SR_TID.X ;  /* 0x0000000000047919 */ /* 0x000e640000002100 */
[----:B-1----:R-:W-:-:S04]  /*fdd0*/  SHF.R.S32.HI R2, RZ, 0x1f, R4 ;  /* 0x0000001fff027819 */ /* 0x002fc80000011404 */
[----:B------:R-:W-:-:S04]  /*fde0*/  LEA.HI R2, R2, R4, RZ, 0x3 ;  /* 0x0000000402027211 */ /* 0x000fc800078f18ff */
[----:B------:R-:W-:Y:S01]  /*fdf0*/  SHF.R.S32.HI R2, RZ, 0x3, R2 ;  /* 0x00000003ff027819 */ /* 0x000fe20000011402 */
[----:B------:R-:W-:Y:S04]  /*fe00*/  BSSY B0, `(.L_x_1387) ;  /* 0x000000e000007945 */ /* 0x000fe80003800000 */
[----:B-----5:R-:W-:-:S05]  /*fe10*/  IMAD.IADD R6, R2, 0x1, R3 ;  /* 0x0000000102067824 */ /* 0x020fca00078e0203 */
        /* <DEDUP_REMOVED lines=10> */
[----:B------:R1:W-:Y:S04]  /*fec0*/  @!P3 ST.E.128 [R4.64], R16 ;  /* 0x000000100400b985 */ /* 0x0003e8000c101d06 */
[----:B------:R1:W-:Y:S02]  /*fed0*/  @!P2 ST.E.128 [R2.64], R12 ;  /* 0x0000000c0200a985 */ /* 0x0003e4000c101d06 */
.L_x_1388:
[----:B------:R-:W-:Y:S05]  /*fee0*/  BSYNC B0 ;  /* 0x0000000000007941 */ /* 0x000fea0003800000 */
.L_x_1387:
[----:B------:R-:W-:Y:S05]  /*fef0*/  BRA.DIV ~URZ, `(.L_x_1389) ;  /* 0x000059c27f007947 */ /* 0x000fea000b800000 */
[----:B--2---:R2:W1:Y:S04]  /*ff00*/  SHFL.IDX PT, R10, R7, 0x1, 0x181f ;  /* 0x00381f00070a7f89 */ /* 0x00446800000e0000 */
[----:B----4-:R2:W4:Y:S02]  /*ff10*/  SHFL.IDX PT, R0, R8, 0x1, 0x181f ;  /* 0x00381f0008007f89 */ /* 0x01052400000e0000 */
.L_x_1478:
        /* <DEDUP_REMOVED lines=10> */
[-C--:B------:R-:W-:Y:S02]  /*ffc0*/  @!P1 LEA.HI.X R5, R241, R10.reuse, R12, 0x1, P3 ;  /* 0x0000000af1059211 */ /* 0x080fe400018f0c0c */
[----:B------:R-:W-:-:S03]  /*ffd0*/  @!P0 LEA.HI.X R3, R251, R10, R11, 0x1, P2 ;  /* 0x0000000afb038211 */ /* 0x000fc600010f0c0b */
[----:B------:R1:W-:Y:S04]  /*ffe0*/  @!P1 ST.E.128 [R4.64], R24 ;  /* 0x0000001804009985 */ /* 0x0003e8000c101d06 */
[----:B------:R1:W-:Y:S02]  /*fff0*/  @!P0 ST.E.128 [R2.64], R20 ;  /* 0x0000001402008985 */ /* 0x0003e4000c101d06 */
.L_x_1391:
[----:B------:R-:W-:Y:S05]  /*10000*/  BSYNC B0 ;  /* 0x0000000000007941 */ /* 0x000fea0003800000 */
.L_x_1390:
[----:B------:R-:W-:Y:S05]  /*10010*/  BRA.DIV ~URZ, `(.L_x_1392) ;  /* 0x000059727f007947 */ /* 0x000fea000b800000 */
[----:B------:R1:W2:Y:S02]  /*10020*/  SHFL.IDX PT, R10, R7, 0x2, 0x181f ;  /* 0x00581f00070a7f89 */ /* 0x0002a400000e0000 */
.L_x_1479:
[----:B------:R-:W-:Y:S05]  /*10030*/  BRA.DIV ~URZ, `(.L_x_1393) ;  /* 0x000059c27f007947 */ /* 0x000fea000b800000 */
[----:B----4-:R4:W1:Y:S02]  /*10040*/  SHFL.IDX PT, R0, R8, 0x2, 0x181f ;  /* 0x00581f0008007f89 */ /* 0x01086400000e0000 */
.L_x_1480:
        /* <DEDUP_REMOVED lines=8> */
[-C--:B------:R-:W-:Y:S02]  /*100d0*/  @!P1 LEA R4, P3, R241, R0.reuse, 0x1 ;  /* 0x00000000f1049211 */ /* 0x080fe400078608ff */
[----:B------:R-:W-:Y:S02]  /*100e0*/  @!P0 LEA R2, P2, R251, R0, 0x1 ;  /* 0x00000000fb028211 */ /* 0x000fe400078408ff */
[-C--:B--2---:R-:W-:Y:S02]  /*100f0*/  @!P1 LEA.HI.X R5, R241, R10.reuse, R12, 0x1, P3 ;  /* 0x0000000af1059211 */ /* 0x084fe400018f0c0c */
[----:B------:R-:W-:-:S03]  /*10100*/  @!P0 LEA.HI.X R3, R251, R10, R11, 0x1, P2 ;  /* 0x0000000afb038211 */ /* 0x000fc600010f0c0b */
[----:B------:R1:W-:Y:S04]  /*10110*/  @!P1 ST.E.128 [R4.64], R32 ;  /* 0x0000002004009985 */ /* 0x0003e8000c101d06 */
[----:B------:R1:W-:Y:S02]  /*10120*/  @!P0 ST.E.128 [R2.64], R28 ;  /* 0x0000001c02008985 */ /* 0x0003e4000c101d06 */
.L_x_1395:
[----:B------:R-:W-:Y:S05]  /*10130*/  BSYNC B0 ;  /* 0x0000000000007941 */ /* 0x000fea0003800000 */
.L_x_1394:
[----:B------:R-:W-:Y:S05]  /*10140*/  BRA.DIV ~URZ, `(.L_x_1396) ;  /* 0x000059227f007947 */ /* 0x000fea000b800000 */
[----:B--2---:R-:W2:Y:S04]  /*10150*/  SHFL.IDX PT, R7, R7, 0x3, 0x181f ;  /* 0x00781f0007077f89 */ /* 0x004ea800000e0000 */
[----:B------:R1:W3:Y:S02]  /*10160*/  SHFL.IDX PT, R0, R8, 0x3, 0x181f ;  /* 0x00781f0008007f89 */ /* 0x0002e400000e0000 */
.L_x_1481:
[----:B-1----:R-:W-:-:S04]  /*10170*/  IADD3 R2, R6, 0x60, RZ ;  /* 0x0000006006027810 */ /* 0x002fc80007ffe0ff */
[----:B------:R-:W-:-:S13]  /*10180*/  ISETP.GE.AND P0, PT, R2, R9, PT ;  /* 0x000000090200720c */ /* 0x000fda0003f06270 */
[----:B------:R-:W-:Y:S05]  /*10190*/  @P0 BRA `(.L_x_1397) ;  /* 0x00001bb000000947 */ /* 0x000fea0003800000 */
[----:B------:R-:W-:Y:S02]  /*101a0*/  ISETP.GE.AND P0, PT, R241, c[0x0][0x3c8], PT ;  /* 0x0000f200f1007a0c */ /* 0x000fe40003f06270 */
[----:B------:R-:W-:-:S11]  /*101b0*/  SHF.R.S32.HI R4, RZ, 0x1f, R241 ;  /* 0x0000001fff047819 */ /* 0x000fd600000114f1 */
[----:B---3--:R-:W-:-:S04]  /*101c0*/  @!P0 LEA R2, P1, R241, R0, 0x1 ;  /* 0x00000000f1028211 */ /* 0x008fc800078208ff */
[----:B--2---:R-:W-:-:S05]  /*101d0*/  @!P0 LEA.HI.X R3, R241, R7, R4, 0x1, P1 ;  /* 0x00000007f1038211 */ /* 0x004fca00008f0c04 */
        /* <DEDUP_REMOVED lines=8> */
.L_x_1384:
        /* <DEDUP_REMOVED lines=33> */
.L_x_1482:
[----:B------:R-:W-:Y:S05]  /*10470*/  BRA.DIV ~URZ, `(.L_x_1399) ;  /* 0x000057327f007947 */ /* 0x000fea000b800000 */
[----:B------:R3:W4:Y:S02]  /*10480*/  SHFL.IDX PT, R0, R12, RZ, 0x1c1f ;  /* 0x001c1fff0c007589 */ /* 0x00072400000e0000 */
.L_x_1483:
        /* <DEDUP_REMOVED lines=98> */
.L_x_1401:
[----:B------:R-:W-:Y:S05]  /*10ab0*/  BSYNC B0 ;  /* 0x0000000000007941 */ /* 0x000fea0003800000 */
.L_x_1400:
[----:B------:R-:W-:Y:S05]  /*10ac0*/  BRA.DIV ~URZ, `(.L_x_1402) ;  /* 0x000051527f007947 */ /* 0x000fea000b800000 */
[----:B--2---:R2:W1:Y:S04]  /*10ad0*/  SHFL.IDX PT, R4, R5, 0x1, 0x1c1f ;  /* 0x003c1f0005047f89 */ /* 0x00446800000e0000 */
[----:B----4-:R2:W4:Y:S02]  /*10ae0*/  SHFL.IDX PT, R0, R12, 0x1, 0x1c1f ;  /* 0x003c1f000c007f89 */ /* 0x01052400000e0000 */
.L_x_1484:
        /* <DEDUP_REMOVED lines=99> */
.L_x_1382:
[----:B------:R-:W2:Y:S04]  /*11120*/  LDL.LU R4, [R1+0x60] ;  /* 0x0000600001047983 */ /* 0x000ea80000300800 */
[----:B------:R-:W3:Y:S01]  /*11130*/  LDL.LU R6, [R1+0x64] ;  /* 0x0000640001067983 */ /* 0x000ee20000300800 */
[----:B------:R-:W-:Y:S02]  /*11140*/  ISETP.NE.U32.AND P1, PT, RZ, c[0x0][0x508], PT ;  /* 0x00014200ff007a0c */ /* 0x000fe40003f25070 */
[----:B------:R-:W-:Y:S01]  /*11150*/  ISETP.NE.U32.AND P3, PT, RZ, c[0x0][0x500], PT ;  /* 0x00014000ff007a0c */ /* 0x000fe20003f65070 */
[----:B------:R-:W4:Y:S01]  /*11160*/  LDL.LU R0, [R1+0x68] ;  /* 0x0000680001007983 */ /* 0x000f220000300800 */
[----:B------:R-:W-:Y:S01]  /*11170*/  ISETP.NE.AND.EX P1, PT, RZ, c[0x0][0x50c], PT, P1 ;  /* 0x00014300ff007a0c */ /* 0x000fe20003f25310 */
[----:B------:R-:W-:Y:S01]  /*11180*/  IMAD.MOV.U32 R8, RZ, RZ, RZ ;  /* 0x000000ffff087224 */ /* 0x000fe200078e00ff */
[----:B------:R-:W-:Y:S01]  /*11190*/  ISETP.NE.AND.EX P3, PT, RZ, c[0x0][0x504], PT, P3 ;  /* 0x00014100ff007a0c */ /* 0x000fe20003f65330 */
[----:B------:R-:W-:Y:S01]  /*111a0*/  IMAD.MOV.U32 R20, RZ, RZ, c[0x0][0x388] ;  /* 0x0000e200ff147624 */ /* 0x000fe200078e00ff */
[----:B--2---:R-:W-:-:S09]  /*111b0*/  IADD3 R2, P2, R4, c[0x0][0x500], RZ ;  /* 0x0001400004027a10 */ /* 0x004fd20007f5e0ff */
[----:B------:R-:W-:Y:S02]  /*111c0*/  @P1 IADD3 R4, P0, R4, c[0x0][0x508], RZ ;  /* 0x0001420004041a10 */ /* 0x000fe40007f1e0ff */
        /* <DEDUP_REMOVED lines=11> */
.L_x_1403:
[----:B-1----:R-:W2:Y:S04]  /*11280*/  LDL.LU R4, [R1+0x50] ;  /* 0x0000500001047983 */ /* 0x002ea80000300800 */
[----:B------:R-:W3:Y:S04]  /*11290*/  LDL.LU R2, [R1+0x5c] ;  /* 0x00005c0001027983 */ /* 0x000ee80000300800 */
        /* <DEDUP_REMOVED lines=58> */
.L_x_1405:
[----:B------:R-:W-:Y:S05]  /*11640*/  BSYNC B0 ;  /* 0x0000000000007941 */ /* 0x000fea0003800000 */
.L_x_1404:
[----:B------:R-:W-:-:S13]  /*11650*/  ISETP.GT.AND P0, PT, R19, 0x1, PT ;  /* 0x000000011300780c */ /* 0x000fda0003f04270 */
[----:B------:R-:W-:Y:S05]  /*11660*/  @P0 BRA `(.L_x_1397) ;  /* 0x000006e000000947 */ /* 0x000fea0003800000 */
[----:B-1----:R-:W2:Y:S04]  /*11670*/  LDL R5, [R1+0x40] ;  /* 0x0000400001057983 */ /* 0x002ea80000100800 */
[----:B------:R-:W2:Y:S01]  /*11680*/  LDL R4, [R1+0x4] ;  /* 0x0000040001047983 */ /* 0x000ea20000100800 */
[----:B------:R-:W-:Y:S01]  /*11690*/  MOV R2, c[0x0][0x4e8] ;  /* 0x00013a0000027a02 */ /* 0x000fe20000000f00 */
[----:B------:R-:W-:-:S03]  /*116a0*/  IMAD R0, R18, c[0x0][0x3a0], RZ ;  /* 0x0000e80012007a24 */ /* 0x000fc600078e02ff */
[----:B------:R-:W-:Y:S01]  /*116b0*/  ISETP.NE.AND P0, PT, R2, 0x1, PT ;  /* 0x000000010200780c */ /* 0x000fe20003f05270 */
[----:B------:R-:W-:-:S04]  /*116c0*/  IMAD.WIDE.U32 R2, R8, c[0x0][0x3a0], RZ ;  /* 0x0000e80008027a25 */ /* 0x000fc800078e00ff */
[----:B------:R-:W-:-:S05]  /*116d0*/  IMAD R8, R8, c[0x0][0x3a4], R0 ;  /* 0x0000e90008087a24 */ /* 0x000fca00078e0200 */
[----:B------:R-:W-:-:S05]  /*116e0*/  IADD3 R3, R3, R8, RZ ;  /* 0x0000000803037210 */ /* 0x000fca0007ffe0ff */
[----:B------:R-:W-:-:S04]  /*116f0*/  IMAD.WIDE.U32 R2, R9, c[0x0][0x3e8], R2 ;  /* 0x0000fa0009027a25 */ /* 0x000fc800078e0002 */
[----:B------:R-:W-:-:S04]  /*11700*/  IMAD R3, R9, c[0x0][0x3ec], R3 ;  /* 0x0000fb0009037a24 */ /* 0x000fc800078e0203 */
[----:B------:R-:W-:Y:S01]  /*11710*/  IMAD.WIDE.U32 R2, R15, c[0x0][0x3f0], R2 ;  /* 0x0000fc000f027a25 */ /* 0x000fe200078e0002 */
[----:B--2---:R-:W-:-:S03]  /*11720*/  IADD3 R4, R4, R5, RZ ;  /* 0x0000000504047210 */ /* 0x004fc60007ffe0ff */
[----:B------:R-:W-:Y:S01]  /*11730*/  IMAD R5, R21, c[0x0][0x3f0], RZ ;  /* 0x0000fc0015057a24 */ /* 0x000fe200078e02ff */
[----:B------:R-:W-:Y:S01]  /*11740*/  MOV R0, R4 ;  /* 0x0000000400007202 */ /* 0x000fe20000000f00 */
[----:B------:R-:W-:-:S04]  /*11750*/  @P0 IMAD.HI.U32 R6, R4, c[0x0][0x4ec], RZ ;  /* 0x00013b0004060a27 */ /* 0x000fc800078e00ff */
[----:B------:R-:W-:Y:S01]  /*11760*/  IMAD R7, R15, c[0x0][0x3f4], R5 ;  /* 0x0000fd000f077a24 */ /* 0x000fe200078e0205 */
[----:B------:R-:W-:-:S04]  /*11770*/  @P0 SHF.R.U32.HI R0, RZ, c[0x0][0x4f0], R6 ;  /* 0x00013c00ff000a19 */ /* 0x000fc80000011606 */
        /* <DEDUP_REMOVED lines=17> */
.L_x_1485:
[----:B------:R-:W-:Y:S05]  /*11890*/  BRA.DIV ~URZ, `(.L_x_1407) ;  /* 0x000044c27f007947 */ /* 0x000fea000b800000 */
[----:B------:R3:W4:Y:S02]  /*118a0*/  SHFL.IDX PT, R0, R10, RZ, 0x181f ;  /* 0x00181fff0a007589 */ /* 0x00072400000e0000 */
.L_x_1486:
[----:B------:R-:W5:Y:S04]  /*118b0*/  LDL.LU R3, [R1+0x40] ;  /* 0x0000400001037983 */ /* 0x000f680000300800 */
[----:B------:R-:W1:Y:S01]  /*118c0*/  S2R R4, SR_TID.X ;  /* 0x0000000000047919 */ /* 0x000e620000002100 */
[----:B------:R-:W-:Y:S01]  /*118d0*/  IMAD R8, R20, c[0x0][0x4e8], RZ ;  /* 0x00013a0014087a24 */ /* 0x000fe200078e02ff */
        /* <DEDUP_REMOVED lines=17> */
.L_x_1409:
[----:B------:R-:W-:Y:S05]  /*119f0*/  BSYNC B0 ;  /* 0x0000000000007941 */ /* 0x000fea0003800000 */
.L_x_1408:
[----:B------:R-:W-:Y:S05]  /*11a00*/  BRA.DIV ~URZ, `(.L_x_1410) ;  /* 0x000043c27f007947 */ /* 0x000fea000b800000 */
[----:B--2---:R2:W1:Y:S04]  /*11a10*/  SHFL.IDX PT, R9, R7, 0x1, 0x181f ;  /* 0x00381f0007097f89 */ /* 0x00446800000e0000 */
[----:B----4-:R2:W4:Y:S02]  /*11a20*/  SHFL.IDX PT, R0, R10, 0x1, 0x181f ;  /* 0x00381f000a007f89 */ /* 0x01052400000e0000 */
.L_x_1487:
        /* <DEDUP_REMOVED lines=12> */
[----:B------:R1:W-:Y:S04]  /*11af0*/  @!P1 ST.E.128 [R4.64], RZ ;  /* 0x000000ff04009985 */ /* 0x0003e8000c101d06 */
[----:B------:R1:W-:Y:S02]  /*11b00*/  @!P0 ST.E.128 [R2.64], RZ ;  /* 0x000000ff02008985 */ /* 0x0003e4000c101d06 */
.L_x_1412:
[----:B------:R-:W-:Y:S05]  /*11b10*/  BSYNC B0 ;  /* 0x0000000000007941 */ /* 0x000fea0003800000 */
.L_x_1411:
[----:B------:R-:W-:Y:S05]  /*11b20*/  BRA.DIV ~URZ, `(.L_x_1413) ;  /* 0x000043727f007947 */ /* 0x000fea000b800000 */
[----:B------:R1:W2:Y:S02]  /*11b30*/  SHFL.IDX PT, R9, R7, 0x2, 0x181f ;  /* 0x00581f0007097f89 */ /* 0x0002a400000e0000 */
.L_x_1488:
[----:B------:R-:W-:Y:S05]  /*11b40*/  BRA.DIV ~URZ, `(.L_x_1414) ;  /* 0x000043c27f007947 */ /* 0x000fea000b800000 */
[----:B----4-:R4:W1:Y:S02]  /*11b50*/  SHFL.IDX PT, R0, R10, 0x2, 0x181f ;  /* 0x00581f000a007f89 */ /* 0x01086400000e0000 */
.L_x_1489:
        /* <DEDUP_REMOVED lines=12> */
[----:B------:R1:W-:Y:S04]  /*11c20*/  @!P1 ST.E.128 [R4.64], RZ ;  /* 0x000000ff04009985 */ /* 0x0003e8000c101d06 */
[----:B------:R1:W-:Y:S02]  /*11c30*/  @!P0 ST.E.128 [R2.64], RZ ;  /* 0x000000ff02008985 */ /* 0x0003e4000c101d06 */
.L_x_1416:
[----:B------:R-:W-:Y:S05]  /*11c40*/  BSYNC B0 ;  /* 0x0000000000007941 */ /* 0x000fea0003800000 */
.L_x_1415:
[----:B------:R-:W-:Y:S05]  /*11c50*/  BRA.DIV ~URZ, `(.L_x_1417) ;  /* 0x000043227f007947 */ /* 0x000fea000b800000 */
[----:B--2---:R-:W2:Y:S04]  /*11c60*/  SHFL.IDX PT, R7, R7, 0x3, 0x181f ;  /* 0x00781f0007077f89 */ /* 0x004ea800000e0000 */
[----:B------:R1:W3:Y:S02]  /*11c70*/  SHFL.IDX PT, R0, R10, 0x3, 0x181f ;  /* 0x00781f000a007f89 */ /* 0x0002e400000e0000 */
.L_x_1490:
[----:B------:R-:W-:-:S04]  /*11c80*/  IADD3 R6, R6, 0x60, RZ ;  /* 0x0000006006067810 */ /* 0x000fc80007ffe0ff */
[----:B------:R-:W-:-:S13]  /*11c90*/  ISETP.GE.AND P0, PT, R6, R8, PT ;  /* 0x000000080600720c */ /* 0x000fda0003f06270 */
[----:B------:R-:W-:Y:S05]  /*11ca0*/  @P0 BRA `(.L_x_1397) ;  /* 0x000000a000000947 */ /* 0x000fea0003800000 */
[----:B------:R-:W-:Y:S02]  /*11cb0*/  ISETP.GE.AND P1, PT, R241, c[0x0][0x3c8], PT ;  /* 0x0000f200f1007a0c */ /* 0x000fe40003f26270 */
[----:B------:R-:W-:Y:S02]  /*11cc0*/  ISETP.GE.AND P0, PT, R251, c[0x0][0x3c8], PT ;  /* 0x0000f200fb007a0c */ /* 0x000fe40003f06270 */
[----:B-1-34-:R-:W-:Y:S02]  /*11cd0*/  SHF.R.S32.HI R10, RZ, 0x1f, R241 ;  /* 0x0000001fff0a7819 */ /* 0x01afe400000114f1 */
[----:B------:R-:W-:-:S07]  /*11ce0*/  SHF.R.S32.HI R9, RZ, 0x1f, R251 ;  /* 0x0000001fff097819 */ /* 0x000fce00000114fb */
[-C--:B------:R-:W-:Y:S02]  /*11cf0*/  @!P1 LEA R4, P3, R241, R0.reuse, 0x1 ;  /* 0x00000000f1049211 */ /* 0x080fe400078608ff */
[----:B------:R-:W-:Y:S02]  /*11d00*/  @!P0 LEA R2, P2, R251, R0, 0x1 ;  /* 0x00000000fb028211 */ /* 0x000fe400078408ff */
[-C--:B--2---:R-:W-:Y:S02]  /*11d10*/  @!P1 LEA.HI.X R5, R241, R7.reuse, R10, 0x1, P3 ;  /* 0x00000007f1059211 */ /* 0x084fe400018f0c0a */
[----:B------:R-:W-:-:S03]  /*11d20*/  @!P0 LEA.HI.X R3, R251, R7, R9, 0x1, P2 ;  /* 0x00000007fb038211 */ /* 0x000fc600010f0c09 */
[----:B------:R1:W-:Y:S04]  /*11d30*/  @!P1 ST.E.128 [R4.64], RZ ;  /* 0x000000ff04009985 */ /* 0x0003e8000c101d06 */
[----:B------:R1:W-:Y:S02]  /*11d40*/  @!P0 ST.E.128 [R2.64], RZ ;  /* 0x000000ff02008985 */ /* 0x0003e4000c101d06 */
.L_x_1397:
[----:B------:R-:W-:Y:S05]  /*11d50*/  BSYNC B1 ;  /* 0x0000000000017941 */ /* 0x000fea0003800000 */
.L_x_1381:
        /* <DEDUP_REMOVED lines=15> */
.L_x_1491:
[----:B------:R-:W-:Y:S05]  /*11e50*/  BRA.DIV ~URZ, `(.L_x_1420) ;  /* 0x000042627f007947 */ /* 0x000fea000b800000 */
[----:B------:R3:W4:Y:S02]  /*11e60*/  SHFL.IDX PT, R8, R62, 0x1, 0x1f ;  /* 0x00201f003e087f89 */ /* 0x00072400000e0000 */
.L_x_1492:
        /* <DEDUP_REMOVED lines=19> */
.L_x_1493:
        /* <DEDUP_REMOVED lines=16> */
.L_x_1494:
[----:B---3--:R-:W-:Y:S01]  /*120a0*/  IMAD R0, R0, c[0x0][0x538], RZ ;  /* 0x00014e0000007a24 */ /* 0x008fe200078e02ff */
[----:B------:R-:W-:Y:S04]  /*120b0*/  BSSY B1, `(.L_x_1423) ;  /* 0x00000cf000017945 */ /* 0x000fe80003800000 */
[----:B----4-:R-:W-:-:S04]  /*120c0*/  IADD3 R8, R0, R8, RZ ;  /* 0x0000000800087210 */ /* 0x010fc80007ffe0ff */
[----:B--2---:R-:W-:-:S13]  /*120d0*/  ISETP.GT.AND P6, PT, R8, R9, PT ;  /* 0x000000090800720c */ /* 0x004fda0003fc4270 */
[----:B------:R-:W-:Y:S05]  /*120e0*/  @P6 BRA `(.L_x_1424) ;  /* 0x0000025000006947 */ /* 0x000fea0003800000 */
.L_x_1428:
[----:B------:R-:W2:Y:S02]  /*120f0*/  LDL.LU R0, [R1+0x54] ;  /* 0x0000540001007983 */ /* 0x000ea40000300800 */
[----:B--2---:R-:W-:-:S04]  /*12100*/  IADD3 R0, R0, 0x1f, RZ ;  /* 0x0000001f00007810 */ /* 0x004fc80007ffe0ff */
[----:B------:R-:W-:-:S13]  /*12110*/  ISETP.GE.AND P6, PT, R0, c[0x0][0x53c], PT ;  /* 0x00014f0000007a0c */ /* 0x000fda0003fc6270 */
[----:B------:R-:W-:Y:S05]  /*12120*/  @P6 BRA `(.L_x_1425) ;  /* 0x00000c2000006947 */ /* 0x000fea0003800000 */
[----:B------:R2:W-:Y:S01]  /*12130*/  STL [R1+0x54], R0 ;  /* 0x0000540001007387 */ /* 0x0005e20000100800 */
[----:B------:R-:W-:Y:S01]  /*12140*/  CS2R R6, SRZ ;  /* 0x0000000000067805 */ /* 0x000fe2000001ff00 */
[----:B--2---:R-:W-:-:S04]  /*12150*/  IADD3 R0, R0, R12, RZ ;  /* 0x0000000c00007210 */ /* 0x004fc80007ffe0ff */
        /* <DEDUP_REMOVED lines=10> */
.L_x_1495:
        /* <DEDUP_REMOVED lines=16> */
.L_x_1496:
[----:B--2---:R-:W-:-:S05]  /*12300*/  IMAD R0, R0, c[0x0][0x538], RZ ;  /* 0x00014e0000007a24 */ /* 0x004fca00078e02ff */
[----:B------:R-:W-:-:S04]  /*12310*/  IADD3 R8, R0, R8, RZ ;  /* 0x0000000800087210 */ /* 0x000fc80007ffe0ff */
[----:B------:R-:W-:-:S13]  /*12320*/  ISETP.GT.AND P6, PT, R8, R9, PT ;  /* 0x000000090800720c */ /* 0x000fda0003fc4270 */
[----:B-1----:R-:W-:Y:S05]  /*12330*/  @!P6 BRA `(.L_x_1428) ;  /* 0xfffffdb00000e947 */ /* 0x002fea000383ffff */
.L_x_1424:
[----:B------:R-:W-:-:S05]  /*12340*/  IADD3 R8, -R0, R8, RZ ;  /* 0x0000000800087210 */ /* 0x000fca0007ffe1ff */
[----:B------:R-:W-:-:S05]  /*12350*/  IMAD R0, R4, c[0x0][0x538], R8 ;  /* 0x00014e0004007a24 */ /* 0x000fca00078e0208 */
[----:B------:R-:W-:Y:S01]  /*12360*/  ISETP.GT.AND P0, PT, R0, R9, PT ;  /* 0x000000090000720c */ /* 0x000fe20003f04270 */
[----:B------:R-:W-:-:S12]  /*12370*/  BRA.DIV ~URZ, `(.L_x_1429) ;  /* 0x000041a27f007947 */ /* 0x000fd8000b800000 */
[----:B------:R-:W-:-:S03]  /*12380*/  VOTE.ANY R5, PT, !P0 ;  /* 0x0000000000057806 */ /* 0x000fc600040e0100 */
.L_x_1497:
[----:B------:R-:W2:Y:S01]  /*12390*/  LDL.LU R2, [R1+0x54] ;  /* 0x0000540001027983 */ /* 0x000ea20000300800 */
[----:B------:R-:W2:Y:S02]  /*123a0*/  POPC R0, R5 ;  /* 0x0000000500007309 */ /* 0x000ea40000000000 */
[----:B--2---:R-:W-:-:S05]  /*123b0*/  IADD3 R2, R0, R2, RZ ;  /* 0x0000000200027210 */ /* 0x004fca0007ffe0ff */
[----:B------:R2:W-:Y:S01]  /*123c0*/  STL [R1+0x54], R2 ;  /* 0x0000540201007387 */ /* 0x0005e20000100800 */
[----:B------:R-:W-:Y:S05]  /*123d0*/  BRA.DIV ~URZ, `(.L_x_1430) ;  /* 0x000041927f007947 */ /* 0x000fea000b800000 */
[----:B------:R3:W4:Y:S04]  /*123e0*/  SHFL.IDX PT, R10, R6, R0, 0x1f ;  /* 0x00001f00060a7589 */ /* 0x00072800000e0000 */
[----:B------:R3:W1:Y:S02]  /*123f0*/  SHFL.IDX PT, R7, R7, R0, 0x1f ;  /* 0x00001f0007077589 */ /* 0x00066400000e0000 */
.L_x_1498:
[----:B------:R-:W-:Y:S01]  /*12400*/  ISETP.NE.AND P0, PT, R5, RZ, PT ;  /* 0x000000ff0500720c */ /* 0x000fe20003f05270 */
[----:B------:R-:W-:-:S12]  /*12410*/  BSSY B0, `(.L_x_1431) ;  /* 0x0000005000007945 */ /* 0x000fd80003800000 */
[----:B------:R-:W-:Y:S05]  /*12420*/  @!P0 BRA `(.L_x_1432) ;  /* 0x0000003000008947 */ /* 0x000fea0003800000 */
[----:B---3--:R-:W-:Y:S01]  /*12430*/  IADD3 R0, R0, -0x1, RZ ;  /* 0xffffffff00007810 */ /* 0x008fe20007ffe0ff */
[----:B------:R-:W-:Y:S05]  /*12440*/  BRA.DIV ~URZ, `(.L_x_1433) ;  /* 0x000041f27f007947 */ /* 0x000fea000b800000 */
[----:B------:R3:W2:Y:S02]  /*12450*/  SHFL.IDX PT, R11, R4, R0, 0x1f ;  /* 0x00001f00040b7589 */ /* 0x0006a400000e0000 */
.L_x_1432:
[----:B------:R-:W-:Y:S05]  /*12460*/  BSYNC B0 ;  /* 0x0000000000007941 */ /* 0x000fea0003800000 */
.L_x_1431:
[----:B--23--:R-:W-:Y:S01]  /*12470*/  IMAD R0, R11, c[0x0][0x538], R8 ;  /* 0x00014e000b007a24 */ /* 0x00cfe200078e0208 */
        /* <DEDUP_REMOVED lines=67> */
.L_x_1435:
[----:B-1----:R-:W2:Y:S01]  /*128b0*/  LDL R0, [R1+0x54] ;  /* 0x0000540001007983 */ /* 0x002ea20000100800 */
[----:B------:R-:W-:-:S04]  /*128c0*/  IMAD.MOV.U32 R2, RZ, RZ, 0x4 ;  /* 0x00000004ff027424 */ /* 0x000fc800078e00ff */
        /* <DEDUP_REMOVED lines=14> */
[----:B------:R-:W-:Y:S01]  /*129b0*/  MOV R2, RZ ;  /* 0x000000ff00027202 */ /* 0x000fe20000000f00 */
[----:B------:R-:W-:-:S04]  /*129c0*/  IMAD.MOV.U32 R6, RZ, RZ, R0 ;  /* 0x000000ffff067224 */ /* 0x000fc800078e0000 */
        /* <DEDUP_REMOVED lines=11> */
[----:B------:R-:W-:-:S05]  /*12a80*/  @P2 IADD3 R0, R0, 0x1, RZ ;  /* 0x0000000100002810 */ /* 0x000fca0007ffe0ff */
[----:B------:R-:W-:-:S05]  /*12a90*/  IMAD.MOV.U32 R2, RZ, RZ, R0 ;  /* 0x000000ffff027224 */ /* 0x000fca00078e0000 */
[----:B------:R-:W-:Y:S02]  /*12aa0*/  @!P0 IADD3 R2, -R2, RZ, RZ ;  /* 0x000000ff02028210 */ /* 0x000fe40007ffe1ff */
        /* <DEDUP_REMOVED lines=15> */
[----:B------:R-:W-:Y:S01]  /*12ba0*/  IMAD R7, R6, R4, RZ ;  /* 0x0000000406077224 */ /* 0x000fe200078e02ff */
[----:B------:R-:W-:Y:S01]  /*12bb0*/  MOV R6, R2 ;  /* 0x0000000200067202 */ /* 0x000fe20000000f00 */
[----:B------:R-:W-:-:S04]  /*12bc0*/  IMAD.MOV.U32 R2, RZ, RZ, RZ ;  /* 0x000000ffff027224 */ /* 0x000fc800078e00ff */
[----:B------:R-:W-:-:S04]  /*12bd0*/  IMAD.HI.U32 R7, R3, R7, R2 ;  /* 0x0000000703077227 */ /* 0x000fc800078e0002 */
[----:B------:R-:W-:-:S04]  /*12be0*/  IMAD.MOV R2, RZ, RZ, -R8 ;  /* 0x000000ffff027224 */ /* 0x000fc800078e0a08 */
        /* <DEDUP_REMOVED lines=17> */
.L_x_1436:
[----:B------:R-:W-:Y:S05]  /*12d00*/  BSYNC B0 ;  /* 0x0000000000007941 */ /* 0x000fea0003800000 */
.L_x_1434:
[----:B------:R-:W-:-:S04]  /*12d10*/  LOP3.LUT R2, RZ, R2, RZ, 0x33, !PT ;  /* 0x00000002ff027212 */ /* 0x000fc800078e33ff */
[----:B-1----:R-:W-:-:S05]  /*12d20*/  IADD3 R0, R2, R10, RZ ;  /* 0x0000000a02007210 */ /* 0x002fca0007ffe0ff */
[----:B------:R1:W-:Y:S01]  /*12d30*/  STL [R1+0x4c], R0 ;  /* 0x00004c0001007387 */ /* 0x0003e20000100800 */
[----:B------:R-:W-:Y:S05]  /*12d40*/  BRA `(.L_x_1437) ;  /* 0x0000005000007947 */ /* 0x000fea0003800000 */
.L_x_1425:
[----:B------:R-:W-:Y:S01]  /*12d50*/  MOV R0, c[0x0][0x53c] ;  /* 0x00014f0000007a02 */ /* 0x000fe20000000f00 */
[----:B------:R2:W-:Y:S04]  /*12d60*/  STL [R1+0x48], R9 ;  /* 0x0000480901007387 */ /* 0x0005e80000100800 */
[----:B------:R2:W-:Y:S04]  /*12d70*/  STL [R1+0x4c], RZ ;  /* 0x00004cff01007387 */ /* 0x0005e80000100800 */
[----:B------:R2:W-:Y:S04]  /*12d80*/  STL [R1+0x50], RZ ;  /* 0x000050ff01007387 */ /* 0x0005e80000100800 */
[----:B------:R2:W-:Y:S02]  /*12d90*/  STL [R1+0x54], R0 ;  /* 0x0000540001007387 */ /* 0x0005e40000100800 */
.L_x_1437:
[----:B------:R-:W-:Y:S05]  /*12da0*/  BSYNC B1 ;  /* 0x0000000000017941 */ /* 0x000fea0003800000 */
.L_x_1423:
[----:B-1----:R-:W3:Y:S04]  /*12db0*/  LDL R4, [R1+0x48] ;  /* 0x0000480001047983 */ /* 0x002ee80000100800 */
[----:B------:R-:W3:Y:S04]  /*12dc0*/  LDL R5, [R1+0x4c] ;  /* 0x00004c0001057983 */ /* 0x000ee80000100800 */
[----:B------:R-:W3:Y:S04]  /*12dd0*/  LDL R6, [R1+0x50] ;  /* 0x0000500001067983 */ /* 0x000ee80000100800 */
[----:B------:R-:W3:Y:S01]  /*12de0*/  LDL R7, [R1+0x54] ;  /* 0x0000540001077983 */ /* 0x000ee20000100800 */
[----:B------:R-:W-:Y:S03]  /*12df0*/  WARPSYNC 0xffffffff ;  /* 0xffffffff00007948 */ /* 0x000fe60003800000 */
[----:B------:R-:W-:Y:S01]  /*12e00*/  BAR.SYNC.DEFER_BLOCKING 0x4, 0x100 ;  /* 0x0104000000007b1d */ /* 0x000fe20000010000 */
[----:B------:R-:W-:-:S13]  /*12e10*/  ISETP.NE.AND P0, PT, R12, RZ, PT ;  /* 0x000000ff0c00720c */ /* 0x000fda0003f05270 */
[----:B---3--:R1:W-:Y:S04]  /*12e20*/  @!P0 STS.128 [0xf100], R4 ;  /* 0x00f10004ff008388 */ /* 0x0083e80000000c00 */
[----:B------:R-:W-:Y:S06]  /*12e30*/  BAR.ARV 0x5, 0x100 ;  /* 0x0144000000007b1d */ /* 0x000fec0000002000 */
.L_x_1418:
[----:B--2---:R-:W2:Y:S02]  /*12e40*/  LDL R0, [R1+0x54] ;  /* 0x0000540001007983 */ /* 0x004ea40000100800 */
[----:B--2---:R-:W-:-:S13]  /*12e50*/  ISETP.GE.AND P0, PT, R0, c[0x0][0x53c], PT ;  /* 0x00014f0000007a0c */ /* 0x004fda0003f06270 */
[----:B-1----:R-:W-:Y:S01]  /*12e60*/  @P0 CALL.REL.NOINC `(.L_x_1438) ;  /* 0x0000001000000944 */ /* 0x002fe20003c00000 */
[----:B------:R-:W-:Y:S05]  /*12e70*/  BRA `(.L_x_1439) ;  /* 0xfffeee1000007947 */ /* 0x000fea000383ffff */
.L_x_1438:
[----:B------:R-:W-:Y:S05]  /*12e80*/  EXIT ;  /* 0x000000000000794d */ /* 0x000fea0003800000 */
.L_x_1307:
[----:B------:R-:W-:Y:S01]  /*12e90*/  IMAD.MOV.U32 R0, RZ, RZ, R5 ;  /* 0x000000ffff007224 */ /* 0x000fe200078e0005 */
[----:B------:R-:W-:Y:S02]  /*12ea0*/  MOV R2, 0x1 ;  /* 0x0000000100027802 */ /* 0x000fe40000000f00 */
[----:B------:R-:W-:Y:S02]  /*12eb0*/  MOV R3, 0x12ed0 ;  /* 0x00012ed000037802 */ /* 0x000fe40000000f00 */
[----:B------:R-:W-:Y:S05]  /*12ec0*/  CALL.REL.NOINC `($__internal_22_$__cuda_sm70_shflsync_up_p) ;  /* 0x000038a000007944 */ /* 0x000fea0003c00000 */
[----:B------:R-:W-:Y:S01]  /*12ed0*/  MOV R0, R4 ;  /* 0x0000000400007202 */ /* 0x000fe20000000f00 */
[----:B------:R-:W-:Y:S05]  /*12ee0*/  BRA `(.L_x_1440) ;  /* 0xfffed57000007947 */ /* 0x000fea000383ffff */
.L_x_1308:
[----:B------:R-:W-:Y:S01]  /*12ef0*/  IMAD.MOV.U32 R0, RZ, RZ, R5 ;  /* 0x000000ffff007224 */ /* 0x000fe200078e0005 */
[----:B------:R-:W-:Y:S02]  /*12f00*/  MOV R2, 0x2 ;  /* 0x0000000200027802 */ /* 0x000fe40000000f00 */
[----:B------:R-:W-:Y:S02]  /*12f10*/  MOV R3, 0x12f30 ;  /* 0x00012f3000037802 */ /* 0x000fe40000000f00 */
[----:B------:R-:W-:Y:S05]  /*12f20*/  CALL.REL.NOINC `($__internal_22_$__cuda_sm70_shflsync_up_p) ;  /* 0x0000384000007944 */ /* 0x000fea0003c00000 */
[----:B------:R-:W-:Y:S01]  /*12f30*/  SEL R0, R4, RZ, P4 ;  /* 0x000000ff04007207 */ /* 0x000fe20002000000 */
[----:B------:R-:W-:Y:S01]  /*12f40*/  IMAD.MOV.U32 R2, RZ, RZ, 0x4 ;  /* 0x00000004ff027424 */ /* 0x000fe200078e00ff */
[----:B------:R-:W-:-:S03]  /*12f50*/  MOV R3, 0x12f80 ;  /* 0x00012f8000037802 */ /* 0x000fc60000000f00 */
[----:B------:R-:W-:Y:S02]  /*12f60*/  IMAD.IADD R0, R5, 0x1, R0 ;  /* 0x0000000105007824 */ /* 0x000fe400078e0200 */
        /* <DEDUP_REMOVED lines=13> */
[----:B------:R-:W-:Y:S02]  /*13040*/  MOV R226, 0x1f ;  /* 0x0000001f00e27802 */ /* 0x000fe40000000f00 */
[----:B------:R-:W-:Y:S01]  /*13050*/  MOV R3, 0x13090 ;  /* 0x0001309000037802 */ /* 0x000fe20000000f00 */
[----:B------:R-:W-:-:S04]  /*13060*/  IMAD.IADD R4, R0, 0x1, R4 ;  /* 0x0000000100047824 */ /* 0x000fc800078e0204 */
[----:B------:R-:W-:Y:S02]  /*13070*/  IMAD.MOV.U32 R225, RZ, RZ, R4 ;  /* 0x000000ffffe17224 */ /* 0x000fe400078e0004 */
[----:B------:R-:W-:Y:S05]  /*13080*/  CALL.REL.NOINC `($__internal_21_$__cuda_sm70_shflsync_idx_p) ;  /* 0x0000368000007944 */ /* 0x000fea0003c00000 */
[----:B------:R-:W-:Y:S01]  /*13090*/  MOV R0, R226 ;  /* 0x000000e200007202 */ /* 0x000fe20000000f00 */
[----:B------:R-:W-:Y:S05]  /*130a0*/  BRA `(.L_x_1441) ;  /* 0xfffed4b000007947 */ /* 0x000fea000383ffff */
.L_x_1310:
[----:B------:R-:W-:Y:S02]  /*130b0*/  SEL R0, RZ, 0x1, P0 ;  /* 0x00000001ff007807 */ /* 0x000fe40000000000 */
[----:B------:R-:W-:Y:S02]  /*130c0*/  MOV R2, 0x130e0 ;  /* 0x000130e000027802 */ /* 0x000fe40000000f00 */
[----:B------:R-:W-:Y:S05]  /*130d0*/  CALL.REL.NOINC `($__internal_23_$__cuda_sm70_votesync_ballot) ;  /* 0x0000370000007944 */ /* 0x000fea0003c00000 */
[----:B------:R-:W-:Y:S01]  /*130e0*/  MOV R6, R0 ;  /* 0x0000000000067202 */ /* 0x000fe20000000f00 */
[----:B------:R-:W-:Y:S05]  /*130f0*/  BRA `(.L_x_1442) ;  /* 0xfffed4f000007947 */ /* 0x000fea000383ffff */
.L_x_1311:
[----:B------:R-:W-:Y:S01]  /*13100*/  IMAD.MOV.U32 R225, RZ, RZ, R9 ;  /* 0x000000ffffe17224 */ /* 0x000fe200078e0009 */
[----:B-1----:R-:W-:Y:S01]  /*13110*/  MOV R2, R0 ;  /* 0x0000000000027202 */ /* 0x002fe20000000f00 */
[----:B------:R-:W-:Y:S01]  /*13120*/  IMAD.MOV.U32 R226, RZ, RZ, 0x1f ;  /* 0x0000001fffe27424 */ /* 0x000fe200078e00ff */
[----:B------:R-:W-:Y:S02]  /*13130*/  MOV R3, 0x13150 ;  /* 0x0001315000037802 */ /* 0x000fe40000000f00 */
[----:B------:R-:W-:Y:S05]  /*13140*/  CALL.REL.NOINC `($__internal_21_$__cuda_sm70_shflsync_idx_p) ;  /* 0x000035c000007944 */ /* 0x000fea0003c00000 */
[----:B------:R-:W-:Y:S01]  /*13150*/  IMAD.MOV.U32 R12, RZ, RZ, R226 ;  /* 0x000000ffff0c7224 */ /* 0x000fe200078e00e2 */
[----:B------:R-:W-:Y:S01]  /*13160*/  MOV R225, R8 ;  /* 0x0000000800e17202 */ /* 0x000fe20000000f00 */
[----:B------:R-:W-:Y:S01]  /*13170*/  IMAD.MOV.U32 R5, RZ, RZ, RZ ;  /* 0x000000ffff057224 */ /* 0x000fe200078e00ff */
[----:B------:R-:W-:Y:S01]  /*13180*/  MOV R2, R0 ;  /* 0x0000000000027202 */ /* 0x000fe20000000f00 */
[----:B------:R-:W-:Y:S01]  /*13190*/  IMAD.MOV.U32 R226, RZ, RZ, 0x1f ;  /* 0x0000001fffe27424 */ /* 0x000fe200078e00ff */
[----:B------:R-:W-:-:S02]  /*131a0*/  MOV R3, 0x131c0 ;  /* 0x000131c000037802 */ /* 0x000fc40000000f00 */
[----:B------:R-:W-:Y:S05]  /*131b0*/  CALL.REL.NOINC `($__internal_21_$__cuda_sm70_shflsync_idx_p) ;  /* 0x0000355000007944 */ /* 0x000fea0003c00000 */
[----:B------:R-:W-:Y:S01]  /*131c0*/  MOV R9, R226 ;  /* 0x000000e200097202 */ /* 0x000fe20000000f00 */
[----:B------:R-:W-:Y:S05]  /*131d0*/  BRA `(.L_x_1443) ;  /* 0xfffed48000007947 */ /* 0x000fea000383ffff */
.L_x_1314:
[----:B------:R-:W-:Y:S01]  /*131e0*/  IMAD.MOV.U32 R225, RZ, RZ, R4 ;  /* 0x000000ffffe17224 */ /* 0x000fe200078e0004 */
[----:B-1----:R-:W-:Y:S01]  /*131f0*/  MOV R2, R0 ;  /* 0x0000000000027202 */ /* 0x002fe20000000f00 */
[----:B------:R-:W-:Y:S01]  /*13200*/  IMAD.MOV.U32 R226, RZ, RZ, 0x1f ;  /* 0x0000001fffe27424 */ /* 0x000fe200078e00ff */
[----:B------:R-:W-:-:S02]  /*13210*/  MOV R3, 0x13230 ;  /* 0x0001323000037802 */ /* 0x000fc40000000f00 */
[----:B---34-:R-:W-:Y:S05]  /*13220*/  CALL.REL.NOINC `($__internal_21_$__cuda_sm70_shflsync_idx_p) ;  /* 0x000034e000007944 */ /* 0x018fea0003c00000 */
[----:B------:R-:W-:Y:S01]  /*13230*/  MOV R5, R226 ;  /* 0x000000e200057202 */ /* 0x000fe20000000f00 */
[----:B------:R-:W-:Y:S05]  /*13240*/  BRA `(.L_x_1313) ;  /* 0xfffed47000007947 */ /* 0x000fea000383ffff */
.L_x_1327:
[----:B------:R-:W-:Y:S01]  /*13250*/  IMAD.MOV.U32 R225, RZ, RZ, R10 ;  /* 0x000000ffffe17224 */ /* 0x000fe200078e000a */
[----:B------:R-:W-:Y:S01]  /*13260*/  MOV R2, 0x3 ;  /* 0x0000000300027802 */ /* 0x000fe20000000f00 */
[----:B------:R-:W-:Y:S01]  /*13270*/  IMAD.MOV.U32 R226, RZ, RZ, 0x181f ;  /* 0x0000181fffe27424 */ /* 0x000fe200078e00ff */
[----:B------:R-:W-:-:S02]  /*13280*/  MOV R3, 0x132a0 ;  /* 0x000132a000037802 */ /* 0x000fc40000000f00 */
[----:B------:R-:W-:Y:S05]  /*13290*/  CALL.REL.NOINC `($__internal_21_$__cuda_sm70_shflsync_idx_p) ;  /* 0x0000347000007944 */ /* 0x000fea0003c00000 */
[----:B------:R-:W-:Y:S01]  /*132a0*/  IMAD.MOV.U32 R6, RZ, RZ, R226 ;  /* 0x000000ffff067224 */ /* 0x000fe200078e00e2 */
[----:B------:R-:W-:Y:S01]  /*132b0*/  MOV R2, 0x3 ;  /* 0x0000000300027802 */ /* 0x000fe20000000f00 */
[----:B------:R-:W-:Y:S01]  /*132c0*/  IMAD.MOV.U32 R225, RZ, RZ, R12 ;  /* 0x000000ffffe17224 */ /* 0x000fe200078e000c */
[----:B------:R-:W-:-:S02]  /*132d0*/  MOV R226, 0x181f ;  /* 0x0000181f00e27802 */ /* 0x000fc40000000f00 */
[----:B------:R-:W-:Y:S02]  /*132e0*/  MOV R3, 0x13300 ;  /* 0x0001330000037802 */ /* 0x000fe40000000f00 */
[----:B------:R-:W-:Y:S05]  /*132f0*/  CALL.REL.NOINC `($__internal_21_$__cuda_sm70_shflsync_idx_p) ;  /* 0x0000341000007944 */ /* 0x000fea0003c00000 */
[----:B------:R-:W-:Y:S01]  /*13300*/  MOV R2, R226 ;  /* 0x000000e200027202 */ /* 0x000fe20000000f00 */
[----:B------:R-:W-:Y:S05]  /*13310*/  BRA `(.L_x_1444) ;  /* 0xffff05a000007947 */ /* 0x000fea000383ffff */
.L_x_1330:
[----:B------:R-:W-:Y:S01]  /*13320*/  IMAD.MOV.U32 R225, RZ, RZ, R0 ;  /* 0x000000ffffe17224 */ /* 0x000fe200078e0000 */
[----:B------:R-:W-:Y:S01]  /*13330*/  MOV R2, RZ ;  /* 0x000000ff00027202 */ /* 0x000fe20000000f00 */
[----:B------:R-:W-:Y:S01]  /*13340*/  IMAD.MOV.U32 R226, RZ, RZ, 0x181f ;  /* 0x0000181fffe27424 */ /* 0x000fe200078e00ff */
[----:B------:R-:W-:Y:S02]  /*13350*/  MOV R3, 0x13370 ;  /* 0x0001337000037802 */ /* 0x000fe40000000f00 */
[----:B------:R-:W-:Y:S05]  /*13360*/  CALL.REL.NOINC `($__internal_21_$__cuda_sm70_shflsync_idx_p) ;  /* 0x000033a000007944 */ /* 0x000fea0003c00000 */
[----:B------:R-:W-:Y:S01]  /*13370*/  MOV R5, R226 ;  /* 0x000000e200057202 */ /* 0x000fe20000000f00 */
[----:B------:R-:W-:Y:S05]  /*13380*/  BRA `(.L_x_1445) ;  /* 0xffff137000007947 */ /* 0x000fea000383ffff */
.L_x_1331:
[----:B------:R-:W-:Y:S01]  /*13390*/  IMAD.MOV.U32 R225, RZ, RZ, R4 ;  /* 0x000000ffffe17224 */ /* 0x000fe200078e0004 */
[----:B------:R-:W-:Y:S01]  /*133a0*/  MOV R2, RZ ;  /* 0x000000ff00027202 */ /* 0x000fe20000000f00 */
[----:B------:R-:W-:Y:S01]  /*133b0*/  IMAD.MOV.U32 R226, RZ, RZ, 0x181f ;  /* 0x0000181fffe27424 */ /* 0x000fe200078e00ff */
[----:B------:R-:W-:Y:S02]  /*133c0*/  MOV R3, 0x133e0 ;  /* 0x000133e000037802 */ /* 0x000fe40000000f00 */
[----:B-12---:R-:W-:Y:S05]  /*133d0*/  CALL.REL.NOINC `($__internal_21_$__cuda_sm70_shflsync_idx_p) ;  /* 0x0000333000007944 */ /* 0x006fea0003c00000 */
[----:B------:R-:W-:Y:S01]  /*133e0*/  MOV R2, R226 ;  /* 0x000000e200027202 */ /* 0x000fe20000000f00 */
[----:B------:R-:W-:Y:S05]  /*133f0*/  BRA `(.L_x_1446) ;  /* 0xffff132000007947 */ /* 0x000fea000383ffff */
.L_x_1334:
[----:B------:R-:W-:Y:S01]  /*13400*/  IMAD.MOV.U32 R225, RZ, RZ, R0 ;  /* 0x000000ffffe17224 */ /* 0x000fe200078e0000 */
[----:B--2-4-:R-:W-:Y:S01]  /*13410*/  MOV R2, 0x1 ;  /* 0x0000000100027802 */ /* 0x014fe20000000f00 */
[----:B------:R-:W-:Y:S01]  /*13420*/  IMAD.MOV.U32 R226, RZ, RZ, 0x181f ;  /* 0x0000181fffe27424 */ /* 0x000fe200078e00ff */
[----:B------:R-:W-:-:S02]  /*13430*/  MOV R3, 0x13450 ;  /* 0x0001345000037802 */ /* 0x000fc40000000f00 */
[----:B-1-3--:R-:W-:Y:S05]  /*13440*/  CALL.REL.NOINC `($__internal_21_$__cuda_sm70_shflsync_idx_p) ;  /* 0x000032c000007944 */ /* 0x00afea0003c00000 */
        /* <DEDUP_REMOVED lines=8> */
.L_x_1337:
[----:B------:R-:W-:Y:S01]  /*134d0*/  IMAD.MOV.U32 R225, RZ, RZ, R0 ;  /* 0x000000ffffe17224 */ /* 0x000fe200078e0000 */
[----:B-1--4-:R-:W-:Y:S01]  /*134e0*/  MOV R2, 0x2 ;  /* 0x0000000200027802 */ /* 0x012fe20000000f00 */
[----:B------:R-:W-:Y:S01]  /*134f0*/  IMAD.MOV.U32 R226, RZ, RZ, 0x181f ;  /* 0x0000181fffe27424 */ /* 0x000fe200078e00ff */
[----:B------:R-:W-:Y:S02]  /*13500*/  MOV R3, 0x13520 ;  /* 0x0001352000037802 */ /* 0x000fe40000000f00 */
[----:B--23--:R-:W-:Y:S05]  /*13510*/  CALL.REL.NOINC `($__internal_21_$__cuda_sm70_shflsync_idx_p) ;  /* 0x000031f000007944 */ /* 0x00cfea0003c00000 */
[----:B------:R-:W-:Y:S01]  /*13520*/  MOV R5, R226 ;  /* 0x000000e200057202 */ /* 0x000fe20000000f00 */
[----:B------:R-:W-:Y:S05]  /*13530*/  BRA `(.L_x_1448) ;  /* 0xffff145000007947 */ /* 0x000fea000383ffff */
.L_x_1338:
[----:B------:R-:W-:Y:S01]  /*13540*/  IMAD.MOV.U32 R225, RZ, RZ, R4 ;  /* 0x000000ffffe17224 */ /* 0x000fe200078e0004 */
[----:B----4-:R-:W-:Y:S01]  /*13550*/  MOV R2, 0x2 ;  /* 0x0000000200027802 */ /* 0x010fe20000000f00 */
[----:B------:R-:W-:Y:S01]  /*13560*/  IMAD.MOV.U32 R226, RZ, RZ, 0x181f ;  /* 0x0000181fffe27424 */ /* 0x000fe200078e00ff */
[----:B------:R-:W-:Y:S02]  /*13570*/  MOV R3, 0x13590 ;  /* 0x0001359000037802 */ /* 0x000fe40000000f00 */
[----:B-123--:R-:W-:Y:S05]  /*13580*/  CALL.REL.NOINC `($__internal_21_$__cuda_sm70_shflsync_idx_p) ;  /* 0x0000318000007944 */ /* 0x00efea0003c00000 */
[----:B------:R-:W-:Y:S01]  /*13590*/  MOV R2, R226 ;  /* 0x000000e200027202 */ /* 0x000fe20000000f00 */
[----:B------:R-:W-:Y:S05]  /*135a0*/  BRA `(.L_x_1449) ;  /* 0xffff140000007947 */ /* 0x000fea000383ffff */
.L_x_1341:
[----:B------:R-:W-:Y:S01]  /*135b0*/  IMAD.MOV.U32 R225, RZ, RZ, R0 ;  /* 0x000000ffffe17224 */ /* 0x000fe200078e0000 */
[----:B-1----:R-:W-:Y:S01]  /*135c0*/  MOV R2, 0x3 ;  /* 0x0000000300027802 */ /* 0x002fe20000000f00 */
[----:B------:R-:W-:Y:S01]  /*135d0*/  IMAD.MOV.U32 R226, RZ, RZ, 0x181f ;  /* 0x0000181fffe27424 */ /* 0x000fe200078e00ff */
[----:B------:R-:W-:-:S02]  /*135e0*/  MOV R3, 0x13600 ;  /* 0x0001360000037802 */ /* 0x000fc40000000f00 */
[----:B--234-:R-:W-:Y:S05]  /*135f0*/  CALL.REL.NOINC `($__internal_21_$__cuda_sm70_shflsync_idx_p) ;  /* 0x0000311000007944 */ /* 0x01cfea0003c00000 */
        /* <DEDUP_REMOVED lines=8> */
.L_x_1342:
[----:B------:R-:W-:Y:S01]  /*13680*/  IMAD.MOV.U32 R225, RZ, RZ, R4 ;  /* 0x000000ffffe17224 */ /* 0x000fe200078e0004 */
[----:B------:R-:W-:Y:S01]  /*13690*/  MOV R2, RZ ;  /* 0x000000ff00027202 */ /* 0x000fe20000000f00 */
[----:B------:R-:W-:Y:S01]  /*136a0*/  IMAD.MOV.U32 R226, RZ, RZ, 0x1c1f ;  /* 0x00001c1fffe27424 */ /* 0x000fe200078e00ff */
[----:B------:R-:W-:Y:S02]  /*136b0*/  MOV R3, 0x136d0 ;  /* 0x000136d000037802 */ /* 0x000fe40000000f00 */
[----:B------:R-:W-:Y:S05]  /*136c0*/  CALL.REL.NOINC `($__internal_21_$__cuda_sm70_shflsync_idx_p) ;  /* 0x0000304000007944 */ /* 0x000fea0003c00000 */
[----:B------:R-:W-:Y:S01]  /*136d0*/  MOV R0, R226 ;  /* 0x000000e200007202 */ /* 0x000fe20000000f00 */
[----:B------:R-:W-:Y:S05]  /*136e0*/  BRA `(.L_x_1451) ;  /* 0xffff15e000007947 */ /* 0x000fea000383ffff */
.L_x_1343:
[----:B------:R-:W-:Y:S01]  /*136f0*/  IMAD.MOV.U32 R225, RZ, RZ, R4 ;  /* 0x000000ffffe17224 */ /* 0x000fe200078e0004 */
[----:B------:R-:W-:Y:S01]  /*13700*/  MOV R2, 0x1 ;  /* 0x0000000100027802 */ /* 0x000fe20000000f00 */
[----:B------:R-:W-:Y:S01]  /*13710*/  IMAD.MOV.U32 R226, RZ, RZ, 0x1c1f ;  /* 0x00001c1fffe27424 */ /* 0x000fe200078e00ff */
[----:B------:R-:W-:Y:S02]  /*13720*/  MOV R3, 0x13740 ;  /* 0x0001374000037802 */ /* 0x000fe40000000f00 */
[----:B-1----:R-:W-:Y:S05]  /*13730*/  CALL.REL.NOINC `($__internal_21_$__cuda_sm70_shflsync_idx_p) ;  /* 0x00002fd000007944 */ /* 0x002fea0003c00000 */
[----:B------:R-:W-:-:S05]  /*13740*/  IMAD.IADD R0, R5, 0x1, R226 ;  /* 0x0000000105007824 */ /* 0x000fca00078e02e2 */
        /* <DEDUP_REMOVED lines=98> */
[----:B------:R-:W-:Y:S02]  /*13d70*/  FSEL R145, R26, -INF , P6 ;  /* 0xff8000001a917808 */ /* 0x000fe40003000000 */
[----:B------:R-:W-:Y:S02]  /*13d80*/  FMNMX.FTZ R0, R126, R0, !PT ;  /* 0x000000007e007209 */ /* 0x000fe40007810000 */
[----:B------:R-:W-:Y:S02]  /*13d90*/  FMNMX.FTZ R4, R146, R3, !PT ;  /* 0x0000000392047209 */ /* 0x000fe40007810000 */
[----:B------:R-:W-:Y:S02]  /*13da0*/  FMNMX.FTZ R0, R129, R0, !PT ;  /* 0x0000000081007209 */ /* 0x000fe40007810000 */
[----:B------:R-:W-:-:S02]  /*13db0*/  FSEL R144, R27, -INF , P5 ;  /* 0xff8000001b907808 */ /* 0x000fc40002800000 */
[----:B------:R-:W-:Y:S02]  /*13dc0*/  FMNMX.FTZ R4, R145, R4, !PT ;  /* 0x0000000491047209 */ /* 0x000fe40007810000 */
[----:B------:R-:W-:Y:S02]  /*13dd0*/  FMNMX.FTZ R0, R128, R0, !PT ;  /* 0x0000000080007209 */ /* 0x000fe40007810000 */
[----:B------:R-:W-:Y:S02]  /*13de0*/  FSEL R143, R38, -INF , P4 ;  /* 0xff800000268f7808 */ /* 0x000fe40002000000 */
[----:B------:R-:W-:Y:S02]  /*13df0*/  FMNMX.FTZ R4, R144, R4, !PT ;  /* 0x0000000490047209 */ /* 0x000fe40007810000 */
[----:B------:R-:W-:Y:S01]  /*13e00*/  FMNMX.FTZ R70, R127, R0, !PT ;  /* 0x000000007f467209 */ /* 0x000fe20007810000 */
[----:B------:R-:W-:Y:S01]  /*13e10*/  IMAD.MOV.U32 R0, RZ, RZ, 0x2 ;  /* 0x00000002ff007424 */ /* 0x000fe200078e00ff */
[----:B------:R-:W-:-:S02]  /*13e20*/  FSEL R142, R39, -INF , P0 ;  /* 0xff800000278e7808 */ /* 0x000fc40000000000 */
[----:B------:R-:W-:Y:S01]  /*13e30*/  FMNMX.FTZ R4, R143, R4, !PT ;  /* 0x000000048f047209 */ /* 0x000fe20007810000 */
[----:B------:R-:W-:Y:S01]  /*13e40*/  IMAD.MOV.U32 R68, RZ, RZ, R70 ;  /* 0x000000ffff447224 */ /* 0x000fe200078e0046 */
[----:B------:R-:W-:Y:S02]  /*13e50*/  MOV R2, 0x13e80 ;  /* 0x00013e8000027802 */ /* 0x000fe40000000f00 */
[----:B------:R-:W-:Y:S02]  /*13e60*/  FMNMX.FTZ R4, R142, R4, !PT ;  /* 0x000000048e047209 */ /* 0x000fe40007810000 */
[----:B------:R-:W-:Y:S05]  /*13e70*/  CALL.REL.NOINC `($__internal_20_$__cuda_sm70_shflsync_bfly_p) ;  /* 0x0000283000007944 */ /* 0x000fea0003c00000 */
[----:B------:R-:W-:Y:S01]  /*13e80*/  FMNMX.FTZ R70, R70, R0, !PT ;  /* 0x0000000046467209 */ /* 0x000fe20007810000 */
[----:B------:R-:W-:Y:S01]  /*13e90*/  IMAD.MOV.U32 R0, RZ, RZ, 0x1 ;  /* 0x00000001ff007424 */ /* 0x000fe200078e00ff */
[----:B------:R-:W-:-:S03]  /*13ea0*/  MOV R2, 0x13ed0 ;  /* 0x00013ed000027802 */ /* 0x000fc60000000f00 */
[----:B------:R-:W-:Y:S02]  /*13eb0*/  IMAD.MOV.U32 R68, RZ, RZ, R70 ;  /* 0x000000ffff447224 */ /* 0x000fe400078e0046 */
[----:B------:R-:W-:Y:S05]  /*13ec0*/  CALL.REL.NOINC `($__internal_20_$__cuda_sm70_shflsync_bfly_p) ;  /* 0x000027e000007944 */ /* 0x000fea0003c00000 */
[----:B------:R-:W-:Y:S01]  /*13ed0*/  FMNMX.FTZ R70, R70, R0, !PT ;  /* 0x0000000046467209 */ /* 0x000fe20007810000 */
[----:B------:R-:W-:Y:S01]  /*13ee0*/  IMAD.MOV.U32 R68, RZ, RZ, R4 ;  /* 0x000000ffff447224 */ /* 0x000fe200078e0004 */
[----:B------:R-:W-:Y:S01]  /*13ef0*/  MOV R2, 0x13f20 ;  /* 0x00013f2000027802 */ /* 0x000fe20000000f00 */
[----:B------:R-:W-:Y:S02]  /*13f00*/  IMAD.MOV.U32 R0, RZ, RZ, 0x2 ;  /* 0x00000002ff007424 */ /* 0x000fe400078e00ff */
[----:B------:R-:W-:Y:S05]  /*13f10*/  CALL.REL.NOINC `($__internal_20_$__cuda_sm70_shflsync_bfly_p) ;  /* 0x0000279000007944 */ /* 0x000fea0003c00000 */
[----:B------:R-:W-:Y:S01]  /*13f20*/  FMNMX.FTZ R4, R4, R0, !PT ;  /* 0x0000000004047209 */ /* 0x000fe20007810000 */
[----:B------:R-:W-:Y:S01]  /*13f30*/  IMAD.MOV.U32 R0, RZ, RZ, 0x1 ;  /* 0x00000001ff007424 */ /* 0x000fe200078e00ff */
[----:B------:R-:W-:-:S03]  /*13f40*/  MOV R2, 0x13f70 ;  /* 0x00013f7000027802 */ /* 0x000fc60000000f00 */
[----:B------:R-:W-:Y:S02]  /*13f50*/  IMAD.MOV.U32 R68, RZ, RZ, R4 ;  /* 0x000000ffff447224 */ /* 0x000fe400078e0004 */
[----:B------:R-:W-:Y:S05]  /*13f60*/  CALL.REL.NOINC `($__internal_20_$__cuda_sm70_shflsync_bfly_p) ;  /* 0x0000274000007944 */ /* 0x000fea0003c00000 */
[----:B------:R-:W-:Y:S01]  /*13f70*/  MOV R5, R0 ;  /* 0x0000000000057202 */ /* 0x000fe20000000f00 */
[----:B------:R-:W-:Y:S05]  /*13f80*/  BRA `(.L_x_1452) ;  /* 0xffff187000007947 */ /* 0x000fea000383ffff */
.L_x_1347:
[----:B------:R-:W-:Y:S01]  /*13f90*/  MOV R2, RZ ;  /* 0x000000ff00027202 */ /* 0x000fe20000000f00 */
[----:B------:R-:W-:Y:S01]  /*13fa0*/  IMAD.MOV.U32 R225, RZ, RZ, R5 ;  /* 0x000000ffffe17224 */ /* 0x000fe200078e0005 */
[----:B------:R-:W-:Y:S01]  /*13fb0*/  MOV R3, 0x13fe0 ;  /* 0x00013fe000037802 */ /* 0x000fe20000000f00 */
[----:B------:R-:W-:Y:S02]  /*13fc0*/  IMAD.MOV.U32 R226, RZ, RZ, 0x181f ;  /* 0x0000181fffe27424 */ /* 0x000fe400078e00ff */
[----:B------:R-:W-:Y:S05]  /*13fd0*/  CALL.REL.NOINC `($__internal_21_$__cuda_sm70_shflsync_idx_p) ;  /* 0x0000273000007944 */ /* 0x000fea0003c00000 */
[----:B------:R-:W-:Y:S01]  /*13fe0*/  MOV R0, R226 ;  /* 0x000000e200007202 */ /* 0x000fe20000000f00 */
[----:B------:R-:W-:-:S05]  /*13ff0*/  BRA `(.L_x_1453) ;  /* 0xffff33e000007947 */ /* 0x000fca000383ffff */
.L_x_1348:
[----:B------:R-:W-:Y:S01]  /*14000*/  MOV R2, RZ ;  /* 0x000000ff00027202 */ /* 0x000fe20000000f00 */
[----:B------:R-:W-:Y:S01]  /*14010*/  IMAD.MOV.U32 R225, RZ, RZ, R6 ;  /* 0x000000ffffe17224 */ /* 0x000fe200078e0006 */
[----:B------:R-:W-:Y:S01]  /*14020*/  MOV R3, 0x14050 ;  /* 0x0001405000037802 */ /* 0x000fe20000000f00 */
[----:B------:R-:W-:Y:S02]  /*14030*/  IMAD.MOV.U32 R226, RZ, RZ, 0x181f ;  /* 0x0000181fffe27424 */ /* 0x000fe400078e00ff */
[----:B-12---:R-:W-:Y:S05]  /*14040*/  CALL.REL.NOINC `($__internal_21_$__cuda_sm70_shflsync_idx_p) ;  /* 0x000026c000007944 */ /* 0x006fea0003c00000 */
[C---:B------:R-:W-:Y:S01]  /*14050*/  ISETP.GE.AND P4, PT, R241.reuse, c[0x0][0x1d4], PT ;  /* 0x00007500f1007a0c */ /* 0x040fe20003f86270 */
[----:B------:R-:W-:Y:S01]  /*14060*/  IMAD.SHL.U32 R3, R241, 0x2, RZ ;  /* 0x00000002f1037824 */ /* 0x000fe200078e00ff */
[C---:B------:R-:W-:Y:S01]  /*14070*/  ISETP.GE.AND P0, PT, R251.reuse, c[0x0][0x1d4], PT ;  /* 0x00007500fb007a0c */ /* 0x040fe20003f06270 */
[----:B------:R-:W-:Y:S01]  /*14080*/  IMAD.SHL.U32 R2, R251, 0x2, RZ ;  /* 0x00000002fb027824 */ /* 0x000fe200078e00ff */
[----:B------:R-:W-:Y:S01]  /*14090*/  SEL R4, RZ, 0x10, P4 ;  /* 0x00000010ff047807 */ /* 0x000fe20002000000 */
[----:B------:R-:W-:Y:S01]  /*140a0*/  IMAD.MOV.U32 R225, RZ, RZ, R5 ;  /* 0x000000ffffe17224 */ /* 0x000fe200078e0005 */
[----:B------:R-:W-:Y:S05]  /*140b0*/  IADD3 R12, P5, R226, R3, RZ ;  /* 0x00000003e20c7210 */ /* 0x000fea0007fbe0ff */
[----:B------:R-:W-:Y:S01]  /*140c0*/  IMAD.X R13, R0, 0x1, R220, P5 ;  /* 0x00000001000d7824 */ /* 0x000fe200028e06dc */
[----:B------:R-:W-:Y:S01]  /*140d0*/  IADD3 R2, P5, R226, R2, RZ ;  /* 0x00000002e2027210 */ /* 0x000fe20007fbe0ff */
[----:B------:R-:W-:Y:S03]  /*140e0*/  IMAD.MOV.U32 R226, RZ, RZ, 0x181f ;  /* 0x0000181fffe27424 */ /* 0x000fe600078e00ff */
[----:B------:R-:W-:Y:S01]  /*140f0*/  @!PT LDS RZ, [RZ] ;  /* 0x00000000fffff984 */ /* 0x000fe20000000800 */
[----:B------:R-:W-:Y:S01]  /*14100*/  @!PT LDS RZ, [RZ] ;  /* 0x00000000fffff984 */ /* 0x000fe20000000800 */
[----:B------:R-:W-:Y:S01]  /*14110*/  @!PT LDS RZ, [RZ] ;  /* 0x00000000fffff984 */ /* 0x000fe20000000800 */
[----:B------:R1:W-:Y:S01]  /*14120*/  LDGSTS.E.BYPASS.LTC128B.128 [R219+0x100], [R12.64], !P4 ;  /* 0x001000000cdb7fae */ /* 0x0003e2000e101d46 */
[----:B------:R-:W-:Y:S01]  /*14130*/  IMAD.X R3, R0, 0x1, R221, P5 ;  /* 0x0000000100037824 */ /* 0x000fe200028e06dd */
[----:B------:R-:W-:Y:S04]  /*14140*/  SEL R0, RZ, 0x10, P0 ;  /* 0x00000010ff007807 */ /* 0x000fe80000000000 */
[----:B------:R2:W-:Y:S02]  /*14150*/  LDGSTS.E.BYPASS.LTC128B.128 [R219+0x3900], [R2.64], !P0 ;  /* 0x0390000002db7fae */ /* 0x0005e4000c101d46 */
[----:B--2---:R-:W-:Y:S01]  /*14160*/  MOV R3, 0x14190 ;  /* 0x0001419000037802 */ /* 0x004fe20000000f00 */
[----:B------:R-:W-:Y:S03]  /*14170*/  IMAD.MOV.U32 R2, RZ, RZ, 0x1 ;  /* 0x00000001ff027424 */ /* 0x000fe600078e00ff */
[----:B-1----:R-:W-:Y:S05]  /*14180*/  CALL.REL.NOINC `($__internal_21_$__cuda_sm70_shflsync_idx_p) ;  /* 0x0000258000007944 */ /* 0x002fea0003c00000 */
[----:B------:R-:W-:Y:S01]  /*14190*/  MOV R2, 0x1 ;  /* 0x0000000100027802 */ /* 0x000fe20000000f00 */
[----:B------:R-:W-:Y:S01]  /*141a0*/  IMAD.MOV.U32 R7, RZ, RZ, R226 ;  /* 0x000000ffff077224 */ /* 0x000fe200078e00e2 */
[----:B------:R-:W-:Y:S01]  /*141b0*/  MOV R226, 0x181f ;  /* 0x0000181f00e27802 */ /* 0x000fe20000000f00 */
[----:B------:R-:W-:Y:S01]  /*141c0*/  IMAD.MOV.U32 R225, RZ, RZ, R6 ;  /* 0x000000ffffe17224 */ /* 0x000fe200078e0006 */
[----:B------:R-:W-:Y:S02]  /*141d0*/  MOV R3, 0x141f0 ;  /* 0x000141f000037802 */ /* 0x000fe40000000f00 */
[----:B------:R-:W-:Y:S05]  /*141e0*/  CALL.REL.NOINC `($__internal_21_$__cuda_sm70_shflsync_idx_p) ;  /* 0x0000252000007944 */ /* 0x000fea0003c00000 */
[C---:B------:R-:W-:Y:S01]  /*141f0*/  IADD3 R2, -R4.reuse, 0x10, RZ ;  /* 0x0000001004027810 */ /* 0x040fe20007ffe1ff */
[----:B------:R-:W-:Y:S01]  /*14200*/  IMAD.SHL.U32 R3, R241, 0x2, RZ ;  /* 0x00000002f1037824 */ /* 0x000fe200078e00ff */
[----:B------:R-:W-:Y:S01]  /*14210*/  ISETP.NE.U32.AND P5, PT, R4, RZ, PT ;  /* 0x000000ff0400720c */ /* 0x000fe20003fa5070 */
[----:B------:R-:W-:Y:S01]  /*14220*/  IMAD.SHL.U32 R12, R251, 0x2, RZ ;  /* 0x00000002fb0c7824 */ /* 0x000fe200078e00ff */
[----:B------:R-:W-:Y:S01]  /*14230*/  LOP3.LUT R2, R2, 0xf, RZ, 0xc0, !PT ;  /* 0x0000000f02027812 */ /* 0x000fe200078ec0ff */
[----:B------:R-:W-:Y:S03]  /*14240*/  IMAD.MOV.U32 R225, RZ, RZ, R5 ;  /* 0x000000ffffe17224 */ /* 0x000fe600078e0005 */
        /* <DEDUP_REMOVED lines=15> */
[----:B------:R-:W-:Y:S05]  /*14340*/  CALL.REL.NOINC `($__internal_21_$__cuda_sm70_shflsync_idx_p) ;  /* 0x000023c000007944 */ /* 0x000fea0003c00000 */
[----:B------:R-:W-:Y:S01]  /*14350*/  MOV R2, 0x2 ;  /* 0x0000000200027802 */ /* 0x000fe20000000f00 */
[----:B------:R-:W-:Y:S01]  /*14360*/  IMAD.MOV.U32 R12, RZ, RZ, R226 ;  /* 0x000000ffff0c7224 */ /* 0x000fe200078e00e2 */
[----:B------:R-:W-:Y:S01]  /*14370*/  MOV R226, 0x181f ;  /* 0x0000181f00e27802 */ /* 0x000fe20000000f00 */
[----:B------:R-:W-:Y:S01]  /*14380*/  IMAD.MOV.U32 R225, RZ, RZ, R6 ;  /* 0x000000ffffe17224 */ /* 0x000fe200078e0006 */
[----:B------:R-:W-:Y:S02]  /*14390*/  MOV R3, 0x143b0 ;  /* 0x000143b000037802 */ /* 0x000fe40000000f00 */
[----:B------:R-:W-:Y:S05]  /*143a0*/  CALL.REL.NOINC `($__internal_21_$__cuda_sm70_shflsync_idx_p) ;  /* 0x0000236000007944 */ /* 0x000fea0003c00000 */
[----:B------:R-:W-:Y:S01]  /*143b0*/  MOV R7, R226 ;  /* 0x000000e200077202 */ /* 0x000fe20000000f00 */
[----:B------:R-:W-:-:S05]  /*143c0*/  BRA `(.L_x_1454) ;  /* 0xffff31a000007947 */ /* 0x000fca000383ffff */
.L_x_1349:
[----:B--2---:R-:W-:Y:S01]  /*143d0*/  MOV R2, 0x3 ;  /* 0x0000000300027802 */ /* 0x004fe20000000f00 */
[----:B------:R-:W-:Y:S01]  /*143e0*/  IMAD.MOV.U32 R225, RZ, RZ, R5 ;  /* 0x000000ffffe17224 */ /* 0x000fe200078e0005 */
[----:B------:R-:W-:Y:S01]  /*143f0*/  MOV R3, 0x14420 ;  /* 0x0001442000037802 */ /* 0x000fe20000000f00 */
[----:B------:R-:W-:Y:S02]  /*14400*/  IMAD.MOV.U32 R226, RZ, RZ, 0x181f ;  /* 0x0000181fffe27424 */ /* 0x000fe400078e00ff */
[----:B-1----:R-:W-:Y:S05]  /*14410*/  CALL.REL.NOINC `($__internal_21_$__cuda_sm70_shflsync_idx_p) ;  /* 0x000022f000007944 */ /* 0x002fea0003c00000 */
        /* <DEDUP_REMOVED lines=8> */
.L_x_1352:
[----:B------:R-:W-:Y:S01]  /*144a0*/  MOV R2, RZ ;  /* 0x000000ff00027202 */ /* 0x000fe20000000f00 */
[----:B------:R-:W-:Y:S01]  /*144b0*/  IMAD.MOV.U32 R225, RZ, RZ, R0 ;  /* 0x000000ffffe17224 */ /* 0x000fe200078e0000 */
[----:B------:R-:W-:Y:S01]  /*144c0*/  MOV R3, 0x144f0 ;  /* 0x000144f000037802 */ /* 0x000fe20000000f00 */
[----:B------:R-:W-:Y:S02]  /*144d0*/  IMAD.MOV.U32 R226, RZ, RZ, 0x181f ;  /* 0x0000181fffe27424 */ /* 0x000fe400078e00ff */
[----:B------:R-:W-:Y:S05]  /*144e0*/  CALL.REL.NOINC `($__internal_21_$__cuda_sm70_shflsync_idx_p) ;  /* 0x0000222000007944 */ /* 0x000fea0003c00000 */
[----:B------:R-:W-:Y:S01]  /*144f0*/  MOV R69, R226 ;  /* 0x000000e200457202 */ /* 0x000fe20000000f00 */
[----:B------:R-:W-:-:S05]  /*14500*/  BRA `(.L_x_1456) ;  /* 0xffff3f4000007947 */ /* 0x000fca000383ffff */
.L_x_1353:
[----:B------:R-:W-:Y:S01]  /*14510*/  MOV R2, RZ ;  /* 0x000000ff00027202 */ /* 0x000fe20000000f00 */
[----:B------:R-:W-:Y:S01]  /*14520*/  IMAD.MOV.U32 R225, RZ, RZ, R68 ;  /* 0x000000ffffe17224 */ /* 0x000fe200078e0044 */
[----:B------:R-:W-:Y:S01]  /*14530*/  MOV R3, 0x14560 ;  /* 0x0001456000037802 */ /* 0x000fe20000000f00 */
[----:B------:R-:W-:Y:S02]  /*14540*/  IMAD.MOV.U32 R226, RZ, RZ, 0x181f ;  /* 0x0000181fffe27424 */ /* 0x000fe400078e00ff */
[----:B-12---:R-:W-:Y:S05]  /*14550*/  CALL.REL.NOINC `($__internal_21_$__cuda_sm70_shflsync_idx_p) ;  /* 0x000021b000007944 */ /* 0x006fea0003c00000 */
[----:B------:R-:W-:Y:S01]  /*14560*/  MOV R2, R226 ;  /* 0x000000e200027202 */ /* 0x000fe20000000f00 */
[----:B------:R-:W-:-:S05]  /*14570*/  BRA `(.L_x_1457) ;  /* 0xffff3ef000007947 */ /* 0x000fca000383ffff */
.L_x_1354:
[----:B--2---:R-:W-:Y:S01]  /*14580*/  MOV R2, 0x1 ;  /* 0x0000000100027802 */ /* 0x004fe20000000f00 */
[----:B------:R-:W-:Y:S01]  /*14590*/  IMAD.MOV.U32 R225, RZ, RZ, R0 ;  /* 0x000000ffffe17224 */ /* 0x000fe200078e0000 */
[----:B------:R-:W-:Y:S01]  /*145a0*/  MOV R3, 0x145d0 ;  /* 0x000145d000037802 */ /* 0x000fe20000000f00 */
[----:B------:R-:W-:Y:S02]  /*145b0*/  IMAD.MOV.U32 R226, RZ, RZ, 0x181f ;  /* 0x0000181fffe27424 */ /* 0x000fe400078e00ff */
[----:B-1-3--:R-:W-:Y:S05]  /*145c0*/  CALL.REL.NOINC `($__internal_21_$__cuda_sm70_shflsync_idx_p) ;  /* 0x0000214000007944 */ /* 0x00afea0003c00000 */
        /* <DEDUP_REMOVED lines=8> */
.L_x_1355:
[----:B-1----:R-:W-:Y:S01]  /*14650*/  MOV R2, 0x2 ;  /* 0x0000000200027802 */ /* 0x002fe20000000f00 */
[----:B------:R-:W-:Y:S01]  /*14660*/  IMAD.MOV.U32 R225, RZ, RZ, R0 ;  /* 0x000000ffffe17224 */ /* 0x000fe200078e0000 */
[----:B------:R-:W-:Y:S01]  /*14670*/  MOV R3, 0x146a0 ;  /* 0x000146a000037802 */ /* 0x000fe20000000f00 */
[----:B------:R-:W-:Y:S02]  /*14680*/  IMAD.MOV.U32 R226, RZ, RZ, 0x181f ;  /* 0x0000181fffe27424 */ /* 0x000fe400078e00ff */
[----:B---34-:R-:W-:Y:S05]  /*14690*/  CALL.REL.NOINC `($__internal_21_$__cuda_sm70_shflsync_idx_p) ;  /* 0x0000207000007944 */ /* 0x018fea0003c00000 */
[----:B------:R-:W-:Y:S01]  /*146a0*/  MOV R69, R226 ;  /* 0x000000e200457202 */ /* 0x000fe20000000f00 */
[----:B------:R-:W-:-:S05]  /*146b0*/  BRA `(.L_x_1459) ;  /* 0xffff3fc000007947 */ /* 0x000fca000383ffff */
.L_x_1356:
[----:B-1----:R-:W-:Y:S01]  /*146c0*/  MOV R2, 0x2 ;  /* 0x0000000200027802 */ /* 0x002fe20000000f00 */
[----:B------:R-:W-:Y:S01]  /*146d0*/  IMAD.MOV.U32 R225, RZ, RZ, R68 ;  /* 0x000000ffffe17224 */ /* 0x000fe200078e0044 */
[----:B------:R-:W-:Y:S01]  /*146e0*/  MOV R3, 0x14710 ;  /* 0x0001471000037802 */ /* 0x000fe20000000f00 */
[----:B------:R-:W-:Y:S02]  /*146f0*/  IMAD.MOV.U32 R226, RZ, RZ, 0x181f ;  /* 0x0000181fffe27424 */ /* 0x000fe400078e00ff */
[----:B--234-:R-:W-:Y:S05]  /*14700*/  CALL.REL.NOINC `($__internal_21_$__cuda_sm70_shflsync_idx_p) ;  /* 0x0000200000007944 */ /* 0x01cfea0003c00000 */
[----:B------:R-:W-:Y:S01]  /*14710*/  MOV R2, R226 ;  /* 0x000000e200027202 */ /* 0x000fe20000000f00 */
[----:B------:R-:W-:-:S05]  /*14720*/  BRA `(.L_x_1460) ;  /* 0xffff3f7000007947 */ /* 0x000fca000383ffff */
.L_x_1357:
[----:B--2---:R-:W-:Y:S01]  /*14730*/  MOV R2, 0x3 ;  /* 0x0000000300027802 */ /* 0x004fe20000000f00 */
[----:B------:R-:W-:Y:S01]  /*14740*/  IMAD.MOV.U32 R225, RZ, RZ, R0 ;  /* 0x000000ffffe17224 */ /* 0x000fe200078e0000 */
[----:B------:R-:W-:Y:S01]  /*14750*/  MOV R3, 0x14780 ;  /* 0x0001478000037802 */ /* 0x000fe20000000f00 */
[----:B------:R-:W-:Y:S02]  /*14760*/  IMAD.MOV.U32 R226, RZ, RZ, 0x181f ;  /* 0x0000181fffe27424 */ /* 0x000fe400078e00ff */
[----:B-1-34-:R-:W-:Y:S05]  /*14770*/  CALL.REL.NOINC `($__internal_21_$__cuda_sm70_shflsync_idx_p) ;  /* 0x00001f9000007944 */ /* 0x01afea0003c00000 */
        /* <DEDUP_REMOVED lines=8> */
.L_x_1358:
[----:B------:R-:W-:Y:S01]  /*14800*/  MOV R2, RZ ;  /* 0x000000ff00027202 */ /* 0x000fe20000000f00 */
[----:B------:R-:W-:Y:S01]  /*14810*/  IMAD.MOV.U32 R225, RZ, RZ, R68 ;  /* 0x000000ffffe17224 */ /* 0x000fe200078e0044 */
[----:B------:R-:W-:Y:S01]  /*14820*/  MOV R3, 0x14850 ;  /* 0x0001485000037802 */ /* 0x000fe20000000f00 */
[----:B------:R-:W-:Y:S02]  /*14830*/  IMAD.MOV.U32 R226, RZ, RZ, 0x1c1f ;  /* 0x00001c1fffe27424 */ /* 0x000fe400078e00ff */
[----:B------:R-:W-:Y:S05]  /*14840*/  CALL.REL.NOINC `($__internal_21_$__cuda_sm70_shflsync_idx_p) ;  /* 0x00001ec000007944 */ /* 0x000fea0003c00000 */
[----:B------:R-:W-:Y:S01]  /*14850*/  MOV R0, R226 ;  /* 0x000000e200007202 */ /* 0x000fe20000000f00 */
[----:B------:R-:W-:-:S05]  /*14860*/  BRA `(.L_x_1462) ;  /* 0xffff411000007947 */ /* 0x000fca000383ffff */
.L_x_1359:
[----:B------:R-:W-:Y:S01]  /*14870*/  MOV R2, 0x1 ;  /* 0x0000000100027802 */ /* 0x000fe20000000f00 */
[----:B------:R-:W-:Y:S01]  /*14880*/  IMAD.MOV.U32 R225, RZ, RZ, R68 ;  /* 0x000000ffffe17224 */ /* 0x000fe200078e0044 */
[----:B------:R-:W-:Y:S01]  /*14890*/  MOV R3, 0x148c0 ;  /* 0x000148c000037802 */ /* 0x000fe20000000f00 */
[----:B------:R-:W-:Y:S02]  /*148a0*/  IMAD.MOV.U32 R226, RZ, RZ, 0x1c1f ;  /* 0x00001c1fffe27424 */ /* 0x000fe400078e00ff */
[----:B-1----:R-:W-:Y:S05]  /*148b0*/  CALL.REL.NOINC `($__internal_21_$__cuda_sm70_shflsync_idx_p) ;  /* 0x00001e5000007944 */ /* 0x002fea0003c00000 */
        /* <DEDUP_REMOVED lines=115> */
[----:B------:R-:W-:Y:S05]  /*14ff0*/  CALL.REL.NOINC `($__internal_20_$__cuda_sm70_shflsync_bfly_p) ;  /* 0x000016b000007944 */ /* 0x000fea0003c00000 */
[----:B------:R-:W-:Y:S01]  /*15000*/  FMNMX.FTZ R68, R68, R0, !PT ;  /* 0x0000000044447209 */ /* 0x000fe20007810000 */
[----:B------:R-:W-:Y:S01]  /*15010*/  IMAD.MOV.U32 R0, RZ, RZ, 0x1 ;  /* 0x00000001ff007424 */ /* 0x000fe200078e00ff */
[----:B------:R-:W-:Y:S02]  /*15020*/  MOV R2, 0x15040 ;  /* 0x0001504000027802 */ /* 0x000fe40000000f00 */
        /* <DEDUP_REMOVED lines=8> */
[----:B------:R-:W-:Y:S02]  /*150b0*/  MOV R2, 0x150d0 ;  /* 0x000150d000027802 */ /* 0x000fe40000000f00 */
[----:B------:R-:W-:Y:S05]  /*150c0*/  CALL.REL.NOINC `($__internal_20_$__cuda_sm70_shflsync_bfly_p) ;  /* 0x000015e000007944 */ /* 0x000fea0003c00000 */
[----:B------:R-:W-:-:S05]  /*150d0*/  BRA `(.L_x_1463) ;  /* 0xffff43d000007947 */ /* 0x000fca000383ffff */
.L_x_1362:
[----:B-1--4-:R-:W-:Y:S01]  /*150e0*/  MOV R2, RZ ;  /* 0x000000ff00027202 */ /* 0x012fe20000000f00 */
[----:B------:R-:W-:Y:S01]  /*150f0*/  IMAD.MOV.U32 R225, RZ, RZ, R0 ;  /* 0x000000ffffe17224 */ /* 0x000fe200078e0000 */
[----:B------:R-:W-:Y:S01]  /*15100*/  MOV R3, 0x15130 ;  /* 0x0001513000037802 */ /* 0x000fe20000000f00 */
[----:B------:R-:W-:Y:S02]  /*15110*/  IMAD.MOV.U32 R226, RZ, RZ, 0x181f ;  /* 0x0000181fffe27424 */ /* 0x000fe400078e00ff */
[----:B------:R-:W-:Y:S05]  /*15120*/  CALL.REL.NOINC `($__internal_21_$__cuda_sm70_shflsync_idx_p) ;  /* 0x000015e000007944 */ /* 0x000fea0003c00000 */
[----:B------:R-:W-:Y:S01]  /*15130*/  MOV R6, R226 ;  /* 0x000000e200067202 */ /* 0x000fe20000000f00 */
[----:B------:R-:W-:-:S05]  /*15140*/  BRA `(.L_x_1464) ;  /* 0xffff621000007947 */ /* 0x000fca000383ffff */
.L_x_1365:
[----:B------:R-:W-:Y:S01]  /*15150*/  MOV R2, 0x3 ;  /* 0x0000000300027802 */ /* 0x000fe20000000f00 */
        /* <DEDUP_REMOVED lines=12> */
.L_x_1368:
[----:B------:R-:W-:Y:S01]  /*15220*/  MOV R2, RZ ;  /* 0x000000ff00027202 */ /* 0x000fe20000000f00 */
[----:B------:R-:W-:Y:S01]  /*15230*/  IMAD.MOV.U32 R225, RZ, RZ, R0 ;  /* 0x000000ffffe17224 */ /* 0x000fe200078e0000 */
[----:B------:R-:W-:Y:S01]  /*15240*/  MOV R3, 0x15270 ;  /* 0x0001527000037802 */ /* 0x000fe20000000f00 */
[----:B------:R-:W-:Y:S02]  /*15250*/  IMAD.MOV.U32 R226, RZ, RZ, 0x181f ;  /* 0x0000181fffe27424 */ /* 0x000fe400078e00ff */
[----:B------:R-:W-:Y:S05]  /*15260*/  CALL.REL.NOINC `($__internal_21_$__cuda_sm70_shflsync_idx_p) ;  /* 0x000014a000007944 */ /* 0x000fea0003c00000 */
[----:B------:R-:W-:Y:S01]  /*15270*/  MOV R73, R226 ;  /* 0x000000e200497202 */ /* 0x000fe20000000f00 */
[----:B------:R-:W-:-:S05]  /*15280*/  BRA `(.L_x_1466) ;  /* 0xffff711000007947 */ /* 0x000fca000383ffff */
.L_x_1369:
[----:B------:R-:W-:Y:S01]  /*15290*/  MOV R2, RZ ;  /* 0x000000ff00027202 */ /* 0x000fe20000000f00 */
[----:B------:R-:W-:Y:S01]  /*152a0*/  IMAD.MOV.U32 R225, RZ, RZ, R68 ;  /* 0x000000ffffe17224 */ /* 0x000fe200078e0044 */
[----:B------:R-:W-:Y:S01]  /*152b0*/  MOV R3, 0x152e0 ;  /* 0x000152e000037802 */ /* 0x000fe20000000f00 */
[----:B------:R-:W-:Y:S02]  /*152c0*/  IMAD.MOV.U32 R226, RZ, RZ, 0x181f ;  /* 0x0000181fffe27424 */ /* 0x000fe400078e00ff */
[----:B-12---:R-:W-:Y:S05]  /*152d0*/  CALL.REL.NOINC `($__internal_21_$__cuda_sm70_shflsync_idx_p) ;  /* 0x0000143000007944 */ /* 0x006fea0003c00000 */
[----:B------:R-:W-:Y:S01]  /*152e0*/  MOV R72, R226 ;  /* 0x000000e200487202 */ /* 0x000fe20000000f00 */
[----:B------:R-:W-:-:S05]  /*152f0*/  BRA `(.L_x_1467) ;  /* 0xffff70c000007947 */ /* 0x000fca000383ffff */
.L_x_1370:
        /* <DEDUP_REMOVED lines=13> */
.L_x_1371:
[----:B-1----:R-:W-:Y:S01]  /*153d0*/  MOV R2, 0x2 ;  /* 0x0000000200027802 */ /* 0x002fe20000000f00 */
[----:B------:R-:W-:Y:S01]  /*153e0*/  IMAD.MOV.U32 R225, RZ, RZ, R0 ;  /* 0x000000ffffe17224 */ /* 0x000fe200078e0000 */
[----:B------:R-:W-:Y:S01]  /*153f0*/  MOV R3, 0x15420 ;  /* 0x0001542000037802 */ /* 0x000fe20000000f00 */
[----:B------:R-:W-:Y:S02]  /*15400*/  IMAD.MOV.U32 R226, RZ, RZ, 0x181f ;  /* 0x0000181fffe27424 */ /* 0x000fe400078e00ff */
[----:B---34-:R-:W-:Y:S05]  /*15410*/  CALL.REL.NOINC `($__internal_21_$__cuda_sm70_shflsync_idx_p) ;  /* 0x000012f000007944 */ /* 0x018fea0003c00000 */
[----:B------:R-:W-:Y:S01]  /*15420*/  MOV R73, R226 ;  /* 0x000000e200497202 */ /* 0x000fe20000000f00 */
[----:B------:R-:W-:-:S05]  /*15430*/  BRA `(.L_x_1469) ;  /* 0xffff721000007947 */ /* 0x000fca000383ffff */
.L_x_1372:
[----:B-1----:R-:W-:Y:S01]  /*15440*/  MOV R2, 0x2 ;  /* 0x0000000200027802 */ /* 0x002fe20000000f00 */
[----:B------:R-:W-:Y:S01]  /*15450*/  IMAD.MOV.U32 R225, RZ, RZ, R68 ;  /* 0x000000ffffe17224 */ /* 0x000fe200078e0044 */
[----:B------:R-:W-:Y:S01]  /*15460*/  MOV R3, 0x15490 ;  /* 0x0001549000037802 */ /* 0x000fe20000000f00 */
[----:B------:R-:W-:Y:S02]  /*15470*/  IMAD.MOV.U32 R226, RZ, RZ, 0x181f ;  /* 0x0000181fffe27424 */ /* 0x000fe400078e00ff */
[----:B--234-:R-:W-:Y:S05]  /*15480*/  CALL.REL.NOINC `($__internal_21_$__cuda_sm70_shflsync_idx_p) ;  /* 0x0000128000007944 */ /* 0x01cfea0003c00000 */
[----:B------:R-:W-:Y:S01]  /*15490*/  MOV R72, R226 ;  /* 0x000000e200487202 */ /* 0x000fe20000000f00 */
[----:B------:R-:W-:-:S05]  /*154a0*/  BRA `(.L_x_1470) ;  /* 0xffff71c000007947 */ /* 0x000fca000383ffff */
.L_x_1373:
[----:B-1----:R-:W-:Y:S01]  /*154b0*/  MOV R2, 0x3 ;  /* 0x0000000300027802 */ /* 0x002fe20000000f00 */
[----:B------:R-:W-:Y:S01]  /*154c0*/  IMAD.MOV.U32 R225, RZ, RZ, R0 ;  /* 0x000000ffffe17224 */ /* 0x000fe200078e0000 */
[----:B------:R-:W-:Y:S01]  /*154d0*/  MOV R3, 0x15500 ;  /* 0x0001550000037802 */ /* 0x000fe20000000f00 */
[----:B------:R-:W-:Y:S02]  /*154e0*/  IMAD.MOV.U32 R226, RZ, RZ, 0x181f ;  /* 0x0000181fffe27424 */ /* 0x000fe400078e00ff */
[----:B--2-4-:R-:W-:Y:S05]  /*154f0*/  CALL.REL.NOINC `($__internal_21_$__cuda_sm70_shflsync_idx_p) ;  /* 0x0000121000007944 */ /* 0x014fea0003c00000 */
        /* <DEDUP_REMOVED lines=8> */
.L_x_1374:
[----:B------:R-:W-:Y:S02]  /*15580*/  MOV R0, 0x2 ;  /* 0x0000000200007802 */ /* 0x000fe40000000f00 */
[----:B------:R-:W-:Y:S02]  /*15590*/  MOV R2, 0x155b0 ;  /* 0x000155b000027802 */ /* 0x000fe40000000f00 */
[----:B------:R-:W-:Y:S05]  /*155a0*/  CALL.REL.NOINC `($__internal_20_$__cuda_sm70_shflsync_bfly_p) ;  /* 0x0000110000007944 */ /* 0x000fea0003c00000 */
[----:B------:R-:W-:-:S05]  /*155b0*/  BRA `(.L_x_1472) ;  /* 0xffff76e000007947 */ /* 0x000fca000383ffff */
.L_x_1375:
[----:B------:R-:W-:Y:S02]  /*155c0*/  MOV R0, 0x1 ;  /* 0x0000000100007802 */ /* 0x000fe40000000f00 */
        /* <DEDUP_REMOVED lines=12> */
.L_x_1377:
[----:B------:R-:W-:Y:S01]  /*15690*/  IMAD.MOV.U32 R68, RZ, RZ, R238 ;  /* 0x000000ffff447224 */ /* 0x000fe200078e00ee */
[----:B------:R-:W-:-:S02]  /*156a0*/  MOV R0, 0x2 ;  /* 0x0000000200007802 */ /* 0x000fc40000000f00 */
[----:B------:R-:W-:Y:S02]  /*156b0*/  MOV R2, 0x156d0 ;  /* 0x000156d000027802 */ /* 0x000fe40000000f00 */
[----:B------:R-:W-:Y:S05]  /*156c0*/  CALL.REL.NOINC `($__internal_20_$__cuda_sm70_shflsync_bfly_p) ;  /* 0x00000fe000007944 */ /* 0x000fea0003c00000 */
[----:B------:R-:W-:Y:S05]  /*156d0*/  BRA `(.L_x_1474) ;  /* 0xffff922000007947 */ /* 0x000fea000383ffff */
.L_x_1378:
[----:B------:R-:W-:Y:S01]  /*156e0*/  IMAD.MOV.U32 R68, RZ, RZ, R4 ;  /* 0x000000ffff447224 */ /* 0x000fe200078e0004 */
[----:B------:R-:W-:Y:S02]  /*156f0*/  MOV R0, 0x1 ;  /* 0x0000000100007802 */ /* 0x000fe40000000f00 */
[----:B------:R-:W-:Y:S02]  /*15700*/  MOV R2, 0x15720 ;  /* 0x0001572000027802 */ /* 0x000fe40000000f00 */
[----:B-1----:R-:W-:Y:S05]  /*15710*/  CALL.REL.NOINC `($__internal_20_$__cuda_sm70_shflsync_bfly_p) ;  /* 0x00000f9000007944 */ /* 0x002fea0003c00000 */
[----:B------:R-:W-:Y:S01]  /*15720*/  FADD.FTZ R4, R4, R0 ;  /* 0x0000000004047221 */ /* 0x000fe20000010000 */
[----:B------:R-:W-:Y:S02]  /*15730*/  MOV R68, R250 ;  /* 0x000000fa00447202 */ /* 0x000fe40000000f00 */
[----:B------:R-:W-:Y:S02]  /*15740*/  MOV R0, 0x2 ;  /* 0x0000000200007802 */ /* 0x000fe40000000f00 */
[----:B------:R-:W-:Y:S02]  /*15750*/  MOV R2, 0x15770 ;  /* 0x0001577000027802 */ /* 0x000fe40000000f00 */
[----:B------:R-:W-:Y:S05]  /*15760*/  CALL.REL.NOINC `($__internal_20_$__cuda_sm70_shflsync_bfly_p) ;  /* 0x00000f4000007944 */ /* 0x000fea0003c00000 */
[----:B------:R-:W-:Y:S01]  /*15770*/  FADD.FTZ R5, R250, R0 ;  /* 0x00000000fa057221 */ /* 0x000fe20000010000 */
[----:B------:R-:W-:Y:S02]  /*15780*/  MOV R0, 0x1 ;  /* 0x0000000100007802 */ /* 0x000fe40000000f00 */
[----:B------:R-:W-:-:S02]  /*15790*/  MOV R2, 0x157c0 ;  /* 0x000157c000027802 */ /* 0x000fc40000000f00 */
[----:B------:R-:W-:Y:S02]  /*157a0*/  MOV R68, R5 ;  /* 0x0000000500447202 */ /* 0x000fe40000000f00 */
[----:B------:R-:W-:Y:S05]  /*157b0*/  CALL.REL.NOINC `($__internal_20_$__cuda_sm70_shflsync_bfly_p) ;  /* 0x00000ef000007944 */ /* 0x000fea0003c00000 */
[----:B------:R-:W-:Y:S01]  /*157c0*/  MOV R3, R0 ;  /* 0x0000000000037202 */ /* 0x000fe20000000f00 */
[----:B------:R-:W-:Y:S05]  /*157d0*/  BRA `(.L_x_1475) ;  /* 0xffff919000007947 */ /* 0x000fea000383ffff */
.L_x_1385:
[----:B-1234-:R-:W-:Y:S01]  /*157e0*/  IMAD.MOV.U32 R225, RZ, RZ, R7 ;  /* 0x000000ffffe17224 */ /* 0x01efe200078e0007 */
[----:B------:R-:W-:Y:S01]  /*157f0*/  MOV R2, RZ ;  /* 0x000000ff00027202 */ /* 0x000fe20000000f00 */
[----:B------:R-:W-:Y:S01]  /*15800*/  IMAD.MOV.U32 R226, RZ, RZ, 0x181f ;  /* 0x0000181fffe27424 */ /* 0x000fe200078e00ff */
[----:B------:R-:W-:Y:S02]  /*15810*/  MOV R3, 0x15830 ;  /* 0x0001583000037802 */ /* 0x000fe40000000f00 */
[----:B------:R-:W-:Y:S05]  /*15820*/  CALL.REL.NOINC `($__internal_21_$__cuda_sm70_shflsync_idx_p) ;  /* 0x00000ee000007944 */ /* 0x000fea0003c00000 */
[----:B------:R-:W-:Y:S01]  /*15830*/  MOV R10, R226 ;  /* 0x000000e2000a7202 */ /* 0x000fe20000000f00 */
[----:B------:R-:W-:Y:S05]  /*15840*/  BRA `(.L_x_1476) ;  /* 0xffffa54000007947 */ /* 0x000fea000383ffff */
.L_x_1386:
[----:B------:R-:W-:Y:S01]  /*15850*/  IMAD.MOV.U32 R225, RZ, RZ, R8 ;  /* 0x000000ffffe17224 */ /* 0x000fe200078e0008 */
[----:B------:R-:W-:Y:S01]  /*15860*/  MOV R2, RZ ;  /* 0x000000ff00027202 */ /* 0x000fe20000000f00 */
[----:B------:R-:W-:Y:S01]  /*15870*/  IMAD.MOV.U32 R226, RZ, RZ, 0x181f ;  /* 0x0000181fffe27424 */ /* 0x000fe200078e00ff */
[----:B------:R-:W-:Y:S02]  /*15880*/  MOV R3, 0x158a0 ;  /* 0x000158a000037802 */ /* 0x000fe40000000f00 */
[----:B-12---:R-:W-:Y:S05]  /*15890*/  CALL.REL.NOINC `($__internal_21_$__cuda_sm70_shflsync_idx_p) ;  /* 0x00000e7000007944 */ /* 0x006fea0003c00000 */
[----:B------:R-:W-:Y:S01]  /*158a0*/  MOV R0, R226 ;  /* 0x000000e200007202 */ /* 0x000fe20000000f00 */
[----:B------:R-:W-:Y:S05]  /*158b0*/  BRA `(.L_x_1477) ;  /* 0xffffa4f000007947 */ /* 0x000fea000383ffff */
.L_x_1389:
        /* <DEDUP_REMOVED lines=13> */
.L_x_1392:
[----:B------:R-:W-:Y:S01]  /*15990*/  IMAD.MOV.U32 R225, RZ, RZ, R7 ;  /* 0x000000ffffe17224 */ /* 0x000fe200078e0007 */
[----:B-1----:R-:W-:Y:S01]  /*159a0*/  MOV R2, 0x2 ;  /* 0x0000000200027802 */ /* 0x002fe20000000f00 */
[----:B------:R-:W-:Y:S01]  /*159b0*/  IMAD.MOV.U32 R226, RZ, RZ, 0x181f ;  /* 0x0000181fffe27424 */ /* 0x000fe200078e00ff */
[----:B------:R-:W-:Y:S02]  /*159c0*/  MOV R3, 0x159e0 ;  /* 0x000159e000037802 */ /* 0x000fe40000000f00 */
[----:B--234-:R-:W-:Y:S05]  /*159d0*/  CALL.REL.NOINC `($__internal_21_$__cuda_sm70_shflsync_idx_p) ;  /* 0x00000d3000007944 */ /* 0x01cfea0003c00000 */
[----:B------:R-:W-:Y:S01]  /*159e0*/  MOV R10, R226 ;  /* 0x000000e2000a7202 */ /* 0x000fe20000000f00 */
[----:B------:R-:W-:Y:S05]  /*159f0*/  BRA `(.L_x_1479) ;  /* 0xffffa63000007947 */ /* 0x000fea000383ffff */
.L_x_1393:
[----:B------:R-:W-:Y:S01]  /*15a00*/  IMAD.MOV.U32 R225, RZ, RZ, R8 ;  /* 0x000000ffffe17224 */ /* 0x000fe200078e0008 */
[----:B-1----:R-:W-:Y:S01]  /*15a10*/  MOV R2, 0x2 ;  /* 0x0000000200027802 */ /* 0x002fe20000000f00 */
[----:B------:R-:W-:Y:S01]  /*15a20*/  IMAD.MOV.U32 R226, RZ, RZ, 0x181f ;  /* 0x0000181fffe27424 */ /* 0x000fe200078e00ff */
[----:B------:R-:W-:Y:S02]  /*15a30*/  MOV R3, 0x15a50 ;  /* 0x00015a5000037802 */ /* 0x000fe40000000f00 */
[----:B--234-:R-:W-:Y:S05]  /*15a40*/  CALL.REL.NOINC `($__internal_21_$__cuda_sm70_shflsync_idx_p) ;  /* 0x00000cc000007944 */ /* 0x01cfea0003c00000 */
[----:B------:R-:W-:Y:S01]  /*15a50*/  MOV R0, R226 ;  /* 0x000000e200007202 */ /* 0x000fe20000000f00 */
[----:B------:R-:W-:Y:S05]  /*15a60*/  BRA `(.L_x_1480) ;  /* 0xffffa5e000007947 */ /* 0x000fea000383ffff */
.L_x_1396:
        /* <DEDUP_REMOVED lines=13> */
.L_x_1398:
[----:B------:R-:W-:Y:S01]  /*15b40*/  IMAD.MOV.U32 R225, RZ, RZ, R5 ;  /* 0x000000ffffe17224 */ /* 0x000fe200078e0005 */
[----:B------:R-:W-:Y:S01]  /*15b50*/  MOV R2, RZ ;  /* 0x000000ff00027202 */ /* 0x000fe20000000f00 */
[----:B------:R-:W-:Y:S01]  /*15b60*/  IMAD.MOV.U32 R226, RZ, RZ, 0x1c1f ;  /* 0x00001c1fffe27424 */ /* 0x000fe200078e00ff */
[----:B------:R-:W-:Y:S02]  /*15b70*/  MOV R3, 0x15b90 ;  /* 0x00015b9000037802 */ /* 0x000fe40000000f00 */
[----:B------:R-:W-:Y:S05]  /*15b80*/  CALL.REL.NOINC `($__internal_21_$__cuda_sm70_shflsync_idx_p) ;  /* 0x00000b8000007944 */ /* 0x000fea0003c00000 */
[----:B------:R-:W-:Y:S01]  /*15b90*/  MOV R4, R226 ;  /* 0x000000e200047202 */ /* 0x000fe20000000f00 */
[----:B------:R-:W-:Y:S05]  /*15ba0*/  BRA `(.L_x_1482) ;  /* 0xffffa8c000007947 */ /* 0x000fea000383ffff */
.L_x_1399:
[----:B------:R-:W-:Y:S01]  /*15bb0*/  IMAD.MOV.U32 R225, RZ, RZ, R12 ;  /* 0x000000ffffe17224 */ /* 0x000fe200078e000c */
[----:B------:R-:W-:Y:S01]  /*15bc0*/  MOV R2, RZ ;  /* 0x000000ff00027202 */ /* 0x000fe20000000f00 */
[----:B------:R-:W-:Y:S01]  /*15bd0*/  IMAD.MOV.U32 R226, RZ, RZ, 0x1c1f ;  /* 0x00001c1fffe27424 */ /* 0x000fe200078e00ff */
[----:B------:R-:W-:Y:S02]  /*15be0*/  MOV R3, 0x15c00 ;  /* 0x00015c0000037802 */ /* 0x000fe40000000f00 */
[----:B-12---:R-:W-:Y:S05]  /*15bf0*/  CALL.REL.NOINC `($__internal_21_$__cuda_sm70_shflsync_idx_p) ;  /* 0x00000b1000007944 */ /* 0x006fea0003c00000 */
[----:B------:R-:W-:Y:S01]  /*15c00*/  MOV R0, R226 ;  /* 0x000000e200007202 */ /* 0x000fe20000000f00 */
[----:B------:R-:W-:Y:S05]  /*15c10*/  BRA `(.L_x_1483) ;  /* 0xffffa87000007947 */ /* 0x000fea000383ffff */
.L_x_1402:
[----:B------:R-:W-:Y:S01]  /*15c20*/  IMAD.MOV.U32 R225, RZ, RZ, R5 ;  /* 0x000000ffffe17224 */ /* 0x000fe200078e0005 */
[----:B--2---:R-:W-:Y:S01]  /*15c30*/  MOV R2, 0x1 ;  /* 0x0000000100027802 */ /* 0x004fe20000000f00 */
[----:B------:R-:W-:Y:S01]  /*15c40*/  IMAD.MOV.U32 R226, RZ, RZ, 0x1c1f ;  /* 0x00001c1fffe27424 */ /* 0x000fe200078e00ff */
[----:B------:R-:W-:-:S02]  /*15c50*/  MOV R3, 0x15c70 ;  /* 0x00015c7000037802 */ /* 0x000fc40000000f00 */
[----:B-1-34-:R-:W-:Y:S05]  /*15c60*/  CALL.REL.NOINC `($__internal_21_$__cuda_sm70_shflsync_idx_p) ;  /* 0x00000aa000007944 */ /* 0x01afea0003c00000 */
        /* <DEDUP_REMOVED lines=8> */
.L_x_1406:
[----:B------:R-:W-:Y:S01]  /*15cf0*/  IMAD.MOV.U32 R225, RZ, RZ, R7 ;  /* 0x000000ffffe17224 */ /* 0x000fe200078e0007 */
[----:B------:R-:W-:Y:S01]  /*15d00*/  MOV R2, RZ ;  /* 0x000000ff00027202 */ /* 0x000fe20000000f00 */
[----:B------:R-:W-:Y:S01]  /*15d10*/  IMAD.MOV.U32 R226, RZ, RZ, 0x181f ;  /* 0x0000181fffe27424 */ /* 0x000fe200078e00ff */
[----:B------:R-:W-:Y:S02]  /*15d20*/  MOV R3, 0x15d40 ;  /* 0x00015d4000037802 */ /* 0x000fe40000000f00 */
[----:B------:R-:W-:Y:S05]  /*15d30*/  CALL.REL.NOINC `($__internal_21_$__cuda_sm70_shflsync_idx_p) ;  /* 0x000009d000007944 */ /* 0x000fea0003c00000 */
[----:B------:R-:W-:Y:S01]  /*15d40*/  MOV R9, R226 ;  /* 0x000000e200097202 */ /* 0x000fe20000000f00 */
[----:B------:R-:W-:Y:S05]  /*15d50*/  BRA `(.L_x_1485) ;  /* 0xffffbb3000007947 */ /* 0x000fea000383ffff */
.L_x_1407:
[----:B------:R-:W-:Y:S01]  /*15d60*/  IMAD.MOV.U32 R225, RZ, RZ, R10 ;  /* 0x000000ffffe17224 */ /* 0x000fe200078e000a */
[----:B------:R-:W-:Y:S01]  /*15d70*/  MOV R2, RZ ;  /* 0x000000ff00027202 */ /* 0x000fe20000000f00 */
[----:B------:R-:W-:Y:S01]  /*15d80*/  IMAD.MOV.U32 R226, RZ, RZ, 0x181f ;  /* 0x0000181fffe27424 */ /* 0x000fe200078e00ff */
[----:B------:R-:W-:Y:S02]  /*15d90*/  MOV R3, 0x15db0 ;  /* 0x00015db000037802 */ /* 0x000fe40000000f00 */
[----:B-12---:R-:W-:Y:S05]  /*15da0*/  CALL.REL.NOINC `($__internal_21_$__cuda_sm70_shflsync_idx_p) ;  /* 0x0000096000007944 */ /* 0x006fea0003c00000 */
[----:B------:R-:W-:Y:S01]  /*15db0*/  MOV R0, R226 ;  /* 0x000000e200007202 */ /* 0x000fe20000000f00 */
[----:B------:R-:W-:Y:S05]  /*15dc0*/  BRA `(.L_x_1486) ;  /* 0xffffbae000007947 */ /* 0x000fea000383ffff */
.L_x_1410:
        /* <DEDUP_REMOVED lines=13> */
.L_x_1413:
[----:B------:R-:W-:Y:S01]  /*15ea0*/  IMAD.MOV.U32 R225, RZ, RZ, R7 ;  /* 0x000000ffffe17224 */ /* 0x000fe200078e0007 */
[----:B-1----:R-:W-:Y:S01]  /*15eb0*/  MOV R2, 0x2 ;  /* 0x0000000200027802 */ /* 0x002fe20000000f00 */
[----:B------:R-:W-:Y:S01]  /*15ec0*/  IMAD.MOV.U32 R226, RZ, RZ, 0x181f ;  /* 0x0000181fffe27424 */ /* 0x000fe200078e00ff */
[----:B------:R-:W-:Y:S02]  /*15ed0*/  MOV R3, 0x15ef0 ;  /* 0x00015ef000037802 */ /* 0x000fe40000000f00 */
[----:B--234-:R-:W-:Y:S05]  /*15ee0*/  CALL.REL.NOINC `($__internal_21_$__cuda_sm70_shflsync_idx_p) ;  /* 0x0000082000007944 */ /* 0x01cfea0003c00000 */
[----:B------:R-:W-:Y:S01]  /*15ef0*/  MOV R9, R226 ;  /* 0x000000e200097202 */ /* 0x000fe20000000f00 */
[----:B------:R-:W-:Y:S05]  /*15f00*/  BRA `(.L_x_1488) ;  /* 0xffffbc3000007947 */ /* 0x000fea000383ffff */
.L_x_1414:
[----:B------:R-:W-:Y:S01]  /*15f10*/  IMAD.MOV.U32 R225, RZ, RZ, R10 ;  /* 0x000000ffffe17224 */ /* 0x000fe200078e000a */
[----:B-1----:R-:W-:Y:S01]  /*15f20*/  MOV R2, 0x2 ;  /* 0x0000000200027802 */ /* 0x002fe20000000f00 */
[----:B------:R-:W-:Y:S01]  /*15f30*/  IMAD.MOV.U32 R226, RZ, RZ, 0x181f ;  /* 0x0000181fffe27424 */ /* 0x000fe200078e00ff */
[----:B------:R-:W-:Y:S02]  /*15f40*/  MOV R3, 0x15f60 ;  /* 0x00015f6000037802 */ /* 0x000fe40000000f00 */
[----:B--234-:R-:W-:Y:S05]  /*15f50*/  CALL.REL.NOINC `($__internal_21_$__cuda_sm70_shflsync_idx_p) ;  /* 0x000007b000007944 */ /* 0x01cfea0003c00000 */
[----:B------:R-:W-:Y:S01]  /*15f60*/  MOV R0, R226 ;  /* 0x000000e200007202 */ /* 0x000fe20000000f00 */
[----:B------:R-:W-:Y:S05]  /*15f70*/  BRA `(.L_x_1489) ;  /* 0xffffbbe000007947 */ /* 0x000fea000383ffff */
.L_x_1417:
        /* <DEDUP_REMOVED lines=13> */
.L_x_1419:
[----:B------:R-:W-:Y:S01]  /*16050*/  IMAD.MOV.U32 R225, RZ, RZ, R62 ;  /* 0x000000ffffe17224 */ /* 0x000fe200078e003e */
[----:B------:R-:W-:Y:S01]  /*16060*/  MOV R2, RZ ;  /* 0x000000ff00027202 */ /* 0x000fe20000000f00 */
[----:B------:R-:W-:Y:S01]  /*16070*/  IMAD.MOV.U32 R226, RZ, RZ, 0x1f ;  /* 0x0000001fffe27424 */ /* 0x000fe200078e00ff */
[----:B------:R-:W-:Y:S02]  /*16080*/  MOV R3, 0x160a0 ;  /* 0x000160a000037802 */ /* 0x000fe40000000f00 */
[----:B------:R-:W-:Y:S05]  /*16090*/  CALL.REL.NOINC `($__internal_21_$__cuda_sm70_shflsync_idx_p) ;  /* 0x0000067000007944 */ /* 0x000fea0003c00000 */
[----:B------:R-:W-:Y:S01]  /*160a0*/  MOV R9, R226 ;  /* 0x000000e200097202 */ /* 0x000fe20000000f00 */
[----:B------:R-:W-:Y:S05]  /*160b0*/  BRA `(.L_x_1491) ;  /* 0xffffbd9000007947 */ /* 0x000fea000383ffff */
.L_x_1420:
[----:B------:R-:W-:Y:S01]  /*160c0*/  IMAD.MOV.U32 R225, RZ, RZ, R62 ;  /* 0x000000ffffe17224 */ /* 0x000fe200078e003e */
[----:B------:R-:W-:Y:S01]  /*160d0*/  MOV R2, 0x1 ;  /* 0x0000000100027802 */ /* 0x000fe20000000f00 */
[----:B------:R-:W-:Y:S01]  /*160e0*/  IMAD.MOV.U32 R226, RZ, RZ, 0x1f ;  /* 0x0000001fffe27424 */ /* 0x000fe200078e00ff */
[----:B------:R-:W-:Y:S02]  /*160f0*/  MOV R3, 0x16110 ;  /* 0x0001611000037802 */ /* 0x000fe40000000f00 */
[----:B-12---:R-:W-:Y:S05]  /*16100*/  CALL.REL.NOINC `($__internal_21_$__cuda_sm70_shflsync_idx_p) ;  /* 0x0000060000007944 */ /* 0x006fea0003c00000 */
[----:B------:R-:W-:Y:S01]  /*16110*/  MOV R8, R226 ;  /* 0x000000e200087202 */ /* 0x000fe20000000f00 */
[----:B------:R-:W-:Y:S05]  /*16120*/  BRA `(.L_x_1492) ;  /* 0xffffbd4000007947 */ /* 0x000fea000383ffff */
.L_x_1421:
[----:B------:R-:W-:Y:S02]  /*16130*/  MOV R2, 0x1 ;  /* 0x0000000100027802 */ /* 0x000fe40000000f00 */
[----:B------:R-:W-:-:S02]  /*16140*/  MOV R3, 0x16160 ;  /* 0x0001616000037802 */ /* 0x000fc40000000f00 */
[----:B-1234-:R-:W-:Y:S05]  /*16150*/  CALL.REL.NOINC `($__internal_22_$__cuda_sm70_shflsync_up_p) ;  /* 0x0000061000007944 */ /* 0x01efea0003c00000 */
[----:B------:R-:W-:Y:S05]  /*16160*/  BRA `(.L_x_1493) ;  /* 0xffffbe3000007947 */ /* 0x000fea000383ffff */
.L_x_1422:
[----:B------:R-:W-:Y:S02]  /*16170*/  MOV R2, 0x2 ;  /* 0x0000000200027802 */ /* 0x000fe40000000f00 */
[----:B------:R-:W-:-:S02]  /*16180*/  MOV R3, 0x161a0 ;  /* 0x000161a000037802 */ /* 0x000fc40000000f00 */
[----:B--2-4-:R-:W-:Y:S05]  /*16190*/  CALL.REL.NOINC `($__internal_22_$__cuda_sm70_shflsync_up_p) ;  /* 0x000005d000007944 */ /* 0x014fea0003c00000 */
        /* <DEDUP_REMOVED lines=24> */
.L_x_1426:
[----:B------:R-:W-:Y:S02]  /*16320*/  MOV R2, 0x1 ;  /* 0x0000000100027802 */ /* 0x000fe40000000f00 */
[----:B------:R-:W-:Y:S02]  /*16330*/  MOV R3, 0x16350 ;  /* 0x0001635000037802 */ /* 0x000fe40000000f00 */
[----:B------:R-:W-:Y:S05]  /*16340*/  CALL.REL.NOINC `($__internal_22_$__cuda_sm70_shflsync_up_p) ;  /* 0x0000042000007944 */ /* 0x000fea0003c00000 */
[----:B------:R-:W-:Y:S01]  /*16350*/  MOV R2, R4 ;  /* 0x0000000400027202 */ /* 0x000fe20000000f00 */
[----:B------:R-:W-:Y:S05]  /*16360*/  BRA `(.L_x_1495) ;  /* 0xffffbe9000007947 */ /* 0x000fea000383ffff */
.L_x_1427:
        /* <DEDUP_REMOVED lines=27> */
.L_x_1429:
[----:B------:R-:W-:Y:S02]  /*16520*/  SEL R0, RZ, 0x1, P0 ;  /* 0x00000001ff007807 */ /* 0x000fe40000000000 */
[----:B------:R-:W-:Y:S02]  /*16530*/  MOV R2, 0x16550 ;  /* 0x0001655000027802 */ /* 0x000fe40000000f00 */
[----:B-1----:R-:W-:Y:S05]  /*16540*/  CALL.REL.NOINC `($__internal_23_$__cuda_sm70_votesync_ballot) ;  /* 0x0000029000007944 */ /* 0x002fea0003c00000 */
[----:B------:R-:W-:Y:S01]  /*16550*/  MOV R5, R0 ;  /* 0x0000000000057202 */ /* 0x000fe20000000f00 */
[----:B------:R-:W-:Y:S05]  /*16560*/  BRA `(.L_x_1497) ;  /* 0xffffbe2000007947 */ /* 0x000fea000383ffff */
.L_x_1430:
[----:B------:R-:W-:Y:S01]  /*16570*/  IMAD.MOV.U32 R225, RZ, RZ, R6 ;  /* 0x000000ffffe17224 */ /* 0x000fe200078e0006 */
[----:B--2---:R-:W-:Y:S01]  /*16580*/  MOV R2, R0 ;  /* 0x0000000000027202 */ /* 0x004fe20000000f00 */
[----:B------:R-:W-:Y:S01]  /*16590*/  IMAD.MOV.U32 R226, RZ, RZ, 0x1f ;  /* 0x0000001fffe27424 */ /* 0x000fe200078e00ff */
[----:B------:R-:W-:Y:S02]  /*165a0*/  MOV R3, 0x165c0 ;  /* 0x000165c000037802 */ /* 0x000fe40000000f00 */
[----:B-1----:R-:W-:Y:S05]  /*165b0*/  CALL.REL.NOINC `($__internal_21_$__cuda_sm70_shflsync_idx_p) ;  /* 0x0000015000007944 */ /* 0x002fea0003c00000 */
[----:B------:R-:W-:Y:S01]  /*165c0*/  IMAD.MOV.U32 R10, RZ, RZ, R226 ;  /* 0x000000ffff0a7224 */ /* 0x000fe200078e00e2 */
[----:B------:R-:W-:Y:S01]  /*165d0*/  MOV R2, R0 ;  /* 0x0000000000027202 */ /* 0x000fe20000000f00 */
[----:B------:R-:W-:Y:S01]  /*165e0*/  IMAD.MOV.U32 R225, RZ, RZ, R7 ;  /* 0x000000ffffe17224 */ /* 0x000fe200078e0007 */
[----:B------:R-:W-:-:S02]  /*165f0*/  MOV R226, 0x1f ;  /* 0x0000001f00e27802 */ /* 0x000fc40000000f00 */
[----:B------:R-:W-:Y:S02]  /*16600*/  MOV R3, 0x16620 ;  /* 0x0001662000037802 */ /* 0x000fe40000000f00 */
[----:B------:R-:W-:Y:S05]  /*16610*/  CALL.REL.NOINC `($__internal_21_$__cuda_sm70_shflsync_idx_p) ;  /* 0x000000f000007944 */ /* 0x000fea0003c00000 */
[----:B------:R-:W-:Y:S01]  /*16620*/  MOV R7, R226 ;  /* 0x000000e200077202 */ /* 0x000fe20000000f00 */
[----:B------:R-:W-:Y:S05]  /*16630*/  BRA `(.L_x_1498) ;  /* 0xffffbdc000007947 */ /* 0x000fea000383ffff */
.L_x_1433:
[----:B------:R-:W-:Y:S01]  /*16640*/  IMAD.MOV.U32 R225, RZ, RZ, R4 ;  /* 0x000000ffffe17224 */ /* 0x000fe200078e0004 */
[----:B--2---:R-:W-:Y:S01]  /*16650*/  MOV R2, R0 ;  /* 0x0000000000027202 */ /* 0x004fe20000000f00 */
[----:B------:R-:W-:Y:S01]  /*16660*/  IMAD.MOV.U32 R226, RZ, RZ, 0x1f ;  /* 0x0000001fffe27424 */ /* 0x000fe200078e00ff */
[----:B------:R-:W-:Y:S02]  /*16670*/  MOV R3, 0x16690 ;  /* 0x0001669000037802 */ /* 0x000fe40000000f00 */
[----:B-1--4-:R-:W-:Y:S05]  /*16680*/  CALL.REL.NOINC `($__internal_21_$__cuda_sm70_shflsync_idx_p) ;  /* 0x0000008000007944 */ /* 0x012fea0003c00000 */
[----:B------:R-:W-:Y:S01]  /*16690*/  MOV R11, R226 ;  /* 0x000000e2000b7202 */ /* 0x000fe20000000f00 */
[----:B------:R-:W-:Y:S05]  /*166a0*/  BRA `(.L_x_1432) ;  /* 0xffffbdb000007947 */ /* 0x000fea000383ffff */
        .weak           $__internal_20_$__cuda_sm70_shflsync_bfly_p
        .type           $__internal_20_$__cuda_sm70_shflsync_bfly_p,@function
        .size           $__internal_20_$__cuda_sm70_shflsync_bfly_p,($__internal_21_$__cuda_sm70_shflsync_idx_p - $__internal_20_$__cuda_sm70_shflsync_bfly_p)
$__internal_20_$__cuda_sm70_shflsync_bfly_p:
[----:B------:R-:W-:Y:S02]  /*166b0*/  MOV R160, 0xffffffff ;  /* 0xffffffff00a07802 */ /* 0x000fe40000000f00 */
[----:B------:R-:W-:Y:S02]  /*166c0*/  MOV R3, 0x1f ;  /* 0x0000001f00037802 */ /* 0x000fe40000000f00 */
[----:B------:R-:W-:Y:S04]  /*166d0*/  WARPSYNC R160 ;  /* 0x000000a000007348 */ /* 0x000fe80003800000 */
[----:B------:R1:W2:Y:S02]  /*166e0*/  SHFL.BFLY PT, R0, R68, R0, R3 ;  /* 0x0c00000044007389 */ /* 0x0002a400000e0003 */
[----:B-1----:R-:W-:-:S04]  /*166f0*/  MOV R3, 0x0 ;  /* 0x0000000000037802 */ /* 0x002fc80000000f00 */
[----:B--2---:R-:W-:Y:S05]  /*16700*/  RET.REL.NODEC R2 `(_ZN7cutlass13device_kernelIN5flash19enable_sm80_to_sm89INS1_16FlashAttnFwdSm80INS1_25CollectiveMainloopFwdSm80ILi8ELi1ELb1EN4cute5tupleIJNS5_1CILi128EEENS7_ILi112EEES8_EEELi128ENS_6half_tEfNS_4arch4Sm80ELb1ELb0ELb0ELb1ELb1ELb0ELb1ELb1EEENS1_21CollectiveEpilogueFwdINS6_IJS8_S8_S9_EEENS6_IJNS7_ILi1EEESH_SH_EEESB_SD_Li256ELb1ELb1ELb1ELb0EEENS1_36VarlenDynamicPersistentTileSchedulerILi128ELi112ELi256ELi256ELb1ELb1ELb0ELb1ELb1ELb1EEEEEEEEEvNT_6ParamsE) ;  /* 0xfffe98f002007950 */ /* 0x004fea0003c3ffff */
        .weak           $__internal_21_$__cuda_sm70_shflsync_idx_p
        .type           $__internal_21_$__cuda_sm70_shflsync_idx_p,@function
        .size           $__internal_21_$__cuda_sm70_shflsync_idx_p,($__internal_22_$__cuda_sm70_shflsync_up_p - $__internal_21_$__cuda_sm70_shflsync_idx_p)
$__internal_21_$__cuda_sm70_shflsync_idx_p:
[----:B------:R-:W-:-:S04]  /*16710*/  MOV R227, 0xffffffff ;  /* 0xffffffff00e37802 */ /* 0x000fc80000000f00 */
[----:B------:R-:W-:Y:S04]  /*16720*/  WARPSYNC R227 ;  /* 0x000000e300007348 */ /* 0x000fe80003800000 */
[----:B------:R1:W2:Y:S02]  /*16730*/  SHFL.IDX PT, R226, R225, R2, R226 ;  /* 0x00000002e1e27389 */ /* 0x0002a400000e00e2 */
[----:B-1----:R-:W-:Y:S02]  /*16740*/  MOV R2, R3 ;  /* 0x0000000300027202 */ /* 0x002fe40000000f00 */
[----:B------:R-:W-:-:S04]  /*16750*/  MOV R3, 0x0 ;  /* 0x0000000000037802 */ /* 0x000fc80000000f00 */
[----:B--2---:R-:W-:Y:S05]  /*16760*/  RET.REL.NODEC R2 `(_ZN7cutlass13device_kernelIN5flash19enable_sm80_to_sm89INS1_16FlashAttnFwdSm80INS1_25CollectiveMainloopFwdSm80ILi8ELi1ELb1EN4cute5tupleIJNS5_1CILi128EEENS7_ILi112EEES8_EEELi128ENS_6half_tEfNS_4arch4Sm80ELb1ELb0ELb0ELb1ELb1ELb0ELb1ELb1EEENS1_21CollectiveEpilogueFwdINS6_IJS8_S8_S9_EEENS6_IJNS7_ILi1EEESH_SH_EEESB_SD_Li256ELb1ELb1ELb1ELb0EEENS1_36VarlenDynamicPersistentTileSchedulerILi128ELi112ELi256ELi256ELb1ELb1ELb0ELb1ELb1ELb1EEEEEEEEEvNT_6ParamsE) ;  /* 0xfffe989002007950 */ /* 0x004fea0003c3ffff */
        .weak           $__internal_22_$__cuda_sm70_shflsync_up_p
        .type           $__internal_22_$__cuda_sm70_shflsync_up_p,@function
        .size           $__internal_22_$__cuda_sm70_shflsync_up_p,($__internal_23_$__cuda_sm70_votesync_ballot - $__internal_22_$__cuda_sm70_shflsync_up_p)
$__internal_22_$__cuda_sm70_shflsync_up_p:
[----:B------:R-:W-:Y:S02]  /*16770*/  IMAD.MOV.U32 R4, RZ, RZ, RZ ;  /* 0x000000ffff047224 */ /* 0x000fe400078e00ff */
[----:B------:R-:W-:-:S04]  /*16780*/  IMAD.MOV.U32 R10, RZ, RZ, -0x1 ;  /* 0xffffffffff0a7424 */ /* 0x000fc800078e00ff */
[----:B------:R-:W-:Y:S04]  /*16790*/  WARPSYNC R10 ;  /* 0x0000000a00007348 */ /* 0x000fe80003800000 */
[----:B------:R1:W2:Y:S02]  /*167a0*/  SHFL.UP PT, R4, R0, R2, R4 ;  /* 0x0400000200047389 */ /* 0x0002a400000e0004 */
[----:B-1----:R-:W-:Y:S02]  /*167b0*/  MOV R2, R3 ;  /* 0x0000000300027202 */ /* 0x002fe40000000f00 */
[----:B------:R-:W-:-:S04]  /*167c0*/  MOV R3, 0x0 ;  /* 0x0000000000037802 */ /* 0x000fc80000000f00 */
[----:B--2---:R-:W-:Y:S05]  /*167d0*/  RET.REL.NODEC R2 `(_ZN7cutlass13device_kernelIN5flash19enable_sm80_to_sm89INS1_16FlashAttnFwdSm80INS1_25CollectiveMainloopFwdSm80ILi8ELi1ELb1EN4cute5tupleIJNS5_1CILi128EEENS7_ILi112EEES8_EEELi128ENS_6half_tEfNS_4arch4Sm80ELb1ELb0ELb0ELb1ELb1ELb0ELb1ELb1EEENS1_21CollectiveEpilogueFwdINS6_IJS8_S8_S9_EEENS6_IJNS7_ILi1EEESH_SH_EEESB_SD_Li256ELb1ELb1ELb1ELb0EEENS1_36VarlenDynamicPersistentTileSchedulerILi128ELi112ELi256ELi256ELb1ELb1ELb0ELb1ELb1ELb1EEEEEEEEEvNT_6ParamsE) ;  /* 0xfffe982002007950 */ /* 0x004fea0003c3ffff */
        .weak           $__internal_23_$__cuda_sm70_votesync_ballot
        .type           $__internal_23_$__cuda_sm70_votesync_ballot,@function
        .size           $__internal_23_$__cuda_sm70_votesync_ballot,(.L_x_1814 - $__internal_23_$__cuda_sm70_votesync_ballot)
$__internal_23_$__cuda_sm70_votesync_ballot:
[----:B------:R-:W-:Y:S01]  /*167e0*/  ISETP.NE.U32.AND P0, PT, R0, 0x1, PT ;  /* 0x000000010000780c */ /* 0x000fe20003f05070 */
[----:B------:R-:W-:-:S04]  /*167f0*/  IMAD.MOV.U32 R3, RZ, RZ, -0x1 ;  /* 0xffffffffff037424 */ /* 0x000fc800078e00ff */
[----:B------:R-:W-:Y:S08]  /*16800*/  WARPSYNC R3 ;  /* 0x0000000300007348 */ /* 0x000ff00003800000 */
[----:B------:R-:W-:-:S04]  /*16810*/  VOTE.ANY R0, PT, !P0 ;  /* 0x0000000000007806 */ /* 0x000fc800040e0100 */
[----:B------:R-:W-:Y:S01]  /*16820*/  LOP3.LUT R0, R0, R3, RZ, 0xc0, !PT ;  /* 0x0000000300007212 */ /* 0x000fe200078ec0ff */
[----:B------:R-:W-:-:S04]  /*16830*/  IMAD.MOV.U32 R3, RZ, RZ, 0x0 ;  /* 0x00000000ff037424 */ /* 0x000fc800078e00ff */
[----:B------:R-:W-:Y:S05]  /*16840*/  RET.REL.NODEC R2 `(_ZN7cutlass13device_kernelIN5flash19enable_sm80_to_sm89INS1_16FlashAttnFwdSm80INS1_25CollectiveMainloopFwdSm80ILi8ELi1ELb1EN4cute5tupleIJNS5_1CILi128EEENS7_ILi112EEES8_EEELi128ENS_6half_tEfNS_4arch4Sm80ELb1ELb0ELb0ELb1ELb1ELb0ELb1ELb1EEENS1_21CollectiveEpilogueFwdINS6_IJS8_S8_S9_EEENS6_IJNS7_ILi1EEESH_SH_EEESB_SD_Li256ELb1ELb1ELb1ELb0EEENS1_36VarlenDynamicPersistentTileSchedulerILi128ELi112ELi256ELi256ELb1ELb1ELb0ELb1ELb1ELb1EEEEEEEEEvNT_6ParamsE) ;  /* 0xfffe97b002007950 */ /* 0x000fea0003c3ffff */
.L_x_1499:
        /* <DEDUP_REMOVED lines=11> */
.L_x_1814:


//--------------------- .text._ZN7cutlass13device_kernelIN5flash19enable_sm80_to_sm89INS1_16FlashAttnFwdSm80INS1_25CollectiveMainloopFwdSm80ILi8ELi1ELb1EN4cute5tupleIJNS5_1CILi128EEENS7_ILi112EEES8_EEELi128ENS_6half_tEfNS_4arch4Sm80ELb1ELb0ELb0ELb1ELb1ELb1ELb1ELb1EEENS1_21CollectiveEpilogueFwdINS6_IJS8_S8_S9_EEENS6_IJNS7_ILi1EEESH_SH_EEESB_SD_Li256ELb1ELb1ELb1ELb0EEENS1_36VarlenDynamicPersistentTileSchedulerILi128ELi112ELi256ELi256ELb1ELb1ELb0ELb1ELb1ELb1EEEEEEEEEvNT_6ParamsE --------------------------
	.section	.text._ZN7cutlass13device_kernelIN5flash19enable_sm80_to_sm89INS1_16FlashAttnFwdSm80INS1_25CollectiveMainloopFwdSm80ILi8ELi1ELb1EN4cute5tupleIJNS5_1CILi128EEENS7_ILi112EEES8_EEELi128ENS_6half_tEfNS_4arch4Sm80ELb1ELb0ELb0ELb1ELb1ELb1ELb1ELb1EEENS1_21CollectiveEpilogueFwdINS6_IJS8_S8_S9_EEENS6_IJNS7_ILi1EEESH_SH_EEESB_SD_Li256ELb1ELb1ELb1ELb0EEENS1_36VarlenDynamicPersistentTileSchedulerILi128ELi112ELi256ELi256ELb1ELb1ELb0ELb1ELb1ELb1EEEEEEEEEvNT_6ParamsE,"ax",@progbits
	.sectioninfo	@"SHI_REGISTERS=255"
	.align	128
.text._ZN7cutlass13device_kernelIN5flash19enable_sm80_to_sm89INS1_16FlashAttnFwdSm80INS1_25CollectiveMainloopFwdSm80ILi8ELi1ELb1EN4cute5tupleIJNS5_1CILi128EEENS7_ILi112EEES8_EEELi128ENS_6half_tEfNS_4arch4Sm80ELb1ELb0ELb0ELb1ELb1ELb1ELb1ELb1EEENS1_21CollectiveEpilogueFwdINS6_IJS8_S8_S9_EEENS6_IJNS7_ILi1EEESH_SH_EEESB_SD_Li256ELb1ELb1ELb1ELb0EEENS1_36VarlenDynamicPersistentTileSchedulerILi128ELi112ELi256ELi256ELb1ELb1ELb0ELb1ELb1ELb1EEEEEEEEEvNT_6ParamsE:
        .type           _ZN7cutlass13device_kernelIN5flash19enable_sm80_to_sm89INS1_16FlashAttnFwdSm80INS1_25CollectiveMainloopFwdSm80ILi8ELi1ELb1EN4cute5tupleIJNS5_1CILi128EEENS7_ILi112EEES8_EEELi128ENS_6half_tEfNS_4arch4Sm80ELb1ELb0ELb0ELb1ELb1ELb1ELb1ELb1EEENS1_21CollectiveEpilogueFwdINS6_IJS8_S8_S9_EEENS6_IJNS7_ILi1EEESH_SH_EEESB_SD_Li256ELb1ELb1ELb1ELb0EEENS1_36VarlenDynamicPersistentTileSchedulerILi128ELi112ELi256ELi256ELb1ELb1ELb0ELb1ELb1ELb1EEEEEEEEEvNT_6ParamsE,@function
        .size           _ZN7cutlass13device_kernelIN5flash19enable_sm80_to_sm89INS1_16FlashAttnFwdSm80INS1_25CollectiveMainloopFwdSm80ILi8ELi1ELb1EN4cute5tupleIJNS5_1CILi128EEENS7_ILi112EEES8_EEELi128ENS_6half_tEfNS_4arch4Sm80ELb1ELb0ELb0ELb1ELb1ELb1ELb1ELb1EEENS1_21CollectiveEpilogueFwdINS6_IJS8_S8_S9_EEENS6_IJNS7_ILi1EEESH_SH_EEESB_SD_Li256ELb1ELb1ELb1ELb0EEENS1_36VarlenDynamicPersistentTileSchedulerILi128ELi112ELi256ELi256ELb1ELb1ELb0ELb1ELb1ELb1EEEEEEEEEvNT_6ParamsE,(.L_x_1819 - _ZN7cutlass13device_kernelIN5flash19enable_sm80_to_sm89INS1_16FlashAttnFwdSm80INS1_25CollectiveMainloopFwdSm80ILi8ELi1ELb1EN4cute5tupleIJNS5_1CILi128EEENS7_ILi112EEES8_EEELi128ENS_6half_tEfNS_4arch4Sm80ELb1ELb0ELb0ELb1ELb1ELb1ELb1ELb1EEENS1_21CollectiveEpilogueFwdINS6_IJS8_S8_S9_EEENS6_IJNS7_ILi1EEESH_SH_EEESB_SD_Li256ELb1ELb1ELb1ELb0EEENS1_36VarlenDynamicPersistentTileSchedulerILi128ELi112ELi256ELi256ELb1ELb1ELb0ELb1ELb1ELb1EEEEEEEEEvNT_6ParamsE)
        .other          _ZN7cutlass13device_kernelIN5flash19enable_sm80_to_sm89INS1_16FlashAttnFwdSm80INS1_25CollectiveMainloopFwdSm80ILi8ELi1ELb1EN4cute5tupleIJNS5_1CILi128EEENS7_ILi112EEES8_EEELi128ENS_6half_tEfNS_4arch4Sm80ELb1ELb0ELb0ELb1ELb1ELb1ELb1ELb1EEENS1_21CollectiveEpilogueFwdINS6_IJS8_S8_S9_EEENS6_IJNS7_ILi1EEESH_SH_EEESB_SD_Li256ELb1ELb1ELb1ELb0EEENS1_36VarlenDynamicPersistentTileSchedulerILi128ELi112ELi256ELi256ELb1ELb1ELb0ELb1ELb1ELb1EEEEEEEEEvNT_6ParamsE,@"STO_CUDA_ENTRY STV_DEFAULT"
_ZN7cutlass13device_kernelIN5flash19enable_sm80_to_sm89INS1_16FlashAttnFwdSm80INS1_25CollectiveMainloopFwdSm80ILi8ELi1ELb1EN4cute5tupleIJNS5_1CILi128EEENS7_ILi112EEES8_EEELi128ENS_6half_tEfNS_4arch4Sm80ELb1ELb0ELb0ELb1ELb1ELb1ELb1ELb1EEENS1_21CollectiveEpilogueFwdINS6_IJS8_S8_S9_EEENS6_IJNS7_ILi1EEESH_SH_EEESB_SD_Li256ELb1ELb1ELb1ELb0EEENS1_36VarlenDynamicPersistentTileSchedulerILi128ELi112ELi256ELi256ELb1ELb1ELb0ELb1ELb1ELb1EEEEEEEEEvNT_6ParamsE:
        /* <DEDUP_REMOVED lines=54> */
.L_x_1505:
        /* <DEDUP_REMOVED lines=16> */
.L_x_1724:
        /* <DEDUP_REMOVED lines=16> */
.L_x_1725:
[----:B--2---:R-:W-:-:S05]  /*0560*/  IMAD R0, R0, c[0x0][0x538], RZ ;  /* 0x00014e0000007a24 */ /* 0x004fca00078e02ff */
[----:B------:R-:W-:-:S04]  /*0570*/  IADD3 R7, R0, R7, RZ ;  /* 0x0000000700077210 */ /* 0x000fc80007ffe0ff */
[----:B------:R-:W-:-:S13]  /*0580*/  ISETP.GT.AND P0, PT, R7, UR4, PT ;  /* 0x0000000407007c0c */ /* 0x000fda000bf04270 */
[----:B-1----:R-:W-:Y:S05]  /*0590*/  @!P0 BRA `(.L_x_1505) ;  /* 0xfffffdc000008947 */ /* 0x002fea000383ffff */
.L_x_1501:
[----:B------:R-:W-:-:S05]  /*05a0*/  IADD3 R7, -R0, R7, RZ ;  /* 0x0000000700077210 */ /* 0x000fca0007ffe1ff */
[----:B------:R-:W-:-:S05]  /*05b0*/  IMAD R0, R4, c[0x0][0x538], R7 ;  /* 0x00014e0004007a24 */ /* 0x000fca00078e0207 */
[----:B------:R-:W-:Y:S01]  /*05c0*/  ISETP.GT.AND P0, PT, R0, UR4, PT ;  /* 0x0000000400007c0c */ /* 0x000fe2000bf04270 */
[----:B------:R-:W-:-:S12]  /*05d0*/  BRA.DIV ~URZ, `(.L_x_1506) ;  /* 0x0001ee827f007947 */ /* 0x000fd8000b800000 */
[----:B------:R-:W-:-:S04]  /*05e0*/  VOTE.ANY R15, PT, !P0 ;  /* 0x00000000000f7806 */ /* 0x000fc800040e0100 */
.L_x_1726:
[----:B------:R-:W1:Y:S02]  /*05f0*/  POPC R0, R15 ;  /* 0x0000000f00007309 */ /* 0x000e640000000000 */
[----:B-1----:R-:W-:-:S05]  /*0600*/  IADD3 R2, R0, R6, RZ ;  /* 0x0000000600027210 */ /* 0x002fca0007ffe0ff */
[----:B------:R1:W-:Y:S01]  /*0610*/  STL [R1+0x5c], R2 ;  /* 0x00005c0201007387 */ /* 0x0003e20000100800 */
[----:B------:R-:W-:Y:S05]  /*0620*/  BRA.DIV ~URZ, `(.L_x_1507) ;  /* 0x0001ee727f007947 */ /* 0x000fea000b800000 */
[----:B------:R2:W3:Y:S01]  /*0630*/  SHFL.IDX PT, R12, R9, R0, 0x1f ;  /* 0x00001f00090c7589 */ /* 0x0004e200000e0000 */
[----:B------:R-:W-:-:S03]  /*0640*/  MOV R5, RZ ;  /* 0x000000ff00057202 */ /* 0x000fc60000000f00 */
[----:B------:R2:W4:Y:S04]  /*0650*/  SHFL.IDX PT, R9, R8, R0, 0x1f ;  /* 0x00001f0008097589 */ /* 0x00052800000e0000 */
.L_x_1727:
[----:B------:R-:W-:Y:S01]  /*0660*/  ISETP.NE.AND P0, PT, R15, RZ, PT ;  /* 0x000000ff0f00720c */ /* 0x000fe20003f05270 */
[----:B------:R-:W-:-:S12]  /*0670*/  BSSY B0, `(.L_x_1508) ;  /* 0x0000005000007945 */ /* 0x000fd80003800000 */
[----:B------:R-:W-:Y:S05]  /*0680*/  @!P0 BRA `(.L_x_1509) ;  /* 0x0000003000008947 */ /* 0x000fea0003800000 */
[----:B--2---:R-:W-:Y:S01]  /*0690*/  IADD3 R0, R0, -0x1, RZ ;  /* 0xffffffff00007810 */ /* 0x004fe20007ffe0ff */
[----:B------:R-:W-:Y:S05]  /*06a0*/  BRA.DIV ~URZ, `(.L_x_1510) ;  /* 0x0001eed27f007947 */ /* 0x000fea000b800000 */
[----:B------:R2:W1:Y:S02]  /*06b0*/  SHFL.IDX PT, R5, R4, R0, 0x1f ;  /* 0x00001f0004057589 */ /* 0x00046400000e0000 */
.L_x_1509:
[----:B------:R-:W-:Y:S05]  /*06c0*/  BSYNC B0 ;  /* 0x0000000000007941 */ /* 0x000fea0003800000 */
.L_x_1508:
        /* <DEDUP_REMOVED lines=69> */
.L_x_1512:
        /* <DEDUP_REMOVED lines=70> */
.L_x_1513:
[----:B------:R-:W-:Y:S05]  /*0f80*/  BSYNC B0 ;  /* 0x0000000000007941 */ /* 0x000fea0003800000 */
.L_x_1511:
[----:B------:R-:W-:-:S04]  /*0f90*/  LOP3.LUT R0, RZ, R0, RZ, 0x33, !PT ;  /* 0x00000000ff007212 */ /* 0x000fc800078e33ff */
[----:B------:R-:W-:-:S05]  /*0fa0*/  IADD3 R0, R0, R12, RZ ;  /* 0x0000000c00007210 */ /* 0x000fca0007ffe0ff */
[----:B------:R2:W-:Y:S01]  /*0fb0*/  STL [R1+0x54], R0 ;  /* 0x0000540001007387 */ /* 0x0005e20000100800 */
[----:B------:R-:W-:Y:S05]  /*0fc0*/  BRA `(.L_x_1514) ;  /* 0x0000006000007947 */ /* 0x000fea0003800000 */
.L_x_1502:
[----:B------:R-:W-:Y:S01]  /*0fd0*/  MOV R0, UR4 ;  /* 0x0000000400007c02 */ /* 0x000fe20008000f00 */
[----:B------:R-:W-:Y:S04]  /*0fe0*/  STL [R1+0x54], RZ ;  /* 0x000054ff01007387 */ /* 0x000fe80000100800 */
[----:B------:R-:W-:Y:S04]  /*0ff0*/  STL [R1+0x58], RZ ;  /* 0x000058ff01007387 */ /* 0x000fe80000100800 */
[----:B------:R1:W-:Y:S02]  /*1000*/  STL [R1+0x50], R0 ;  /* 0x0000500001007387 */ /* 0x0003e40000100800 */
[----:B-1----:R-:W-:-:S05]  /*1010*/  MOV R0, c[0x0][0x53c] ;  /* 0x00014f0000007a02 */ /* 0x002fca0000000f00 */
[----:B------:R1:W-:Y:S02]  /*1020*/  STL [R1+0x5c], R0 ;  /* 0x00005c0001007387 */ /* 0x0003e40000100800 */
.L_x_1514:
        /* <DEDUP_REMOVED lines=8> */
.L_x_1500:
[----:B-12---:R-:W2:Y:S02]  /*10b0*/  LDL R0, [R1+0x5c] ;  /* 0x00005c0001007983 */ /* 0x006ea40000100800 */
[----:B--2---:R-:W-:-:S13]  /*10c0*/  ISETP.GE.AND P0, PT, R0, c[0x0][0x53c], PT ;  /* 0x00014f0000007a0c */ /* 0x004fda0003f06270 */
[----:B------:R-:W-:Y:S05]  /*10d0*/  @P0 EXIT ;  /* 0x000000000000094d */ /* 0x000fea0003800000 */
[----:B------:R-:W1:Y:S01]  /*10e0*/  S2R R15, SR_TID.X ;  /* 0x00000000000f7919 */ /* 0x000e620000002100 */
[----:B------:R-:W-:Y:S01]  /*10f0*/  IMAD.MOV.U32 R19, RZ, RZ, 0x20 ;  /* 0x00000020ff137424 */ /* 0x000fe200078e00ff */
[----:B------:R-:W-:Y:S01]  /*1100*/  ULDC UR4, c[0x0][0x2ac] ;  /* 0x0000ab0000047ab9 */ /* 0x000fe20000000800 */
[----:B------:R-:W-:Y:S01]  /*1110*/  IMAD.MOV.U32 R18, RZ, RZ, 0x40 ;  /* 0x00000040ff127424 */ /* 0x000fe200078e00ff */
        /* <DEDUP_REMOVED lines=35> */
[C---:B------:R-:W-:Y:S01]  /*1350*/  IMAD.SHL.U32 R76, R83.reuse, 0x8, RZ ;  /* 0x00000008534c7824 */ /* 0x040fe200078e00ff */
        /* <DEDUP_REMOVED lines=33> */
[----:B------:R-:W-:Y:S01]  /*1570*/  IADD3 R22, R82, 0x40, RZ ;  /* 0x0000004052167810 */ /* 0x000fe20007ffe0ff */
[----:B------:R-:W-:Y:S01]  /*1580*/  IMAD R25, R10, 0x10, R4 ;  /* 0x000000100a197824 */ /* 0x000fe200078e0204 */
[----:B------:R-:W-:Y:S01]  /*1590*/  LOP3.LUT R7, R0, 0xfffffe00, RZ, 0xc0, !PT ;  /* 0xfffffe0000077812 */ /* 0x000fe200078ec0ff */
[C---:B------:R-:W-:Y:S01]  /*15a0*/  IMAD.SHL.U32 R0, R82.reuse, 0x40, RZ ;  /* 0x0000004052007824 */ /* 0x040fe200078e00ff */
[----:B------:R-:W-:Y:S01]  /*15b0*/  IADD3 R13, R82, 0x60, RZ ;  /* 0x00000060520d7810 */ /* 0x000fe20007ffe0ff */
[----:B------:R-:W-:Y:S01]  /*15c0*/  IMAD.SHL.U32 R4, R15, 0x40, RZ ;  /* 0x000000400f047824 */ /* 0x000fe200078e00ff */
[C---:B------:R-:W-:Y:S01]  /*15d0*/  LOP3.LUT P4, RZ, R9.reuse, 0x2, RZ, 0xc0, !PT ;  /* 0x0000000209ff7812 */ /* 0x040fe2000788c0ff */
[----:B------:R-:W-:Y:S01]  /*15e0*/  STL [R1+0x128], R25 ;  /* 0x0001281901007387 */ /* 0x000fe20000100800 */
[----:B------:R-:W-:Y:S02]  /*15f0*/  LOP3.LUT P3, RZ, R9, 0x4, RZ, 0xc0, !PT ;  /* 0x0000000409ff7812 */ /* 0x000fe4000786c0ff */
[----:B------:R-:W-:Y:S01]  /*1600*/  SHF.R.S32.HI R9, RZ, 0x1f, R15 ;  /* 0x0000001fff097819 */ /* 0x000fe2000001140f */
[----:B------:R-:W-:Y:S01]  /*1610*/  STL [R1+0xbc], R21 ;  /* 0x0000bc1501007387 */ /* 0x000fe20000100800 */
[----:B------:R-:W-:-:S02]  /*1620*/  IADD3 R3, R21, 0x80, RZ ;  /* 0x0000008015037810 */ /* 0x000fc40007ffe0ff */
[----:B------:R-:W-:Y:S02]  /*1630*/  SHF.R.S32.HI R8, RZ, 0x1f, R22 ;  /* 0x0000001fff087819 */ /* 0x000fe40000011416 */
[----:B------:R-:W-:Y:S02]  /*1640*/  SHF.R.S32.HI R10, RZ, 0x1f, R13 ;  /* 0x0000001fff0a7819 */ /* 0x000fe4000001140d */
[----:B------:R-:W-:Y:S01]  /*1650*/  LOP3.LUT R11, R0, 0x1c0, RZ, 0xc0, !PT ;  /* 0x000001c0000b7812 */ /* 0x000fe200078ec0ff */
[----:B------:R-:W-:Y:S01]  /*1660*/  IMAD R0, R83, 0x20, R82 ;  /* 0x0000002053007824 */ /* 0x000fe200078e0252 */
[----:B------:R-:W-:Y:S02]  /*1670*/  IADD3 R20, R21, 0x70, RZ ;  /* 0x0000007015147810 */ /* 0x000fe40007ffe0ff */
[----:B------:R-:W-:Y:S02]  /*1680*/  LEA.HI R9, R9, R15, RZ, 0x3 ;  /* 0x0000000f09097211 */ /* 0x000fe400078f18ff */
[----:B------:R-:W-:Y:S01]  /*1690*/  @P0 IADD3 R20, R3, 0x10, RZ ;  /* 0x0000001003140810 */ /* 0x000fe20007ffe0ff */
[----:B------:R-:W-:Y:S01]  /*16a0*/  IMAD.SHL.U32 R3, R22, 0x40, RZ ;  /* 0x0000004016037824 */ /* 0x000fe200078e00ff */
[----:B------:R-:W-:-:S02]  /*16b0*/  LOP3.LUT R15, R4, 0x1c0, RZ, 0xc0, !PT ;  /* 0x000001c0040f7812 */ /* 0x000fc400078ec0ff */
[----:B------:R-:W-:Y:S01]  /*16c0*/  SHF.R.S32.HI R2, RZ, 0x1f, R82 ;  /* 0x0000001fff027819 */ /* 0x000fe20000011452 */
[----:B------:R-:W-:Y:S01]  /*16d0*/  IMAD.SHL.U32 R2, R13, 0x40, RZ ;  /* 0x000000400d027824 */ /* 0x000fe200078e00ff */
[----:B------:R-:W-:Y:S01]  /*16e0*/  LEA.HI R8, R8, R22, RZ, 0x3 ;  /* 0x0000001608087211 */ /* 0x000fe200078f18ff */
[----:B------:R-:W-:Y:S01]  /*16f0*/  STL [R1+0xc0], R20 ;  /* 0x0000c01401007387 */ /* 0x000fe20000100800 */
[----:B------:R-:W-:Y:S02]  /*1700*/  LEA.HI R4, R10, R13, RZ, 0x3 ;  /* 0x0000000d0a047211 */ /* 0x000fe400078f18ff */
[----:B------:R-:W-:Y:S02]  /*1710*/  LOP3.LUT R10, R11, 0x38, R76, 0xf8, !PT ;  /* 0x000000380b0a7812 */ /* 0x000fe400078ef84c */
[----:B------:R-:W-:Y:S01]  /*1720*/  SHF.R.U32.HI R22, RZ, 0x3, R11 ;  /* 0x00000003ff167819 */ /* 0x000fe2000001160b */
[----:B------:R-:W-:Y:S01]  /*1730*/  IMAD.SHL.U32 R4, R4, 0x40, RZ ;  /* 0x0000004004047824 */ /* 0x000fe200078e00ff */
[----:B------:R-:W-:-:S02]  /*1740*/  IADD3 R81, R78, 0x20, RZ ;  /* 0x000000204e517810 */ /* 0x000fc40007ffe0ff */
[----:B------:R-:W-:Y:S02]  /*1750*/  LOP3.LUT R11, R12, 0x7ffffffc, RZ, 0xc0, !PT ;  /* 0x7ffffffc0c0b7812 */ /* 0x000fe400078ec0ff */
[----:B------:R-:W-:Y:S02]  /*1760*/  LOP3.LUT R26, R10, R22, RZ, 0x3c, !PT ;  /* 0x000000160a1a7212 */ /* 0x000fe400078e3cff */
[----:B------:R-:W-:Y:S01]  /*1770*/  LOP3.LUT R13, R2, 0x1c0, RZ, 0xc0, !PT ;  /* 0x000001c0020d7812 */ /* 0x000fe200078ec0ff */
[----:B------:R-:W-:Y:S01]  /*1780*/  IMAD.SHL.U32 R2, R9, 0x40, RZ ;  /* 0x0000004009027824 */ /* 0x000fe200078e00ff */
[----:B------:R-:W-:Y:S01]  /*1790*/  SHF.R.S32.HI R12, RZ, 0x1f, R81 ;  /* 0x0000001fff0c7819 */ /* 0x000fe20000011451 */
[----:B------:R-:W-:Y:S01]  /*17a0*/  STL [R1+0x124], R26 ;  /* 0x0001241a01007387 */ /* 0x000fe20000100800 */
[----:B------:R-:W-:Y:S01]  /*17b0*/  LOP3.LUT R14, R3, 0x1c0, RZ, 0xc0, !PT ;  /* 0x000001c0030e7812 */ /* 0x000fe200078ec0ff */
[----:B------:R-:W-:Y:S01]  /*17c0*/  IMAD.SHL.U32 R3, R8, 0x40, RZ ;  /* 0x0000004008037824 */ /* 0x000fe200078e00ff */
[--C-:B------:R-:W-:Y:S01]  /*17d0*/  LOP3.LUT R9, R15, 0x38, R76.reuse, 0xf8, !PT ;  /* 0x000000380f097812 */ /* 0x100fe200078ef84c */
[----:B------:R1:W-:Y:S01]  /*17e0*/  STL [R1+0xb8], R12 ;  /* 0x0000b80c01007387 */ /* 0x0003e20000100800 */
[----:B------:R-:W-:Y:S01]  /*17f0*/  SHF.R.U32.HI R24, RZ, 0x3, R15 ;  /* 0x00000003ff187819 */ /* 0x000fe2000001160f */
[----:B------:R-:W-:Y:S01]  /*1800*/  IMAD.IADD R11, R27, 0x1, -R11 ;  /* 0x000000011b0b7824 */ /* 0x000fe200078e0a0b */
[----:B------:R-:W-:-:S02]  /*1810*/  LOP3.LUT R15, R13, 0x38, R76, 0xf8, !PT ;  /* 0x000000380d0f7812 */ /* 0x000fc400078ef84c */
[----:B------:R-:W-:Y:S01]  /*1820*/  SHF.R.U32.HI R22, RZ, 0x3, R13 ;  /* 0x00000003ff167819 */ /* 0x000fe2000001160d */
[----:B------:R-:W-:Y:S01]  /*1830*/  IMAD.SHL.U32 R30, R11, 0x2, RZ ;  /* 0x000000020b1e7824 */ /* 0x000fe200078e00ff */
[----:B------:R-:W-:Y:S02]  /*1840*/  IADD3 R227, R76, 0x40, RZ ;  /* 0x000000404ce37810 */ /* 0x000fe40007ffe0ff */
[----:B------:R-:W-:Y:S02]  /*1850*/  LOP3.LUT R10, R14, 0x38, R76, 0xf8, !PT ;  /* 0x000000380e0a7812 */ /* 0x000fe400078ef84c */
[----:B------:R-:W-:Y:S02]  /*1860*/  SHF.R.U32.HI R23, RZ, 0x3, R14 ;  /* 0x00000003ff177819 */ /* 0x000fe4000001160e */
[----:B------:R-:W-:Y:S01]  /*1870*/  LOP3.LUT R13, R3, 0xfffffe00, RZ, 0xc0, !PT ;  /* 0xfffffe00030d7812 */ /* 0x000fe200078ec0ff */
[----:B------:R-:W-:Y:S01]  /*1880*/  IMAD R3, R17, 0x8, R25 ;  /* 0x0000000811037824 */ /* 0x000fe200078e0219 */
[----:B------:R-:W-:-:S02]  /*1890*/  LOP3.LUT R14, R4, 0xfffffe00, RZ, 0xc0, !PT ;  /* 0xfffffe00040e7812 */ /* 0x000fc400078ec0ff */
[----:B------:R-:W-:Y:S02]  /*18a0*/  SHF.R.S32.HI R8, RZ, 0x1f, R227 ;  /* 0x0000001fff087819 */ /* 0x000fe400000114e3 */
[----:B------:R-:W-:Y:S02]  /*18b0*/  LOP3.LUT R10, R13, R10, R23, 0xf6, !PT ;  /* 0x0000000a0d0a7212 */ /* 0x000fe400078ef617 */
[----:B------:R-:W-:Y:S01]  /*18c0*/  LEA R202, R6, 0x8100, 0x1 ;  /* 0x0000810006ca7811 */ /* 0x000fe200078e08ff */
[----:B------:R2:W-:Y:S01]  /*18d0*/  STL [R1+0x4], R8 ;  /* 0x0000040801007387 */ /* 0x0005e20000100800 */
[----:B------:R-:W-:Y:S02]  /*18e0*/  LEA R10, R10, 0x100, 0x1 ;  /* 0x000001000a0a7811 */ /* 0x000fe400078e08ff */
[----:B-1----:R-:W-:Y:S01]  /*18f0*/  LOP3.LUT R12, R2, 0xfffffe00, RZ, 0xc0, !PT ;  /* 0xfffffe00020c7812 */ /* 0x002fe200078ec0ff */
[----:B------:R1:W-:Y:S01]  /*1900*/  STL [R1+0x64], R3 ;  /* 0x0000640301007387 */ /* 0x0003e20000100800 */
[----:B------:R-:W-:-:S02]  /*1910*/  IADD3 R29, R30, 0x8, RZ ;  /* 0x000000081e1d7810 */ /* 0x000fc40007ffe0ff */
[----:B------:R-:W-:Y:S01]  /*1920*/  LOP3.LUT R11, R12, R9, R24, 0xf6, !PT ;  /* 0x000000090c0b7212 */ /* 0x000fe200078ef618 */
[----:B------:R-:W-:Y:S01]  /*1930*/  STL [R1+0x60], R30 ;  /* 0x0000601e01007387 */ /* 0x000fe20000100800 */
[----:B------:R-:W-:Y:S02]  /*1940*/  LOP3.LUT R9, R14, R15, R22, 0xf6, !PT ;  /* 0x0000000f0e097212 */ /* 0x000fe400078ef616 */
[----:B------:R-:W-:Y:S02]  /*1950*/  LEA R11, R11, 0x100, 0x1 ;  /* 0x000001000b0b7811 */ /* 0x000fe400078e08ff */
[----:B------:R-:W-:Y:S02]  /*1960*/  LEA R6, R9, 0x100, 0x1 ;  /* 0x0000010009067811 */ /* 0x000fe400078e08ff */
[----:B------:R-:W-:Y:S01]  /*1970*/  IADD3 R28, R30, 0x10, RZ ;  /* 0x000000101e1c7810 */ /* 0x000fe20007ffe0ff */
[----:B------:R3:W-:Y:S01]  /*1980*/  STL [R1+0x120], R11 ;  /* 0x0001200b01007387 */ /* 0x0007e20000100800 */
[----:B------:R-:W-:-:S02]  /*1990*/  LOP3.LUT R2, R26, R7, RZ, 0xfc, !PT ;  /* 0x000000071a027212 */ /* 0x000fc400078efcff */
[C---:B------:R-:W-:Y:S01]  /*19a0*/  IADD3 R27, R30.reuse, 0x18, RZ ;  /* 0x000000181e1b7810 */ /* 0x040fe20007ffe0ff */
[----:B------:R4:W-:Y:S01]  /*19b0*/  STL [R1+0x11c], R10 ;  /* 0x00011c0a01007387 */ /* 0x0009e20000100800 */
[----:B------:R-:W-:Y:S01]  /*19c0*/  IADD3 R26, R30, 0x20, RZ ;  /* 0x000000201e1a7810 */ /* 0x000fe20007ffe0ff */
[----:B------:R-:W-:Y:S01]  /*19d0*/  IMAD.SHL.U32 R229, R2, 0x2, RZ ;  /* 0x0000000202e57824 */ /* 0x000fe200078e00ff */
[C---:B------:R-:W-:Y:S01]  /*19e0*/  IADD3 R25, R30.reuse, 0x28, RZ ;  /* 0x000000281e197810 */ /* 0x040fe20007ffe0ff */
[----:B------:R5:W-:Y:S01]  /*19f0*/  STL [R1+0x118], R6 ;  /* 0x0001180601007387 */ /* 0x000be20000100800 */
[C---:B------:R-:W-:Y:S02]  /*1a00*/  IADD3 R24, R30.reuse, 0x30, RZ ;  /* 0x000000301e187810 */ /* 0x040fe40007ffe0ff */
[----:B------:R-:W-:Y:S01]  /*1a10*/  IADD3 R23, R30, 0x38, RZ ;  /* 0x000000381e177810 */ /* 0x000fe20007ffe0ff */
[----:B------:R-:W-:Y:S01]  /*1a20*/  STL [R1+0xb4], R29 ;  /* 0x0000b41d01007387 */ /* 0x000fe20000100800 */
[----:B--2---:R-:W-:-:S02]  /*1a30*/  SEL R8, R19, 0xffffffe0, !P1 ;  /* 0xffffffe013087807 */ /* 0x004fc40004800000 */
[----:B-1----:R-:W-:Y:S01]  /*1a40*/  SEL R3, R19, 0xffffffe0, !P4 ;  /* 0xffffffe013037807 */ /* 0x002fe20006000000 */
[----:B------:R1:W-:Y:S01]  /*1a50*/  STL [R1+0xb0], R28 ;  /* 0x0000b01c01007387 */ /* 0x0003e20000100800 */
[----:B------:R-:W-:Y:S02]  /*1a60*/  IADD3 R22, R30, 0x40, RZ ;  /* 0x000000401e167810 */ /* 0x000fe40007ffe0ff */
[C---:B------:R-:W-:Y:S01]  /*1a70*/  SEL R4, R18.reuse, 0xffffffc0, !P2 ;  /* 0xffffffc012047807 */ /* 0x040fe20005000000 */
[----:B------:R-:W-:Y:S01]  /*1a80*/  STL [R1+0xac], R27 ;  /* 0x0000ac1b01007387 */ /* 0x000fe20000100800 */
[----:B------:R-:W-:Y:S02]  /*1a90*/  SEL R2, R18, 0xffffffc0, !P3 ;  /* 0xffffffc012027807 */ /* 0x000fe40005800000 */
[C---:B------:R-:W-:Y:S01]  /*1aa0*/  IADD3 R19, R30.reuse, 0x48, RZ ;  /* 0x000000481e137810 */ /* 0x040fe20007ffe0ff */
[----:B------:R2:W-:Y:S01]  /*1ab0*/  STL [R1+0xa8], R26 ;  /* 0x0000a81a01007387 */ /* 0x0005e20000100800 */
[----:B------:R-:W-:-:S02]  /*1ac0*/  IADD3 R18, R30, 0x50, RZ ;  /* 0x000000501e127810 */ /* 0x000fc40007ffe0ff */
[C---:B------:R-:W-:Y:S01]  /*1ad0*/  IADD3 R17, R30.reuse, 0x58, RZ ;  /* 0x000000581e117810 */ /* 0x040fe20007ffe0ff */
[----:B------:R2:W-:Y:S01]  /*1ae0*/  STL [R1+0xa4], R25 ;  /* 0x0000a41901007387 */ /* 0x0005e20000100800 */
[C---:B------:R-:W-:Y:S02]  /*1af0*/  IADD3 R15, R30.reuse, 0x60, RZ ;  /* 0x000000601e0f7810 */ /* 0x040fe40007ffe0ff */
[C---:B---3--:R-:W-:Y:S01]  /*1b00*/  IADD3 R11, R30.reuse, 0x68, RZ ;  /* 0x000000681e0b7810 */ /* 0x048fe20007ffe0ff */
[----:B------:R-:W-:Y:S01]  /*1b10*/  STL [R1+0xa0], R24 ;  /* 0x0000a01801007387 */ /* 0x000fe20000100800 */
[----:B------:R-:W-:Y:S02]  /*1b20*/  SHF.R.S32.HI R9, RZ, 0x1f, R29 ;  /* 0x0000001fff097819 */ /* 0x000fe4000001141d */
[C---:B----4-:R-:W-:Y:S01]  /*1b30*/  IADD3 R10, R30.reuse, 0x70, RZ ;  /* 0x000000701e0a7810 */ /* 0x050fe20007ffe0ff */
[----:B------:R3:W-:Y:S01]  /*1b40*/  STL [R1+0x9c], R23 ;  /* 0x00009c1701007387 */ /* 0x0007e20000100800 */
[----:B-----5:R-:W-:-:S02]  /*1b50*/  IADD3 R6, R30, 0x78, RZ ;  /* 0x000000781e067810 */ /* 0x020fc40007ffe0ff */
[----:B------:R-:W-:Y:S01]  /*1b60*/  LEA R203, R5, 0x100, 0x1 ;  /* 0x0000010005cb7811 */ /* 0x000fe200078e08ff */
[----:B------:R4:W-:Y:S01]  /*1b70*/  STL [R1+0x98], R22 ;  /* 0x0000981601007387 */ /* 0x0009e20000100800 */
[----:B-1----:R-:W-:Y:S02]  /*1b80*/  SHF.R.S32.HI R28, RZ, 0x1f, R28 ;  /* 0x0000001fff1c7819 */ /* 0x002fe4000001141c */
[----:B------:R-:W-:Y:S01]  /*1b90*/  IADD3 R236, -R82, 0x70, RZ ;  /* 0x0000007052ec7810 */ /* 0x000fe20007ffe1ff */
[----:B------:R-:W-:Y:S01]  /*1ba0*/  STL [R1+0x94], R19 ;  /* 0x0000941301007387 */ /* 0x000fe20000100800 */
[--C-:B------:R-:W-:Y:S01]  /*1bb0*/  IMAD.IADD R204, R3, 0x1, R203.reuse ;  /* 0x0000000103cc7824 */ /* 0x100fe200078e02cb */
[----:B------:R-:W-:Y:S01]  /*1bc0*/  SHF.R.S32.HI R77, RZ, 0x1f, R76 ;  /* 0x0000001fff4d7819 */ /* 0x000fe2000001144c */
[C---:B------:R-:W-:Y:S01]  /*1bd0*/  IMAD.IADD R206, R2.reuse, 0x1, R203 ;  /* 0x0000000102ce7824 */ /* 0x040fe200078e02cb */
[----:B------:R1:W-:Y:S01]  /*1be0*/  STL [R1+0x90], R18 ;  /* 0x0000901201007387 */ /* 0x0003e20000100800 */
[----:B--2---:R-:W-:Y:S01]  /*1bf0*/  SHF.R.S32.HI R26, RZ, 0x1f, R26 ;  /* 0x0000001fff1a7819 */ /* 0x004fe2000001141a */
[----:B------:R-:W-:Y:S01]  /*1c00*/  IMAD.IADD R205, R2, 0x1, R204 ;  /* 0x0000000102cd7824 */ /* 0x000fe200078e02cc */
[----:B------:R-:W-:Y:S01]  /*1c10*/  SHF.R.S32.HI R79, RZ, 0x1f, R78 ;  /* 0x0000001fff4f7819 */ /* 0x000fe2000001144e */
[----:B------:R2:W-:Y:S01]  /*1c20*/  STL [R1+0x8c], R17 ;  /* 0x00008c1101007387 */ /* 0x0005e20000100800 */
[----:B------:R-:W-:-:S03]  /*1c30*/  SHF.R.S32.HI R25, RZ, 0x1f, R25 ;  /* 0x0000001fff197819 */ /* 0x000fc60000011419 */
[----:B------:R-:W-:Y:S04]  /*1c40*/  STL [R1+0x88], R15 ;  /* 0x0000880f01007387 */ /* 0x000fe80000100800 */
[----:B------:R5:W-:Y:S01]  /*1c50*/  STL [R1+0x84], R11 ;  /* 0x0000840b01007387 */ /* 0x000be20000100800 */
[----:B---3--:R-:W-:-:S03]  /*1c60*/  SHF.R.S32.HI R23, RZ, 0x1f, R23 ;  /* 0x0000001fff177819 */ /* 0x008fc60000011417 */
[----:B------:R3:W-:Y:S01]  /*1c70*/  STL [R1+0x114], R9 ;  /* 0x0001140901007387 */ /* 0x0007e20000100800 */
[----:B----4-:R-:W-:-:S03]  /*1c80*/  SHF.R.S32.HI R22, RZ, 0x1f, R22 ;  /* 0x0000001fff167819 */ /* 0x010fc60000011416 */
[----:B------:R4:W-:Y:S04]  /*1c90*/  STL [R1+0x80], R10 ;  /* 0x0000800a01007387 */ /* 0x0009e80000100800 */
[----:B------:R-:W-:Y:S01]  /*1ca0*/  STL [R1+0x110], R28 ;  /* 0x0001101c01007387 */ /* 0x000fe20000100800 */
[----:B-1----:R-:W-:-:S03]  /*1cb0*/  SHF.R.S32.HI R18, RZ, 0x1f, R18 ;  /* 0x0000001fff127819 */ /* 0x002fc60000011412 */
[----:B------:R-:W-:Y:S01]  /*1cc0*/  STL [R1+0x7c], R6 ;  /* 0x00007c0601007387 */ /* 0x000fe20000100800 */
[----:B--2---:R-:W-:Y:S02]  /*1cd0*/  SHF.R.S32.HI R17, RZ, 0x1f, R17 ;  /* 0x0000001fff117819 */ /* 0x004fe40000011411 */
[----:B-----5:R-:W-:Y:S02]  /*1ce0*/  SHF.R.S32.HI R11, RZ, 0x1f, R11 ;  /* 0x0000001fff0b7819 */ /* 0x020fe4000001140b */
[----:B---3--:R-:W-:Y:S02]  /*1cf0*/  SHF.R.S32.HI R9, RZ, 0x1f, R27 ;  /* 0x0000001fff097819 */ /* 0x008fe4000001141b */
[----:B----4-:R-:W-:-:S03]  /*1d00*/  SHF.R.S32.HI R10, RZ, 0x1f, R10 ;  /* 0x0000001fff0a7819 */ /* 0x010fc6000001140a */
        /* <DEDUP_REMOVED lines=25> */
[----:B------:R2:W-:Y:S01]  /*1ea0*/  STL [R1+0xd8], R10 ;  /* 0x0000d80a01007387 */ /* 0x0005e20000100800 */
[----:B------:R-:W-:-:S02]  /*1eb0*/  IMAD.IADD R224, R221, 0x1, R2 ;  /* 0x00000001dde07824 */ /* 0x000fc400078e0202 */
[----:B------:R-:W-:Y:S02]  /*1ec0*/  IMAD.IADD R223, R222, 0x1, R2 ;  /* 0x00000001dedf7824 */ /* 0x000fe400078e0202 */
[----:B-1----:R-:W-:Y:S02]  /*1ed0*/  IMAD.IADD R9, R4, 0x1, R9 ;  /* 0x0000000104097824 */ /* 0x002fe400078e0209 */
[----:B------:R-:W-:-:S03]  /*1ee0*/  IMAD.IADD R4, R8, 0x1, R4 ;  /* 0x0000000108047824 */ /* 0x000fc600078e0204 */
[----:B------:R2:W-:Y:S04]  /*1ef0*/  STL [R1+0xd4], R9 ;  /* 0x0000d40901007387 */ /* 0x0005e80000100800 */
[----:B------:R2:W-:Y:S04]  /*1f00*/  STL [R1+0xc4], R8 ;  /* 0x0000c40801007387 */ /* 0x0005e80000100800 */
[----:B------:R2:W-:Y:S04]  /*1f10*/  STL [R1+0xd0], R5 ;  /* 0x0000d00501007387 */ /* 0x0005e80000100800 */
[----:B------:R2:W-:Y:S02]  /*1f20*/  STL [R1+0xcc], R4 ;  /* 0x0000cc0401007387 */ /* 0x0005e40000100800 */
.L_x_1723:
[----:B------:R-:W3:Y:S01]  /*1f30*/  LDL R3, [R1+0x5c] ;  /* 0x00005c0001037983 */ /* 0x000ee20000100800 */
[----:B------:R-:W-:Y:S01]  /*1f40*/  IMAD.MOV.U32 R2, RZ, RZ, 0x4 ;  /* 0x00000004ff027424 */ /* 0x000fe200078e00ff */
[----:B------:R-:W-:-:S02]  /*1f50*/  ISETP.NE.U32.AND P0, PT, RZ, c[0x0][0x370], PT ;  /* 0x0000dc00ff007a0c */ /* 0x000fc40003f05070 */
[----:B------:R-:W-:Y:S02]  /*1f60*/  ISETP.NE.U32.AND P4, PT, RZ, c[0x0][0x360], PT ;  /* 0x0000d800ff007a0c */ /* 0x000fe40003f85070 */
[----:B------:R-:W-:Y:S01]  /*1f70*/  ISETP.NE.AND.EX P1, PT, RZ, c[0x0][0x374], PT, P0 ;  /* 0x0000dd00ff007a0c */ /* 0x000fe20003f25300 */
[----:B---3--:R-:W-:-:S05]  /*1f80*/  IMAD.WIDE R2, R3, R2, c[0x0][0x588] ;  /* 0x0001620003027625 */ /* 0x008fca00078e0202 */
[----:B------:R-:W3:Y:S01]  /*1f90*/  LDG.E R32, [R2.64] ;  /* 0x0000000802207981 */ /* 0x000ee2000c1e1900 */
[----:B------:R-:W-:Y:S01]  /*1fa0*/  ISETP.NE.AND.EX P4, PT, RZ, c[0x0][0x364], PT, P4 ;  /* 0x0000d900ff007a0c */ /* 0x000fe20003f85340 */
[----:B------:R-:W-:Y:S01]  /*1fb0*/  IMAD.MOV.U32 R11, RZ, RZ, RZ ;  /* 0x000000ffff0b7224 */ /* 0x000fe200078e00ff */
[----:B------:R-:W-:Y:S02]  /*1fc0*/  ISETP.NE.U32.AND P3, PT, RZ, c[0x0][0x348], PT ;  /* 0x0000d200ff007a0c */ /* 0x000fe40003f65070 */
[----:B------:R-:W-:Y:S02]  /*1fd0*/  ISETP.NE.U32.AND P5, PT, RZ, c[0x0][0x350], PT ;  /* 0x0000d400ff007a0c */ /* 0x000fe40003fa5070 */
[----:B------:R-:W-:Y:S02]  /*1fe0*/  ISETP.NE.U32.AND P6, PT, RZ, c[0x0][0x358], PT ;  /* 0x0000d600ff007a0c */ /* 0x000fe40003fc5070 */
[----:B------:R-:W-:Y:S02]  /*1ff0*/  ISETP.NE.AND.EX P3, PT, RZ, c[0x0][0x34c], PT, P3 ;  /* 0x0000d300ff007a0c */ /* 0x000fe40003f65330 */
[----:B------:R-:W-:-:S02]  /*2000*/  ISETP.NE.AND.EX P5, PT, RZ, c[0x0][0x354], PT, P5 ;  /* 0x0000d500ff007a0c */ /* 0x000fc40003fa5350 */
[----:B------:R-:W-:Y:S01]  /*2010*/  ISETP.NE.AND.EX P6, PT, RZ, c[0x0][0x35c], PT, P6 ;  /* 0x0000d700ff007a0c */ /* 0x000fe20003fc5360 */
[----:B------:R-:W-:Y:S01]  /*2020*/  IMAD.MOV.U32 R137, RZ, RZ, RZ ;  /* 0x000000ffff897224 */ /* 0x000fe200078e00ff */
[----:B------:R-:W-:Y:S01]  /*2030*/  CS2R R18, SRZ ;  /* 0x0000000000127805 */ /* 0x000fe2000001ff00 */
[----:B---3--:R-:W-:Y:S01]  /*2040*/  SHF.R.S32.HI R33, RZ, 0x1f, R32 ;  /* 0x0000001fff217819 */ /* 0x008fe20000011420 */
[C---:B------:R-:W-:Y:S01]  /*2050*/  IMAD.SHL.U32 R24, R32.reuse, 0x4, RZ ;  /* 0x0000000420187824 */ /* 0x040fe200078e00ff */
[C---:B--2---:R-:W-:Y:S01]  /*2060*/  @P1 LEA R4, P0, R32.reuse, c[0x0][0x370], 0x2 ;  /* 0x0000dc0020041a11 */ /* 0x044fe200078010ff */
[----:B------:R1:W-:Y:S01]  /*2070*/  STL [R1+0x70], R32 ;  /* 0x0000702001007387 */ /* 0x0003e20000100800 */
[C-C-:B------:R-:W-:Y:S02]  /*2080*/  SHF.L.U64.HI R23, R32.reuse, 0x2, R33.reuse ;  /* 0x0000000220177819 */ /* 0x140fe40000010221 */
[----:B------:R-:W-:Y:S01]  /*2090*/  @P1 LEA.HI.X R5, R32, c[0x0][0x374], R33, 0x2, P0 ;  /* 0x0000dd0020051a11 */ /* 0x000fe200000f1421 */
[----:B------:R1:W-:Y:S01]  /*20a0*/  STL [R1+0x74], R33 ;  /* 0x0000742101007387 */ /* 0x0003e20000100800 */
[----:B------:R-:W-:-:S03]  /*20b0*/  @P4 IADD3 R2, P0, R24, c[0x0][0x360], RZ ;  /* 0x0000d80018024a10 */ /* 0x000fc60007f1e0ff */
[----:B------:R2:W3:Y:S01]  /*20c0*/  @P1 LDG.E R11, [R4.64] ;  /* 0x00000008040b1981 */ /* 0x0004e2000c1e1900 */
[C---:B------:R-:W-:Y:S02]  /*20d0*/  @P4 IADD3.X R3, R23.reuse, c[0x0][0x364], RZ, P0, !PT ;  /* 0x0000d90017034a10 */ /* 0x040fe400007fe4ff */
[----:B------:R-:W-:Y:S01]  /*20e0*/  IADD3 R8, P2, R24, c[0x0][0x348], RZ ;  /* 0x0000d20018087a10 */ /* 0x000fe20007f5e0ff */
[----:B------:R1:W-:Y:S04]  /*20f0*/  STL [R1+0x68], R24 ;  /* 0x0000681801007387 */ /* 0x0003e80000100800 */
[----:B------:R4:W3:Y:S01]  /*2100*/  @P4 LDG.E R6, [R2.64] ;  /* 0x0000000802064981 */ /* 0x0008e2000c1e1900 */
        /* <DEDUP_REMOVED lines=10> */
[----:B---3--:R1:W-:Y:S04]  /*21b0*/  STL [R1+0x3c], R11 ;  /* 0x00003c0b01007387 */ /* 0x0083e80000100800 */
[----:B------:R1:W-:Y:S01]  /*21c0*/  @P4 STL [R1+0x44], R6 ;  /* 0x0000440601004387 */ /* 0x0003e20000100800 */
[----:B------:R-:W-:Y:S05]  /*21d0*/  @P4 BRA `(.L_x_1515) ;  /* 0x0000007000004947 */ /* 0x000fea0003800000 */
[----:B-1----:R-:W-:-:S05]  /*21e0*/  MOV R6, c[0x0][0x168] ;  /* 0x00005a0000067a02 */ /* 0x002fca0000000f00 */
[----:B------:R1:W-:Y:S01]  /*21f0*/  STL [R1+0x44], R6 ;  /* 0x0000440601007387 */ /* 0x0003e20000100800 */
[----:B------:R-:W-:Y:S05]  /*2200*/  @!P3 BRA `(.L_x_1515) ;  /* 0x000000400000b947 */ /* 0x000fea0003800000 */
[----:B------:R-:W2:Y:S04]  /*2210*/  LDG.E R10, [R8.64] ;  /* 0x00000008080a7981 */ /* 0x000ea8000c1e1900 */
[----:B-1----:R-:W2:Y:S02]  /*2220*/  LDG.E R6, [R8.64+0x4] ;  /* 0x0000040808067981 */ /* 0x002ea4000c1e1900 */
[----:B--2---:R-:W-:-:S05]  /*2230*/  IADD3 R6, -R10, R6, RZ ;  /* 0x000000060a067210 */ /* 0x004fca0007ffe1ff */
[----:B------:R1:W-:Y:S02]  /*2240*/  STL [R1+0x44], R6 ;  /* 0x0000440601007387 */ /* 0x0003e40000100800 */
.L_x_1515:
[----:B------:R-:W-:-:S04]  /*2250*/  ISETP.NE.U32.AND P0, PT, RZ, c[0x0][0x368], PT ;  /* 0x0000da00ff007a0c */ /* 0x000fc80003f05070 */
[----:B------:R-:W-:-:S13]  /*2260*/  ISETP.NE.AND.EX P0, PT, RZ, c[0x0][0x36c], PT, P0 ;  /* 0x0000db00ff007a0c */ /* 0x000fda0003f05300 */
[----:B------:R-:W-:Y:S05]  /*2270*/  @!P0 BRA `(.L_x_1516) ;  /* 0x0000004000008947 */ /* 0x000fea0003800000 */
[----:B-1----:R-:W-:-:S04]  /*2280*/  IADD3 R4, P0, R24, c[0x0][0x368], RZ ;  /* 0x0000da0018047a10 */ /* 0x002fc80007f1e0ff */
[----:B------:R-:W-:-:S05]  /*2290*/  IADD3.X R5, R23, c[0x0][0x36c], RZ, P0, !PT ;  /* 0x0000db0017057a10 */ /* 0x000fca00007fe4ff */
[----:B------:R1:W5:Y:S01]  /*22a0*/  LDG.E R17, [R4.64] ;  /* 0x0000000804117981 */ /* 0x000362000c1e1900 */
[----:B------:R-:W-:Y:S05]  /*22b0*/  BRA `(.L_x_1517) ;  /* 0x0000005000007947 */ /* 0x000fea0003800000 */
.L_x_1516:
[----:B------:R-:W-:Y:S01]  /*22c0*/  MOV R17, UR6 ;  /* 0x0000000600117c02 */ /* 0x000fe20008000f00 */
[----:B------:R-:W-:Y:S05]  /*22d0*/  @!P5 BRA `(.L_x_1517) ;  /* 0x000000300000d947 */ /* 0x000fea0003800000 */
[----:B-1----:R1:W2:Y:S04]  /*22e0*/  LDG.E R6, [R4.64] ;  /* 0x0000000804067981 */ /* 0x0022a8000c1e1900 */
[----:B-1----:R-:W2:Y:S02]  /*22f0*/  LDG.E R4, [R4.64+0x4] ;  /* 0x0000040804047981 */ /* 0x002ea4000c1e1900 */
[----:B--2---:R-:W-:Y:S02]  /*2300*/  IADD3 R17, -R6, R4, RZ ;  /* 0x0000000406117210 */ /* 0x004fe40007ffe1ff */
.L_x_1517:
[----:B-1----:R-:W2:Y:S04]  /*2310*/  LDL R4, [R1+0x44] ;  /* 0x0000440001047983 */ /* 0x002ea80000100800 */
[----:B------:R-:W3:Y:S04]  /*2320*/  LDL.LU R9, [R1+0x54] ;  /* 0x0000540001097983 */ /* 0x000ee80000300800 */
[----:B------:R1:W4:Y:S04]  /*2330*/  @P6 LDG.E R5, [R2.64] ;  /* 0x0000000802056981 */ /* 0x000328000c1e1900 */
[----:B------:R-:W3:Y:S04]  /*2340*/  LDL.LU R21, [R1+0x8] ;  /* 0x0000080001157983 */ /* 0x000ee80000300800 */
[----:B------:R-:W3:Y:S01]  /*2350*/  LDL R20, [R1+0x58] ;  /* 0x0000580001147983 */ /* 0x000ee20000100800 */
[----:B------:R-:W-:-:S04]  /*2360*/  ISETP.NE.U32.AND P0, PT, RZ, c[0x0][0x378], PT ;  /* 0x0000de00ff007a0c */ /* 0x000fc80003f05070 */
[----:B------:R-:W-:Y:S01]  /*2370*/  ISETP.NE.AND.EX P1, PT, RZ, c[0x0][0x37c], PT, P0 ;  /* 0x0000df00ff007a0c */ /* 0x000fe20003f25300 */
[----:B--2---:R-:W-:Y:S02]  /*2380*/  IMAD.MOV.U32 R6, RZ, RZ, R4 ;  /* 0x000000ffff067224 */ /* 0x004fe400078e0004 */
[----:B------:R1:W4:Y:S01]  /*2390*/  @P6 LDG.E R4, [R2.64+0x4] ;  /* 0x0000040802046981 */ /* 0x000322000c1e1900 */
[----:B-----5:R-:W-:Y:S02]  /*23a0*/  IMAD.MOV.U32 R136, RZ, RZ, R17 ;  /* 0x000000ffff887224 */ /* 0x020fe400078e0011 */
[----:B------:R-:W-:-:S05]  /*23b0*/  IMAD.MOV.U32 R10, RZ, RZ, c[0x0][0x2c4] ;  /* 0x0000b100ff0a7624 */ /* 0x000fca00078e00ff */
[----:B------:R-:W-:Y:S02]  /*23c0*/  ISETP.NE.AND P2, PT, R10, 0x1, PT ;  /* 0x000000010a00780c */ /* 0x000fe40003f45270 */
[----:B-1----:R-:W-:-:S04]  /*23d0*/  @P1 IADD3 R2, P0, R24, c[0x0][0x378], RZ ;  /* 0x0000de0018021a10 */ /* 0x002fc80007f1e0ff */
[----:B------:R-:W-:-:S05]  /*23e0*/  @P1 IADD3.X R3, R23, c[0x0][0x37c], RZ, P0, !PT ;  /* 0x0000df0017031a10 */ /* 0x000fca00007fe4ff */
[----:B------:R1:W5:Y:S01]  /*23f0*/  @P1 LDG.E R136, [R2.64] ;  /* 0x0000000802881981 */ /* 0x000362000c1e1900 */
[----:B------:R-:W-:Y:S01]  /*2400*/  IMAD.IADD R11, R17, 0x1, -R11 ;  /* 0x00000001110b7824 */ /* 0x000fe200078e0a0b */
[----:B---3--:R-:W-:Y:S01]  /*2410*/  LOP3.LUT R21, R21, 0xffffffdf, RZ, 0xc0, !PT ;  /* 0xffffffdf15157812 */ /* 0x008fe200078ec0ff */
[----:B------:R-:W-:-:S03]  /*2420*/  IMAD.MOV.U32 R8, RZ, RZ, RZ ;  /* 0x000000ffff087224 */ /* 0x000fc600078e00ff */
[----:B------:R-:W-:Y:S01]  /*2430*/  @P2 LOP3.LUT R21, R21, 0x20, RZ, 0xfc, !PT ;  /* 0x0000002015152812 */ /* 0x000fe200078efcff */
[----:B-1----:R-:W-:Y:S02]  /*2440*/  IMAD.SHL.U32 R3, R9, 0x80, RZ ;  /* 0x0000008009037824 */ /* 0x002fe400078e00ff */
[----:B------:R-:W-:-:S03]  /*2450*/  IMAD.MOV.U32 R2, RZ, RZ, c[0x0][0x228] ;  /* 0x00008a00ff027624 */ /* 0x000fc600078e00ff */
[----:B------:R1:W-:Y:S04]  /*2460*/  STL [R1+0x40], R3 ;  /* 0x0000400301007387 */ /* 0x0003e80000100800 */
[----:B------:R-:W-:Y:S01]  /*2470*/  STL [R1+0x8], R21 ;  /* 0x0000081501007387 */ /* 0x000fe20000100800 */
[----:B-1----:R-:W-:Y:S01]  /*2480*/  IADD3 R3, R3, 0x7f, RZ ;  /* 0x0000007f03037810 */ /* 0x002fe20007ffe0ff */
[----:B------:R-:W-:Y:S01]  /*2490*/  BSSY B0, `(.L_x_1518) ;  /* 0x000003b000007945 */ /* 0x000fe20003800000 */
[----:B----4-:R-:W-:-:S03]  /*24a0*/  @P6 IMAD.IADD R2, R4, 0x1, -R5 ;  /* 0x0000000104026824 */ /* 0x010fc600078e0a05 */
[----:B------:R-:W-:-:S04]  /*24b0*/  @P2 IMAD.HI.U32 R4, R3, c[0x0][0x2c8], RZ ;  /* 0x0000b20003042a27 */ /* 0x000fc800078e00ff */
[----:B------:R-:W-:Y:S01]  /*24c0*/  IMAD.IADD R5, R11, 0x1, R2 ;  /* 0x000000010b057824 */ /* 0x000fe200078e0202 */
[----:B------:R-:W-:-:S04]  /*24d0*/  @P2 SHF.R.U32.HI R3, RZ, c[0x0][0x2cc], R4 ;  /* 0x0000b300ff032a19 */ /* 0x000fc80000011604 */
[C---:B------:R-:W-:Y:S02]  /*24e0*/  IADD3 R151, R5.reuse, 0x70, -R6 ;  /* 0x0000007005977810 */ /* 0x040fe40007ffe806 */
[----:B------:R-:W-:Y:S01]  /*24f0*/  IADD3 R9, R5, 0x6f, RZ ;  /* 0x0000006f05097810 */ /* 0x000fe20007ffe0ff */
[----:B------:R1:W-:Y:S01]  /*2500*/  STL [R1+0x48], R5 ;  /* 0x0000480501007387 */ /* 0x0003e20000100800 */
[----:B------:R-:W-:-:S03]  /*2510*/  IMAD.MOV.U32 R4, RZ, RZ, RZ ;  /* 0x000000ffff047224 */ /* 0x000fc600078e00ff */
[----:B------:R-:W-:Y:S01]  /*2520*/  IMAD.HI R6, R9, -0x6db6db6d, R8 ;  /* 0x9249249309067827 */ /* 0x000fe200078e0208 */
[----:B------:R-:W-:-:S04]  /*2530*/  LOP3.LUT R8, R20, 0xff000000, RZ, 0xc0, !PT ;  /* 0xff00000014087812 */ /* 0x000fc800078ec0ff */
[----:B------:R-:W-:Y:S01]  /*2540*/  SHF.R.U32.HI R9, RZ, 0x1f, R6 ;  /* 0x0000001fff097819 */ /* 0x000fe20000011606 */
[----:B-1----:R-:W-:-:S04]  /*2550*/  IMAD.IADD R5, R151, 0x1, R3 ;  /* 0x0000000197057824 */ /* 0x002fc800078e0203 */
[----:B------:R-:W-:Y:S01]  /*2560*/  IMAD.HI R3, R5, -0x6db6db6d, R4 ;  /* 0x9249249305037827 */ /* 0x000fe200078e0204 */
[----:B------:R-:W-:Y:S02]  /*2570*/  LOP3.LUT R4, R20, 0xff0000, RZ, 0xc0, !PT ;  /* 0x00ff000014047812 */ /* 0x000fe400078ec0ff */
[----:B------:R-:W-:-:S04]  /*2580*/  SHF.R.U32.HI R5, RZ, 0x8, R8 ;  /* 0x00000008ff057819 */ /* 0x000fc80000011608 */
[----:B------:R-:W-:Y:S02]  /*2590*/  LEA.HI R4, R4, R5, RZ, 0x10 ;  /* 0x0000000504047211 */ /* 0x000fe400078f80ff */
[----:B------:R-:W-:Y:S02]  /*25a0*/  SHF.R.U32.HI R8, RZ, 0x1f, R3 ;  /* 0x0000001fff087819 */ /* 0x000fe40000011603 */
[----:B------:R-:W-:Y:S02]  /*25b0*/  SHF.R.U32.HI R10, RZ, 0x10, R4 ;  /* 0x00000010ff0a7819 */ /* 0x000fe40000011604 */
[----:B------:R-:W-:Y:S02]  /*25c0*/  LOP3.LUT R25, R4, 0xff, RZ, 0xc0, !PT ;  /* 0x000000ff04197812 */ /* 0x000fe400078ec0ff */
[----:B------:R-:W-:Y:S02]  /*25d0*/  LEA.HI.SX32 R150, R6, R9, 0x1a ;  /* 0x0000000906967211 */ /* 0x000fe400078fd2ff */
[----:B------:R-:W-:Y:S01]  /*25e0*/  LEA.HI.SX32 R3, R3, R8, 0x1a ;  /* 0x0000000803037211 */ /* 0x000fe200078fd2ff */
[----:B------:R1:W-:Y:S03]  /*25f0*/  STL [R1+0x54], R10 ;  /* 0x0000540a01007387 */ /* 0x0003e60000100800 */
[----:B------:R-:W-:Y:S01]  /*2600*/  IMNMX R6, R150, R3, PT ;  /* 0x0000000396067217 */ /* 0x000fe20003800200 */
[----:B------:R1:W-:Y:S03]  /*2610*/  STL [R1+0x78], R25 ;  /* 0x0000781901007387 */ /* 0x0003e60000100800 */
[----:B------:R-:W-:-:S02]  /*2620*/  ISETP.GE.AND P0, PT, R6, 0x1, PT ;  /* 0x000000010600780c */ /* 0x000fc40003f06270 */
[----:B------:R-:W-:Y:S01]  /*2630*/  ISETP.NE.AND P1, PT, R10, RZ, PT ;  /* 0x000000ff0a00720c */ /* 0x000fe20003f25270 */
[----:B------:R-:W-:-:S03]  /*2640*/  IMAD.MOV.U32 R3, RZ, RZ, RZ ;  /* 0x000000ffff037224 */ /* 0x000fc600078e00ff */
[----:B------:R-:W-:-:S07]  /*2650*/  SEL R135, R10, c[0x0][0x338], P1 ;  /* 0x0000ce000a877a07 */ /* 0x000fce0000800000 */
[----:B------:R-:W-:Y:S05]  /*2660*/  @!P0 BRA `(.L_x_1519) ;  /* 0x000001d000008947 */ /* 0x000fea0003800000 */
[----:B------:R-:W-:Y:S01]  /*2670*/  IABS R3, R135 ;  /* 0x0000008700037213 */ /* 0x000fe20000000000 */
[----:B------:R-:W-:Y:S01]  /*2680*/  IMAD.MOV.U32 R8, RZ, RZ, RZ ;  /* 0x000000ffff087224 */ /* 0x000fe200078e00ff */
[----:B-1----:R-:W-:-:S03]  /*2690*/  IADD3 R10, R135, -0x1, R6 ;  /* 0xffffffff870a7810 */ /* 0x002fc60007ffe006 */
[----:B------:R-:W-:Y:S01]  /*26a0*/  IMAD.MOV.U32 R4, RZ, RZ, R3 ;  /* 0x000000ffff047224 */ /* 0x000fe200078e0003 */
[----:B------:R-:W-:-:S03]  /*26b0*/  IABS R16, R10 ;  /* 0x0000000a00107213 */ /* 0x000fc60000000000 */
[----:B------:R-:W1:Y:S08]  /*26c0*/  I2F.RP R3, R4 ;  /* 0x0000000400037306 */ /* 0x000e700000209400 */
        /* <DEDUP_REMOVED lines=23> */
.L_x_1519:
[----:B------:R-:W-:Y:S05]  /*2840*/  BSYNC B0 ;  /* 0x0000000000007941 */ /* 0x000fea0003800000 */
.L_x_1518:
[----:B-1----:R-:W2:Y:S01]  /*2850*/  LDL R10, [R1+0x124] ;  /* 0x00012400010a7983 */ /* 0x002ea20000100800 */
        /* <DEDUP_REMOVED lines=9> */
[----:B------:R-:W-:-:S04]  /*28f0*/  IMAD.WIDE.U32 R8, R4, 0x24924925, RZ ;  /* 0x2492492504087825 */ /* 0x000fc800078e00ff */
        /* <DEDUP_REMOVED lines=11> */
[----:B------:R-:W-:Y:S02]  /*29b0*/  ISETP.NE.U32.AND P0, PT, RZ, c[0x0][0x340], PT ;  /* 0x0000d000ff007a0c */ /* 0x000fe40003f05070 */
[----:B------:R-:W-:Y:S02]  /*29c0*/  SHF.R.S32.HI R16, RZ, 0x1f, R82 ;  /* 0x0000001fff107819 */ /* 0x000fe40000011452 */
[----:B------:R-:W-:Y:S02]  /*29d0*/  ISETP.NE.AND.EX P3, PT, RZ, c[0x0][0x344], PT, P0 ;  /* 0x0000d100ff007a0c */ /* 0x000fe40003f65300 */
[----:B------:R-:W-:-:S11]  /*29e0*/  MOV R31, R21 ;  /* 0x00000015001f7202 */ /* 0x000fd60000000f00 */
[----:B------:R-:W-:-:S04]  /*29f0*/  @P3 IADD3 R4, P0, R24, c[0x0][0x340], RZ ;  /* 0x0000d00018043a10 */ /* 0x000fc80007f1e0ff */
[----:B------:R-:W-:-:S05]  /*2a00*/  @P3 IADD3.X R5, R23, c[0x0][0x344], RZ, P0, !PT ;  /* 0x0000d10017053a10 */ /* 0x000fca00007fe4ff */
[----:B------:R1:W2:Y:S01]  /*2a10*/  @P3 LDG.E R26, [R4.64] ;  /* 0x00000008041a3981 */ /* 0x0002a2000c1e1900 */
[----:B------:R-:W-:Y:S01]  /*2a20*/  IADD3 R114, P0, R82, R18, RZ ;  /* 0x0000001252727210 */ /* 0x000fe20007f1e0ff */
[----:B------:R-:W-:Y:S01]  /*2a30*/  IMAD.MOV.U32 R30, RZ, RZ, c[0x0][0x238] ;  /* 0x00008e00ff1e7624 */ /* 0x000fe200078e00ff */
[----:B------:R-:W-:Y:S01]  /*2a40*/  IADD3 R40, R3, -0x1, RZ ;  /* 0xffffffff03287810 */ /* 0x000fe20007ffe0ff */
[----:B------:R-:W-:Y:S01]  /*2a50*/  IMAD R11, R16, c[0x0][0x280], RZ ;  /* 0x0000a000100b7a24 */ /* 0x000fe200078e02ff */
[----:B------:R-:W-:Y:S01]  /*2a60*/  LEA.HI.X.SX32 R115, R18, R16, 0x1, P0 ;  /* 0x0000001012737211 */ /* 0x000fe200000f0eff */
[----:B------:R-:W-:Y:S01]  /*2a70*/  ULDC UR5, c[0x0][0x23c] ;  /* 0x00008f0000057ab9 */ /* 0x000fe20000000800 */
[----:B------:R-:W-:Y:S01]  /*2a80*/  LOP3.LUT R29, R20, 0xffff, RZ, 0xc0, !PT ;  /* 0x0000ffff141d7812 */ /* 0x000fe200078ec0ff */
[----:B------:R-:W-:Y:S01]  /*2a90*/  IMAD.WIDE.U32 R20, R30, 0x40, RZ ;  /* 0x000000401e147825 */ /* 0x000fe200078e00ff */
[----:B------:R-:W-:Y:S01]  /*2aa0*/  SEL R27, R33, RZ, !P6 ;  /* 0x000000ff211b7207 */ /* 0x000fe20007000000 */
[----:B------:R-:W-:Y:S01]  /*2ab0*/  USHF.L.U32 UR12, UR5, 0x6, URZ ;  /* 0x00000006050c7899 */ /* 0x000fe2000800063f */
[----:B------:R-:W-:Y:S01]  /*2ac0*/  MOV R140, 0x70 ;  /* 0x00000070008c7802 */ /* 0x000fe20000000f00 */
[----:B------:R-:W-:Y:S01]  /*2ad0*/  IMAD R6, R115, c[0x0][0x238], RZ ;  /* 0x00008e0073067a24 */ /* 0x000fe200078e02ff */
[----:B------:R-:W-:Y:S01]  /*2ae0*/  SEL R28, R32, RZ, !P6 ;  /* 0x000000ff201c7207 */ /* 0x000fe20007000000 */
[----:B------:R-:W-:Y:S01]  /*2af0*/  IMAD R3, R27, c[0x0][0x248], RZ ;  /* 0x000092001b037a24 */ /* 0x000fe200078e02ff */
[----:B------:R-:W-:Y:S01]  /*2b00*/  ISETP.GE.AND P5, PT, R76, c[0x0][0x1d4], PT ;  /* 0x000075004c007a0c */ /* 0x000fe20003fa6270 */
[----:B------:R-:W-:Y:S01]  /*2b10*/  IMAD R6, R114, c[0x0][0x23c], R6 ;  /* 0x00008f0072067a24 */ /* 0x000fe200078e0206 */
[----:B------:R-:W-:Y:S01]  /*2b20*/  ISETP.GE.AND P4, PT, R227, c[0x0][0x1d4], PT ;  /* 0x00007500e3007a0c */ /* 0x000fe20003f86270 */
[C---:B------:R-:W-:Y:S01]  /*2b30*/  IMAD R152, R140.reuse, c[0x0][0x23c], RZ ;  /* 0x00008f008c987a24 */ /* 0x040fe200078e02ff */
[----:B------:R-:W-:Y:S01]  /*2b40*/  MOV R149, 0x5 ;  /* 0x0000000500957802 */ /* 0x000fe20000000f00 */
[----:B------:R-:W-:Y:S01]  /*2b50*/  IMAD.WIDE.U32 R138, R140, c[0x0][0x238], RZ ;  /* 0x00008e008c8a7a25 */ /* 0x000fe200078e00ff */
[C---:B------:R-:W-:Y:S01]  /*2b60*/  SHF.L.U32 R161, R30.reuse, 0x5, RZ ;  /* 0x000000051ea17819 */ /* 0x040fe200000006ff */
[----:B------:R-:W-:Y:S01]  /*2b70*/  UIMAD UR5, UR5, 0x60, URZ ;  /* 0x00000060050578a4 */ /* 0x000fe2000f8e023f */
[----:B------:R-:W-:Y:S01]  /*2b80*/  SHF.L.U64.HI R156, R30, R149, c[0x0][0x23c] ;  /* 0x00008f001e9c7619 */ /* 0x000fe20000010295 */
[----:B------:R-:W-:Y:S01]  /*2b90*/  IMAD.IADD R152, R139, 0x1, R152 ;  /* 0x000000018b987824 */ /* 0x000fe200078e0298 */
[----:B------:R-:W-:Y:S01]  /*2ba0*/  LOP3.LUT R31, R31, 0xfffffffb, RZ, 0xc0, !PT ;  /* 0xfffffffb1f1f7812 */ /* 0x000fe200078ec0ff */
[----:B-1----:R-:W-:Y:S01]  /*2bb0*/  IMAD.WIDE.U32 R4, R114, c[0x0][0x238], R76 ;  /* 0x00008e0072047a25 */ /* 0x002fe200078e004c */
[----:B------:R-:W-:-:S02]  /*2bc0*/  MOV R158, c[0x0][0x290] ;  /* 0x0000a400009e7a02 */ /* 0x000fc40000000f00 */
[----:B------:R-:W-:Y:S01]  /*2bd0*/  @P5 LOP3.LUT R31, R31, 0x4, RZ, 0xfc, !PT ;  /* 0x000000041f1f5812 */ /* 0x000fe200078efcff */
[----:B------:R-:W-:Y:S02]  /*2be0*/  IMAD.IADD R5, R5, 0x1, R6 ;  /* 0x0000000105057824 */ /* 0x000fe400078e0206 */
[----:B------:R-:W-:Y:S01]  /*2bf0*/  IMAD R6, R40, -0x70, R2 ;  /* 0xffffff9028067824 */ /* 0x000fe200078e0202 */
[----:B------:R-:W-:Y:S01]  /*2c00*/  LOP3.LUT R31, R31, 0xfffffffd, RZ, 0xc0, !PT ;  /* 0xfffffffd1f1f7812 */ /* 0x000fe200078ec0ff */
[----:B------:R-:W-:-:S03]  /*2c10*/  IMAD.WIDE.U32 R4, R29, c[0x0][0x240], R4 ;  /* 0x000090001d047a25 */ /* 0x000fc600078e0004 */
[----:B------:R-:W-:Y:S01]  /*2c20*/  IMNMX R8, R6, 0x70, PT ;  /* 0x0000007006087817 */ /* 0x000fe20003800200 */
[----:B------:R-:W-:Y:S01]  /*2c30*/  IMAD R5, R29, c[0x0][0x244], R5 ;  /* 0x000091001d057a24 */ /* 0x000fe200078e0205 */
[----:B------:R-:W-:Y:S01]  /*2c40*/  @P4 LOP3.LUT R31, R31, 0x2, RZ, 0xfc, !PT ;  /* 0x000000021f1f4812 */ /* 0x000fe200078efcff */
[----:B------:R-:W-:Y:S01]  /*2c50*/  IMAD R6, R28, c[0x0][0x24c], R3 ;  /* 0x000093001c067a24 */ /* 0x000fe200078e0203 */
[----:B------:R-:W-:Y:S01]  /*2c60*/  IADD3 R3, -R82, R8, RZ ;  /* 0x0000000852037210 */ /* 0x000fe20007ffe1ff */
[----:B------:R-:W-:Y:S01]  /*2c70*/  IMAD.WIDE.U32 R118, R28, c[0x0][0x248], R4 ;  /* 0x000092001c767a25 */ /* 0x000fe200078e0004 */
[----:B------:R-:W-:Y:S01]  /*2c80*/  SHF.R.S32.HI R5, RZ, 0x1f, R40 ;  /* 0x0000001fff057819 */ /* 0x000fe20000011428 */
[----:B------:R1:W-:Y:S01]  /*2c90*/  STL [R1+0x8], R31 ;  /* 0x0000081f01007387 */ /* 0x0003e20000100800 */
[----:B------:R-:W-:Y:S01]  /*2ca0*/  ISETP.GE.AND P0, PT, R3, 0x1, PT ;  /* 0x000000010300780c */ /* 0x000fe20003f06270 */
[----:B------:R-:W-:Y:S01]  /*2cb0*/  IMAD R4, R152, R40, RZ ;  /* 0x0000002898047224 */ /* 0x000fe200078e02ff */
[----:B------:R-:W-:Y:S01]  /*2cc0*/  MOV R116, R118 ;  /* 0x0000007600747202 */ /* 0x000fe20000000f00 */
[----:B------:R-:W-:Y:S01]  /*2cd0*/  IMAD.IADD R117, R119, 0x1, R6 ;  /* 0x0000000177757824 */ /* 0x000fe200078e0206 */
[----:B------:R-:W-:Y:S01]  /*2ce0*/  ISETP.GE.AND P2, PT, R3, 0x21, PT ;  /* 0x000000210300780c */ /* 0x000fe20003f46270 */
[----:B------:R-:W-:-:S02]  /*2cf0*/  IMAD R6, R5, R138, R4 ;  /* 0x0000008a05067224 */ /* 0x000fc400078e0204 */
[----:B------:R-:W-:-:S04]  /*2d00*/  IMAD.WIDE.U32 R4, R40, R138, R116 ;  /* 0x0000008a28047225 */ /* 0x000fc800078e0074 */
[----:B------:R-:W-:Y:S02]  /*2d10*/  IMAD.IADD R5, R5, 0x1, R6 ;  /* 0x0000000105057824 */ /* 0x000fe400078e0206 */
[----:B------:R-:W-:Y:S01]  /*2d20*/  @P0 LEA R8, P1, R4, c[0x0][0x220], 0x1 ;  /* 0x0000880004080a11 */ /* 0x000fe200078208ff */
[----:B------:R-:W-:Y:S02]  /*2d30*/  IMAD R15, R82, c[0x0][0x284], R11 ;  /* 0x0000a100520f7a24 */ /* 0x000fe400078e020b */
[----:B------:R-:W-:Y:S01]  /*2d40*/  IMAD.IADD R134, R17, 0x1, R19 ;  /* 0x0000000111867824 */ /* 0x000fe200078e0213 */
[----:B------:R-:W-:Y:S01]  /*2d50*/  @P0 LEA.HI.X R9, R4, c[0x0][0x224], R5, 0x1, P1 ;  /* 0x0000890004090a11 */ /* 0x000fe200008f0c05 */
[----:B------:R-:W-:Y:S01]  /*2d60*/  IMAD.WIDE.U32 R24, R82, c[0x0][0x290], R76 ;  /* 0x0000a40052187a25 */ /* 0x000fe200078e004c */
[----:B------:R-:W-:-:S03]  /*2d70*/  @P2 IADD3 R6, P1, R161, R4, RZ ;  /* 0x00000004a1062210 */ /* 0x000fc60007f3e0ff */
[----:B------:R-:W-:Y:S01]  /*2d80*/  @!PT LDS RZ, [RZ] ;  /* 0x00000000fffff984 */ /* 0x000fe20000000800 */
[----:B------:R-:W-:Y:S01]  /*2d90*/  @!PT LDS RZ, [RZ] ;  /* 0x00000000fffff984 */ /* 0x000fe20000000800 */
[----:B------:R-:W-:Y:S01]  /*2da0*/  @!PT LDS RZ, [RZ] ;  /* 0x00000000fffff984 */ /* 0x000fe20000000800 */
[----:B------:R3:W-:Y:S01]  /*2db0*/  @P0 LDGSTS.E.BYPASS.LTC128B.128 [R228+0x8100], [R8.64], !P5 ;  /* 0x0810000008e40fae */ /* 0x0007e2000e901d48 */
[----:B------:R-:W-:-:S03]  /*2dc0*/  IMAD.WIDE.U32 R18, R82, c[0x0][0x280], R76 ;  /* 0x0000a00052127a25 */ /* 0x000fc600078e004c */
[----:B------:R3:W-:Y:S01]  /*2dd0*/  @P0 LDGSTS.E.BYPASS.LTC128B.128 [R228+0xb900], [R8.64+0x80], !P4 ;  /* 0x0b90008008e40fae */ /* 0x0007e2000e101d48 */
[----:B------:R-:W-:Y:S01]  /*2de0*/  @P2 IMAD.X R10, R5, 0x1, R156, P1 ;  /* 0x00000001050a2824 */ /* 0x000fe200008e069c */
[----:B------:R-:W-:Y:S01]  /*2df0*/  ISETP.GE.AND P1, PT, R3, 0x41, PT ;  /* 0x000000410300780c */ /* 0x000fe20003f26270 */
[----:B------:R-:W-:Y:S01]  /*2e00*/  IMAD.WIDE.U32 R144, R30, 0x60, RZ ;  /* 0x000000601e907825 */ /* 0x000fe200078e00ff */
[----:B------:R-:W-:-:S03]  /*2e10*/  IADD3 R19, R15, R19, RZ ;  /* 0x000000130f137210 */ /* 0x000fc60007ffe0ff */
[----:B------:R-:W-:Y:S01]  /*2e20*/  IMAD.MOV.U32 R146, RZ, RZ, c[0x0][0x280] ;  /* 0x0000a000ff927624 */ /* 0x000fe200078e00ff */
[----:B------:R-:W-:Y:S01]  /*2e30*/  IADD3 R155, R145, UR5, RZ ;  /* 0x00000005919b7c10 */ /* 0x000fe2000fffe0ff */
[C---:B------:R-:W-:Y:S02]  /*2e40*/  IMAD R153, R140.reuse, c[0x0][0x284], RZ ;  /* 0x0000a1008c997a24 */ /* 0x040fe400078e02ff */
[----:B------:R-:W-:Y:S01]  /*2e50*/  IMAD R154, R140, c[0x0][0x294], RZ ;  /* 0x0000a5008c9a7a24 */ /* 0x000fe200078e02ff */
[-C--:B------:R-:W-:Y:S01]  /*2e60*/  SHF.L.U64.HI R148, R146, R149.reuse, c[0x0][0x284] ;  /* 0x0000a10092947619 */ /* 0x080fe20000010295 */
[----:B------:R-:W-:Y:S01]  /*2e70*/  IMAD.WIDE.U32 R142, R140, c[0x0][0x280], RZ ;  /* 0x0000a0008c8e7a25 */ /* 0x000fe200078e00ff */
[----:B------:R-:W-:Y:S02]  /*2e80*/  SHF.L.U64.HI R149, R158, R149, c[0x0][0x294] ;  /* 0x0000a5009e957619 */ /* 0x000fe40000010295 */
[----:B------:R-:W-:Y:S01]  /*2e90*/  SHF.L.U32 R159, R146, 0x5, RZ ;  /* 0x00000005929f7819 */ /* 0x000fe200000006ff */
[----:B-----5:R-:W-:Y:S01]  /*2ea0*/  IMAD.WIDE.U32 R100, R136, c[0x0][0x280], R18 ;  /* 0x0000a00088647a25 */ /* 0x020fe200078e0012 */
[----:B------:R-:W-:-:S03]  /*2eb0*/  IADD3 R153, R143, R153, RZ ;  /* 0x000000998f997210 */ /* 0x000fc60007ffe0ff */
[----:B------:R-:W-:-:S04]  /*2ec0*/  IMAD.WIDE.U32 R140, R140, c[0x0][0x290], RZ ;  /* 0x0000a4008c8c7a25 */ /* 0x000fc800078e00ff */
[----:B------:R-:W-:Y:S01]  /*2ed0*/  IMAD.WIDE.U32 R124, R29, c[0x0][0x1e8], RZ ;  /* 0x00007a001d7c7a25 */ /* 0x000fe200078e00ff */
[----:B---3--:R-:W-:-:S03]  /*2ee0*/  @P2 LEA R8, P0, R6, c[0x0][0x220], 0x1 ;  /* 0x0000880006082a11 */ /* 0x008fc600078008ff */
[----:B------:R-:W-:Y:S01]  /*2ef0*/  IMAD.WIDE.U32 R122, R29, c[0x0][0x210], RZ ;  /* 0x000084001d7a7a25 */ /* 0x000fe200078e00ff */
[----:B------:R-:W-:Y:S02]  /*2f00*/  @P2 LEA.HI.X R9, R6, c[0x0][0x224], R10, 0x1, P0 ;  /* 0x0000890006092a11 */ /* 0x000fe400000f0c0a */
[----:B------:R-:W-:Y:S01]  /*2f10*/  ISETP.GT.AND P0, PT, R3, 0x60, PT ;  /* 0x000000600300780c */ /* 0x000fe20003f04270 */
[--C-:B------:R-:W-:Y:S02]  /*2f20*/  IMAD.WIDE.U32 R10, R82, c[0x0][0x280], R78.reuse ;  /* 0x0000a000520a7a25 */ /* 0x100fe400078e004e */
[----:B------:R3:W-:Y:S02]  /*2f30*/  @P2 LDGSTS.E.BYPASS.LTC128B.128 [R229+0x9100], [R8.64], !P5 ;  /* 0x0910000008e52fae */ /* 0x0007e4000e901d48 */
[----:B------:R-:W-:Y:S01]  /*2f40*/  IMAD R3, R16, c[0x0][0x290], RZ ;  /* 0x0000a40010037a24 */ /* 0x000fe200078e02ff */
[----:B------:R-:W-:Y:S01]  /*2f50*/  MOV R22, R10 ;  /* 0x0000000a00167202 */ /* 0x000fe20000000f00 */
[----:B------:R3:W-:Y:S01]  /*2f60*/  @P2 LDGSTS.E.BYPASS.LTC128B.128 [R229+0xc900], [R8.64+0x80], !P4 ;  /* 0x0c90008008e52fae */ /* 0x0007e2000e101d48 */
[----:B------:R-:W-:Y:S01]  /*2f70*/  @P1 IADD3 R6, P2, R4, R20, RZ ;  /* 0x0000001404061210 */ /* 0x000fe20007f5e0ff */
[----:B------:R-:W-:Y:S01]  /*2f80*/  IMAD.WIDE.U32 R16, R82, c[0x0][0x290], R78 ;  /* 0x0000a40052107a25 */ /* 0x000fe200078e004e */
[----:B------:R-:W-:-:S03]  /*2f90*/  IADD3 R23, R11, R15, RZ ;  /* 0x0000000f0b177210 */ /* 0x000fc60007ffe0ff */
[----:B------:R-:W-:Y:S01]  /*2fa0*/  IMAD R3, R82, c[0x0][0x294], R3 ;  /* 0x0000a50052037a24 */ /* 0x000fe200078e0203 */
[----:B------:R-:W-:Y:S01]  /*2fb0*/  MOV R20, R16 ;  /* 0x0000001000147202 */ /* 0x000fe20000000f00 */
[----:B------:R-:W-:Y:S02]  /*2fc0*/  IMAD.MOV.U32 R16, RZ, RZ, R24 ;  /* 0x000000ffff107224 */ /* 0x000fe400078e0018 */
[----:B------:R-:W-:-:S04]  /*2fd0*/  IMAD.WIDE.U32 R104, R136, c[0x0][0x280], R22 ;  /* 0x0000a00088687a25 */ /* 0x000fc800078e0016 */
[----:B------:R-:W-:Y:S02]  /*2fe0*/  IMAD.SHL.U32 R160, R158, 0x20, RZ ;  /* 0x000000209ea07824 */ /* 0x000fe400078e00ff */
[----:B------:R-:W-:Y:S02]  /*2ff0*/  IMAD.IADD R154, R141, 0x1, R154 ;  /* 0x000000018d9a7824 */ /* 0x000fe400078e029a */
[C---:B------:R-:W-:Y:S02]  /*3000*/  IMAD R133, R29.reuse, c[0x0][0x1ec], R125 ;  /* 0x00007b001d857a24 */ /* 0x040fe400078e027d */
[----:B------:R-:W-:Y:S01]  /*3010*/  IMAD R132, R29, c[0x0][0x214], R123 ;  /* 0x000085001d847a24 */ /* 0x000fe200078e027b */
[----:B---3--:R-:W-:Y:S01]  /*3020*/  @P1 IADD3.X R8, R5, UR12, R21, P2, !PT ;  /* 0x0000000c05081c10 */ /* 0x008fe200097fe415 */
[----:B------:R-:W-:Y:S01]  /*3030*/  @P0 IMAD.WIDE.U32 R4, R30, 0x60, R4 ;  /* 0x000000601e040825 */ /* 0x000fe200078e0004 */
[----:B------:R-:W-:-:S03]  /*3040*/  @P1 LEA R10, P2, R6, c[0x0][0x220], 0x1 ;  /* 0x00008800060a1a11 */ /* 0x000fc600078408ff */
[----:B------:R-:W-:Y:S01]  /*3050*/  IMAD.IADD R21, R17, 0x1, R3 ;  /* 0x0000000111157824 */ /* 0x000fe200078e0203 */
[----:B------:R-:W-:Y:S01]  /*3060*/  @P1 LEA.HI.X R11, R6, c[0x0][0x224], R8, 0x1, P2 ;  /* 0x00008900060b1a11 */ /* 0x000fe200010f0c08 */
[----:B------:R-:W-:Y:S01]  /*3070*/  IMAD.IADD R17, R3, 0x1, R25 ;  /* 0x0000000103117824 */ /* 0x000fe200078e0219 */
[----:B------:R-:W-:Y:S01]  /*3080*/  @P0 IADD3 R3, R5, UR5, RZ ;  /* 0x0000000505030c10 */ /* 0x000fe2000fffe0ff */
[----:B------:R-:W-:Y:S01]  /*3090*/  IMAD.WIDE.U32 R102, R136, c[0x0][0x290], R20 ;  /* 0x0000a40088667a25 */ /* 0x000fe200078e0014 */
[----:B------:R-:W-:Y:S01]  /*30a0*/  @P0 LEA R8, P2, R4, c[0x0][0x220], 0x1 ;  /* 0x0000880004080a11 */ /* 0x000fe200078408ff */
[----:B------:R1:W-:Y:S02]  /*30b0*/  @P1 LDGSTS.E.BYPASS.LTC128B.128 [R229+0xa100], [R10.64], !P5 ;  /* 0x0a1000000ae51fae */ /* 0x0003e4000e901d48 */
[----:B------:R-:W-:Y:S01]  /*30c0*/  IMAD.WIDE.U32 R98, R136, c[0x0][0x290], R16 ;  /* 0x0000a40088627a25 */ /* 0x000fe200078e0010 */
[----:B------:R-:W-:Y:S01]  /*30d0*/  @P0 LEA.HI.X R9, R4, c[0x0][0x224], R3, 0x1, P2 ;  /* 0x0000890004090a11 */ /* 0x000fe200010f0c03 */
[----:B------:R1:W-:Y:S01]  /*30e0*/  @P1 LDGSTS.E.BYPASS.LTC128B.128 [R229+0xd900], [R10.64+0x80], !P4 ;  /* 0x0d9000800ae51fae */ /* 0x0003e2000e101d48 */
[----:B------:R-:W-:-:S02]  /*30f0*/  SHF.R.S32.HI R4, RZ, 0x1f, R136 ;  /* 0x0000001fff047819 */ /* 0x000fc40000011488 */
[----:B------:R-:W-:Y:S01]  /*3100*/  MOV R3, c[0x0][0x27c] ;  /* 0x00009f0000037a02 */ /* 0x000fe20000000f00 */
[----:B------:R1:W-:Y:S02]  /*3110*/  @P0 LDGSTS.E.BYPASS.LTC128B.128 [R229+0xb100], [R8.64], !P5 ;  /* 0x0b10000008e50fae */ /* 0x0003e4000e901d48 */
[----:B------:R-:W-:Y:S02]  /*3120*/  IMAD R5, R4, c[0x0][0x290], RZ ;  /* 0x0000a40004057a24 */ /* 0x000fe400078e02ff */
[----:B------:R-:W-:Y:S01]  /*3130*/  IMAD.SHL.U32 R73, R3, 0x2, RZ ;  /* 0x0000000203497824 */ /* 0x000fe200078e00ff */
[----:B------:R1:W-:Y:S01]  /*3140*/  @P0 LDGSTS.E.BYPASS.LTC128B.128 [R229+0xe900], [R8.64+0x80], !P4 ;  /* 0x0e90008008e50fae */ /* 0x0003e2000e101d48 */
[----:B------:R-:W-:Y:S02]  /*3150*/  IMAD R3, R136, c[0x0][0x294], R5 ;  /* 0x0000a50088037a24 */ /* 0x000fe400078e0205 */
[----:B------:R-:W-:Y:S01]  /*3160*/  IMAD R6, R4, c[0x0][0x280], RZ ;  /* 0x0000a00004067a24 */ /* 0x000fe200078e02ff */
[----:B------:R-:W0:Y:S01]  /*3170*/  LDGDEPBAR ;  /* 0x00000000000079af */ /* 0x000e220000000000 */
[----:B------:R-:W-:Y:S01]  /*3180*/  WARPSYNC 0xffffffff ;  /* 0xffffffff00007948 */ /* 0x000fe20003800000 */
[----:B------:R-:W-:Y:S01]  /*3190*/  IMAD.IADD R110, R103, 0x1, R3 ;  /* 0x00000001676e7824 */ /* 0x000fe200078e0203 */
[----:B------:R-:W-:Y:S01]  /*31a0*/  IADD3 R108, R3, R99, RZ ;  /* 0x00000063036c7210 */ /* 0x000fe20007ffe0ff */
[----:B------:R-:W-:-:S05]  /*31b0*/  IMAD R4, R136, c[0x0][0x284], R6 ;  /* 0x0000a10088047a24 */ /* 0x000fca00078e0206 */
[----:B------:R-:W-:Y:S02]  /*31c0*/  IADD3 R111, R105, R4, RZ ;  /* 0x00000004696f7210 */ /* 0x000fe40007ffe0ff */
[----:B------:R-:W-:Y:S02]  /*31d0*/  IADD3 R109, R4, R101, RZ ;  /* 0x00000065046d7210 */ /* 0x000fe40007ffe0ff */
[----:B--2---:R-:W-:Y:S01]  /*31e0*/  @P3 SHF.R.S32.HI R5, RZ, 0x1f, R26 ;  /* 0x0000001fff053819 */ /* 0x004fe2000001141a */
[----:B------:R-:W-:Y:S01]  /*31f0*/  @!P3 IMAD.MOV.U32 R26, RZ, RZ, R32 ;  /* 0x000000ffff1ab224 */ /* 0x000fe200078e0020 */
[----:B------:R-:W-:-:S03]  /*3200*/  @!P3 MOV R5, R33 ;  /* 0x000000210005b202 */ /* 0x000fc60000000f00 */
[----:B------:R-:W-:-:S04]  /*3210*/  IMAD.WIDE.U32 R120, R26, c[0x0][0x2b0], RZ ;  /* 0x0000ac001a787a25 */ /* 0x000fc800078e00ff */
[----:B------:R-:W-:-:S04]  /*3220*/  IMAD R5, R5, c[0x0][0x2b0], RZ ;  /* 0x0000ac0005057a24 */ /* 0x000fc800078e02ff */
[----:B------:R-:W-:-:S05]  /*3230*/  IMAD R5, R26, c[0x0][0x2b4], R5 ;  /* 0x0000ad001a057a24 */ /* 0x000fca00078e0205 */
[----:B------:R-:W-:Y:S02]  /*3240*/  IADD3 R131, R121, R5, RZ ;  /* 0x0000000579837210 */ /* 0x000fe40007ffe0ff */
[----:B-1----:R-:W-:Y:S01]  /*3250*/  ISETP.GE.AND P2, PT, R76, c[0x0][0x27c], PT ;  /* 0x00009f004c007a0c */ /* 0x002fe20003f46270 */
[C---:B------:R-:W-:Y:S01]  /*3260*/  IMAD.WIDE.U32 R4, R29.reuse, c[0x0][0x260], R76 ;  /* 0x000098001d047a25 */ /* 0x040fe200078e004c */
[C---:B------:R-:W-:Y:S01]  /*3270*/  IADD3 R11, R82.reuse, 0x20, RZ ;  /* 0x00000020520b7810 */ /* 0x040fe20007ffe0ff */
        /* <DEDUP_REMOVED lines=12> */
[----:B------:R-:W-:Y:S01]  /*3340*/  IMAD.MOV.U32 R164, RZ, RZ, c[0x0][0x2b8] ;  /* 0x0000ae00ffa47624 */ /* 0x000fe200078e00ff */
[----:B------:R-:W-:Y:S01]  /*3350*/  LOP3.LUT R11, R11, 0x1c0, RZ, 0xc0, !PT ;  /* 0x000001c00b0b7812 */ /* 0x000fe200078ec0ff */
[----:B------:R-:W-:Y:S01]  /*3360*/  IMAD.WIDE.U32 R96, R28, c[0x0][0x268], R8 ;  /* 0x00009a001c607a25 */ /* 0x000fe200078e0008 */
[CC--:B------:R-:W-:Y:S01]  /*3370*/  LEA.HI R10, R5.reuse, R3.reuse, RZ, 0x6 ;  /* 0x00000003050a7211 */ /* 0x0c0fe200078f30ff */
[----:B------:R-:W-:Y:S01]  /*3380*/  ULDC.64 UR4, c[0x0][0x280] ;  /* 0x0000a00000047ab9 */ /* 0x000fe20000000a00 */
[----:B------:R-:W-:Y:S01]  /*3390*/  LEA.HI R3, R5, R3, RZ, 0x3 ;  /* 0x0000000305037211 */ /* 0x000fe200078f18ff */
[----:B------:R-:W-:Y:S01]  /*33a0*/  IMAD.MOV.U32 R163, RZ, RZ, c[0x0][0x27c] ;  /* 0x00009f00ffa37624 */ /* 0x000fe200078e00ff */
[----:B------:R-:W-:Y:S01]  /*33b0*/  ISETP.NE.AND P1, PT, R164, 0x1, PT ;  /* 0x00000001a400780c */ /* 0x000fe20003f25270 */
[----:B------:R-:W-:Y:S01]  /*33c0*/  IMAD R6, R27, c[0x0][0x268], RZ ;  /* 0x00009a001b067a24 */ /* 0x000fe200078e02ff */
[--C-:B------:R-:W-:Y:S01]  /*33d0*/  LOP3.LUT R5, R22, 0x38, R3.reuse, 0xf8, !PT ;  /* 0x0000003816057812 */ /* 0x100fe200078ef803 */
[C---:B------:R-:W-:Y:S01]  /*33e0*/  IMAD.SHL.U32 R22, R82.reuse, 0x40, RZ ;  /* 0x0000004052167824 */ /* 0x040fe200078e00ff */
[----:B------:R-:W-:Y:S01]  /*33f0*/  LOP3.LUT R8, R11, 0x38, R3, 0xf8, !PT ;  /* 0x000000380b087812 */ /* 0x000fe200078ef803 */
[----:B------:R-:W-:Y:S01]  /*3400*/  IMAD.SHL.U32 R23, R23, 0x40, RZ ;  /* 0x0000004017177824 */ /* 0x000fe200078e00ff */
[----:B------:R-:W-:Y:S01]  /*3410*/  IADD3 R11, R82, 0x20, RZ ;  /* 0x00000020520b7810 */ /* 0x000fe20007ffe0ff */
[----:B------:R-:W-:Y:S01]  /*3420*/  IMAD R15, R28, c[0x0][0x26c], R6 ;  /* 0x00009b001c0f7a24 */ /* 0x000fe200078e0206 */
[----:B------:R-:W-:Y:S01]  /*3430*/  LOP3.LUT R22, R22, 0x1c0, RZ, 0xc0, !PT ;  /* 0x000001c016167812 */ /* 0x000fe200078ec0ff */
[----:B------:R-:W-:Y:S01]  /*3440*/  IMAD.MOV.U32 R147, RZ, RZ, 0x6 ;  /* 0x00000006ff937424 */ /* 0x000fe200078e00ff */
[----:B------:R-:W-:Y:S01]  /*3450*/  SHF.R.S32.HI R4, RZ, 0x6, R10 ;  /* 0x00000006ff047819 */ /* 0x000fe2000001140a */
[----:B------:R-:W-:Y:S01]  /*3460*/  IMAD.SHL.U32 R11, R11, 0x40, RZ ;  /* 0x000000400b0b7824 */ /* 0x000fe200078e00ff */
[----:B------:R-:W-:Y:S01]  /*3470*/  SHF.R.U32.HI R22, RZ, 0x3, R22 ;  /* 0x00000003ff167819 */ /* 0x000fe20000011616 */
[----:B------:R-:W-:Y:S01]  /*3480*/  UIMAD.WIDE.U32 UR10, UR4, 0x60, URZ ;  /* 0x00000060040a78a5 */ /* 0x000fe2000f8e003f */
[----:B------:R-:W-:Y:S01]  /*3490*/  ISETP.GE.AND P0, PT, R163, 0x1, PT ;  /* 0x00000001a300780c */ /* 0x000fe20003f06270 */
[C---:B------:R-:W-:Y:S01]  /*34a0*/  IMAD R10, R4.reuse, 0x1c00, R7 ;  /* 0x00001c00040a7824 */ /* 0x040fe200078e0207 */
[----:B------:R-:W-:Y:S01]  /*34b0*/  LOP3.LUT R11, R11, 0x1c0, RZ, 0xc0, !PT ;  /* 0x000001c00b0b7812 */ /* 0x000fe200078ec0ff */
[----:B------:R-:W-:Y:S01]  /*34c0*/  IMAD R6, R4, 0x1c00, R12 ;  /* 0x00001c0004067824 */ /* 0x000fe200078e020c */
[----:B------:R-:W-:Y:S01]  /*34d0*/  LOP3.LUT R9, R5, R22, RZ, 0x3c, !PT ;  /* 0x0000001605097212 */ /* 0x000fe200078e3cff */
[----:B------:R-:W-:Y:S01]  /*34e0*/  UIMAD UR13, UR12, UR5, URZ ;  /* 0x000000050c0d72a4 */ /* 0x000fe2000f8e023f */
[----:B------:R-:W-:Y:S01]  /*34f0*/  IADD3 R22, R82, 0x60, RZ ;  /* 0x0000006052167810 */ /* 0x000fe20007ffe0ff */
[----:B------:R-:W-:Y:S01]  /*3500*/  IMAD.SHL.U32 R157, R146, 0x40, RZ ;  /* 0x00000040929d7824 */ /* 0x000fe200078e00ff */
[----:B------:R-:W-:Y:S01]  /*3510*/  SHF.R.U32.HI R11, RZ, 0x3, R11 ;  /* 0x00000003ff0b7819 */ /* 0x000fe2000001160b */
[----:B------:R-:W-:Y:S01]  /*3520*/  ULDC.64 UR4, c[0x0][0x290] ;  /* 0x0000a40000047ab9 */ /* 0x000fe20000000a00 */
[----:B------:R-:W-:Y:S01]  /*3530*/  LOP3.LUT R23, R23, 0x1c0, RZ, 0xc0, !PT ;  /* 0x000001c017177812 */ /* 0x000fe200078ec0ff */
        /* <DEDUP_REMOVED lines=9> */
[----:B------:R-:W-:Y:S01]  /*35d0*/  IADD3 R23, R82, 0x40, RZ ;  /* 0x0000004052177810 */ /* 0x000fe20007ffe0ff */
[----:B------:R-:W-:Y:S01]  /*35e0*/  UIMAD UR5, UR12, UR5, URZ ;  /* 0x000000050c0572a4 */ /* 0x000fe2000f8e023f */
[----:B------:R-:W-:Y:S01]  /*35f0*/  @P1 LOP3.LUT R31, R31, 0x8, RZ, 0xfc, !PT ;  /* 0x000000081f1f1812 */ /* 0x000fe200078efcff */
[----:B------:R-:W-:Y:S01]  /*3600*/  ULDC UR4, c[0x0][0x238] ;  /* 0x00008e0000047ab9 */ /* 0x000fe20000000800 */
[----:B------:R-:W-:Y:S01]  /*3610*/  LOP3.LUT R6, R22, 0x38, R3, 0xf8, !PT ;  /* 0x0000003816067812 */ /* 0x000fe200078ef803 */
[----:B------:R-:W-:Y:S01]  /*3620*/  IMAD.SHL.U32 R23, R23, 0x40, RZ ;  /* 0x0000004017177824 */ /* 0x000fe200078e00ff */
[----:B------:R-:W-:Y:S01]  /*3630*/  IADD3 R22, R82, 0x60, RZ ;  /* 0x0000006052167810 */ /* 0x000fe20007ffe0ff */
[----:B------:R-:W-:Y:S01]  /*3640*/  UMOV UR12, 0x6 ;  /* 0x00000006000c7882 */ /* 0x000fe20000000000 */
[----:B------:R-:W-:Y:S01]  /*3650*/  @P0 LOP3.LUT R31, R31, 0x10, RZ, 0xfc, !PT ;  /* 0x000000101f1f0812 */ /* 0x000fe200078efcff */
[----:B------:R-:W-:Y:S01]  /*3660*/  ULDC UR15, c[0x0][0x23c] ;  /* 0x00008f00000f7ab9 */ /* 0x000fe20000000800 */
[----:B------:R-:W-:Y:S01]  /*3670*/  LOP3.LUT R23, R23, 0x1c0, RZ, 0xc0, !PT ;  /* 0x000001c017177812 */ /* 0x000fe200078ec0ff */
[----:B------:R-:W-:Y:S01]  /*3680*/  IMAD.SHL.U32 R22, R22, 0x40, RZ ;  /* 0x0000004016167824 */ /* 0x000fe200078e00ff */
[----:B------:R-:W-:Y:S01]  /*3690*/  LOP3.LUT R93, R3, 0xfffffff8, RZ, 0xc0, !PT ;  /* 0xfffffff8035d7812 */ /* 0x000fe200078ec0ff */
[----:B------:R1:W-:Y:S01]  /*36a0*/  STL [R1+0x8], R31 ;  /* 0x0000081f01007387 */ /* 0x0003e20000100800 */
[----:B------:R-:W-:Y:S01]  /*36b0*/  SHF.R.U32.HI R23, RZ, 0x3, R23 ;  /* 0x00000003ff177819 */ /* 0x000fe20000011617 */
[----:B------:R-:W-:Y:S01]  /*36c0*/  IMAD.SHL.U32 R162, R30, 0x40, RZ ;  /* 0x000000401ea27824 */ /* 0x000fe200078e00ff */
[----:B------:R-:W-:Y:S01]  /*36d0*/  LOP3.LUT R22, R22, 0x1c0, RZ, 0xc0, !PT ;  /* 0x000001c016167812 */ /* 0x000fe200078ec0ff */
[----:B------:R-:W-:Y:S01]  /*36e0*/  IMAD.IADD R106, R97, 0x1, R15 ;  /* 0x00000001616a7824 */ /* 0x000fe200078e020f */
[----:B------:R-:W-:Y:S01]  /*36f0*/  LOP3.LUT R8, R5, R23, RZ, 0x3c, !PT ;  /* 0x0000001705087212 */ /* 0x000fe200078e3cff */
[----:B------:R-:W-:Y:S01]  /*3700*/  IMAD R5, R4, 0x1c00, R14 ;  /* 0x00001c0004057824 */ /* 0x000fe200078e020e */
[----:B------:R-:W-:Y:S01]  /*3710*/  SHF.R.U32.HI R22, RZ, 0x3, R22 ;  /* 0x00000003ff167819 */ /* 0x000fe20000011616 */
[----:B------:R-:W-:Y:S01]  /*3720*/  IMAD.SHL.U32 R130, R11, 0x2, RZ ;  /* 0x000000020b827824 */ /* 0x000fe200078e00ff */
[-C--:B------:R-:W-:Y:S01]  /*3730*/  SHF.L.U64.HI R146, R146, R147.reuse, c[0x0][0x284] ;  /* 0x0000a10092927619 */ /* 0x080fe20000010293 */
[----:B------:R-:W-:Y:S01]  /*3740*/  IMAD.SHL.U32 R129, R10, 0x2, RZ ;  /* 0x000000020a817824 */ /* 0x000fe200078e00ff */
[----:B------:R-:W-:Y:S01]  /*3750*/  LOP3.LUT R4, R6, R22, RZ, 0x3c, !PT ;  /* 0x0000001606047212 */ /* 0x000fe200078e3cff */
[----:B------:R-:W-:Y:S01]  /*3760*/  IMAD.IADD R6, R9, 0x1, R8 ;  /* 0x0000000109067824 */ /* 0x000fe200078e0208 */
[C---:B------:R-:W-:Y:S01]  /*3770*/  SHF.L.U64.HI R147, R158.reuse, R147, c[0x0][0x294] ;  /* 0x0000a5009e937619 */ /* 0x040fe20000010293 */
[----:B------:R-:W-:Y:S01]  /*3780*/  IMAD.SHL.U32 R158, R158, 0x40, RZ ;  /* 0x000000409e9e7824 */ /* 0x000fe200078e00ff */
[----:B------:R-:W-:Y:S01]  /*3790*/  ISETP.GE.AND P6, PT, R76, c[0x0][0x1d4], PT ;  /* 0x000075004c007a0c */ /* 0x000fe20003fc6270 */
[----:B------:R-:W-:Y:S01]  /*37a0*/  IMAD.IADD R4, R5, 0x1, R4 ;  /* 0x0000000105047824 */ /* 0x000fe200078e0204 */
[----:B------:R-:W-:Y:S01]  /*37b0*/  SHF.R.S32.HI R71, RZ, 0x3, R3 ;  /* 0x00000003ff477819 */ /* 0x000fe20000011403 */
[----:B------:R-:W-:Y:S01]  /*37c0*/  IMAD.SHL.U32 R128, R6, 0x2, RZ ;  /* 0x0000000206807824 */ /* 0x000fe200078e00ff */
[----:B------:R-:W-:Y:S01]  /*37d0*/  SHF.R.S32.HI R107, RZ, 0x1f, R93 ;  /* 0x0000001fff6b7819 */ /* 0x000fe2000001145d */
[----:B------:R-:W-:Y:S01]  /*37e0*/  IMAD.SHL.U32 R127, R4, 0x2, RZ ;  /* 0x00000002047f7824 */ /* 0x000fe200078e00ff */
[----:B------:R-:W-:-:S02]  /*37f0*/  USHF.L.U64.HI UR15, UR4, UR12, UR15 ;  /* 0x0000000c040f7299 */ /* 0x000fc4000801020f */
[----:B------:R-:W-:Y:S02]  /*3800*/  UIADD3 UR13, UR11, UR13, URZ ;  /* 0x0000000d0b0d7290 */ /* 0x000fe4000fffe03f */
[----:B------:R-:W-:Y:S02]  /*3810*/  UIADD3 UR14, UR17, UR5, URZ ;  /* 0x00000005110e7290 */ /* 0x000fe4000fffe03f */
[----:B-1----:R-:W-:Y:S02]  /*3820*/  ULDC.U8 UR4, c[0x0][0x298] ;  /* 0x0000a60000047ab9 */ /* 0x002fe40000000000 */
.L_x_1569:
[----:B------:R-:W-:Y:S01]  /*3830*/  IMAD R3, R40, 0x70, R0 ;  /* 0x0000007028037824 */ /* 0x000fe200078e0200 */
[----:B------:R-:W-:Y:S01]  /*3840*/  ISETP.NE.AND P1, PT, R164, 0x1, PT ;  /* 0x00000001a400780c */ /* 0x000fe20003f25270 */
[----:B------:R-:W-:Y:S01]  /*3850*/  IMAD.MOV.U32 R94, RZ, RZ, RZ ;  /* 0x000000ffff5e7224 */ /* 0x000fe200078e00ff */
[----:B-1----:R1:W5:Y:S01]  /*3860*/  LDL R166, [R1+0x4] ;  /* 0x0000040001a67983 */ /* 0x0023620000100800 */
[----:B------:R-:W-:Y:S01]  /*3870*/  IMAD.IADD R4, R134, 0x1, R3 ;  /* 0x0000000186047824 */ /* 0x000fe200078e0203 */
[----:B------:R-:W-:Y:S01]  /*3880*/  ISETP.GE.AND P0, PT, R3, R2, PT ;  /* 0x000000020300720c */ /* 0x000fe20003f06270 */
[----:B------:R-:W-:Y:S04]  /*3890*/  DEPBAR.LE SB0, 0x0 ;  /* 0x000080000000791a */ /* 0x000fe80000000000 */
[--C-:B------:R-:W-:Y:S01]  /*38a0*/  IMAD.MOV.U32 R3, RZ, RZ, R4.reuse ;  /* 0x000000ffff037224 */ /* 0x100fe200078e0004 */
[----:B------:R-:W-:Y:S01]  /*38b0*/  ISETP.GT.OR P0, PT, R0, 0x6f, P0 ;  /* 0x0000006f0000780c */ /* 0x000fe20000704670 */
[----:B------:R1:W5:Y:S01]  /*38c0*/  LDL R165, [R1+0x8] ;  /* 0x0000080001a57983 */ /* 0x0003620000100800 */
[----:B------:R-:W-:Y:S01]  /*38d0*/  WARPSYNC 0xffffffff ;  /* 0xffffffff00007948 */ /* 0x000fe20003800000 */
[----:B----4-:R-:W-:Y:S01]  /*38e0*/  @P1 IMAD.HI.U32 R5, R4, c[0x0][0x2bc], RZ ;  /* 0x0000af0004051a27 */ /* 0x010fe200078e00ff */
[----:B------:R-:W-:Y:S01]  /*38f0*/  ISETP.GE.AND P3, PT, R163, 0x1, PT ;  /* 0x00000001a300780c */ /* 0x000fe20003f66270 */
[----:B------:R-:W-:Y:S03]  /*3900*/  BSSY B2, `(.L_x_1521) ;  /* 0x0000568000027945 */ /* 0x000fe60003800000 */
[----:B------:R-:W-:Y:S05]  /*3910*/  @P1 SHF.R.U32.HI R3, RZ, c[0x0][0x2c0], R5 ;  /* 0x0000b000ff031a19 */ /* 0x000fea0000011605 */
[C---:B------:R-:W-:Y:S04]  /*3920*/  @!P0 IADD3 R5, P1, R3.reuse, R120, RZ ;  /* 0x0000007803058210 */ /* 0x040fe80007f3e0ff */
[----:B------:R-:W-:Y:S01]  /*3930*/  @!P0 LEA.HI.X.SX32 R6, R3, R131, 0x1, P1 ;  /* 0x0000008303068211 */ /* 0x000fe200008f0eff */
[----:B------:R-:W-:Y:S01]  /*3940*/  IMAD.MOV R3, RZ, RZ, -R3 ;  /* 0x000000ffff037224 */ /* 0x000fe200078e0a03 */
[----:B------:R-:W-:Y:S03]  /*3950*/  @!P0 LEA R8, P1, R5, c[0x0][0x2a0], 0x2 ;  /* 0x0000a80005088a11 */ /* 0x000fe600078210ff */
        /* <DEDUP_REMOVED lines=18> */
[-C--:B-1----:R-:W-:Y:S01]  /*3a80*/  IMAD R6, R153, R40.reuse, RZ ;  /* 0x0000002899067224 */ /* 0x082fe200078e02ff */
[----:B------:R-:W-:Y:S01]  /*3a90*/  ISETP.NE.AND P0, PT, RZ, UR4, PT ;  /* 0x00000004ff007c0c */ /* 0x000fe2000bf05270 */
[-C--:B------:R-:W-:Y:S01]  /*3aa0*/  IMAD R5, R154, R40.reuse, RZ ;  /* 0x000000289a057224 */ /* 0x080fe200078e02ff */
[----:B------:R-:W-:Y:S01]  /*3ab0*/  SHF.R.S32.HI R4, RZ, 0x1f, R40 ;  /* 0x0000001fff047819 */ /* 0x000fe20000011428 */
[----:B------:R-:W-:Y:S02]  /*3ac0*/  IMAD R3, R40, -0x70, R2 ;  /* 0xffffff9028037824 */ /* 0x000fe400078e0202 */
[----:B------:R-:W-:Y:S03]  /*3ad0*/  IMAD.WIDE.U32 R44, R142, R40, RZ ;  /* 0x000000288e2c7225 */ /* 0x000fe600078e00ff */
        /* <DEDUP_REMOVED lines=35> */
.L_x_1525:
[----:B------:R-:W-:Y:S05]  /*3d10*/  BSYNC B0 ;  /* 0x0000000000007941 */ /* 0x000fea0003800000 */
.L_x_1524:
        /* <DEDUP_REMOVED lines=21> */
[----:B------:R1:W-:Y:S01]  /*3e70*/  STL [R1+0x8], R165 ;  /* 0x000008a501007387 */ /* 0x0003e20000100800 */
        /* <DEDUP_REMOVED lines=21> */
.L_x_1527:
[----:B------:R-:W-:Y:S05]  /*3fd0*/  BSYNC B0 ;  /* 0x0000000000007941 */ /* 0x000fea0003800000 */
.L_x_1526:
[----:B--2---:R-:W-:Y:S01]  /*3fe0*/  IADD3 R16, R82, 0x40, RZ ;  /* 0x0000004052107810 */ /* 0x004fe20007ffe0ff */
        /* <DEDUP_REMOVED lines=41> */
.L_x_1529:
[----:B------:R-:W-:Y:S05]  /*4280*/  BSYNC B0 ;  /* 0x0000000000007941 */ /* 0x000fea0003800000 */
.L_x_1528:
        /* <DEDUP_REMOVED lines=40> */
.L_x_1531:
[----:B------:R-:W-:Y:S05]  /*4510*/  BSYNC B0 ;  /* 0x0000000000007941 */ /* 0x000fea0003800000 */
.L_x_1530:
[----:B-----5:R-:W-:Y:S01]  /*4520*/  MOV R6, R56 ;  /* 0x0000003800067202 */ /* 0x020fe20000000f00 */
[----:B------:R3:W4:Y:S01]  /*4530*/  SHFL.IDX PT, R72, R91, RZ, 0x181f ;  /* 0x00181fff5b487589 */ /* 0x00072200000e0000 */
[----:B--2---:R-:W-:Y:S01]  /*4540*/  IMAD.MOV.U32 R11, RZ, RZ, R58 ;  /* 0x000000ffff0b7224 */ /* 0x004fe200078e003a */
[----:B------:R-:W-:Y:S01]  /*4550*/  BSSY B1, `(.L_x_1532) ;  /* 0x0000080000017945 */ /* 0x000fe20003800000 */
[----:B------:R-:W-:Y:S01]  /*4560*/  PRMT R65, R65, 0x5410, R6 ;  /* 0x0000541041417816 */ /* 0x000fe20000000006 */
[----:B------:R-:W-:Y:S02]  /*4570*/  IMAD.MOV.U32 R3, RZ, RZ, R57 ;  /* 0x000000ffff037224 */ /* 0x000fe400078e0039 */
[----:B------:R3:W2:Y:S01]  /*4580*/  SHFL.IDX PT, R70, R92, RZ, 0x181f ;  /* 0x00181fff5c467589 */ /* 0x0006a200000e0000 */
        /* <DEDUP_REMOVED lines=24> */
[----:B--2---:R-:W-:Y:S02]  /*4710*/  @!P0 MOV R6, R16 ;  /* 0x0000001000068202 */ /* 0x004fe40000000f00 */
        /* <DEDUP_REMOVED lines=8> */
[-C--:B------:R-:W-:Y:S01]  /*47a0*/  @!P0 FFMA.FTZ R80, R4, R41.reuse, -R43 ;  /* 0x0000002904508223 */ /* 0x080fe2000001082b */
        /* <DEDUP_REMOVED lines=19> */
[----:B------:R-:W-:Y:S02]  /*48e0*/  @!P0 FFMA.FTZ R11, R11, R41, -R6 ;  /* 0x000000290b0b8223 */ /* 0x000fe40000010806 */
        /* <DEDUP_REMOVED lines=12> */
.L_x_1535:
[----:B------:R-:W-:Y:S05]  /*49b0*/  BSYNC B0 ;  /* 0x0000000000007941 */ /* 0x000fea0003800000 */
.L_x_1534:
        /* <DEDUP_REMOVED lines=57> */
.L_x_1533:
[----:B------:R-:W-:Y:S05]  /*4d50*/  BSYNC B1 ;  /* 0x0000000000017941 */ /* 0x000fea0003800000 */
.L_x_1532:
[----:B--2---:R2:W1:Y:S01]  /*4d60*/  SHFL.IDX PT, R44, R91, 0x1, 0x181f ;  /* 0x00381f005b2c7f89 */ /* 0x00446200000e0000 */
[----:B------:R-:W-:Y:S01]  /*4d70*/  LOP3.LUT P0, RZ, R165, 0x1, RZ, 0xc0, !PT ;  /* 0x00000001a5ff7812 */ /* 0x000fe2000780c0ff */
[----:B------:R-:W-:Y:S02]  /*4d80*/  BSSY B1, `(.L_x_1536) ;  /* 0x0000075000017945 */ /* 0x000fe40003800000 */
[----:B------:R2:W3:Y:S10]  /*4d90*/  SHFL.IDX PT, R41, R92, 0x1, 0x181f ;  /* 0x00381f005c297f89 */ /* 0x0004f400000e0000 */
[----:B------:R-:W-:-:S05]  /*4da0*/  @P0 BRA `(.L_x_1537) ;  /* 0x0000072000000947 */ /* 0x000fca0003800000 */
[----:B------:R-:W-:Y:S01]  /*4db0*/  BSSY B0, `(.L_x_1538) ;  /* 0x0000038000007945 */ /* 0x000fe20003800000 */
[----:B------:R-:W-:-:S05]  /*4dc0*/  @P6 BRA `(.L_x_1539) ;  /* 0x0000036000006947 */ /* 0x000fca0003800000 */
[C---:B---3--:R-:W-:Y:S01]  /*4dd0*/  LEA R42, P0, R76.reuse, R41, 0x1 ;  /* 0x000000294c2a7211 */ /* 0x048fe200078008ff */
[----:B------:R-:W3:Y:S03]  /*4de0*/  LDS.128 R8, [R228+0x9100] ;  /* 0x00910000e4087984 */ /* 0x000ee60000000c00 */
[----:B-1----:R-:W-:Y:S02]  /*4df0*/  LEA.HI.X R43, R76, R44, R77, 0x1, P0 ;  /* 0x0000002c4c2b7211 */ /* 0x002fe400000f0c4d */
        /* <DEDUP_REMOVED lines=11> */
[----:B---3--:R-:W-:Y:S02]  /*4eb0*/  @!P0 MOV R4, R8 ;  /* 0x0000000800048202 */ /* 0x008fe40000000f00 */
        /* <DEDUP_REMOVED lines=39> */
.L_x_1539:
[----:B------:R-:W-:Y:S05]  /*5130*/  BSYNC B0 ;  /* 0x0000000000007941 */ /* 0x000fea0003800000 */
.L_x_1538:
[----:B------:R-:W-:Y:S11]  /*5140*/  ISETP.GE.AND P0, PT, R227, c[0x0][0x1d4], PT ;  /* 0x00007500e3007a0c */ /* 0x000ff60003f06270 */
[----:B------:R-:W-:Y:S02]  /*5150*/  @!UPT UIADD3 URZ, URZ, URZ, URZ ;  /* 0x0000003f3f3ff290 */ /* 0x000fe4000fffe03f */
[----:B------:R-:W-:-:S05]  /*5160*/  @P0 BRA `(.L_x_1537) ;  /* 0x0000036000000947 */ /* 0x000fca0003800000 */
[C---:B---3--:R-:W-:Y:S01]  /*5170*/  LEA R32, P0, R227.reuse, R41, 0x1 ;  /* 0x00000029e3207211 */ /* 0x048fe200078008ff */
        /* <DEDUP_REMOVED lines=53> */
.L_x_1537:
[----:B------:R-:W-:Y:S05]  /*54d0*/  BSYNC B1 ;  /* 0x0000000000017941 */ /* 0x000fea0003800000 */
.L_x_1536:
[----:B------:R2:W4:Y:S01]  /*54e0*/  SHFL.IDX PT, R39, R91, 0x2, 0x181f ;  /* 0x00581f005b277f89 */ /* 0x00052200000e0000 */
[----:B------:R-:W-:Y:S03]  /*54f0*/  BSSY B1, `(.L_x_1540) ;  /* 0x0000075000017945 */ /* 0x000fe60003800000 */
[----:B------:R2:W3:Y:S01]  /*5500*/  SHFL.IDX PT, R34, R92, 0x2, 0x181f ;  /* 0x00581f005c227f89 */ /* 0x0004e200000e0000 */
[----:B------:R-:W-:-:S05]  /*5510*/  @P4 BRA `(.L_x_1541) ;  /* 0x0000072000004947 */ /* 0x000fca0003800000 */
[----:B------:R-:W-:Y:S01]  /*5520*/  BSSY B0, `(.L_x_1542) ;  /* 0x0000038000007945 */ /* 0x000fe20003800000 */
[----:B------:R-:W-:-:S05]  /*5530*/  @P6 BRA `(.L_x_1543) ;  /* 0x0000036000006947 */ /* 0x000fca0003800000 */
[C---:B-1-3--:R-:W-:Y:S01]  /*5540*/  LEA R32, P0, R76.reuse, R34, 0x1 ;  /* 0x000000224c207211 */ /* 0x04afe200078008ff */
[----:B------:R-:W1:Y:S03]  /*5550*/  LDS.128 R8, [R228+0xa100] ;  /* 0x00a10000e4087984 */ /* 0x000e660000000c00 */
        /* <DEDUP_REMOVED lines=52> */
.L_x_1543:
[----:B------:R-:W-:Y:S05]  /*58a0*/  BSYNC B0 ;  /* 0x0000000000007941 */ /* 0x000fea0003800000 */
.L_x_1542:
[----:B------:R-:W-:Y:S11]  /*58b0*/  ISETP.GE.AND P0, PT, R227, c[0x0][0x1d4], PT ;  /* 0x00007500e3007a0c */ /* 0x000ff60003f06270 */
[----:B------:R-:W-:Y:S02]  /*58c0*/  @!UPT UIADD3 URZ, URZ, URZ, URZ ;  /* 0x0000003f3f3ff290 */ /* 0x000fe4000fffe03f */
[----:B------:R-:W-:-:S05]  /*58d0*/  @P0 BRA `(.L_x_1541) ;  /* 0x0000036000000947 */ /* 0x000fca0003800000 */
[C---:B---3--:R-:W-:Y:S01]  /*58e0*/  LEA R24, P0, R227.reuse, R34, 0x1 ;  /* 0x00000022e3187211 */ /* 0x048fe200078008ff */
[----:B-1----:R-:W1:Y:S03]  /*58f0*/  LDS.128 R8, [R228+0xd900] ;  /* 0x00d90000e4087984 */ /* 0x002e660000000c00 */
        /* <DEDUP_REMOVED lines=52> */
.L_x_1541:
[----:B------:R-:W-:Y:S05]  /*5c40*/  BSYNC B1 ;  /* 0x0000000000017941 */ /* 0x000fea0003800000 */
.L_x_1540:
[----:B-1----:R1:W2:Y:S04]  /*5c50*/  SHFL.IDX PT, R32, R91, 0x3, 0x181f ;  /* 0x00781f005b207f89 */ /* 0x0022a800000e0000 */
[----:B------:R1:W4:Y:S01]  /*5c60*/  SHFL.IDX PT, R27, R92, 0x3, 0x181f ;  /* 0x00781f005c1b7f89 */ /* 0x00032200000e0000 */
[----:B------:R-:W-:-:S05]  /*5c70*/  @P3 BRA `(.L_x_1544) ;  /* 0x0000330000003947 */ /* 0x000fca0003800000 */
[----:B------:R-:W-:Y:S01]  /*5c80*/  BSSY B0, `(.L_x_1545) ;  /* 0x0000038000007945 */ /* 0x000fe20003800000 */
[----:B------:R-:W-:-:S05]  /*5c90*/  @P6 BRA `(.L_x_1546) ;  /* 0x0000036000006947 */ /* 0x000fca0003800000 */
[C---:B----4-:R-:W-:Y:S01]  /*5ca0*/  LEA R24, P0, R76.reuse, R27, 0x1 ;  /* 0x0000001b4c187211 */ /* 0x050fe200078008ff */
[----:B------:R-:W4:Y:S03]  /*5cb0*/  LDS.128 R8, [R228+0xb100] ;  /* 0x00b10000e4087984 */ /* 0x000f260000000c00 */
[----:B--2---:R-:W-:Y:S02]  /*5cc0*/  LEA.HI.X R25, R76, R32, R77, 0x1, P0 ;  /* 0x000000204c197211 */ /* 0x004fe400000f0c4d */
        /* <DEDUP_REMOVED lines=51> */
.L_x_1546:
[----:B------:R-:W-:Y:S05]  /*6000*/  BSYNC B0 ;  /* 0x0000000000007941 */ /* 0x000fea0003800000 */
.L_x_1545:
[----:B------:R-:W-:Y:S11]  /*6010*/  ISETP.GE.AND P0, PT, R227, c[0x0][0x1d4], PT ;  /* 0x00007500e3007a0c */ /* 0x000ff60003f06270 */
[----:B------:R-:W-:Y:S02]  /*6020*/  @!UPT UIADD3 URZ, URZ, URZ, URZ ;  /* 0x0000003f3f3ff290 */ /* 0x000fe4000fffe03f */
[----:B------:R-:W-:-:S05]  /*6030*/  @P0 BRA `(.L_x_1544) ;  /* 0x00002f4000000947 */ /* 0x000fca0003800000 */
[C---:B----4-:R-:W-:Y:S01]  /*6040*/  LEA R26, P0, R227.reuse, R27, 0x1 ;  /* 0x0000001be31a7211 */ /* 0x050fe200078008ff */
[----:B--2---:R-:W2:Y:S03]  /*6050*/  LDS.128 R8, [R228+0xe900] ;  /* 0x00e90000e4087984 */ /* 0x004ea60000000c00 */
        /* <DEDUP_REMOVED lines=53> */
.L_x_1523:
[C---:B------:R-:W-:Y:S01]  /*63b0*/  IADD3 R169, R82.reuse, 0x20, RZ ;  /* 0x0000002052a97810 */ /* 0x040fe20007ffe0ff */
[----:B------:R-:W-:Y:S01]  /*63c0*/  CS2R R58, SRZ ;  /* 0x00000000003a7805 */ /* 0x000fe2000001ff00 */
[C---:B------:R-:W-:Y:S01]  /*63d0*/  IADD3 R168, R82.reuse, 0x40, RZ ;  /* 0x0000004052a87810 */ /* 0x040fe20007ffe0ff */
        /* <DEDUP_REMOVED lines=17> */
[C---:B------:R-:W-:Y:S01]  /*64f0*/  @!P3 IADD3.X R4, R109.reuse, R37, R148, P1, P0 ;  /* 0x000000256d04b210 */ /* 0x040fe20000fe0494 */
[----:B------:R1:W3:Y:S01]  /*6500*/  SHFL.IDX PT, R84, R92, RZ, 0x181f ;  /* 0x00181fff5c547589 */ /* 0x0002e200000e0000 */
[----:B------:R-:W-:Y:S04]  /*6510*/  @!P3 IADD3 R5, P1, P0, R98, R38, R160 ;  /* 0x000000266205b210 */ /* 0x000fe8000783e0a0 */
[----:B------:R-:W-:Y:S02]  /*6520*/  @!P3 IADD3.X R10, R108, R66, R149, P1, P0 ;  /* 0x000000426c0ab210 */ /* 0x000fe40000fe0495 */
        /* <DEDUP_REMOVED lines=89> */
[C---:B------:R-:W-:Y:S01]  /*6ac0*/  IMAD.SHL.U32 R41, R82.reuse, 0x40, RZ ;  /* 0x0000004052297824 */ /* 0x040fe200078e00ff */
[----:B------:R-:W-:Y:S01]  /*6ad0*/  SEL R3, R73, R72, !P2 ;  /* 0x0000004849037207 */ /* 0x000fe20005000000 */
[----:B-----5:R-:W-:Y:S01]  /*6ae0*/  IMAD.MOV.U32 R5, RZ, RZ, R8 ;  /* 0x000000ffff057224 */ /* 0x020fe200078e0008 */
[----:B------:R-:W-:Y:S01]  /*6af0*/  SHF.L.U32 R42, R82, 0x6, RZ ;  /* 0x00000006522a7819 */ /* 0x000fe200000006ff */
[----:B------:R-:W1:Y:S01]  /*6b00*/  LDS.128 R20, [R130+0x8100] ;  /* 0x0081000082147984 */ /* 0x000e620000000c00 */
[----:B------:R-:W-:Y:S02]  /*6b10*/  SHF.R.S32.HI R4, RZ, 0x1f, R3 ;  /* 0x0000001fff047819 */ /* 0x000fe40000011403 */
[----:B------:R-:W-:Y:S01]  /*6b20*/  LOP3.LUT R42, R42, 0x1c0, RZ, 0xc0, !PT ;  /* 0x000001c02a2a7812 */ /* 0x000fe200078ec0ff */
[----:B------:R-:W-:Y:S01]  /*6b30*/  @!P1 HADD2.F32 R5, -RZ, R5.H0_H0 ;  /* 0x20000005ff059230 */ /* 0x000fe20000004100 */
[----:B------:R-:W-:Y:S02]  /*6b40*/  LEA.HI R3, R4, R3, RZ, 0x4 ;  /* 0x0000000304037211 */ /* 0x000fe400078f20ff */
[----:B------:R-:W-:Y:S02]  /*6b50*/  LOP3.LUT R41, R41, 0x1c0, RZ, 0xc0, !PT ;  /* 0x000001c029297812 */ /* 0x000fe400078ec0ff */
[----:B------:R-:W-:Y:S02]  /*6b60*/  LEA.HI.SX32 R3, R3, R71, 0x1c ;  /* 0x0000004703037211 */ /* 0x000fe400078fe2ff */
[----:B------:R-:W-:Y:S02]  /*6b70*/  SHF.R.U32.HI R41, RZ, 0x3, R41 ;  /* 0x00000003ff297819 */ /* 0x000fe40000011629 */
[----:B------:R-:W-:Y:S02]  /*6b80*/  SHF.R.S32.HI R4, RZ, 0x1f, R3 ;  /* 0x0000001fff047819 */ /* 0x000fe40000011403 */
[----:B------:R-:W-:Y:S02]  /*6b90*/  SHF.L.U32 R87, R3, 0x3, RZ ;  /* 0x0000000303577819 */ /* 0x000fe400000006ff */
[----:B------:R-:W-:Y:S02]  /*6ba0*/  LEA.HI R4, R4, R3, RZ, 0x3 ;  /* 0x0000000304047211 */ /* 0x000fe400078f18ff */
[----:B------:R-:W-:Y:S02]  /*6bb0*/  MOV R15, R9 ;  /* 0x00000009000f7202 */ /* 0x000fe40000000f00 */
[----:B------:R-:W-:Y:S02]  /*6bc0*/  SHF.R.S32.HI R3, RZ, 0x3, R4 ;  /* 0x00000003ff037819 */ /* 0x000fe40000011404 */
[----:B------:R-:W-:Y:S02]  /*6bd0*/  LOP3.LUT R4, R42, 0x38, R87, 0xf8, !PT ;  /* 0x000000382a047812 */ /* 0x000fe400078ef857 */
[----:B------:R-:W-:Y:S01]  /*6be0*/  @!P1 SHF.R.U64 R42, R44, 0x10, R45 ;  /* 0x000000102c2a9819 */ /* 0x000fe2000000122d */
[----:B------:R-:W-:Y:S01]  /*6bf0*/  IMAD R3, R3, 0x1c00, R7 ;  /* 0x00001c0003037824 */ /* 0x000fe200078e0207 */
[----:B------:R-:W-:Y:S02]  /*6c00*/  LOP3.LUT R4, R4, R41, RZ, 0x3c, !PT ;  /* 0x0000002904047212 */ /* 0x000fe400078e3cff */
[----:B------:R-:W-:Y:S01]  /*6c10*/  MOV R43, R45 ;  /* 0x0000002d002b7202 */ /* 0x000fe20000000f00 */
[----:B------:R-:W-:Y:S01]  /*6c20*/  @!P1 HADD2.F32 R42, -RZ, R42.H0_H0 ;  /* 0x2000002aff2a9230 */ /* 0x000fe20000004100 */
[----:B------:R-:W-:Y:S01]  /*6c30*/  @!P1 SHF.R.U32.HI R64, RZ, 0x10, R45 ;  /* 0x00000010ff409819 */ /* 0x000fe2000001162d */
[----:B------:R-:W-:Y:S01]  /*6c40*/  IMAD.IADD R3, R3, 0x1, R4 ;  /* 0x0000000103037824 */ /* 0x000fe200078e0204 */
[--C-:B------:R-:W-:Y:S01]  /*6c50*/  @!P1 SHF.R.U64 R4, R8, 0x10, R9.reuse ;  /* 0x0000001008049819 */ /* 0x100fe20000001209 */
[----:B------:R-:W-:Y:S01]  /*6c60*/  IMAD.MOV.U32 R8, RZ, RZ, R44 ;  /* 0x000000ffff087224 */ /* 0x000fe200078e002c */
[----:B------:R-:W-:Y:S02]  /*6c70*/  @!P1 SHF.R.U32.HI R25, RZ, 0x10, R9 ;  /* 0x00000010ff199819 */ /* 0x000fe40000011609 */
[----:B------:R-:W-:Y:S01]  /*6c80*/  SHF.L.U32 R3, R3, 0x1, RZ ;  /* 0x0000000103037819 */ /* 0x000fe200000006ff */
[----:B------:R-:W-:Y:S02]  /*6c90*/  @!P1 HADD2.F32 R4, -RZ, R4.H0_H0 ;  /* 0x20000004ff049230 */ /* 0x000fe40000004100 */
[----:B------:R-:W-:Y:S02]  /*6ca0*/  @!P1 HADD2.F32 R24, -RZ, R8.H0_H0 ;  /* 0x20000008ff189230 */ /* 0x000fe40000004100 */
[----:B------:R1:W2:Y:S02]  /*6cb0*/  LDS.128 R48, [R3+0x8100] ;  /* 0x0081000003307984 */ /* 0x0002a40000000c00 */
[----:B-1----:R-:W-:Y:S05]  /*6cc0*/  @!P1 IMAD.MOV.U32 R3, RZ, RZ, R20 ;  /* 0x000000ffff039224 */ /* 0x002fea00078e0014 */
[--C-:B------:R-:W-:Y:S01]  /*6cd0*/  @!P1 HADD2.F32 R8, -RZ, R3.reuse.H0_H0 ;  /* 0x20000003ff089230 */ /* 0x100fe20000004100 */
[----:B--2---:R-:W-:Y:S01]  /*6ce0*/  @!P1 IMAD.MOV.U32 R45, RZ, RZ, R49 ;  /* 0x000000ffff2d9224 */ /* 0x004fe200078e0031 */
[----:B------:R-:W-:Y:S05]  /*6cf0*/  @!P1 MOV R6, R48 ;  /* 0x0000003000069202 */ /* 0x000fea0000000f00 */
[--C-:B------:R-:W-:Y:S02]  /*6d00*/  @!P1 HADD2.F32 R9, -RZ, R6.reuse.H0_H0 ;  /* 0x20000006ff099230 */ /* 0x100fe40000004100 */
[----:B------:R-:W-:Y:S02]  /*6d10*/  @!P1 HADD2.F32 R41, -RZ, R6.H1_H1 ;  /* 0x30000006ff299230 */ /* 0x000fe40000004100 */
[----:B------:R-:W-:Y:S01]  /*6d20*/  @!P1 HADD2.F32 R6, -RZ, R3.H1_H1 ;  /* 0x30000003ff069230 */ /* 0x000fe20000004100 */
[CC--:B------:R-:W-:Y:S02]  /*6d30*/  @!P1 FMUL.FTZ R3, R8.reuse, R5.reuse ;  /* 0x0000000508039220 */ /* 0x0c0fe40000410000 */
[C---:B------:R-:W-:Y:S02]  /*6d40*/  @!P1 FMUL.FTZ R44, R9.reuse, R5 ;  /* 0x00000005092c9220 */ /* 0x040fe40000410000 */
[-C--:B------:R-:W-:Y:S01]  /*6d50*/  @!P1 FFMA.FTZ R3, R9, R24.reuse, R3 ;  /* 0x0000001809039223 */ /* 0x080fe20000010003 */
[----:B------:R-:W-:Y:S01]  /*6d60*/  @!P1 HADD2.F32 R9, -RZ, R45.H0_H0 ;  /* 0x2000002dff099230 */ /* 0x000fe20000004100 */
[----:B------:R-:W-:Y:S01]  /*6d70*/  @!P1 FFMA.FTZ R88, R8, R24, -R44 ;  /* 0x0000001808589223 */ /* 0x000fe2000001082c */
[----:B------:R-:W-:Y:S01]  /*6d80*/  @!P1 MOV R24, R21 ;  /* 0x0000001500189202 */ /* 0x000fe20000000f00 */
[C---:B------:R-:W-:Y:S01]  /*6d90*/  @!P1 FMUL.FTZ R5, R41.reuse, R4 ;  /* 0x0000000429059220 */ /* 0x040fe20000410000 */
[----:B------:R-:W-:Y:S01]  /*6da0*/  MOV R44, R46 ;  /* 0x0000002e002c7202 */ /* 0x000fe20000000f00 */
[C---:B------:R-:W-:Y:S02]  /*6db0*/  @!P1 FMUL.FTZ R4, R6.reuse, R4 ;  /* 0x0000000406049220 */ /* 0x040fe40000410000 */
[-C--:B------:R-:W-:Y:S01]  /*6dc0*/  @!P1 FFMA.FTZ R80, R6, R42.reuse, -R5 ;  /* 0x0000002a06509223 */ /* 0x080fe20000010805 */
[----:B------:R-:W-:Y:S01]  /*6dd0*/  @!P1 HADD2.F32 R5, -RZ, R15.H0_H0 ;  /* 0x2000000fff059230 */ /* 0x000fe20000004100 */
[----:B------:R-:W-:Y:S01]  /*6de0*/  @!P1 FFMA.FTZ R4, R41, R42, R4 ;  /* 0x0000002a29049223 */ /* 0x000fe20000010004 */
[----:B------:R-:W-:Y:S01]  /*6df0*/  @!P1 MOV R15, R22 ;  /* 0x00000016000f9202 */ /* 0x000fe20000000f00 */
[----:B------:R-:W-:Y:S01]  /*6e00*/  IMAD.MOV.U32 R6, RZ, RZ, R10 ;  /* 0x000000ffff067224 */ /* 0x000fe200078e000a */
[----:B------:R-:W-:Y:S01]  /*6e10*/  @!P1 HADD2.F32 R8, -RZ, R24.H0_H0 ;  /* 0x20000018ff089230 */ /* 0x000fe20000004100 */
[CC--:B------:R-:W-:Y:S01]  /*6e20*/  @!P1 FMUL.FTZ R74, R9.reuse, R5.reuse ;  /* 0x00000005094a9220 */ /* 0x0c0fe20000410000 */
[----:B------:R-:W-:Y:S01]  /*6e30*/  @!P1 HADD2.F32 R41, -RZ, R43.H0_H0 ;  /* 0x2000002bff299230 */ /* 0x000fe20000004100 */
[----:B------:R-:W-:Y:S01]  /*6e40*/  @!P1 IMAD.MOV.U32 R43, RZ, RZ, R50 ;  /* 0x000000ffff2b9224 */ /* 0x000fe200078e0032 */
[----:B------:R-:W-:Y:S01]  /*6e50*/  @!P1 F2FP.PACK_AB R80, R80, R88 ;  /* 0x000000585050923e */ /* 0x000fe200000000ff */
[C---:B------:R-:W-:Y:S01]  /*6e60*/  @!P1 FMUL.FTZ R5, R8.reuse, R5 ;  /* 0x0000000508059220 */ /* 0x040fe20000410000 */
[----:B------:R-:W-:Y:S01]  /*6e70*/  @!P1 HADD2.F32 R6, -RZ, R6.H0_H0 ;  /* 0x20000006ff069230 */ /* 0x000fe20000004100 */
[-C--:B------:R-:W-:Y:S01]  /*6e80*/  @!P1 FFMA.FTZ R74, R8, R41.reuse, -R74 ;  /* 0x00000029084a9223 */ /* 0x080fe2000001084a */
[----:B------:R-:W-:Y:S01]  /*6e90*/  @!P1 HADD2.F32 R42, -RZ, R43.H0_H0 ;  /* 0x2000002bff2a9230 */ /* 0x000fe20000004100 */
[----:B------:R-:W-:Y:S01]  /*6ea0*/  @!P1 FFMA.FTZ R5, R9, R41, R5 ;  /* 0x0000002909059223 */ /* 0x000fe20000010005 */
[----:B------:R-:W-:Y:S01]  /*6eb0*/  @!P1 HADD2.F32 R9, -RZ, R15.H0_H0 ;  /* 0x2000000fff099230 */ /* 0x000fe20000004100 */
[----:B------:R-:W-:Y:S01]  /*6ec0*/  @!P1 IMAD.MOV.U32 R20, RZ, RZ, R80 ;  /* 0x000000ffff149224 */ /* 0x000fe200078e0050 */
[----:B------:R-:W-:Y:S01]  /*6ed0*/  @!P1 HADD2.F32 R41, -RZ, R44.H0_H0 ;  /* 0x2000002cff299230 */ /* 0x000fe20000004100 */
[-C--:B------:R-:W-:Y:S01]  /*6ee0*/  @!P1 FMUL.FTZ R44, R42, R6.reuse ;  /* 0x000000062a2c9220 */ /* 0x080fe20000410000 */
[----:B------:R-:W-:Y:S01]  /*6ef0*/  @!P1 SHF.R.U64 R10, R10, 0x10, R11 ;  /* 0x000000100a0a9819 */ /* 0x000fe2000000120b */
[C---:B------:R-:W-:Y:S01]  /*6f00*/  @!P1 FMUL.FTZ R8, R9.reuse, R6 ;  /* 0x0000000609089220 */ /* 0x040fe20000410000 */
[----:B------:R-:W-:Y:S01]  /*6f10*/  @!P1 HADD2.F32 R43, -RZ, R43.H1_H1 ;  /* 0x3000002bff2b9230 */ /* 0x000fe20000004100 */
[----:B------:R-:W-:Y:S01]  /*6f20*/  @!P1 FFMA.FTZ R89, R9, R41, -R44 ;  /* 0x0000002909599223 */ /* 0x000fe2000001082c */
[--C-:B------:R-:W-:Y:S01]  /*6f30*/  @!P1 SHF.R.U64 R9, R46, 0x10, R47.reuse ;  /* 0x000000102e099819 */ /* 0x100fe2000000122f */
[----:B------:R-:W-:Y:S02]  /*6f40*/  @!P1 HADD2.F32 R6, -RZ, R10.H0_H0 ;  /* 0x2000000aff069230 */ /* 0x000fe40000004100 */
[----:B------:R-:W-:Y:S02]  /*6f50*/  @!P1 HADD2.F32 R10, -RZ, R25.H0_H0 ;  /* 0x20000019ff0a9230 */ /* 0x000fe40000004100 */
[----:B------:R-:W-:Y:S01]  /*6f60*/  @!P1 HADD2.F32 R44, -RZ, R9.H0_H0 ;  /* 0x20000009ff2c9230 */ /* 0x000fe20000004100 */
[----:B------:R-:W-:Y:S01]  /*6f70*/  @!P1 FMUL.FTZ R46, R43, R6 ;  /* 0x000000062b2e9220 */ /* 0x000fe20000410000 */
[----:B------:R-:W-:Y:S02]  /*6f80*/  @!P1 HADD2.F32 R9, -RZ, R15.H1_H1 ;  /* 0x3000000fff099230 */ /* 0x000fe40000004100 */
[----:B------:R-:W-:Y:S01]  /*6f90*/  @!P1 HADD2.F32 R15, -RZ, R45.H1_H1 ;  /* 0x3000002dff0f9230 */ /* 0x000fe20000004100 */
[--C-:B------:R-:W-:Y:S01]  /*6fa0*/  IMAD.MOV.U32 R45, RZ, RZ, R47.reuse ;  /* 0x000000ffff2d7224 */ /* 0x100fe200078e002f */
[----:B------:R-:W-:Y:S01]  /*6fb0*/  @!P1 HADD2.F32 R25, -RZ, R64.H0_H0 ;  /* 0x20000040ff199230 */ /* 0x000fe20000004100 */
[C---:B------:R-:W-:Y:S01]  /*6fc0*/  @!P1 FFMA.FTZ R75, R9.reuse, R44, -R46 ;  /* 0x0000002c094b9223 */ /* 0x040fe2000001082e */
[----:B------:R-:W-:Y:S01]  /*6fd0*/  @!P1 SHF.R.U32.HI R47, RZ, 0x10, R47 ;  /* 0x00000010ff2f9819 */ /* 0x000fe2000001162f */
[----:B------:R-:W-:Y:S01]  /*6fe0*/  @!P1 FMUL.FTZ R9, R9, R6 ;  /* 0x0000000609099220 */ /* 0x000fe20000410000 */
[----:B------:R-:W-:Y:S01]  /*6ff0*/  @!P1 HADD2.F32 R6, -RZ, R24.H1_H1 ;  /* 0x30000018ff069230 */ /* 0x000fe20000004100 */
[-C--:B------:R-:W-:Y:S01]  /*7000*/  @!P1 FMUL.FTZ R24, R15, R10.reuse ;  /* 0x0000000a0f189220 */ /* 0x080fe20000410000 */
[----:B------:R-:W-:Y:S02]  /*7010*/  @!P1 HADD2.F32 R45, -RZ, R45.H0_H0 ;  /* 0x2000002dff2d9230 */ /* 0x000fe40000004100 */
[----:B------:R-:W-:Y:S01]  /*7020*/  @!P1 HADD2.F32 R47, -RZ, R47.H0_H0 ;  /* 0x2000002fff2f9230 */ /* 0x000fe20000004100 */
[C---:B------:R-:W-:Y:S01]  /*7030*/  @!P1 FFMA.FTZ R46, R6.reuse, R25, -R24 ;  /* 0x00000019062e9223 */ /* 0x040fe20000010818 */
[----:B------:R-:W-:Y:S01]  /*7040*/  @!P1 SHF.R.U32.HI R24, RZ, 0x10, R11 ;  /* 0x00000010ff189819 */ /* 0x000fe2000001160b */
[----:B------:R-:W-:Y:S01]  /*7050*/  @!P1 FMUL.FTZ R6, R6, R10 ;  /* 0x0000000a06069220 */ /* 0x000fe20000410000 */
[----:B------:R-:W-:Y:S02]  /*7060*/  MOV R10, R11 ;  /* 0x0000000b000a7202 */ /* 0x000fe40000000f00 */
[----:B------:R-:W-:Y:S01]  /*7070*/  @!P1 F2FP.PACK_AB R86, R46, R74 ;  /* 0x0000004a2e56923e */ /* 0x000fe200000000ff */
[----:B------:R-:W-:Y:S01]  /*7080*/  @!P1 IMAD.MOV.U32 R46, RZ, RZ, R51 ;  /* 0x000000ffff2e9224 */ /* 0x000fe200078e0033 */
[----:B------:R-:W-:Y:S01]  /*7090*/  LEA R74, P0, R93, R84, 0x1 ;  /* 0x000000545d4a7211 */ /* 0x000fe200078008ff */
[----:B------:R-:W-:Y:S01]  /*70a0*/  @!P1 FFMA.FTZ R6, R15, R25, R6 ;  /* 0x000000190f069223 */ /* 0x000fe20000010006 */
[----:B------:R-:W-:Y:S01]  /*70b0*/  @!P1 MOV R15, R23 ;  /* 0x00000017000f9202 */ /* 0x000fe20000000f00 */
[----:B------:R-:W-:Y:S01]  /*70c0*/  @!P1 FFMA.FTZ R8, R42, R41, R8 ;  /* 0x000000292a089223 */ /* 0x000fe20000010008 */
[----:B------:R-:W-:Y:S01]  /*70d0*/  @!P1 MOV R21, R86 ;  /* 0x0000005600159202 */ /* 0x000fe20000000f00 */
[----:B------:R-:W-:Y:S01]  /*70e0*/  @!P1 FFMA.FTZ R9, R43, R44, R9 ;  /* 0x0000002c2b099223 */ /* 0x000fe20000010009 */
[----:B------:R-:W-:Y:S01]  /*70f0*/  @!P1 F2FP.PACK_AB R5, R6, R5 ;  /* 0x000000050605923e */ /* 0x000fe200000000ff */
[----:B------:R-:W-:Y:S02]  /*7100*/  @!P1 HADD2.F32 R10, -RZ, R10.H0_H0 ;  /* 0x2000000aff0a9230 */ /* 0x000fe40000004100 */
[----:B------:R-:W-:Y:S02]  /*7110*/  @!P1 HADD2.F32 R25, -RZ, R46.H0_H0 ;  /* 0x2000002eff199230 */ /* 0x000fe40000004100 */
[----:B------:R-:W-:Y:S01]  /*7120*/  @!P1 IMAD.MOV.U32 R49, RZ, RZ, R5 ;  /* 0x000000ffff319224 */ /* 0x000fe200078e0005 */
[--C-:B------:R-:W-:Y:S02]  /*7130*/  @!P1 HADD2.F32 R11, -RZ, R15.reuse.H0_H0 ;  /* 0x2000000fff0b9230 */ /* 0x100fe40000004100 */
[-C--:B------:R-:W-:Y:S01]  /*7140*/  @!P1 FMUL.FTZ R64, R25, R10.reuse ;  /* 0x0000000a19409220 */ /* 0x080fe20000410000 */
[----:B------:R-:W-:Y:S02]  /*7150*/  @!P1 HADD2.F32 R24, -RZ, R24.H0_H0 ;  /* 0x20000018ff189230 */ /* 0x000fe40000004100 */
[----:B------:R-:W-:Y:S01]  /*7160*/  @!P1 HADD2.F32 R46, -RZ, R46.H1_H1 ;  /* 0x3000002eff2e9230 */ /* 0x000fe20000004100 */
[----:B------:R-:W-:Y:S01]  /*7170*/  @!P1 FFMA.FTZ R88, R11, R45, -R64 ;  /* 0x0000002d0b589223 */ /* 0x000fe20000010840 */
[----:B------:R-:W-:Y:S01]  /*7180*/  @!P1 F2FP.PACK_AB R64, R75, R89 ;  /* 0x000000594b40923e */ /* 0x000fe200000000ff */
[----:B------:R-:W-:Y:S01]  /*7190*/  @!P1 FMUL.FTZ R10, R11, R10 ;  /* 0x0000000a0b0a9220 */ /* 0x000fe20000410000 */
[----:B------:R-:W-:Y:S01]  /*71a0*/  LEA.HI.X R75, R93, R85, R107, 0x1, P0 ;  /* 0x000000555d4b7211 */ /* 0x000fe200000f0c6b */
[----:B------:R-:W-:Y:S01]  /*71b0*/  @!P1 HADD2.F32 R11, -RZ, R15.H1_H1 ;  /* 0x3000000fff0b9230 */ /* 0x000fe20000004100 */
[----:B------:R-:W-:Y:S01]  /*71c0*/  ISETP.GE.AND P0, PT, R87, c[0x0][0x1d4], PT ;  /* 0x0000750057007a0c */ /* 0x000fe20003f06270 */
[CC--:B------:R-:W-:Y:S02]  /*71d0*/  @!P1 FMUL.FTZ R15, R46.reuse, R24.reuse ;  /* 0x000000182e0f9220 */ /* 0x0c0fe40000410000 */
[----:B------:R-:W-:Y:S02]  /*71e0*/  @!P1 FFMA.FTZ R10, R25, R45, R10 ;  /* 0x0000002d190a9223 */ /* 0x000fe4000001000a */
[CC--:B------:R-:W-:Y:S02]  /*71f0*/  @!P1 FFMA.FTZ R15, R11.reuse, R47.reuse, -R15 ;  /* 0x0000002f0b0f9223 */ /* 0x0c0fe4000001080f */
[----:B------:R-:W-:Y:S02]  /*7200*/  @!P1 FMUL.FTZ R11, R11, R24 ;  /* 0x000000180b0b9220 */ /* 0x000fe40000410000 */
[----:B------:R-:W-:Y:S01]  /*7210*/  @!P1 IMAD.MOV.U32 R22, RZ, RZ, R64 ;  /* 0x000000ffff169224 */ /* 0x000fe200078e0040 */
[----:B------:R-:W-:Y:S01]  /*7220*/  @!P1 F2FP.PACK_AB R24, R15, R88 ;  /* 0x000000580f18923e */ /* 0x000fe200000000ff */
[----:B------:R-:W-:Y:S01]  /*7230*/  @!P1 FFMA.FTZ R11, R46, R47, R11 ;  /* 0x0000002f2e0b9223 */ /* 0x000fe2000001000b */
[----:B------:R-:W-:Y:S01]  /*7240*/  @!P1 F2FP.PACK_AB R15, R4, R3 ;  /* 0x00000003040f923e */ /* 0x000fe200000000ff */
[----:B------:R-:W-:Y:S01]  /*7250*/  @!P0 IMAD.WIDE R84, R87, 0x2, R84 ;  /* 0x0000000257548825 */ /* 0x000fe200078e0254 */
        /* <DEDUP_REMOVED lines=8> */
.L_x_1548:
[----:B------:R-:W-:Y:S05]  /*72e0*/  BSYNC B0 ;  /* 0x0000000000007941 */ /* 0x000fea0003800000 */
.L_x_1547:
        /* <DEDUP_REMOVED lines=23> */
[C---:B----4-:R-:W-:Y:S02]  /*7460*/  LEA R74, P0, R93.reuse, R44, 0x1 ;  /* 0x0000002c5d4a7211 */ /* 0x050fe400078008ff */
        /* <DEDUP_REMOVED lines=11> */
[----:B------:R-:W-:Y:S02]  /*7520*/  @!P1 SHF.R.U32.HI R25, RZ, 0x10, R53 ;  /* 0x00000010ff199819 */ /* 0x000fe40000011635 */
[----:B------:R-:W-:Y:S01]  /*7530*/  @!P1 SHF.R.U32.HI R41, RZ, 0x10, R55 ;  /* 0x00000010ff299819 */ /* 0x000fe20000011637 */
[----:B------:R-:W-:Y:S01]  /*7540*/  @!P0 IMAD.WIDE R86, R5, 0x2, R44 ;  /* 0x0000000205568825 */ /* 0x000fe200078e022c */
        /* <DEDUP_REMOVED lines=41> */
[--C-:B------:R-:W-:Y:S01]  /*77e0*/  @!P1 HADD2.F32 R10, -RZ, R27.reuse.H0_H0 ;  /* 0x2000001bff0a9230 */ /* 0x100fe20000004100 */
        /* <DEDUP_REMOVED lines=22> */
[----:B------:R-:W-:Y:S01]  /*7950*/  @!P1 HADD2.F32 R27, -RZ, R66.H1_H1 ;  /* 0x30000042ff1b9230 */ /* 0x000fe20000004100 */
        /* <DEDUP_REMOVED lines=26> */
.L_x_1550:
[----:B------:R-:W-:Y:S05]  /*7b00*/  BSYNC B0 ;  /* 0x0000000000007941 */ /* 0x000fea0003800000 */
.L_x_1549:
        /* <DEDUP_REMOVED lines=26> */
[----:B--2---:R-:W-:Y:S02]  /*7cb0*/  LEA.HI.X R51, R93, R17, R107, 0x1, P0 ;  /* 0x000000115d337211 */ /* 0x004fe400000f0c6b */
[----:B------:R-:W-:Y:S02]  /*7cc0*/  IADD3 R3, R3, R4, RZ ;  /* 0x0000000403037210 */ /* 0x000fe40007ffe0ff */
[----:B------:R-:W-:Y:S02]  /*7cd0*/  ISETP.GE.AND P0, PT, R5, c[0x0][0x1d4], PT ;  /* 0x0000750005007a0c */ /* 0x000fe40003f06270 */
[----:B------:R-:W-:Y:S01]  /*7ce0*/  @!P1 SHF.R.U64 R18, R56, 0x10, R57 ;  /* 0x0000001038129819 */ /* 0x000fe20000001239 */
[----:B------:R-:W-:Y:S01]  /*7cf0*/  IMAD.SHL.U32 R3, R3, 0x2, RZ ;  /* 0x0000000203037824 */ /* 0x000fe200078e00ff */
[----:B------:R-:W-:Y:S02]  /*7d00*/  @!P1 SHF.R.U64 R4, R28, 0x10, R29 ;  /* 0x000000101c049819 */ /* 0x000fe4000000121d */
[----:B------:R-:W-:Y:S01]  /*7d10*/  @!P1 SHF.R.U32.HI R25, RZ, 0x10, R57 ;  /* 0x00000010ff199819 */ /* 0x000fe20000011639 */
[----:B------:R-:W-:Y:S01]  /*7d20*/  @!P1 HADD2.F32 R18, -RZ, R18.H0_H0 ;  /* 0x20000012ff129230 */ /* 0x000fe20000004100 */
        /* <DEDUP_REMOVED lines=95> */
.L_x_1552:
[----:B------:R-:W-:Y:S05]  /*8320*/  BSYNC B0 ;  /* 0x0000000000007941 */ /* 0x000fea0003800000 */
.L_x_1551:
[----:B------:R1:W4:Y:S01]  /*8330*/  SHFL.IDX PT, R37, R91, 0x3, 0x181f ;  /* 0x00781f005b257f89 */ /* 0x00032200000e0000 */
[----:B------:R-:W-:Y:S03]  /*8340*/  ISETP.GE.OR P0, PT, R167, R90, P6 ;  /* 0x0000005aa700720c */ /* 0x000fe60003706670 */
[----:B------:R1:W3:Y:S10]  /*8350*/  SHFL.IDX PT, R36, R92, 0x3, 0x181f ;  /* 0x00781f005c247f89 */ /* 0x0002f400000e0000 */
[----:B------:R-:W-:-:S05]  /*8360*/  @P0 BRA `(.L_x_1544) ;  /* 0x00000c1000000947 */ /* 0x000fca0003800000 */
[----:B------:R-:W-:Y:S01]  /*8370*/  SEL R3, R73, R72, !P2 ;  /* 0x0000004849037207 */ /* 0x000fe20005000000 */
[----:B-1----:R-:W-:Y:S01]  /*8380*/  LDS.128 R20, [R127+0x8100] ;  /* 0x008100007f147984 */ /* 0x002fe20000000c00 */
[C---:B------:R-:W-:Y:S01]  /*8390*/  IADD3 R6, R82.reuse, 0x60, RZ ;  /* 0x0000006052067810 */ /* 0x040fe20007ffe0ff */
[----:B----4-:R-:W-:Y:S01]  /*83a0*/  @!P1 HADD2.F32 R16, -RZ, R69.H0_H0 ;  /* 0x20000045ff109230 */ /* 0x010fe20000004100 */
[----:B------:R-:W-:Y:S01]  /*83b0*/  SHF.R.S32.HI R4, RZ, 0x1f, R3 ;  /* 0x0000001fff047819 */ /* 0x000fe20000011403 */
[--C-:B------:R-:W-:Y:S01]  /*83c0*/  @!P1 HADD2.F32 R31, -RZ, R70.reuse.H0_H0 ;  /* 0x20000046ff1f9230 */ /* 0x100fe20000004100 */
[----:B------:R-:W-:Y:S01]  /*83d0*/  IADD3 R5, R82, 0x60, RZ ;  /* 0x0000006052057810 */ /* 0x000fe20007ffe0ff */
[----:B------:R-:W-:Y:S01]  /*83e0*/  IMAD.SHL.U32 R6, R6, 0x40, RZ ;  /* 0x0000004006067824 */ /* 0x000fe200078e00ff */
[----:B------:R-:W-:Y:S01]  /*83f0*/  LEA.HI R3, R4, R3, RZ, 0x4 ;  /* 0x0000000304037211 */ /* 0x000fe200078f20ff */
[----:B------:R-:W-:Y:S01]  /*8400*/  @!P1 HADD2.F32 R27, -RZ, R70.H1_H1 ;  /* 0x30000046ff1b9230 */ /* 0x000fe20000004100 */
        /* <DEDUP_REMOVED lines=11> */
[C---:B---3--:R-:W-:Y:S02]  /*84c0*/  LEA R50, P0, R93.reuse, R36, 0x1 ;  /* 0x000000245d327211 */ /* 0x048fe400078008ff */
[----:B------:R-:W-:Y:S01]  /*84d0*/  LOP3.LUT R4, R4, R5, RZ, 0x3c, !PT ;  /* 0x0000000504047212 */ /* 0x000fe200078e3cff */
[----:B------:R-:W-:Y:S01]  /*84e0*/  @!P1 HADD2.F32 R5, -RZ, R38.H0_H0 ;  /* 0x20000026ff059230 */ /* 0x000fe20000004100 */
[----:B------:R-:W-:Y:S02]  /*84f0*/  LEA.HI.X R51, R93, R37, R107, 0x1, P0 ;  /* 0x000000255d337211 */ /* 0x000fe400000f0c6b */
[----:B------:R-:W-:Y:S02]  /*8500*/  IADD3 R3, R3, R4, RZ ;  /* 0x0000000403037210 */ /* 0x000fe40007ffe0ff */
[----:B------:R-:W-:Y:S02]  /*8510*/  @!P1 SHF.R.U32.HI R9, RZ, 0x10, R33 ;  /* 0x00000010ff099819 */ /* 0x000fe40000011621 */
[----:B------:R-:W-:Y:S01]  /*8520*/  @!P1 SHF.R.U32.HI R11, RZ, 0x10, R35 ;  /* 0x00000010ff0b9819 */ /* 0x000fe20000011623 */
[----:B------:R-:W-:Y:S01]  /*8530*/  IMAD.SHL.U32 R3, R3, 0x2, RZ ;  /* 0x0000000203037824 */ /* 0x000fe200078e00ff */
[----:B------:R-:W-:Y:S02]  /*8540*/  @!P1 SHF.R.U64 R4, R32, 0x10, R33 ;  /* 0x0000001020049819 */ /* 0x000fe40000001221 */
[----:B------:R-:W-:Y:S01]  /*8550*/  @!P1 SHF.R.U64 R18, R60, 0x10, R61 ;  /* 0x000000103c129819 */ /* 0x000fe2000000123d */
[----:B------:R-:W-:Y:S01]  /*8560*/  @!P1 HADD2.F32 R11, -RZ, R11.H0_H0 ;  /* 0x2000000bff0b9230 */ /* 0x000fe20000004100 */
[----:B------:R-:W1:Y:S01]  /*8570*/  LDS.128 R44, [R3+0x8100] ;  /* 0x00810000032c7984 */ /* 0x000e620000000c00 */
[----:B------:R-:W-:Y:S01]  /*8580*/  @!P1 HADD2.F32 R4, -RZ, R4.H0_H0 ;  /* 0x20000004ff049230 */ /* 0x000fe20000004100 */
[----:B------:R-:W-:Y:S01]  /*8590*/  @!P1 SHF.R.U64 R15, R34, 0x10, R35 ;  /* 0x00000010220f9819 */ /* 0x000fe20000001223 */
[----:B------:R-:W-:Y:S01]  /*85a0*/  @!P1 HADD2.F32 R18, -RZ, R18.H0_H0 ;  /* 0x20000012ff129230 */ /* 0x000fe20000004100 */
[----:B------:R-:W-:Y:S02]  /*85b0*/  @!P1 SHF.R.U32.HI R25, RZ, 0x10, R61 ;  /* 0x00000010ff199819 */ /* 0x000fe4000001163d */
[--C-:B------:R-:W-:Y:S01]  /*85c0*/  @!P1 SHF.R.U32.HI R26, RZ, 0x10, R63.reuse ;  /* 0x00000010ff1a9819 */ /* 0x100fe2000001163f */
[----:B------:R-:W-:Y:S01]  /*85d0*/  @!P1 HADD2.F32 R15, -RZ, R15.H0_H0 ;  /* 0x2000000fff0f9230 */ /* 0x000fe20000004100 */
[----:B------:R-:W-:Y:S01]  /*85e0*/  @!P1 SHF.R.U64 R29, R62, 0x10, R63 ;  /* 0x000000103e1d9819 */ /* 0x000fe2000000123f */
        /* <DEDUP_REMOVED lines=8> */
[----:B--2---:R-:W-:Y:S01]  /*8670*/  @!P1 HADD2.F32 R17, -RZ, R6.H1_H1 ;  /* 0x30000006ff119230 */ /* 0x004fe20000004100 */
        /* <DEDUP_REMOVED lines=14> */
[----:B------:R-:W-:Y:S02]  /*8760*/  @!P1 HADD2.F32 R18, -RZ, R16.H0_H0 ;  /* 0x20000010ff129230 */ /* 0x000fe40000004100 */
[----:B------:R-:W-:Y:S02]  /*8770*/  @!P1 HADD2.F32 R10, -RZ, R6.H0_H0 ;  /* 0x20000006ff0a9230 */ /* 0x000fe40000004100 */
[----:B------:R-:W-:Y:S01]  /*8780*/  @!P1 HADD2.F32 R24, -RZ, R16.H1_H1 ;  /* 0x30000010ff189230 */ /* 0x000fe20000004100 */
[----:B------:R-:W-:Y:S01]  /*8790*/  @!P1 MOV R16, R47 ;  /* 0x0000002f00109202 */ /* 0x000fe20000000f00 */
[----:B------:R-:W-:Y:S01]  /*87a0*/  @!P1 HADD2.F32 R9, -RZ, R6.H1_H1 ;  /* 0x30000006ff099230 */ /* 0x000fe20000004100 */
[----:B------:R-:W-:Y:S02]  /*87b0*/  @!P1 FMUL.FTZ R6, R18, R5 ;  /* 0x0000000512069220 */ /* 0x000fe40000410000 */
[-C--:B------:R-:W-:Y:S01]  /*87c0*/  @!P1 FMUL.FTZ R17, R24, R8.reuse ;  /* 0x0000000818119220 */ /* 0x080fe20000410000 */
[--C-:B------:R-:W-:Y:S01]  /*87d0*/  @!P1 HADD2.F32 R30, -RZ, R16.reuse.H0_H0 ;  /* 0x20000010ff1e9230 */ /* 0x100fe20000004100 */
[C---:B------:R-:W-:Y:S01]  /*87e0*/  @!P1 FFMA.FTZ R48, R10.reuse, R19, -R6 ;  /* 0x000000130a309223 */ /* 0x040fe20000010806 */
[----:B------:R-:W-:Y:S01]  /*87f0*/  @!P1 HADD2.F32 R32, -RZ, R16.H1_H1 ;  /* 0x30000010ff209230 */ /* 0x000fe20000004100 */
[C---:B------:R-:W-:Y:S02]  /*8800*/  @!P1 FMUL.FTZ R6, R9.reuse, R8 ;  /* 0x0000000809069220 */ /* 0x040fe40000410000 */
[----:B------:R-:W-:Y:S02]  /*8810*/  @!P1 IMAD.MOV.U32 R8, RZ, RZ, R23 ;  /* 0x000000ffff089224 */ /* 0x000fe400078e0017 */
[----:B------:R-:W-:Y:S01]  /*8820*/  @!P1 FMUL.FTZ R5, R10, R5 ;  /* 0x000000050a059220 */ /* 0x000fe20000410000 */
[--C-:B------:R-:W-:Y:S01]  /*8830*/  @!P1 HADD2.F32 R10, -RZ, R39.reuse.H0_H0 ;  /* 0x20000027ff0a9230 */ /* 0x100fe20000004100 */
[----:B------:R-:W-:Y:S01]  /*8840*/  @!P1 FFMA.FTZ R43, R9, R25, -R17 ;  /* 0x00000019092b9223 */ /* 0x000fe20000010811 */
[--C-:B------:R-:W-:Y:S01]  /*8850*/  @!P1 HADD2.F32 R9, -RZ, R8.reuse.H0_H0 ;  /* 0x20000008ff099230 */ /* 0x100fe20000004100 */
[----:B------:R-:W-:Y:S01]  /*8860*/  @!P1 FMUL.FTZ R17, R32, R11 ;  /* 0x0000000b20119220 */ /* 0x000fe20000410000 */
        /* <DEDUP_REMOVED lines=47> */
.L_x_1522:
[----:B-1----:R1:W2:Y:S01]  /*8b60*/  SHFL.IDX PT, R5, R91, RZ, 0x181f ;  /* 0x00181fff5b057589 */ /* 0x0022a200000e0000 */
        /* <DEDUP_REMOVED lines=14> */
[----:B-----5:R-:W-:Y:S01]  /*8c50*/  @!P0 LEA.HI.X R5, R227, R5, R166, 0x1, P1 ;  /* 0x00000005e3058211 */ /* 0x020fe200008f0ca6 */
[----:B-1----:R-:W-:Y:S04]  /*8c60*/  @!P6 ST.E.128 [R8.64], R16 ;  /* 0x000000100800e985 */ /* 0x002fe8000c101d08 */
[----:B------:R-:W1:Y:S04]  /*8c70*/  @!P0 LDS.128 R8, [R228+0xb900] ;  /* 0x00b90000e4088984 */ /* 0x000e680000000c00 */
[----:B-1----:R1:W-:Y:S02]  /*8c80*/  @!P0 ST.E.128 [R4.64], R8 ;  /* 0x0000000804008985 */ /* 0x0023e4000c101d08 */
.L_x_1554:
[----:B-12---:R-:W-:Y:S05]  /*8c90*/  BSYNC B0 ;  /* 0x0000000000007941 */ /* 0x006fea0003800000 */
.L_x_1553:
        /* <DEDUP_REMOVED lines=11> */
[----:B-----5:R-:W-:Y:S01]  /*8d50*/  @!P0 LEA.HI.X R5, R227, R5, R166, 0x1, P1 ;  /* 0x00000005e3058211 */ /* 0x020fe200008f0ca6 */
[----:B----4-:R-:W-:Y:S04]  /*8d60*/  @!P6 ST.E.128 [R8.64], R16 ;  /* 0x000000100800e985 */ /* 0x010fe8000c101d08 */
[----:B------:R-:W2:Y:S04]  /*8d70*/  @!P0 LDS.128 R8, [R228+0xc900] ;  /* 0x00c90000e4088984 */ /* 0x000ea80000000c00 */
[----:B--2---:R2:W-:Y:S02]  /*8d80*/  @!P0 ST.E.128 [R4.64], R8 ;  /* 0x0000000804008985 */ /* 0x0045e4000c101d08 */
.L_x_1556:
[----:B------:R-:W-:Y:S05]  /*8d90*/  BSYNC B0 ;  /* 0x0000000000007941 */ /* 0x000fea0003800000 */
.L_x_1555:
[----:B--2---:R2:W4:Y:S01]  /*8da0*/  SHFL.IDX PT, R5, R91, 0x2, 0x181f ;  /* 0x00581f005b057f89 */ /* 0x00452200000e0000 */
[----:B------:R-:W-:Y:S01]  /*8db0*/  ISETP.GE.AND P0, PT, R3, 0x41, PT ;  /* 0x000000410300780c */ /* 0x000fe20003f06270 */
[----:B------:R-:W-:Y:S02]  /*8dc0*/  BSSY B0, `(.L_x_1557) ;  /* 0x000000d000007945 */ /* 0x000fe40003800000 */
[----:B---3--:R2:W3:Y:S10]  /*8dd0*/  SHFL.IDX PT, R4, R92, 0x2, 0x181f ;  /* 0x00581f005c047f89 */ /* 0x0084f400000e0000 */
[----:B------:R-:W-:-:S05]  /*8de0*/  @!P0 BRA `(.L_x_1558) ;  /* 0x000000a000008947 */ /* 0x000fca0003800000 */
[----:B------:R-:W1:Y:S01]  /*8df0*/  @!P6 LDS.128 R16, [R228+0xa100] ;  /* 0x00a10000e410e984 */ /* 0x000e620000000c00 */
[CC--:B---3--:R-:W-:Y:S04]  /*8e00*/  @!P6 LEA R8, P0, R76.reuse, R4.reuse, 0x1 ;  /* 0x000000044c08e211 */ /* 0x0c8fe800078008ff */
[-C--:B----4-:R-:W-:Y:S02]  /*8e10*/  @!P6 LEA.HI.X R9, R76, R5.reuse, R77, 0x1, P0 ;  /* 0x000000054c09e211 */ /* 0x090fe400000f0c4d */
[C---:B------:R-:W-:Y:S11]  /*8e20*/  ISETP.GE.AND P0, PT, R227.reuse, c[0x0][0x1d4], PT ;  /* 0x00007500e3007a0c */ /* 0x040ff60003f06270 */
[----:B------:R-:W-:Y:S02]  /*8e30*/  @!UPT UIADD3 URZ, URZ, URZ, URZ ;  /* 0x0000003f3f3ff290 */ /* 0x000fe4000fffe03f */
[C---:B------:R-:W-:Y:S04]  /*8e40*/  @!P0 LEA R4, P1, R227.reuse, R4, 0x1 ;  /* 0x00000004e3048211 */ /* 0x040fe800078208ff */
[----:B-----5:R-:W-:Y:S01]  /*8e50*/  @!P0 LEA.HI.X R5, R227, R5, R166, 0x1, P1 ;  /* 0x00000005e3058211 */ /* 0x020fe200008f0ca6 */
[----:B-1----:R-:W-:Y:S04]  /*8e60*/  @!P6 ST.E.128 [R8.64], R16 ;  /* 0x000000100800e985 */ /* 0x002fe8000c101d08 */
[----:B------:R-:W1:Y:S04]  /*8e70*/  @!P0 LDS.128 R8, [R228+0xd900] ;  /* 0x00d90000e4088984 */ /* 0x000e680000000c00 */
[----:B-1----:R1:W-:Y:S02]  /*8e80*/  @!P0 ST.E.128 [R4.64], R8 ;  /* 0x0000000804008985 */ /* 0x0023e4000c101d08 */
.L_x_1558:
[----:B------:R-:W-:Y:S05]  /*8e90*/  BSYNC B0 ;  /* 0x0000000000007941 */ /* 0x000fea0003800000 */
.L_x_1557:
[----:B-1--4-:R1:W4:Y:S01]  /*8ea0*/  SHFL.IDX PT, R5, R91, 0x3, 0x181f ;  /* 0x00781f005b057f89 */ /* 0x01232200000e0000 */
[----:B------:R-:W-:Y:S03]  /*8eb0*/  ISETP.GE.AND P0, PT, R3, 0x61, PT ;  /* 0x000000610300780c */ /* 0x000fe60003f06270 */
        /* <DEDUP_REMOVED lines=12> */
.L_x_1544:
[----:B------:R-:W-:Y:S05]  /*8f80*/  BSYNC B2 ;  /* 0x0000000000027941 */ /* 0x000fea0003800000 */
.L_x_1521:
[----:B------:R-:W-:Y:S01]  /*8f90*/  IMAD.IADD R3, R90, 0x1, -R82 ;  /* 0x000000015a037824 */ /* 0x000fe200078e0a52 */
[----:B--2---:R-:W-:Y:S01]  /*8fa0*/  P2R R24, PR, RZ, 0x4 ;  /* 0x00000004ff187803 */ /* 0x004fe20000000000 */
[----:B-1----:R-:W-:Y:S01]  /*8fb0*/  IMAD.WIDE R8, R40, 0x70, R114 ;  /* 0x0000007028087825 */ /* 0x002fe200078e0272 */
[----:B-----5:R-:W-:Y:S01]  /*8fc0*/  LOP3.LUT P2, RZ, R165, 0x4, RZ, 0xc0, !PT ;  /* 0x00000004a5ff7812 */ /* 0x020fe2000784c0ff */
        /* <DEDUP_REMOVED lines=13> */
[----:B---3--:R-:W-:Y:S01]  /*90a0*/  @P0 MOV R4, R96 ;  /* 0x0000006000040202 */ /* 0x008fe20000000f00 */
        /* <DEDUP_REMOVED lines=18> */
[----:B------:R-:W-:Y:S02]  /*91d0*/  @P1 MOV R4, R96 ;  /* 0x0000006000041202 */ /* 0x000fe40000000f00 */
        /* <DEDUP_REMOVED lines=28> */
[----:B------:R1:W3:Y:S10]  /*93a0*/  SHFL.IDX PT, R5, R6, RZ, 0x181f ;  /* 0x00181fff06057589 */ /* 0x0002f400000e0000 */
        /* <DEDUP_REMOVED lines=12> */
[----:B-123--:R-:W1:Y:S01]  /*9470*/  @!P6 LDS.128 R16, [R228+0x100] ;  /* 0x00010000e410e984 */ /* 0x00ee620000000c00 */
        /* <DEDUP_REMOVED lines=9> */
.L_x_1560:
[----:B-123--:R-:W-:Y:S05]  /*9510*/  BSYNC B0 ;  /* 0x0000000000007941 */ /* 0x00efea0003800000 */
.L_x_1559:
[----:B------:R1:W2:Y:S01]  /*9520*/  SHFL.IDX PT, R5, R6, 0x1, 0x181f ;  /* 0x00381f0006057f89 */ /* 0x0002a200000e0000 */
[----:B------:R-:W-:Y:S03]  /*9530*/  BSSY B0, `(.L_x_1561) ;  /* 0x000000d000007945 */ /* 0x000fe60003800000 */
[----:B------:R1:W3:Y:S01]  /*9540*/  SHFL.IDX PT, R3, R15, 0x1, 0x181f ;  /* 0x00381f000f037f89 */ /* 0x0002e200000e0000 */
[----:B------:R-:W-:-:S05]  /*9550*/  @!P1 BRA `(.L_x_1562) ;  /* 0x000000a000009947 */ /* 0x000fca0003800000 */
[----:B------:R-:W4:Y:S01]  /*9560*/  @!P6 LDS.128 R16, [R228+0x1100] ;  /* 0x00110000e410e984 */ /* 0x000f220000000c00 */
[C---:B---3--:R-:W-:Y:S04]  /*9570*/  @!P6 LEA R8, P0, R76.reuse, R3, 0x1 ;  /* 0x000000034c08e211 */ /* 0x048fe800078008ff */
[----:B--2---:R-:W-:Y:S02]  /*9580*/  @!P6 LEA.HI.X R9, R76, R5, R77, 0x1, P0 ;  /* 0x000000054c09e211 */ /* 0x004fe400000f0c4d */
[C---:B------:R-:W-:Y:S11]  /*9590*/  ISETP.GE.AND P0, PT, R227.reuse, c[0x0][0x1d4], PT ;  /* 0x00007500e3007a0c */ /* 0x040ff60003f06270 */
[----:B------:R-:W-:Y:S02]  /*95a0*/  @!UPT UIADD3 URZ, URZ, URZ, URZ ;  /* 0x0000003f3f3ff290 */ /* 0x000fe4000fffe03f */
[C---:B------:R-:W-:Y:S04]  /*95b0*/  @!P0 LEA R4, P1, R227.reuse, R3, 0x1 ;  /* 0x00000003e3048211 */ /* 0x040fe800078208ff */
[----:B------:R-:W-:Y:S01]  /*95c0*/  @!P0 LEA.HI.X R5, R227, R5, R166, 0x1, P1 ;  /* 0x00000005e3058211 */ /* 0x000fe200008f0ca6 */
[----:B----4-:R-:W-:Y:S04]  /*95d0*/  @!P6 ST.E.128 [R8.64], R16 ;  /* 0x000000100800e985 */ /* 0x010fe8000c101d08 */
[----:B------:R-:W2:Y:S04]  /*95e0*/  @!P0 LDS.128 R8, [R228+0x4900] ;  /* 0x00490000e4088984 */ /* 0x000ea80000000c00 */
[----:B--2---:R2:W-:Y:S02]  /*95f0*/  @!P0 ST.E.128 [R4.64], R8 ;  /* 0x0000000804008985 */ /* 0x0045e4000c101d08 */
.L_x_1562:
[----:B------:R-:W-:Y:S05]  /*9600*/  BSYNC B0 ;  /* 0x0000000000007941 */ /* 0x000fea0003800000 */
.L_x_1561:
[----:B--2---:R2:W4:Y:S01]  /*9610*/  SHFL.IDX PT, R5, R6, 0x2, 0x181f ;  /* 0x00581f0006057f89 */ /* 0x00452200000e0000 */
[----:B------:R-:W-:Y:S03]  /*9620*/  BSSY B0, `(.L_x_1563) ;  /* 0x000000d000007945 */ /* 0x000fe60003800000 */
[----:B---3--:R2:W3:Y:S01]  /*9630*/  SHFL.IDX PT, R3, R15, 0x2, 0x181f ;  /* 0x00581f000f037f89 */ /* 0x0084e200000e0000 */
[----:B------:R-:W-:-:S05]  /*9640*/  @!P3 BRA `(.L_x_1564) ;  /* 0x000000a00000b947 */ /* 0x000fca0003800000 */
[----:B------:R-:W5:Y:S01]  /*9650*/  @!P6 LDS.128 R16, [R228+0x2100] ;  /* 0x00210000e410e984 */ /* 0x000f620000000c00 */
[C---:B---3--:R-:W-:Y:S04]  /*9660*/  @!P6 LEA R8, P0, R76.reuse, R3, 0x1 ;  /* 0x000000034c08e211 */ /* 0x048fe800078008ff */
[----:B----4-:R-:W-:Y:S02]  /*9670*/  @!P6 LEA.HI.X R9, R76, R5, R77, 0x1, P0 ;  /* 0x000000054c09e211 */ /* 0x010fe400000f0c4d */
[C---:B------:R-:W-:Y:S11]  /*9680*/  ISETP.GE.AND P0, PT, R227.reuse, c[0x0][0x1d4], PT ;  /* 0x00007500e3007a0c */ /* 0x040ff60003f06270 */
[----:B------:R-:W-:Y:S02]  /*9690*/  @!UPT UIADD3 URZ, URZ, URZ, URZ ;  /* 0x0000003f3f3ff290 */ /* 0x000fe4000fffe03f */
[C---:B------:R-:W-:Y:S04]  /*96a0*/  @!P0 LEA R4, P1, R227.reuse, R3, 0x1 ;  /* 0x00000003e3048211 */ /* 0x040fe800078208ff */
[----:B------:R-:W-:Y:S01]  /*96b0*/  @!P0 LEA.HI.X R5, R227, R5, R166, 0x1, P1 ;  /* 0x00000005e3058211 */ /* 0x000fe200008f0ca6 */
[----:B-----5:R-:W-:Y:S04]  /*96c0*/  @!P6 ST.E.128 [R8.64], R16 ;  /* 0x000000100800e985 */ /* 0x020fe8000c101d08 */
[----:B------:R-:W3:Y:S04]  /*96d0*/  @!P0 LDS.128 R8, [R228+0x5900] ;  /* 0x00590000e4088984 */ /* 0x000ee80000000c00 */
[----:B---3--:R3:W-:Y:S02]  /*96e0*/  @!P0 ST.E.128 [R4.64], R8 ;  /* 0x0000000804008985 */ /* 0x0087e4000c101d08 */
.L_x_1564:
[----:B------:R-:W-:Y:S05]  /*96f0*/  BSYNC B0 ;  /* 0x0000000000007941 */ /* 0x000fea0003800000 */
.L_x_1563:
[----:B---34-:R3:W4:Y:S01]  /*9700*/  SHFL.IDX PT, R5, R6, 0x3, 0x181f ;  /* 0x00781f0006057f89 */ /* 0x01872200000e0000 */
[----:B------:R-:W-:Y:S03]  /*9710*/  BSSY B0, `(.L_x_1565) ;  /* 0x000000d000007945 */ /* 0x000fe60003800000 */
[----:B------:R3:W1:Y:S01]  /*9720*/  SHFL.IDX PT, R3, R15, 0x3, 0x181f ;  /* 0x00781f000f037f89 */ /* 0x00066200000e0000 */
[----:B------:R-:W-:-:S05]  /*9730*/  @!P4 BRA `(.L_x_1566) ;  /* 0x000000a00000c947 */ /* 0x000fca0003800000 */
[----:B------:R-:W5:Y:S01]  /*9740*/  @!P6 LDS.128 R16, [R228+0x3100] ;  /* 0x00310000e410e984 */ /* 0x000f620000000c00 */
[C---:B-1----:R-:W-:Y:S04]  /*9750*/  @!P6 LEA R8, P0, R76.reuse, R3, 0x1 ;  /* 0x000000034c08e211 */ /* 0x042fe800078008ff */
[----:B----4-:R-:W-:Y:S02]  /*9760*/  @!P6 LEA.HI.X R9, R76, R5, R77, 0x1, P0 ;  /* 0x000000054c09e211 */ /* 0x010fe400000f0c4d */
[C---:B------:R-:W-:Y:S11]  /*9770*/  ISETP.GE.AND P0, PT, R227.reuse, c[0x0][0x1d4], PT ;  /* 0x00007500e3007a0c */ /* 0x040ff60003f06270 */
[----:B------:R-:W-:Y:S02]  /*9780*/  @!UPT UIADD3 URZ, URZ, URZ, URZ ;  /* 0x0000003f3f3ff290 */ /* 0x000fe4000fffe03f */
[C---:B------:R-:W-:Y:S04]  /*9790*/  @!P0 LEA R4, P1, R227.reuse, R3, 0x1 ;  /* 0x00000003e3048211 */ /* 0x040fe800078208ff */
[----:B------:R-:W-:Y:S01]  /*97a0*/  @!P0 LEA.HI.X R5, R227, R5, R166, 0x1, P1 ;  /* 0x00000005e3058211 */ /* 0x000fe200008f0ca6 */
[----:B-----5:R-:W-:Y:S04]  /*97b0*/  @!P6 ST.E.128 [R8.64], R16 ;  /* 0x000000100800e985 */ /* 0x020fe8000c101d08 */
[----:B------:R-:W1:Y:S04]  /*97c0*/  @!P0 LDS.128 R8, [R228+0x6900] ;  /* 0x00690000e4088984 */ /* 0x000e680000000c00 */
[----:B-1----:R1:W-:Y:S02]  /*97d0*/  @!P0 ST.E.128 [R4.64], R8 ;  /* 0x0000000804008985 */ /* 0x0023e4000c101d08 */
.L_x_1566:
[----:B------:R-:W-:Y:S05]  /*97e0*/  BSYNC B0 ;  /* 0x0000000000007941 */ /* 0x000fea0003800000 */
.L_x_1565:
[----:B------:R-:W-:Y:S01]  /*97f0*/  ISETP.GT.AND P0, PT, R40, R126, PT ;  /* 0x0000007e2800720c */ /* 0x000fe20003f04270 */
[----:B------:R-:W-:Y:S03]  /*9800*/  BSSY B0, `(.L_x_1567) ;  /* 0x0000030000007945 */ /* 0x000fe60003800000 */
[----:B-123--:R-:W-:Y:S09]  /*9810*/  P2R R15, PR, RZ, 0x1 ;  /* 0x00000001ff0f7803 */ /* 0x00eff20000000000 */
[----:B------:R-:W-:-:S05]  /*9820*/  @!P0 BRA `(.L_x_1568) ;  /* 0x000002d000008947 */ /* 0x000fca0003800000 */
[----:B------:R-:W-:Y:S01]  /*9830*/  IADD3 R3, R40, -0x1, RZ ;  /* 0xffffffff28037810 */ /* 0x000fe20007ffe0ff */
[----:B------:R-:W-:Y:S01]  /*9840*/  IMAD.MOV.U32 R4, RZ, RZ, R118 ;  /* 0x000000ffff047224 */ /* 0x000fe200078e0076 */
[----:B------:R-:W-:Y:S01]  /*9850*/  ISETP.GE.AND P3, PT, R236, 0x21, PT ;  /* 0x00000021ec00780c */ /* 0x000fe20003f66270 */
[----:B----4-:R-:W-:Y:S01]  /*9860*/  IMAD.MOV.U32 R5, RZ, RZ, R117 ;  /* 0x000000ffff057224 */ /* 0x010fe200078e0075 */
[----:B------:R-:W-:Y:S01]  /*9870*/  SHF.R.S32.HI R8, RZ, 0x1f, R3 ;  /* 0x0000001fff087819 */ /* 0x000fe20000011403 */
[----:B------:R-:W-:Y:S01]  /*9880*/  IMAD R6, R152, R3, RZ ;  /* 0x0000000398067224 */ /* 0x000fe200078e02ff */
[C---:B------:R-:W-:Y:S01]  /*9890*/  ISETP.GE.AND P1, PT, R236.reuse, 0x41, PT ;  /* 0x00000041ec00780c */ /* 0x040fe20003f26270 */
        /* <DEDUP_REMOVED lines=38> */
.L_x_1568:
[----:B------:R-:W-:Y:S05]  /*9b00*/  BSYNC B0 ;  /* 0x0000000000007941 */ /* 0x000fea0003800000 */
.L_x_1567:
[----:B------:R-:W0:Y:S01]  /*9b10*/  LDGDEPBAR ;  /* 0x00000000000079af */ /* 0x000e220000000000 */
[----:B------:R-:W-:Y:S02]  /*9b20*/  ISETP.NE.AND P0, PT, R15, RZ, PT ;  /* 0x000000ff0f00720c */ /* 0x000fe40003f05270 */
[----:B------:R-:W-:Y:S11]  /*9b30*/  IADD3 R40, R40, -0x1, RZ ;  /* 0xffffffff28287810 */ /* 0x000ff60007ffe0ff */
[----:B------:R-:W-:-:S05]  /*9b40*/  @P0 BRA `(.L_x_1569) ;  /* 0xffff9ce000000947 */ /* 0x000fca000383ffff */
[----:B------:R-:W-:Y:S01]  /*9b50*/  WARPSYNC 0xffffffff ;  /* 0xffffffff00007948 */ /* 0x000fe20003800000 */
[----:B------:R-:W-:Y:S06]  /*9b60*/  BAR.SYNC.DEFER_BLOCKING 0x0 ;  /* 0x0000000000007b1d */ /* 0x000fec0000010000 */
.L_x_1520:
[----:B------:R-:W2:Y:S01]  /*9b70*/  LDL R98, [R1+0x40] ;  /* 0x0000400001627983 */ /* 0x000ea20000100800 */
[----:B------:R-:W-:-:S05]  /*9b80*/  IMAD.MOV.U32 R74, RZ, RZ, c[0x0][0x2c4] ;  /* 0x0000b100ff4a7624 */ /* 0x000fca00078e00ff */
[----:B------:R-:W-:Y:S01]  /*9b90*/  ISETP.NE.AND P3, PT, R74, 0x1, PT ;  /* 0x000000014a00780c */ /* 0x000fe20003f65270 */
[----:B------:R-:W-:Y:S01]  /*9ba0*/  BSSY B0, `(.L_x_1570) ;  /* 0x0000029000007945 */ /* 0x000fe20003800000 */
[----:B--2---:R-:W-:-:S11]  /*9bb0*/  IADD3 R2, R98, 0x7f, RZ ;  /* 0x0000007f62027810 */ /* 0x004fd60007ffe0ff */
[----:B------:R-:W-:-:S05]  /*9bc0*/  @P3 IMAD.HI.U32 R3, R2, c[0x0][0x2c8], RZ ;  /* 0x0000b20002033a27 */ /* 0x000fca00078e00ff */
[----:B------:R-:W-:-:S05]  /*9bd0*/  @P3 SHF.R.U32.HI R2, RZ, c[0x0][0x2cc], R3 ;  /* 0x0000b300ff023a19 */ /* 0x000fca0000011603 */
[----:B------:R-:W-:Y:S02]  /*9be0*/  IMAD.IADD R3, R151, 0x1, R2 ;  /* 0x0000000197037824 */ /* 0x000fe400078e0202 */
[----:B------:R-:W-:-:S04]  /*9bf0*/  IMAD.MOV.U32 R2, RZ, RZ, RZ ;  /* 0x000000ffff027224 */ /* 0x000fc800078e00ff */
[----:B------:R-:W-:-:S05]  /*9c00*/  IMAD.HI R2, R3, -0x6db6db6d, R2 ;  /* 0x9249249303027827 */ /* 0x000fca00078e0202 */
[----:B------:R-:W-:-:S04]  /*9c10*/  SHF.R.U32.HI R3, RZ, 0x1f, R2 ;  /* 0x0000001fff037819 */ /* 0x000fc80000011602 */
[----:B------:R-:W-:-:S04]  /*9c20*/  LEA.HI.SX32 R2, R2, R3, 0x1a ;  /* 0x0000000302027211 */ /* 0x000fc800078fd2ff */
[----:B------:R-:W-:-:S04]  /*9c30*/  IMNMX R6, R150, R2, PT ;  /* 0x0000000296067217 */ /* 0x000fc80003800200 */
[----:B------:R-:W-:Y:S01]  /*9c40*/  ISETP.GE.AND P0, PT, R6, 0x1, PT ;  /* 0x000000010600780c */ /* 0x000fe20003f06270 */
[----:B------:R-:W-:-:S12]  /*9c50*/  IMAD.MOV.U32 R2, RZ, RZ, RZ ;  /* 0x000000ffff027224 */ /* 0x000fd800078e00ff */
[----:B------:R-:W-:Y:S05]  /*9c60*/  @!P0 BRA `(.L_x_1571) ;  /* 0x000001c000008947 */ /* 0x000fea0003800000 */
[----:B------:R-:W-:Y:S02]  /*9c70*/  IABS R3, R135 ;  /* 0x0000008700037213 */ /* 0x000fe40000000000 */
[----:B-1----:R-:W-:Y:S02]  /*9c80*/  IADD3 R8, R135, -0x1, R6 ;  /* 0xffffffff87087810 */ /* 0x002fe40007ffe006 */
[----:B------:R-:W1:Y:S02]  /*9c90*/  I2F.RP R2, R3 ;  /* 0x0000000300027306 */ /* 0x000e640000209400 */
[----:B------:R-:W-:-:S06]  /*9ca0*/  IABS R11, R8 ;  /* 0x00000008000b7213 */ /* 0x000fcc0000000000 */
[----:B-1----:R-:W1:Y:S02]  /*9cb0*/  MUFU.RCP R2, R2 ;  /* 0x0000000200027308 */ /* 0x002e640000001000 */
[----:B-1----:R-:W-:-:S06]  /*9cc0*/  IADD3 R2, R2, 0xffffffe, RZ ;  /* 0x0ffffffe02027810 */ /* 0x002fcc0007ffe0ff */
[----:B----4-:R-:W1:Y:S02]  /*9cd0*/  F2I.FTZ.U32.TRUNC.NTZ R5, R2 ;  /* 0x0000000200057305 */ /* 0x010e64000021f000 */
        /* <DEDUP_REMOVED lines=21> */
.L_x_1571:
[----:B------:R-:W-:Y:S05]  /*9e30*/  BSYNC B0 ;  /* 0x0000000000007941 */ /* 0x000fea0003800000 */
.L_x_1570:
[----:B------:R-:W2:Y:S01]  /*9e40*/  LDL R3, [R1+0x78] ;  /* 0x0000780001037983 */ /* 0x000ea20000100800 */
        /* <DEDUP_REMOVED lines=33> */
[----:B-12---:R-:W-:-:S04]  /*a060*/  IMAD R4, R3, R2, RZ ;  /* 0x0000000203047224 */ /* 0x006fc800078e02ff */
[--C-:B------:R-:W-:Y:S01]  /*a070*/  IMAD.IADD R3, R4, 0x1, R2.reuse ;  /* 0x0000000104037824 */ /* 0x100fe200078e0202 */
[----:B------:R1:W-:Y:S01]  /*a080*/  STL [R1+0xc], R4 ;  /* 0x00000c0401007387 */ /* 0x0003e20000100800 */
[----:B------:R-:W-:-:S03]  /*a090*/  PRMT R2, RZ, 0x7610, R2 ;  /* 0x00007610ff027816 */ /* 0x000fc60000000002 */
[----:B------:R-:W-:-:S04]  /*a0a0*/  IMNMX R235, R6, R3, PT ;  /* 0x0000000306eb7217 */ /* 0x000fc80003800200 */
[----:B------:R-:W-:-:S13]  /*a0b0*/  ISETP.GT.AND P0, PT, R235, R4, PT ;  /* 0x00000004eb00720c */ /* 0x000fda0003f04270 */
[----:B------:R-:W-:Y:S05]  /*a0c0*/  @!P0 BRA `(.L_x_1572) ;  /* 0x0001127000008947 */ /* 0x000fea0003800000 */
[----:B----4-:R-:W2:Y:S04]  /*a0d0*/  LDL R5, [R1+0x68] ;  /* 0x0000680001057983 */ /* 0x010ea80000100800 */
[----:B-1----:R-:W3:Y:S01]  /*a0e0*/  LDL R4, [R1+0x6c] ;  /* 0x00006c0001047983 */ /* 0x002ee20000100800 */
[----:B------:R-:W-:-:S03]  /*a0f0*/  ISETP.NE.U32.AND P0, PT, RZ, c[0x0][0x340], PT ;  /* 0x0000d000ff007a0c */ /* 0x000fc60003f05070 */
[----:B------:R-:W4:Y:S01]  /*a100*/  LDL R8, [R1+0x58] ;  /* 0x0000580001087983 */ /* 0x000f220000100800 */
[----:B------:R-:W-:-:S03]  /*a110*/  ISETP.NE.AND.EX P1, PT, RZ, c[0x0][0x344], PT, P0 ;  /* 0x0000d100ff007a0c */ /* 0x000fc60003f25300 */
[----:B------:R-:W4:Y:S04]  /*a120*/  LDL R10, [R1+0x74] ;  /* 0x00007400010a7983 */ /* 0x000f280000100800 */
[----:B------:R-:W4:Y:S06]  /*a130*/  LDL R9, [R1+0x70] ;  /* 0x0000700001097983 */ /* 0x000f2c0000100800 */
[----:B--2---:R-:W-:-:S04]  /*a140*/  @P1 IADD3 R2, P0, R5, c[0x0][0x340], RZ ;  /* 0x0000d00005021a10 */ /* 0x004fc80007f1e0ff */
[----:B---3--:R-:W-:-:S05]  /*a150*/  @P1 IADD3.X R3, R4, c[0x0][0x344], RZ, P0, !PT ;  /* 0x0000d10004031a10 */ /* 0x008fca00007fe4ff */
[----:B------:R1:W5:Y:S01]  /*a160*/  @P1 LDG.E R2, [R2.64] ;  /* 0x0000000802021981 */ /* 0x000362000c1e1900 */
[----:B------:R-:W-:Y:S01]  /*a170*/  ISETP.NE.U32.AND P0, PT, RZ, c[0x0][0x348], PT ;  /* 0x0000d200ff007a0c */ /* 0x000fe20003f05070 */
[----:B------:R-:W-:Y:S01]  /*a180*/  IMAD.WIDE.U32 R4, R137, c[0x0][0x178], RZ ;  /* 0x00005e0089047a25 */ /* 0x000fe200078e00ff */
[----:B------:R-:W-:Y:S01]  /*a190*/  WARPSYNC 0xffffffff ;  /* 0xffffffff00007948 */ /* 0x000fe20003800000 */
[----:B----4-:R-:W-:Y:S02]  /*a1a0*/  LOP3.LUT R86, R8, 0xffff, RZ, 0xc0, !PT ;  /* 0x0000ffff08567812 */ /* 0x010fe400078ec0ff */
[----:B------:R-:W-:Y:S02]  /*a1b0*/  ISETP.NE.AND.EX P0, PT, RZ, c[0x0][0x34c], PT, P0 ;  /* 0x0000d300ff007a0c */ /* 0x000fe40003f05300 */
[----:B------:R-:W-:Y:S02]  /*a1c0*/  IADD3 R122, R235, -0x1, RZ ;  /* 0xffffffffeb7a7810 */ /* 0x000fe40007ffe0ff */
[----:B------:R-:W-:-:S02]  /*a1d0*/  SEL R11, R10, RZ, !P0 ;  /* 0x000000ff0a0b7207 */ /* 0x000fc40004000000 */
[----:B------:R-:W-:Y:S02]  /*a1e0*/  SEL R8, R9, RZ, !P0 ;  /* 0x000000ff09087207 */ /* 0x000fe40004000000 */
[----:B-1----:R-:W-:-:S05]  /*a1f0*/  SHF.R.S32.HI R3, RZ, 0x1f, R137 ;  /* 0x0000001fff037819 */ /* 0x002fca0000011489 */
[----:B------:R-:W-:-:S04]  /*a200*/  IMAD R3, R3, c[0x0][0x178], RZ ;  /* 0x00005e0003037a24 */ /* 0x000fc800078e02ff */
[----:B------:R-:W-:-:S04]  /*a210*/  IMAD R3, R137, c[0x0][0x17c], R3 ;  /* 0x00005f0089037a24 */ /* 0x000fc800078e0203 */
[----:B------:R-:W-:Y:S02]  /*a220*/  IMAD.IADD R10, R5, 0x1, R3 ;  /* 0x00000001050a7824 */ /* 0x000fe400078e0203 */
[----:B------:R-:W-:Y:S02]  /*a230*/  @!P1 IMAD.MOV.U32 R2, RZ, RZ, R9 ;  /* 0x000000ffff029224 */ /* 0x000fe400078e0009 */
[----:B------:R-:W2:Y:S04]  /*a240*/  LDL R15, [R1+0x4] ;  /* 0x00000400010f7983 */ /* 0x000ea80000100800 */
[----:B------:R-:W3:Y:S04]  /*a250*/  LDL.LU R9, [R1+0x8] ;  /* 0x0000080001097983 */ /* 0x000ee80000300800 */
[----:B------:R-:W4:Y:S04]  /*a260*/  LDL R75, [R1+0x48] ;  /* 0x00004800014b7983 */ /* 0x000f280000100800 */
[----:B------:R-:W2:Y:S01]  /*a270*/  LDL R6, [R1+0x3c] ;  /* 0x00003c0001067983 */ /* 0x000ea20000100800 */
[----:B------:R-:W-:-:S02]  /*a280*/  IMAD.MOV.U32 R3, RZ, RZ, c[0x0][0x2b8] ;  /* 0x0000ae00ff037624 */ /* 0x000fc400078e00ff */
[----:B------:R-:W-:-:S03]  /*a290*/  IMAD.MOV.U32 R121, RZ, RZ, 0x70 ;  /* 0x00000070ff797424 */ /* 0x000fc600078e00ff */
[----:B------:R-:W-:Y:S01]  /*a2a0*/  ISETP.NE.AND P1, PT, R3, 0x1, PT ;  /* 0x000000010300780c */ /* 0x000fe20003f25270 */
[----:B------:R-:W-:-:S04]  /*a2b0*/  IMAD R121, R235, R121, -0x70 ;  /* 0xffffff90eb797424 */ /* 0x000fc800078e0279 */
[----:B------:R-:W-:Y:S01]  /*a2c0*/  IMAD.IADD R3, R0, 0x1, R121 ;  /* 0x0000000100037824 */ /* 0x000fe200078e0279 */
[----:B-----5:R-:W-:Y:S01]  /*a2d0*/  SHF.R.S32.HI R5, RZ, 0x1f, R2 ;  /* 0x0000001fff057819 */ /* 0x020fe20000011402 */
[----:B------:R-:W-:-:S04]  /*a2e0*/  IMAD.WIDE.U32 R18, R2, c[0x0][0x2b0], RZ ;  /* 0x0000ac0002127a25 */ /* 0x000fc800078e00ff */
[----:B------:R-:W-:Y:S01]  /*a2f0*/  IMAD.MOV.U32 R234, RZ, RZ, RZ ;  /* 0x000000ffffea7224 */ /* 0x000fe200078e00ff */
[----:B------:R-:W-:Y:S01]  /*a300*/  BAR.SYNC.DEFER_BLOCKING 0x0 ;  /* 0x0000000000007b1d */ /* 0x000fe20000010000 */
[----:B---3--:R-:W-:-:S04]  /*a310*/  LOP3.LUT R9, R9, 0xfffffffd, RZ, 0xc0, !PT ;  /* 0xfffffffd09097812 */ /* 0x008fc800078ec0ff */
[----:B------:R-:W-:Y:S02]  /*a320*/  @P1 LOP3.LUT R9, R9, 0x2, RZ, 0xfc, !PT ;  /* 0x0000000209091812 */ /* 0x000fe400078efcff */
[----:B----4-:R-:W-:-:S03]  /*a330*/  ISETP.GE.AND P0, PT, R3, R75, PT ;  /* 0x0000004b0300720c */ /* 0x010fc60003f06270 */
[----:B------:R2:W-:Y:S01]  /*a340*/  STL [R1+0x8], R9 ;  /* 0x0000080901007387 */ /* 0x0005e20000100800 */
[----:B------:R-:W-:-:S03]  /*a350*/  ISETP.GT.OR P0, PT, R0, 0x6f, P0 ;  /* 0x0000006f0000780c */ /* 0x000fc60000704670 */
[----:B------:R-:W-:Y:S01]  /*a360*/  STL.64 [R1+0x30], R18 ;  /* 0x0000301201007387 */ /* 0x000fe20000100a00 */
        /* <DEDUP_REMOVED lines=8> */
[----:B------:R1:W-:Y:S01]  /*a3f0*/  STL [R1+0x38], R16 ;  /* 0x0000381001007387 */ /* 0x0003e20000100800 */
[----:B------:R-:W-:Y:S02]  /*a400*/  @!P0 LEA.HI.X.SX32 R5, R6, R16, 0x1, P1 ;  /* 0x0000001006058211 */ /* 0x000fe400008f0eff */
[----:B------:R-:W-:-:S04]  /*a410*/  @!P0 LEA R2, P1, R3, c[0x0][0x2a0], 0x2 ;  /* 0x0000a80003028a11 */ /* 0x000fc800078210ff */
[----:B------:R-:W-:-:S05]  /*a420*/  @!P0 LEA.HI.X R3, R3, c[0x0][0x2a4], R5, 0x2, P1 ;  /* 0x0000a90003038a11 */ /* 0x000fca00008f1405 */
[----:B------:R2:W3:Y:S04]  /*a430*/  @!P0 LDG.E R234, [R2.64] ;  /* 0x0000000802ea8981 */ /* 0x0004e8000c1e1900 */
[----:B-1----:R-:W4:Y:S01]  /*a440*/  LDL R16, [R1+0x44] ;  /* 0x0000440001107983 */ /* 0x002f220000100800 */
[----:B------:R-:W-:-:S04]  /*a450*/  IMAD.MOV.U32 R5, RZ, RZ, R10 ;  /* 0x000000ffff057224 */ /* 0x000fc800078e000a */
[----:B------:R-:W-:-:S04]  /*a460*/  IMAD.WIDE.U32 R4, R86, c[0x0][0x1b8], R4 ;  /* 0x00006e0056047a25 */ /* 0x000fc800078e0004 */
[----:B--2---:R-:W-:-:S04]  /*a470*/  IMAD.IADD R3, R0, 0x1, R98 ;  /* 0x0000000100037824 */ /* 0x004fc800078e0262 */
[----:B------:R-:W-:-:S04]  /*a480*/  @P3 IMAD.HI.U32 R10, R3, c[0x0][0x2c8], RZ ;  /* 0x0000b200030a3a27 */ /* 0x000fc800078e00ff */
        /* <DEDUP_REMOVED lines=8> */
[----:B------:R-:W-:Y:S02]  /*a510*/  IMAD R10, R10, c[0x0][0x1b0], RZ ;  /* 0x00006c000a0a7a24 */ /* 0x000fe400078e02ff */
[----:B------:R-:W-:Y:S02]  /*a520*/  IMAD.IADD R5, R5, 0x1, R11 ;  /* 0x0000000105057824 */ /* 0x000fe400078e020b */
[----:B------:R-:W-:Y:S02]  /*a530*/  IMAD R8, R8, c[0x0][0x2c4], R3 ;  /* 0x0000b10008087a24 */ /* 0x000fe400078e0203 */
[----:B------:R-:W-:-:S02]  /*a540*/  IMAD R10, R2, c[0x0][0x1b4], R10 ;  /* 0x00006d00020a7a24 */ /* 0x000fc400078e020a */
[----:B------:R-:W-:Y:S01]  /*a550*/  IMAD.WIDE.U32 R2, R2, c[0x0][0x1b0], R4 ;  /* 0x00006c0002027a25 */ /* 0x000fe200078e0004 */
[----:B------:R-:W-:-:S03]  /*a560*/  SHF.R.S32.HI R4, RZ, 0x1f, R8 ;  /* 0x0000001fff047819 */ /* 0x000fc60000011408 */
[----:B------:R-:W-:Y:S02]  /*a570*/  IMAD.IADD R3, R3, 0x1, R10 ;  /* 0x0000000103037824 */ /* 0x000fe400078e020a */
[----:B------:R-:W-:Y:S02]  /*a580*/  IMAD R5, R4, c[0x0][0x1a8], RZ ;  /* 0x00006a0004057a24 */ /* 0x000fe400078e02ff */
[----:B------:R-:W-:Y:S02]  /*a590*/  IMAD.MOV R4, RZ, RZ, -R6 ;  /* 0x000000ffff047224 */ /* 0x000fe400078e0a06 */
[C---:B------:R-:W-:Y:S02]  /*a5a0*/  IMAD R5, R8.reuse, c[0x0][0x1ac], R5 ;  /* 0x00006b0008057a24 */ /* 0x040fe400078e0205 */
[----:B------:R-:W-:-:S04]  /*a5b0*/  IMAD.WIDE.U32 R2, R8, c[0x0][0x1a8], R2 ;  /* 0x00006a0008027a25 */ /* 0x000fc800078e0002 */
[----:B------:R-:W-:Y:S02]  /*a5c0*/  IMAD R237, R4, c[0x0][0x2b8], R9 ;  /* 0x0000ae0004ed7a24 */ /* 0x000fe400078e0209 */
[----:B------:R-:W-:Y:S01]  /*a5d0*/  IMAD.IADD R4, R3, 0x1, R5 ;  /* 0x0000000103047824 */ /* 0x000fe200078e0205 */
[C---:B------:R-:W-:Y:S02]  /*a5e0*/  LEA R3, P0, R2.reuse, c[0x0][0x160], 0x1 ;  /* 0x0000580002037a11 */ /* 0x040fe400078008ff */
[----:B------:R-:W-:Y:S02]  /*a5f0*/  SHF.R.S32.HI R94, RZ, 0x1f, R237 ;  /* 0x0000001fff5e7819 */ /* 0x000fe400000114ed */
[----:B------:R-:W-:Y:S01]  /*a600*/  LEA.HI.X R2, R2, c[0x0][0x164], R4, 0x1, P0 ;  /* 0x0000590002027a11 */ /* 0x000fe200000f0c04 */
[----:B------:R-:W1:Y:S02]  /*a610*/  SHFL.IDX PT, R8, R3, RZ, 0x181f ;  /* 0x00181fff03087589 */ /* 0x000e6400000e0000 */
[----:B------:R-:W-:-:S02]  /*a620*/  IMAD R10, R94, c[0x0][0x1e0], RZ ;  /* 0x000078005e0a7a24 */ /* 0x000fc400078e02ff */
[----:B------:R-:W2:Y:S01]  /*a630*/  SHFL.IDX PT, R9, R2, RZ, 0x181f ;  /* 0x00181fff02097589 */ /* 0x000ea200000e0000 */
[----:B------:R-:W-:Y:S02]  /*a640*/  IMAD.MOV.U32 R102, RZ, RZ, R15 ;  /* 0x000000ffff667224 */ /* 0x000fe400078e000f */
[----:B------:R-:W-:Y:S01]  /*a650*/  IMAD.IADD R15, R82, 0x1, R98 ;  /* 0x00000001520f7824 */ /* 0x000fe200078e0262 */
[----:B------:R-:W1:Y:S04]  /*a660*/  SHFL.IDX PT, R6, R3, 0x1, 0x181f ;  /* 0x00381f0003067f89 */ /* 0x000e6800000e0000 */
[----:B------:R-:W1:Y:S01]  /*a670*/  SHFL.IDX PT, R11, R2, 0x1, 0x181f ;  /* 0x00381f00020b7f89 */ /* 0x000e6200000e0000 */
[----:B------:R-:W-:-:S03]  /*a680*/  IADD3 R19, R15, 0x20, RZ ;  /* 0x000000200f137810 */ /* 0x000fc60007ffe0ff */
[----:B------:R-:W-:Y:S01]  /*a690*/  SHFL.IDX PT, R17, R2, 0x2, 0x181f ;  /* 0x00581f0002117f89 */ /* 0x000fe200000e0000 */
[----:B------:R-:W-:Y:S01]  /*a6a0*/  IADD3 R18, R15, 0x40, RZ ;  /* 0x000000400f127810 */ /* 0x000fe20007ffe0ff */
[----:B------:R-:W-:Y:S02]  /*a6b0*/  IMAD.WIDE.U32 R4, R237, c[0x0][0x1e0], RZ ;  /* 0x00007800ed047a25 */ /* 0x000fe400078e00ff */
[----:B------:R-:W-:Y:S02]  /*a6c0*/  SHFL.IDX PT, R29, R3, 0x3, 0x181f ;  /* 0x00781f00031d7f89 */ /* 0x000fe400000e0000 */
[----:B------:R-:W-:-:S04]  /*a6d0*/  IMAD.WIDE.U32 R32, R86, c[0x0][0x1e8], RZ ;  /* 0x00007a0056207a25 */ /* 0x000fc800078e00ff */
[----:B------:R-:W-:Y:S01]  /*a6e0*/  IMAD R31, R86, c[0x0][0x1ec], R33 ;  /* 0x00007b00561f7a24 */ /* 0x000fe200078e0221 */
[----:B------:R-:W-:Y:S01]  /*a6f0*/  IADD3 R30, R15, 0x60, RZ ;  /* 0x000000600f1e7810 */ /* 0x000fe20007ffe0ff */
[----:B------:R-:W-:Y:S02]  /*a700*/  IMAD R120, R122, -0x70, R75 ;  /* 0xffffff907a787824 */ /* 0x000fe400078e024b */
[----:B----4-:R-:W-:Y:S02]  /*a710*/  IMAD R56, R16, c[0x0][0x2c4], RZ ;  /* 0x0000b10010387a24 */ /* 0x010fe400078e02ff */
[----:B------:R-:W-:Y:S02]  /*a720*/  IMAD R16, R237, c[0x0][0x1e4], R10 ;  /* 0x00007900ed107a24 */ /* 0x000fe400078e020a */
[----:B------:R-:W4:Y:S01]  /*a730*/  SHFL.IDX PT, R10, R3, 0x2, 0x181f ;  /* 0x00581f00030a7f89 */ /* 0x000f2200000e0000 */
[-C--:B------:R-:W-:Y:S02]  /*a740*/  ISETP.GE.AND P3, PT, R15, R56.reuse, PT ;  /* 0x000000380f00720c */ /* 0x080fe40003f66270 */
[----:B------:R-:W-:-:S02]  /*a750*/  ISETP.GE.AND P4, PT, R19, R56, PT ;  /* 0x000000381300720c */ /* 0x000fc40003f86270 */
[----:B------:R-:W-:Y:S01]  /*a760*/  ISETP.GE.AND P6, PT, R18, R56, PT ;  /* 0x000000381200720c */ /* 0x000fe20003fc6270 */
[----:B------:R-:W-:Y:S01]  /*a770*/  IMAD.IADD R5, R5, 0x1, R16 ;  /* 0x0000000105057824 */ /* 0x000fe200078e0210 */
[----:B---3--:R-:W-:-:S07]  /*a780*/  SHF.R.S32.HI R93, RZ, 0x1f, R234 ;  /* 0x0000001fff5d7819 */ /* 0x008fce00000114ea */
[CC--:B-1----:R-:W-:Y:S02]  /*a790*/  @!P3 LEA R26, P0, R76.reuse, R8.reuse, 0x1 ;  /* 0x000000084c1ab211 */ /* 0x0c2fe400078008ff */
[C---:B------:R-:W-:Y:S02]  /*a7a0*/  @!P3 LEA R24, P1, R227.reuse, R8, 0x1 ;  /* 0x00000008e318b211 */ /* 0x040fe400078208ff */
[CCC-:B--2---:R-:W-:Y:S02]  /*a7b0*/  @!P3 LEA.HI.X R27, R76.reuse, R9.reuse, R77.reuse, 0x1, P0 ;  /* 0x000000094c1bb211 */ /* 0x1c4fe400000f0c4d */
[C---:B------:R-:W-:Y:S01]  /*a7c0*/  @!P4 LEA R22, P0, R76.reuse, R6, 0x1 ;  /* 0x000000064c16c211 */ /* 0x040fe200078008ff */
[----:B------:R1:W2:Y:S01]  /*a7d0*/  SHFL.IDX PT, R8, R2, 0x3, 0x181f ;  /* 0x00781f0002087f89 */ /* 0x0002a200000e0000 */
[----:B------:R-:W-:Y:S01]  /*a7e0*/  @!P3 LEA.HI.X R25, R227, R9, R102, 0x1, P1 ;  /* 0x00000009e319b211 */ /* 0x000fe200008f0c66 */
[----:B------:R-:W-:Y:S01]  /*a7f0*/  IMAD R28, R93, c[0x0][0x1f0], RZ ;  /* 0x00007c005d1c7a24 */ /* 0x000fe200078e02ff */
[----:B------:R-:W-:-:S02]  /*a800*/  @!P4 LEA.HI.X R23, R76, R11, R77, 0x1, P0 ;  /* 0x0000000b4c17c211 */ /* 0x000fc400000f0c4d */
[CC--:B----4-:R-:W-:Y:S02]  /*a810*/  @!P6 LEA R18, P1, R76.reuse, R10.reuse, 0x1 ;  /* 0x0000000a4c12e211 */ /* 0x0d0fe400078208ff */
[C---:B------:R-:W-:Y:S02]  /*a820*/  @!P6 LEA R16, P0, R227.reuse, R10, 0x1 ;  /* 0x0000000ae310e211 */ /* 0x040fe400078008ff */
[-C--:B------:R-:W-:Y:S02]  /*a830*/  @!P6 LEA.HI.X R19, R76, R17.reuse, R77, 0x1, P1 ;  /* 0x000000114c13e211 */ /* 0x080fe400008f0c4d */
[----:B------:R-:W-:Y:S01]  /*a840*/  @!P6 LEA.HI.X R17, R227, R17, R102, 0x1, P0 ;  /* 0x00000011e311e211 */ /* 0x000fe200000f0c66 */
[----:B-1----:R-:W-:-:S04]  /*a850*/  IMAD.WIDE.U32 R2, R234, c[0x0][0x1f0], R4 ;  /* 0x00007c00ea027a25 */ /* 0x002fc800078e0004 */
[----:B------:R-:W-:Y:S01]  /*a860*/  IMAD R4, R234, c[0x0][0x1f4], R28 ;  /* 0x00007d00ea047a24 */ /* 0x000fe200078e021c */
[----:B------:R-:W-:-:S04]  /*a870*/  IADD3 R2, P0, R2, R32, RZ ;  /* 0x0000002002027210 */ /* 0x000fc80007f1e0ff */
[----:B------:R-:W-:Y:S02]  /*a880*/  IADD3.X R4, R31, R3, R4, P0, !PT ;  /* 0x000000031f047210 */ /* 0x000fe400007fe404 */
[----:B------:R-:W-:Y:S02]  /*a890*/  LEA R3, P0, R2, c[0x0][0x1c8], 0x1 ;  /* 0x0000720002037a11 */ /* 0x000fe400078008ff */
[----:B------:R-:W-:Y:S02]  /*a8a0*/  ISETP.GE.AND P5, PT, R30, R56, PT ;  /* 0x000000381e00720c */ /* 0x000fe40003fa6270 */
[----:B------:R-:W-:Y:S02]  /*a8b0*/  @!P4 LEA R20, P2, R227, R6, 0x1 ;  /* 0x00000006e314c211 */ /* 0x000fe400078408ff */
[----:B------:R-:W-:Y:S01]  /*a8c0*/  LEA.HI.X R30, R2, c[0x0][0x1cc], R4, 0x1, P0 ;  /* 0x00007300021e7a11 */ /* 0x000fe200000f0c04 */
[----:B------:R-:W1:Y:S01]  /*a8d0*/  SHFL.IDX PT, R6, R3, RZ, 0x181f ;  /* 0x00181fff03067589 */ /* 0x000e6200000e0000 */
[----:B------:R-:W-:-:S03]  /*a8e0*/  IMNMX R2, R120, 0x70, PT ;  /* 0x0000007078027817 */ /* 0x000fc60003800200 */
[----:B------:R-:W3:Y:S02]  /*a8f0*/  SHFL.IDX PT, R28, R30, RZ, 0x181f ;  /* 0x00181fff1e1c7589 */ /* 0x000ee400000e0000 */
[----:B------:R-:W-:Y:S01]  /*a900*/  IMAD.IADD R2, R2, 0x1, -R82 ;  /* 0x0000000102027824 */ /* 0x000fe200078e0a52 */
[----:B------:R-:W-:-:S04]  /*a910*/  @!P4 LEA.HI.X R21, R227, R11, R102, 0x1, P2 ;  /* 0x0000000be315c211 */ /* 0x000fc800010f0c66 */
[----:B------:R-:W-:Y:S02]  /*a920*/  ISETP.GE.AND P2, PT, R2, 0x1, PT ;  /* 0x000000010200780c */ /* 0x000fe40003f46270 */
[----:B------:R-:W-:-:S04]  /*a930*/  @!P5 LEA R4, P0, R76, R29, 0x1 ;  /* 0x0000001d4c04d211 */ /* 0x000fc800078008ff */
[----:B--2---:R-:W-:Y:S02]  /*a940*/  @!P5 LEA.HI.X R5, R76, R8, R77, 0x1, P0 ;  /* 0x000000084c05d211 */ /* 0x004fe400000f0c4d */
[----:B------:R-:W-:-:S04]  /*a950*/  @!P5 LEA R10, P0, R227, R29, 0x1 ;  /* 0x0000001de30ad211 */ /* 0x000fc800078008ff */
[C---:B------:R-:W-:Y:S02]  /*a960*/  @!P5 LEA.HI.X R11, R227.reuse, R8, R102, 0x1, P0 ;  /* 0x00000008e30bd211 */ /* 0x040fe400000f0c66 */
[C---:B-1----:R-:W-:Y:S02]  /*a970*/  @P2 LEA R8, P0, R76.reuse, R6, 0x1 ;  /* 0x000000064c082211 */ /* 0x042fe400078008ff */
[C---:B------:R-:W-:Y:S02]  /*a980*/  ISETP.GE.AND P1, PT, R76.reuse, c[0x0][0x198], PT ;  /* 0x000066004c007a0c */ /* 0x040fe40003f26270 */
[----:B---3--:R-:W-:Y:S02]  /*a990*/  @P2 LEA.HI.X R9, R76, R28, R77, 0x1, P0 ;  /* 0x0000001c4c092211 */ /* 0x008fe400000f0c4d */
[----:B------:R-:W-:-:S09]  /*a9a0*/  ISETP.GE.AND P0, PT, R227, c[0x0][0x198], PT ;  /* 0x00006600e3007a0c */ /* 0x000fd20003f06270 */
[----:B------:R1:W-:Y:S04]  /*a9b0*/  @!P3 LDGSTS.E.BYPASS.LTC128B.128 [R228+0x100], [R26.64], !P1 ;  /* 0x001000001ae4bfae */ /* 0x0003e8000c901d48 */
        /* <DEDUP_REMOVED lines=12> */
[----:B------:R-:W-:-:S07]  /*aa80*/  @P2 LEA.HI.X R5, R227, R28, R102, 0x1, P1 ;  /* 0x0000001ce3052211 */ /* 0x000fce00008f0c66 */
[----:B------:R2:W-:Y:S01]  /*aa90*/  @P2 LDGSTS.E.BYPASS.LTC128B.128 [R228+0xb900], [R4.64], !P0 ;  /* 0x0b90000004e42fae */ /* 0x0005e2000c101d48 */
[----:B------:R-:W-:-:S03]  /*aaa0*/  ISETP.GE.AND P0, PT, R2, 0x21, PT ;  /* 0x000000210200780c */ /* 0x000fc60003f06270 */
[----:B--2---:R-:W3:Y:S04]  /*aab0*/  SHFL.IDX PT, R4, R3, 0x1, 0x181f ;  /* 0x00381f0003047f89 */ /* 0x004ee800000e0000 */
[----:B------:R-:W2:Y:S06]  /*aac0*/  SHFL.IDX PT, R5, R30, 0x1, 0x181f ;  /* 0x00381f001e057f89 */ /* 0x000eac00000e0000 */
        /* <DEDUP_REMOVED lines=14> */
[C---:B------:R-:W-:Y:S02]  /*abb0*/  @P0 LEA.HI.X R5, R227.reuse, R5, R102, 0x1, P1 ;  /* 0x00000005e3050211 */ /* 0x040fe400008f0c66 */
[----:B------:R-:W-:Y:S01]  /*abc0*/  @P0 ISETP.GE.AND P1, PT, R76, c[0x0][0x1d4], PT ;  /* 0x000075004c000a0c */ /* 0x000fe20003f26270 */
[----:B------:R-:W2:Y:S04]  /*abd0*/  SHFL.IDX PT, R3, R3, 0x3, 0x181f ;  /* 0x00781f0003037f89 */ /* 0x000ea800000e0000 */
[----:B------:R-:W3:Y:S08]  /*abe0*/  SHFL.IDX PT, R6, R30, 0x3, 0x181f ;  /* 0x00781f001e067f89 */ /* 0x000ef000000e0000 */
[----:B------:R1:W-:Y:S01]  /*abf0*/  @P0 LDGSTS.E.BYPASS.LTC128B.128 [R229+0xa100], [R8.64], !P1 ;  /* 0x0a10000008e50fae */ /* 0x0003e2000c901d48 */
[----:B------:R-:W-:-:S13]  /*ac00*/  @P0 ISETP.GE.AND P1, PT, R227, c[0x0][0x1d4], PT ;  /* 0x00007500e3000a0c */ /* 0x000fda0003f26270 */
[----:B------:R2:W-:Y:S01]  /*ac10*/  @P0 LDGSTS.E.BYPASS.LTC128B.128 [R229+0xd900], [R4.64], !P1 ;  /* 0x0d90000004e50fae */ /* 0x0005e2000c901d48 */
[----:B------:R-:W-:-:S13]  /*ac20*/  ISETP.GE.AND P0, PT, R2, 0x61, PT ;  /* 0x000000610200780c */ /* 0x000fda0003f06270 */
[----:B--2---:R-:W-:-:S04]  /*ac30*/  @P0 LEA R4, P1, R76, R3, 0x1 ;  /* 0x000000034c040211 */ /* 0x004fc800078208ff */
[----:B---3--:R-:W-:Y:S02]  /*ac40*/  @P0 LEA.HI.X R5, R76, R6, R77, 0x1, P1 ;  /* 0x000000064c050211 */ /* 0x008fe400008f0c4d */
[----:B------:R-:W-:-:S04]  /*ac50*/  @P0 LEA R2, P1, R227, R3, 0x1 ;  /* 0x00000003e3020211 */ /* 0x000fc800078208ff */
[----:B------:R-:W-:Y:S02]  /*ac60*/  @P0 LEA.HI.X R3, R227, R6, R102, 0x1, P1 ;  /* 0x00000006e3030211 */ /* 0x000fe400008f0c66 */
[----:B------:R-:W-:Y:S01]  /*ac70*/  @P0 ISETP.GE.AND P1, PT, R76, c[0x0][0x1d4], PT ;  /* 0x000075004c000a0c */ /* 0x000fe20003f26270 */
[----:B------:R1:W-:-:S12]  /*ac80*/  STL.64 [R1+0x28], R32 ;  /* 0x0000282001007387 */ /* 0x0003d80000100a00 */
[----:B------:R1:W-:Y:S01]  /*ac90*/  @P0 LDGSTS.E.BYPASS.LTC128B.128 [R229+0xb100], [R4.64], !P1 ;  /* 0x0b10000004e50fae */ /* 0x0003e2000c901d48 */
[----:B------:R-:W-:-:S03]  /*aca0*/  @P0 ISETP.GE.AND P1, PT, R227, c[0x0][0x1d4], PT ;  /* 0x00007500e3000a0c */ /* 0x000fc60003f26270 */
[----:B------:R1:W-:Y:S10]  /*acb0*/  STL [R1+0x24], R31 ;  /* 0x0000241f01007387 */ /* 0x0003f40000100800 */
[----:B------:R1:W-:Y:S01]  /*acc0*/  @P0 LDGSTS.E.BYPASS.LTC128B.128 [R229+0xe900], [R2.64], !P1 ;  /* 0x0e90000002e50fae */ /* 0x0003e2000c901d48 */
[----:B------:R-:W-:-:S03]  /*acd0*/  ISETP.LT.AND P0, PT, RZ, c[0x0][0x27c], PT ;  /* 0x00009f00ff007a0c */ /* 0x000fc60003f01270 */
[----:B------:R-:W0:Y:S01]  /*ace0*/  LDGDEPBAR ;  /* 0x00000000000079af */ /* 0x000e220000000000 */
[----:B------:R-:W-:Y:S02]  /*acf0*/  P2R R46, PR, RZ, 0x20 ;  /* 0x00000020ff2e7803 */ /* 0x000fe40000000000 */
[----:B------:R-:W-:-:S07]  /*ad00*/  ISETP.GT.AND P5, PT, R0, 0x6f, PT ;  /* 0x0000006f0000780c */ /* 0x000fce0003fa4270 */
[----:B------:R-:W-:Y:S05]  /*ad10*/  @P0 BRA `(.L_x_1573) ;  /* 0x0000002000000947 */ /* 0x000fea0003800000 */
[----:B------:R-:W-:-:S04]  /*ad20*/  DEPBAR.LE SB0, 0x1 ;  /* 0x000080400000791a */ /* 0x000fc80000000000 */
[----:B------:R-:W-:Y:S05]  /*ad30*/  BRA `(.L_x_1574) ;  /* 0x00004a7000007947 */ /* 0x000fea0003800000 */
.L_x_1573:
        /* <DEDUP_REMOVED lines=8> */
[C---:B------:R-:W-:Y:S01]  /*adc0*/  IMAD R6, R136.reuse, c[0x0][0x294], R2 ;  /* 0x0000a50088067a24 */ /* 0x040fe200078e0202 */
        /* <DEDUP_REMOVED lines=57> */
.L_x_1577:
[----:B--2---:R-:W-:Y:S05]  /*b160*/  BSYNC B0 ;  /* 0x0000000000007941 */ /* 0x004fea0003800000 */
.L_x_1576:
        /* <DEDUP_REMOVED lines=17> */
[----:B---3--:R2:W3:Y:S01]  /*b280*/  SHFL.IDX PT, R21, R28, 0x1, 0x181f ;  /* 0x00381f001c157f89 */ /* 0x0084e200000e0000 */
        /* <DEDUP_REMOVED lines=11> */
[----:B-1----:R-:W-:-:S05]  /*b340*/  @!P1 IADD3 R24, P0, R6, R2, RZ ;  /* 0x0000000206189210 */ /* 0x002fca0007f1e0ff */
[----:B------:R-:W-:Y:S01]  /*b350*/  @!P1 IMAD.X R25, R20, 0x1, R3, P0 ;  /* 0x0000000114199824 */ /* 0x000fe200000e0603 */
[----:B------:R-:W-:-:S05]  /*b360*/  @!P1 IADD3 R22, P0, R15, R2, RZ ;  /* 0x000000020f169210 */ /* 0x000fca0007f1e0ff */
[----:B---3--:R-:W-:Y:S01]  /*b370*/  @!P1 IMAD.X R23, R21, 0x1, R3, P0 ;  /* 0x0000000115179824 */ /* 0x008fe200000e0603 */
[----:B------:R-:W-:-:S13]  /*b380*/  ISETP.GE.AND P0, PT, R81, c[0x0][0x27c], PT ;  /* 0x00009f0051007a0c */ /* 0x000fda0003f06270 */
[C---:B------:R-:W-:Y:S01]  /*b390*/  @!P0 IMAD.SHL.U32 R4, R81.reuse, 0x2, RZ ;  /* 0x0000000251048824 */ /* 0x040fe200078e00ff */
[----:B------:R-:W-:-:S04]  /*b3a0*/  @!P0 SHF.L.U64.HI R5, R81, 0x1, R65 ;  /* 0x0000000151058819 */ /* 0x000fc80000010241 */
[----:B------:R-:W-:-:S05]  /*b3b0*/  @!P0 IADD3 R2, P2, R6, R4, RZ ;  /* 0x0000000406028210 */ /* 0x000fca0007f5e0ff */
[----:B------:R-:W-:Y:S01]  /*b3c0*/  @!P0 IMAD.X R3, R20, 0x1, R5, P2 ;  /* 0x0000000114038824 */ /* 0x000fe200010e0605 */
[----:B------:R-:W-:Y:S01]  /*b3d0*/  @!P0 IADD3 R20, P2, R15, R4, RZ ;  /* 0x000000040f148210 */ /* 0x000fe20007f5e0ff */
[----:B------:R-:W-:-:S03]  /*b3e0*/  CS2R R34, SRZ ;  /* 0x0000000000227805 */ /* 0x000fc6000001ff00 */
[----:B------:R1:W5:Y:S01]  /*b3f0*/  @!P0 LD.E.64 R38, [R2.64] ;  /* 0x0000000802268980 */ /* 0x000362000c101b00 */
[----:B------:R-:W-:Y:S02]  /*b400*/  @!P0 IMAD.X R21, R21, 0x1, R5, P2 ;  /* 0x0000000115158824 */ /* 0x000fe400010e0605 */
[----:B------:R-:W-:-:S03]  /*b410*/  CS2R R4, SRZ ;  /* 0x0000000000047805 */ /* 0x000fc6000001ff00 */
[----:B------:R3:W5:Y:S04]  /*b420*/  @!P0 LD.E.64 R34, [R20.64] ;  /* 0x0000000814228980 */ /* 0x000768000c101b00 */
[----:B------:R3:W5:Y:S01]  /*b430*/  @!P1 LD.E.64 R4, [R24.64] ;  /* 0x0000000818049980 */ /* 0x000762000c101b00 */
[----:B-1----:R-:W-:-:S06]  /*b440*/  CS2R R2, SRZ ;  /* 0x0000000000027805 */ /* 0x002fcc000001ff00 */
[----:B------:R3:W5:Y:S02]  /*b450*/  @!P1 LD.E.64 R2, [R22.64] ;  /* 0x0000000816029980 */ /* 0x000764000c101b00 */
.L_x_1579:
[----:B----4-:R-:W-:Y:S05]  /*b460*/  BSYNC B0 ;  /* 0x0000000000007941 */ /* 0x010fea0003800000 */
.L_x_1578:
[----:B-1-3-5:R-:W-:Y:S01]  /*b470*/  IMAD.MOV.U32 R24, RZ, RZ, R38 ;  /* 0x000000ffff187224 */ /* 0x02afe200078e0026 */
[----:B------:R1:W3:Y:S01]  /*b480*/  SHFL.IDX PT, R21, R32, 0x2, 0x181f ;  /* 0x00581f0020157f89 */ /* 0x0002e200000e0000 */
        /* <DEDUP_REMOVED lines=27> */
[----:B------:R-:W-:Y:S01]  /*b640*/  ISETP.GE.AND P0, PT, R81, c[0x0][0x27c], PT ;  /* 0x00009f0051007a0c */ /* 0x000fe20003f06270 */
[----:B------:R-:W-:-:S10]  /*b650*/  CS2R R36, SRZ ;  /* 0x0000000000247805 */ /* 0x000fd4000001ff00 */
[C---:B------:R-:W-:Y:S01]  /*b660*/  @!P1 IMAD.SHL.U32 R6, R78.reuse, 0x2, RZ ;  /* 0x000000024e069824 */ /* 0x040fe200078e00ff */
[----:B------:R-:W-:Y:S02]  /*b670*/  @!P1 SHF.L.U64.HI R15, R78, 0x1, R79 ;  /* 0x000000014e0f9819 */ /* 0x000fe4000001024f */
[----:B------:R-:W-:Y:S02]  /*b680*/  @!P0 SHF.L.U64.HI R29, R81, 0x1, R65 ;  /* 0x00000001511d8819 */ /* 0x000fe40000010241 */
[----:B----4-:R-:W-:-:S05]  /*b690*/  @!P1 IADD3 R26, P2, R22, R6, RZ ;  /* 0x00000006161a9210 */ /* 0x010fca0007f5e0ff */
[--C-:B------:R-:W-:Y:S01]  /*b6a0*/  @!P1 IMAD.X R27, R21, 0x1, R15.reuse, P2 ;  /* 0x00000001151b9824 */ /* 0x100fe200010e060f */
[----:B-1----:R-:W-:Y:S01]  /*b6b0*/  @!P1 IADD3 R24, P2, R20, R6, RZ ;  /* 0x0000000614189210 */ /* 0x002fe20007f5e0ff */
[----:B------:R-:W-:Y:S01]  /*b6c0*/  @!P0 IMAD.SHL.U32 R6, R81, 0x2, RZ ;  /* 0x0000000251068824 */ /* 0x000fe200078e00ff */
[----:B------:R-:W-:Y:S01]  /*b6d0*/  CS2R R40, SRZ ;  /* 0x0000000000287805 */ /* 0x000fe2000001ff00 */
[----:B------:R-:W-:Y:S01]  /*b6e0*/  CS2R R42, SRZ ;  /* 0x00000000002a7805 */ /* 0x000fe2000001ff00 */
[----:B------:R1:W5:Y:S01]  /*b6f0*/  @!P1 LD.E.64 R36, [R26.64] ;  /* 0x000000081a249980 */ /* 0x000362000c101b00 */
[----:B--2---:R-:W-:Y:S01]  /*b700*/  @!P1 IMAD.X R25, R30, 0x1, R15, P2 ;  /* 0x000000011e199824 */ /* 0x004fe200010e060f */
[----:B------:R-:W-:-:S04]  /*b710*/  @!P0 IADD3 R22, P2, R22, R6, RZ ;  /* 0x0000000616168210 */ /* 0x000fc80007f5e0ff */
[----:B------:R1:W5:Y:S01]  /*b720*/  @!P1 LD.E.64 R40, [R24.64] ;  /* 0x0000000818289980 */ /* 0x000362000c101b00 */
[----:B------:R-:W-:Y:S01]  /*b730*/  @!P0 IMAD.X R23, R21, 0x1, R29, P2 ;  /* 0x0000000115178824 */ /* 0x000fe200010e061d */
[----:B------:R-:W-:-:S04]  /*b740*/  @!P0 IADD3 R20, P2, R20, R6, RZ ;  /* 0x0000000614148210 */ /* 0x000fc80007f5e0ff */
[----:B------:R1:W5:Y:S01]  /*b750*/  @!P0 LD.E.64 R44, [R22.64] ;  /* 0x00000008162c8980 */ /* 0x000362000c101b00 */
[----:B------:R-:W-:-:S05]  /*b760*/  @!P0 IMAD.X R21, R30, 0x1, R29, P2 ;  /* 0x000000011e158824 */ /* 0x000fca00010e061d */
[----:B------:R1:W5:Y:S03]  /*b770*/  @!P0 LD.E.64 R42, [R20.64] ;  /* 0x00000008142a8980 */ /* 0x000366000c101b00 */
.L_x_1581:
[----:B---3--:R-:W-:Y:S05]  /*b780*/  BSYNC B0 ;  /* 0x0000000000007941 */ /* 0x008fea0003800000 */
.L_x_1580:
[----:B------:R-:W-:Y:S01]  /*b790*/  ISETP.NE.AND P0, PT, R46, RZ, PT ;  /* 0x000000ff2e00720c */ /* 0x000fe20003f05270 */
[----:B-1--45:R-:W-:Y:S01]  /*b7a0*/  IMAD.MOV.U32 R22, RZ, RZ, R44 ;  /* 0x000000ffff167224 */ /* 0x032fe200078e002c */
[----:B--2---:R-:W1:Y:S01]  /*b7b0*/  SHFL.IDX PT, R30, R32, 0x3, 0x181f ;  /* 0x00781f00201e7f89 */ /* 0x004e6200000e0000 */
        /* <DEDUP_REMOVED lines=16> */
[----:B------:R-:W-:Y:S01]  /*b8c0*/  PRMT R64, R21, 0x7610, R64 ;  /* 0x0000761015407816 */ /* 0x000fe20000000040 */
[----:B------:R-:W-:Y:S01]  /*b8d0*/  CS2R R46, SRZ ;  /* 0x00000000002e7805 */ /* 0x000fe2000001ff00 */
[----:B------:R-:W-:Y:S01]  /*b8e0*/  PRMT R60, R60, 0x5410, R20 ;  /* 0x000054103c3c7816 */ /* 0x000fe20000000014 */
[----:B------:R4:W1:Y:S01]  /*b8f0*/  SHFL.IDX PT, R23, R31, 0x3, 0x181f ;  /* 0x00781f001f177f89 */ /* 0x00086200000e0000 */
[----:B------:R-:W-:Y:S01]  /*b900*/  PRMT R62, R6, 0x7610, R62 ;  /* 0x00007610063e7816 */ /* 0x000fe2000000003e */
[----:B--2---:R-:W-:Y:S01]  /*b910*/  CS2R R32, SRZ ;  /* 0x0000000000207805 */ /* 0x004fe2000001ff00 */
[----:B------:R-:W-:Y:S05]  /*b920*/  @P0 BRA `(.L_x_1583) ;  /* 0x0000016000000947 */ /* 0x000fea0003800000 */
[----:B---3--:R-:W-:Y:S01]  /*b930*/  ISETP.GE.AND P1, PT, R78, c[0x0][0x27c], PT ;  /* 0x00009f004e007a0c */ /* 0x008fe20003f26270 */
[----:B------:R-:W-:Y:S01]  /*b940*/  CS2R R50, SRZ ;  /* 0x0000000000327805 */ /* 0x000fe2000001ff00 */
[----:B------:R-:W-:Y:S01]  /*b950*/  ISETP.GE.AND P0, PT, R81, c[0x0][0x27c], PT ;  /* 0x00009f0051007a0c */ /* 0x000fe20003f06270 */
[----:B------:R-:W-:-:S10]  /*b960*/  CS2R R32, SRZ ;  /* 0x0000000000207805 */ /* 0x000fd4000001ff00 */
[C---:B------:R-:W-:Y:S01]  /*b970*/  @!P1 IMAD.SHL.U32 R6, R78.reuse, 0x2, RZ ;  /* 0x000000024e069824 */ /* 0x040fe200078e00ff */
[----:B------:R-:W-:Y:S01]  /*b980*/  @!P1 SHF.L.U64.HI R21, R78, 0x1, R79 ;  /* 0x000000014e159819 */ /* 0x000fe2000001024f */
[C---:B------:R-:W-:Y:S01]  /*b990*/  @!P0 IMAD.SHL.U32 R20, R81.reuse, 0x2, RZ ;  /* 0x0000000251148824 */ /* 0x040fe200078e00ff */
[----:B----4-:R-:W-:Y:S02]  /*b9a0*/  @!P0 SHF.L.U64.HI R28, R81, 0x1, R65 ;  /* 0x00000001511c8819 */ /* 0x010fe40000010241 */
[-C--:B------:R-:W-:Y:S02]  /*b9b0*/  @!P1 IADD3 R26, P2, R15, R6.reuse, RZ ;  /* 0x000000060f1a9210 */ /* 0x080fe40007f5e0ff */
[----:B-1----:R-:W-:Y:S02]  /*b9c0*/  @!P1 IADD3 R24, P4, R23, R6, RZ ;  /* 0x0000000617189210 */ /* 0x002fe40007f9e0ff */
[-C--:B------:R-:W-:Y:S01]  /*b9d0*/  @!P0 IADD3 R22, P3, R15, R20.reuse, RZ ;  /* 0x000000140f168210 */ /* 0x080fe20007f7e0ff */
[C-C-:B------:R-:W-:Y:S01]  /*b9e0*/  @!P1 IMAD.X R27, R30.reuse, 0x1, R21.reuse, P2 ;  /* 0x000000011e1b9824 */ /* 0x140fe200010e0615 */
[----:B------:R-:W-:Y:S01]  /*b9f0*/  @!P0 IADD3 R20, P2, R23, R20, RZ ;  /* 0x0000001417148210 */ /* 0x000fe20007f5e0ff */
[C---:B------:R-:W-:Y:S01]  /*ba00*/  @!P1 IMAD.X R25, R29.reuse, 0x1, R21, P4 ;  /* 0x000000011d199824 */ /* 0x040fe200020e0615 */
[----:B------:R-:W-:Y:S01]  /*ba10*/  CS2R R46, SRZ ;  /* 0x00000000002e7805 */ /* 0x000fe2000001ff00 */
[----:B------:R-:W-:Y:S01]  /*ba20*/  CS2R R48, SRZ ;  /* 0x0000000000307805 */ /* 0x000fe2000001ff00 */
[--C-:B------:R-:W-:Y:S01]  /*ba30*/  @!P0 IMAD.X R23, R30, 0x1, R28.reuse, P3 ;  /* 0x000000011e178824 */ /* 0x100fe200018e061c */
[----:B------:R1:W5:Y:S01]  /*ba40*/  @!P1 LD.E.64 R32, [R26.64] ;  /* 0x000000081a209980 */ /* 0x000362000c101b00 */
[----:B------:R-:W-:-:S03]  /*ba50*/  @!P0 IMAD.X R21, R29, 0x1, R28, P2 ;  /* 0x000000011d158824 */ /* 0x000fc600010e061c */
[----:B------:R1:W5:Y:S04]  /*ba60*/  @!P0 LD.E.64 R50, [R22.64] ;  /* 0x0000000816328980 */ /* 0x000368000c101b00 */
[----:B------:R1:W5:Y:S04]  /*ba70*/  @!P1 LD.E.64 R46, [R24.64] ;  /* 0x00000008182e9980 */ /* 0x000368000c101b00 */
[----:B------:R1:W5:Y:S02]  /*ba80*/  @!P0 LD.E.64 R48, [R20.64] ;  /* 0x0000000814308980 */ /* 0x000364000c101b00 */
.L_x_1583:
[----:B---3--:R-:W-:Y:S05]  /*ba90*/  BSYNC B0 ;  /* 0x0000000000007941 */ /* 0x008fea0003800000 */
.L_x_1582:
[----:B-1----:R-:W-:Y:S01]  /*baa0*/  IMAD.IADD R20, R56, 0x1, -R98 ;  /* 0x0000000138147824 */ /* 0x002fe200078e0a62 */
[----:B------:R-:W-:-:S04]  /*bab0*/  DEPBAR.LE SB0, 0x1 ;  /* 0x000080400000791a */ /* 0x000fc80000000000 */
[----:B----4-:R-:W-:Y:S01]  /*bac0*/  IMNMX R31, R20, 0x80, PT ;  /* 0x00000080141f7817 */ /* 0x010fe20003800200 */
        /* <DEDUP_REMOVED lines=22> */
[----:B------:R-:W-:Y:S02]  /*bc30*/  SHF.R.U32.HI R6, RZ, 0x10, R9 ;  /* 0x00000010ff067819 */ /* 0x000fe40000011609 */
[----:B------:R-:W-:Y:S02]  /*bc40*/  SHF.R.U32.HI R26, RZ, 0x10, R17 ;  /* 0x00000010ff1a7819 */ /* 0x000fe40000011611 */
[----:B------:R-:W-:Y:S01]  /*bc50*/  SHF.R.U64 R29, R8, 0x10, R9 ;  /* 0x00000010081d7819 */ /* 0x000fe20000001209 */
[----:B------:R-:W-:Y:S01]  /*bc60*/  HADD2.F32 R9, -RZ, R52.H1_H1 ;  /* 0x30000034ff097230 */ /* 0x000fe20000004100 */
[----:B------:R-:W-:Y:S01]  /*bc70*/  SHF.R.U64 R30, R16, 0x10, R17 ;  /* 0x00000010101e7819 */ /* 0x000fe20000001211 */
[----:B------:R-:W-:Y:S02]  /*bc80*/  HADD2.F32 R27, -RZ, R26.H0_H0 ;  /* 0x2000001aff1b7230 */ /* 0x000fe40000004100 */
[----:B-1----:R-:W-:-:S02]  /*bc90*/  HADD2.F32 R25, -RZ, R22.H0_H0 ;  /* 0x20000016ff197230 */ /* 0x002fc40000004100 */
[----:B------:R-:W-:Y:S02]  /*bca0*/  HADD2.F32 R15, -RZ, R22.H1_H1 ;  /* 0x30000016ff0f7230 */ /* 0x000fe40000004100 */
[--C-:B------:R-:W-:Y:S02]  /*bcb0*/  HADD2.F32 R8, -RZ, R23.reuse.H1_H1 ;  /* 0x30000017ff087230 */ /* 0x100fe40000004100 */
[----:B------:R-:W-:Y:S02]  /*bcc0*/  HADD2.F32 R22, -RZ, R6.H0_H0 ;  /* 0x20000006ff167230 */ /* 0x000fe40000004100 */
[----:B------:R-:W-:Y:S02]  /*bcd0*/  HADD2.F32 R24, -RZ, R23.H0_H0 ;  /* 0x20000017ff187230 */ /* 0x000fe40000004100 */
[--C-:B------:R-:W-:Y:S02]  /*bce0*/  HADD2.F32 R17, -RZ, R21.reuse.H0_H0 ;  /* 0x20000015ff117230 */ /* 0x100fe40000004100 */
[----:B------:R-:W-:Y:S01]  /*bcf0*/  HADD2.F32 R16, -RZ, R21.H1_H1 ;  /* 0x30000015ff107230 */ /* 0x000fe20000004100 */
[-C--:B------:R-:W-:Y:S01]  /*bd00*/  FMUL.FTZ R21, R8, R22.reuse ;  /* 0x0000001608157220 */ /* 0x080fe20000410000 */
[----:B------:R-:W-:Y:S01]  /*bd10*/  HADD2.F32 R23, -RZ, R20.H0_H0 ;  /* 0x20000014ff177230 */ /* 0x000fe20000004100 */
[C---:B------:R-:W-:Y:S01]  /*bd20*/  FMUL.FTZ R22, R24.reuse, R22 ;  /* 0x0000001618167220 */ /* 0x040fe20000410000 */
[----:B------:R-:W-:Y:S01]  /*bd30*/  HADD2.F32 R6, -RZ, R52.H0_H0 ;  /* 0x20000034ff067230 */ /* 0x000fe20000004100 */
[-C--:B------:R-:W-:Y:S01]  /*bd40*/  FFMA.FTZ R28, R24, R27.reuse, -R21 ;  /* 0x0000001b181c7223 */ /* 0x080fe20000010815 */
[----:B------:R-:W-:Y:S01]  /*bd50*/  HADD2.F32 R20, -RZ, R20.H1_H1 ;  /* 0x30000014ff147230 */ /* 0x000fe20000004100 */
[----:B------:R-:W-:Y:S01]  /*bd60*/  FFMA.FTZ R27, R8, R27, R22 ;  /* 0x0000001b081b7223 */ /* 0x000fe20000010016 */
[----:B------:R-:W-:Y:S01]  /*bd70*/  HADD2.F32 R8, -RZ, R53.H1_H1 ;  /* 0x30000035ff087230 */ /* 0x000fe20000004100 */
[----:B------:R-:W-:-:S02]  /*bd80*/  FMUL.FTZ R21, R23, R6 ;  /* 0x0000000617157220 */ /* 0x000fc40000410000 */
[C---:B------:R-:W-:Y:S01]  /*bd90*/  FMUL.FTZ R26, R20.reuse, R6 ;  /* 0x00000006141a7220 */ /* 0x040fe20000410000 */
[----:B------:R-:W-:Y:S01]  /*bda0*/  HADD2.F32 R6, -RZ, R53.H0_H0 ;  /* 0x20000035ff067230 */ /* 0x000fe20000004100 */
[-C--:B------:R-:W-:Y:S01]  /*bdb0*/  FFMA.FTZ R24, R20, R9.reuse, R21 ;  /* 0x0000000914187223 */ /* 0x080fe20000010015 */
[----:B------:R-:W-:Y:S01]  /*bdc0*/  HADD2.F32 R21, -RZ, R29.H0_H0 ;  /* 0x2000001dff157230 */ /* 0x000fe20000004100 */
[----:B------:R-:W-:Y:S01]  /*bdd0*/  FFMA.FTZ R26, R23, R9, -R26 ;  /* 0x00000009171a7223 */ /* 0x000fe2000001081a */
[----:B------:R-:W-:Y:S01]  /*bde0*/  HADD2.F32 R23, -RZ, R30.H0_H0 ;  /* 0x2000001eff177230 */ /* 0x000fe20000004100 */
[-C--:B------:R-:W-:Y:S02]  /*bdf0*/  FMUL.FTZ R9, R15, R6.reuse ;  /* 0x000000060f097220 */ /* 0x080fe40000410000 */
[----:B------:R-:W-:Y:S02]  /*be00*/  FMUL.FTZ R6, R25, R6 ;  /* 0x0000000619067220 */ /* 0x000fe40000410000 */
[----:B------:R-:W-:-:S02]  /*be10*/  FMUL.FTZ R20, R16, R21 ;  /* 0x0000001510147220 */ /* 0x000fc40000410000 */
[----:B------:R-:W-:Y:S02]  /*be20*/  FMUL.FTZ R21, R17, R21 ;  /* 0x0000001511157220 */ /* 0x000fe40000410000 */
[-C--:B------:R-:W-:Y:S02]  /*be30*/  FFMA.FTZ R22, R25, R8.reuse, -R9 ;  /* 0x0000000819167223 */ /* 0x080fe40000010809 */
[----:B------:R-:W-:Y:S02]  /*be40*/  FFMA.FTZ R6, R15, R8, R6 ;  /* 0x000000080f067223 */ /* 0x000fe40000010006 */
[-C--:B------:R-:W-:Y:S01]  /*be50*/  FFMA.FTZ R9, R17, R23.reuse, -R20 ;  /* 0x0000001711097223 */ /* 0x080fe20000010814 */
[----:B------:R-:W-:Y:S01]  /*be60*/  F2FP.PACK_AB R20, R24, R26 ;  /* 0x0000001a1814723e */ /* 0x000fe200000000ff */
[----:B------:R-:W-:Y:S01]  /*be70*/  FFMA.FTZ R8, R16, R23, R21 ;  /* 0x0000001710087223 */ /* 0x000fe20000010015 */
[----:B------:R-:W-:Y:S02]  /*be80*/  F2FP.PACK_AB R23, R27, R28 ;  /* 0x0000001c1b17723e */ /* 0x000fe400000000ff */
[----:B------:R-:W-:-:S02]  /*be90*/  F2FP.PACK_AB R22, R6, R22 ;  /* 0x000000160616723e */ /* 0x000fc400000000ff */
[----:B------:R-:W-:-:S05]  /*bea0*/  F2FP.PACK_AB R21, R8, R9 ;  /* 0x000000090815723e */ /* 0x000fca00000000ff */
[----:B------:R1:W-:Y:S02]  /*beb0*/  STS.128 [R228+0x100], R20 ;  /* 0x00010014e4007388 */ /* 0x0003e40000000c00 */
.L_x_1587:
[----:B------:R-:W-:Y:S05]  /*bec0*/  BSYNC B0 ;  /* 0x0000000000007941 */ /* 0x000fea0003800000 */
.L_x_1586:
        /* <DEDUP_REMOVED lines=9> */
[--C-:B------:R-:W-:Y:S02]  /*bf60*/  HADD2.F32 R18, -RZ, R23.reuse.H0_H0 ;  /* 0x20000017ff127230 */ /* 0x100fe40000004100 */
[----:B------:R-:W-:Y:S02]  /*bf70*/  HADD2.F32 R8, -RZ, R23.H1_H1 ;  /* 0x30000017ff087230 */ /* 0x000fe40000004100 */
[----:B------:R-:W-:Y:S02]  /*bf80*/  HADD2.F32 R22, -RZ, R6.H0_H0 ;  /* 0x20000006ff167230 */ /* 0x000fe40000004100 */
[----:B------:R-:W-:Y:S02]  /*bf90*/  HADD2.F32 R16, -RZ, R20.H1_H1 ;  /* 0x30000014ff107230 */ /* 0x000fe40000004100 */
[----:B------:R-:W-:Y:S02]  /*bfa0*/  HADD2.F32 R6, -RZ, R54.H0_H0 ;  /* 0x20000036ff067230 */ /* 0x000fe40000004100 */
[----:B------:R-:W-:Y:S01]  /*bfb0*/  HADD2.F32 R17, -RZ, R20.H0_H0 ;  /* 0x20000014ff117230 */ /* 0x000fe20000004100 */
[----:B------:R-:W-:Y:S01]  /*bfc0*/  FMUL.FTZ R20, R8, R22 ;  /* 0x0000001608147220 */ /* 0x000fe20000410000 */
[----:B------:R-:W-:-:S02]  /*bfd0*/  HADD2.F32 R15, -RZ, R21.H0_H0 ;  /* 0x20000015ff0f7230 */ /* 0x000fc40000004100 */
[----:B------:R-:W-:Y:S01]  /*bfe0*/  HADD2.F32 R11, -RZ, R21.H1_H1 ;  /* 0x30000015ff0b7230 */ /* 0x000fe20000004100 */
[----:B------:R-:W-:Y:S01]  /*bff0*/  FMUL.FTZ R21, R18, R22 ;  /* 0x0000001612157220 */ /* 0x000fe20000410000 */
[----:B------:R-:W-:Y:S01]  /*c000*/  HADD2.F32 R23, -RZ, R9.H0_H0 ;  /* 0x20000009ff177230 */ /* 0x000fe20000004100 */
[----:B------:R-:W-:Y:S01]  /*c010*/  FMUL.FTZ R22, R16, R6 ;  /* 0x0000000610167220 */ /* 0x000fe20000410000 */
[----:B------:R-:W-:-:S03]  /*c020*/  HADD2.F32 R9, -RZ, R54.H1_H1 ;  /* 0x30000036ff097230 */ /* 0x000fc60000004100 */
[----:B------:R-:W-:Y:S02]  /*c030*/  FFMA.FTZ R20, R18, R23, -R20 ;  /* 0x0000001712147223 */ /* 0x000fe40000010814 */
[C---:B------:R-:W-:Y:S01]  /*c040*/  FMUL.FTZ R18, R17.reuse, R6 ;  /* 0x0000000611127220 */ /* 0x040fe20000410000 */
[--C-:B------:R-:W-:Y:S01]  /*c050*/  HADD2.F32 R6, -RZ, R55.reuse.H0_H0 ;  /* 0x20000037ff067230 */ /* 0x100fe20000004100 */
[----:B------:R-:W-:Y:S01]  /*c060*/  FFMA.FTZ R22, R17, R9, -R22 ;  /* 0x0000000911167223 */ /* 0x000fe20000010816 */
[----:B------:R-:W-:Y:S01]  /*c070*/  HADD2.F32 R17, -RZ, R24.H0_H0 ;  /* 0x20000018ff117230 */ /* 0x000fe20000004100 */
[----:B------:R-:W-:Y:S01]  /*c080*/  FFMA.FTZ R21, R8, R23, R21 ;  /* 0x0000001708157223 */ /* 0x000fe20000010015 */
[----:B------:R-:W-:Y:S01]  /*c090*/  HADD2.F32 R8, -RZ, R55.H1_H1 ;  /* 0x30000037ff087230 */ /* 0x000fe20000004100 */
[----:B------:R-:W-:Y:S01]  /*c0a0*/  FFMA.FTZ R18, R16, R9, R18 ;  /* 0x0000000910127223 */ /* 0x000fe20000010012 */
[----:B------:R-:W-:Y:S01]  /*c0b0*/  HADD2.F32 R23, -RZ, R25.H0_H0 ;  /* 0x20000019ff177230 */ /* 0x000fe20000004100 */
[----:B------:R-:W-:-:S02]  /*c0c0*/  FMUL.FTZ R9, R10, R6 ;  /* 0x000000060a097220 */ /* 0x000fc40000410000 */
[-C--:B------:R-:W-:Y:S02]  /*c0d0*/  FMUL.FTZ R16, R11, R17.reuse ;  /* 0x000000110b107220 */ /* 0x080fe40000410000 */
        /* <DEDUP_REMOVED lines=11> */
.L_x_1585:
[----:B------:R-:W-:Y:S05]  /*c190*/  BSYNC B1 ;  /* 0x0000000000017941 */ /* 0x000fea0003800000 */
.L_x_1584:
        /* <DEDUP_REMOVED lines=11> */
[----:B------:R-:W-:-:S03]  /*c250*/  SHF.R.U32.HI R4, RZ, 0x10, R5 ;  /* 0x00000010ff047819 */ /* 0x000fc60000011605 */
[----:B------:R-:W-:Y:S02]  /*c260*/  HADD2.F32 R21, -RZ, R21.H0_H0 ;  /* 0x20000015ff157230 */ /* 0x000fe40000004100 */
[----:B------:R-:W-:Y:S02]  /*c270*/  HADD2.F32 R22, -RZ, R4.H0_H0 ;  /* 0x20000004ff167230 */ /* 0x000fe40000004100 */
[----:B------:R-:W-:Y:S02]  /*c280*/  HADD2.F32 R4, -RZ, R57.H1_H1 ;  /* 0x30000039ff047230 */ /* 0x000fe40000004100 */
[--C-:B-1----:R-:W-:Y:S02]  /*c290*/  HADD2.F32 R17, -RZ, R10.reuse.H0_H0 ;  /* 0x2000000aff117230 */ /* 0x102fe40000004100 */
[----:B------:R-:W-:Y:S02]  /*c2a0*/  HADD2.F32 R5, -RZ, R10.H1_H1 ;  /* 0x3000000aff057230 */ /* 0x000fe40000004100 */
[----:B------:R-:W-:-:S02]  /*c2b0*/  HADD2.F32 R3, -RZ, R11.H1_H1 ;  /* 0x3000000bff037230 */ /* 0x000fc40000004100 */
[----:B------:R-:W-:Y:S02]  /*c2c0*/  HADD2.F32 R10, -RZ, R2.H0_H0 ;  /* 0x20000002ff0a7230 */ /* 0x000fe40000004100 */
        /* <DEDUP_REMOVED lines=8> */
[----:B------:R-:W-:Y:S02]  /*c350*/  FFMA.FTZ R19, R16, R22, -R9 ;  /* 0x0000001610137223 */ /* 0x000fe40000010809 */
[-C--:B------:R-:W-:Y:S02]  /*c360*/  FMUL.FTZ R18, R11, R2.reuse ;  /* 0x000000020b127220 */ /* 0x080fe40000410000 */
        /* <DEDUP_REMOVED lines=8> */
[C---:B------:R-:W-:Y:S02]  /*c3f0*/  FMUL.FTZ R2, R17.reuse, R2 ;  /* 0x0000000211027220 */ /* 0x040fe40000410000 */
[-C--:B------:R-:W-:Y:S02]  /*c400*/  FMUL.FTZ R9, R6, R11.reuse ;  /* 0x0000000b06097220 */ /* 0x080fe40000410000 */
[C---:B------:R-:W-:Y:S02]  /*c410*/  FMUL.FTZ R11, R8.reuse, R11 ;  /* 0x0000000b080b7220 */ /* 0x040fe40000410000 */
[-C--:B------:R-:W-:Y:S02]  /*c420*/  FFMA.FTZ R10, R17, R3.reuse, -R4 ;  /* 0x00000003110a7223 */ /* 0x080fe40000010804 */
[----:B------:R-:W-:Y:S02]  /*c430*/  FFMA.FTZ R3, R5, R3, R2 ;  /* 0x0000000305037223 */ /* 0x000fe40000010002 */
[-C--:B------:R-:W-:Y:S01]  /*c440*/  FFMA.FTZ R4, R8, R21.reuse, -R9 ;  /* 0x0000001508047223 */ /* 0x080fe20000010809 */
[----:B------:R-:W-:Y:S01]  /*c450*/  F2FP.PACK_AB R8, R15, R18 ;  /* 0x000000120f08723e */ /* 0x000fe200000000ff */
[----:B------:R-:W-:Y:S01]  /*c460*/  FFMA.FTZ R2, R6, R21, R11 ;  /* 0x0000001506027223 */ /* 0x000fe2000001000b */
[----:B------:R-:W-:-:S02]  /*c470*/  F2FP.PACK_AB R11, R16, R19 ;  /* 0x00000013100b723e */ /* 0x000fc400000000ff */
[----:B------:R-:W-:Y:S02]  /*c480*/  F2FP.PACK_AB R10, R3, R10 ;  /* 0x0000000a030a723e */ /* 0x000fe400000000ff */
[----:B------:R-:W-:-:S05]  /*c490*/  F2FP.PACK_AB R9, R2, R4 ;  /* 0x000000040209723e */ /* 0x000fca00000000ff */
[----:B------:R1:W-:Y:S02]  /*c4a0*/  STS.128 [R228+0x1100], R8 ;  /* 0x00110008e4007388 */ /* 0x0003e40000000c00 */
.L_x_1591:
[----:B------:R-:W-:Y:S05]  /*c4b0*/  BSYNC B0 ;  /* 0x0000000000007941 */ /* 0x000fea0003800000 */
.L_x_1590:
        /* <DEDUP_REMOVED lines=9> */
[--C-:B-1----:R-:W-:Y:S02]  /*c550*/  HADD2.F32 R17, -RZ, R10.reuse.H0_H0 ;  /* 0x2000000aff117230 */ /* 0x102fe40000004100 */
[----:B------:R-:W-:Y:S02]  /*c560*/  HADD2.F32 R6, -RZ, R10.H1_H1 ;  /* 0x3000000aff067230 */ /* 0x000fe40000004100 */
[--C-:B------:R-:W-:Y:S02]  /*c570*/  HADD2.F32 R5, -RZ, R11.reuse.H1_H1 ;  /* 0x3000000bff057230 */ /* 0x100fe40000004100 */
[----:B------:R-:W-:Y:S02]  /*c580*/  HADD2.F32 R10, -RZ, R2.H0_H0 ;  /* 0x20000002ff0a7230 */ /* 0x000fe40000004100 */
[----:B------:R-:W-:Y:S02]  /*c590*/  HADD2.F32 R16, -RZ, R11.H0_H0 ;  /* 0x2000000bff107230 */ /* 0x000fe40000004100 */
[----:B------:R-:W-:-:S02]  /*c5a0*/  HADD2.F32 R15, -RZ, R8.H0_H0 ;  /* 0x20000008ff0f7230 */ /* 0x000fc40000004100 */
[----:B------:R-:W-:Y:S02]  /*c5b0*/  HADD2.F32 R11, -RZ, R8.H1_H1 ;  /* 0x30000008ff0b7230 */ /* 0x000fe40000004100 */
[--C-:B------:R-:W-:Y:S02]  /*c5c0*/  HADD2.F32 R8, -RZ, R9.reuse.H0_H0 ;  /* 0x20000009ff087230 */ /* 0x100fe40000004100 */
[----:B------:R-:W-:Y:S01]  /*c5d0*/  HADD2.F32 R4, -RZ, R9.H1_H1 ;  /* 0x30000009ff047230 */ /* 0x000fe20000004100 */
[-C--:B------:R-:W-:Y:S01]  /*c5e0*/  FMUL.FTZ R9, R5, R10.reuse ;  /* 0x0000000a05097220 */ /* 0x080fe20000410000 */
[----:B------:R-:W-:Y:S01]  /*c5f0*/  HADD2.F32 R2, -RZ, R59.H0_H0 ;  /* 0x2000003bff027230 */ /* 0x000fe20000004100 */
[C---:B------:R-:W-:Y:S02]  /*c600*/  FMUL.FTZ R10, R16.reuse, R10 ;  /* 0x0000000a100a7220 */ /* 0x040fe40000410000 */
[----:B------:R-:W-:Y:S02]  /*c610*/  FFMA.FTZ R21, R16, R22, -R9 ;  /* 0x0000001610157223 */ /* 0x000fe40000010809 */
[----:B------:R-:W-:-:S02]  /*c620*/  FMUL.FTZ R18, R11, R2 ;  /* 0x000000020b127220 */ /* 0x000fc40000410000 */
[C---:B------:R-:W-:Y:S01]  /*c630*/  FMUL.FTZ R9, R15.reuse, R2 ;  /* 0x000000020f097220 */ /* 0x040fe20000410000 */
[----:B------:R-:W-:Y:S01]  /*c640*/  HADD2.F32 R2, -RZ, R60.H0_H0 ;  /* 0x2000003cff027230 */ /* 0x000fe20000004100 */
[-C--:B------:R-:W-:Y:S02]  /*c650*/  FFMA.FTZ R18, R15, R3.reuse, -R18 ;  /* 0x000000030f127223 */ /* 0x080fe40000010812 */
[----:B------:R-:W-:Y:S01]  /*c660*/  FFMA.FTZ R15, R11, R3, R9 ;  /* 0x000000030b0f7223 */ /* 0x000fe20000010009 */
[----:B------:R-:W-:Y:S01]  /*c670*/  HADD2.F32 R11, -RZ, R19.H0_H0 ;  /* 0x20000013ff0b7230 */ /* 0x000fe20000004100 */
[----:B------:R-:W-:Y:S01]  /*c680*/  FFMA.FTZ R16, R5, R22, R10 ;  /* 0x0000001605107223 */ /* 0x000fe2000001000a */
[----:B------:R-:W-:Y:S01]  /*c690*/  HADD2.F32 R3, -RZ, R61.H0_H0 ;  /* 0x2000003dff037230 */ /* 0x000fe20000004100 */
[-C--:B------:R-:W-:Y:S01]  /*c6a0*/  FMUL.FTZ R5, R6, R2.reuse ;  /* 0x0000000206057220 */ /* 0x080fe20000410000 */
[----:B------:R-:W-:Y:S01]  /*c6b0*/  HADD2.F32 R19, -RZ, R20.H0_H0 ;  /* 0x20000014ff137230 */ /* 0x000fe20000004100 */
[----:B------:R-:W-:-:S02]  /*c6c0*/  FMUL.FTZ R2, R17, R2 ;  /* 0x0000000211027220 */ /* 0x000fc40000410000 */
[-C--:B------:R-:W-:Y:S02]  /*c6d0*/  FMUL.FTZ R9, R4, R11.reuse ;  /* 0x0000000b04097220 */ /* 0x080fe40000410000 */
[----:B------:R-:W-:Y:S02]  /*c6e0*/  FMUL.FTZ R11, R8, R11 ;  /* 0x0000000b080b7220 */ /* 0x000fe40000410000 */
        /* <DEDUP_REMOVED lines=9> */
.L_x_1589:
[----:B------:R-:W-:Y:S05]  /*c780*/  BSYNC B1 ;  /* 0x0000000000017941 */ /* 0x000fea0003800000 */
.L_x_1588:
        /* <DEDUP_REMOVED lines=24> */
[----:B------:R-:W-:Y:S01]  /*c910*/  HADD2.F32 R2, -RZ, R60.H1_H1 ;  /* 0x3000003cff027230 */ /* 0x000fe20000004100 */
[C---:B------:R-:W-:Y:S02]  /*c920*/  FMUL.FTZ R10, R16.reuse, R10 ;  /* 0x0000000a100a7220 */ /* 0x040fe40000410000 */
[----:B------:R-:W-:Y:S02]  /*c930*/  FFMA.FTZ R21, R16, R22, -R9 ;  /* 0x0000001610157223 */ /* 0x000fe40000010809 */
[----:B------:R-:W-:-:S02]  /*c940*/  FMUL.FTZ R18, R11, R2 ;  /* 0x000000020b127220 */ /* 0x000fc40000410000 */
        /* <DEDUP_REMOVED lines=21> */
.L_x_1595:
[----:B------:R-:W-:Y:S05]  /*caa0*/  BSYNC B0 ;  /* 0x0000000000007941 */ /* 0x000fea0003800000 */
.L_x_1594:
        /* <DEDUP_REMOVED lines=44> */
.L_x_1593:
[----:B------:R-:W-:Y:S05]  /*cd70*/  BSYNC B1 ;  /* 0x0000000000017941 */ /* 0x000fea0003800000 */
.L_x_1592:
        /* <DEDUP_REMOVED lines=48> */
.L_x_1598:
[----:B------:R-:W-:Y:S05]  /*d080*/  BSYNC B0 ;  /* 0x0000000000007941 */ /* 0x000fea0003800000 */
.L_x_1597:
        /* <DEDUP_REMOVED lines=24> */
[----:B------:R-:W-:Y:S01]  /*d210*/  HADD2.F32 R2, -RZ, R66.H1_H1 ;  /* 0x30000042ff027230 */ /* 0x000fe20000004100 */
        /* <DEDUP_REMOVED lines=18> */
[----:B------:R1:W-:Y:S01]  /*d340*/  STS.128 [R228+0x7100], R8 ;  /* 0x00710008e4007388 */ /* 0x0003e20000000c00 */
[----:B------:R-:W-:Y:S05]  /*d350*/  BRA `(.L_x_1596) ;  /* 0x0000244000007947 */ /* 0x000fea0003800000 */
.L_x_1575:
        /* <DEDUP_REMOVED lines=34> */
[----:B------:R1:W2:Y:S01]  /*d580*/  @!P0 LD.E.128 R20, [R4.64] ;  /* 0x0000000804148980 */ /* 0x0002a2000c101d00 */
[----:B------:R-:W-:Y:S03]  /*d590*/  BSSY B0, `(.L_x_1599) ;  /* 0x0000025000007945 */ /* 0x000fe60003800000 */
[----:B------:R4:W1:Y:S01]  /*d5a0*/  SHFL.IDX PT, R30, R29, 0x1, 0x181f ;  /* 0x00381f001d1e7f89 */ /* 0x00086200000e0000 */
[----:B------:R-:W-:-:S03]  /*d5b0*/  ISETP.GE.AND P2, PT, R76, c[0x0][0x27c], PT ;  /* 0x00009f004c007a0c */ /* 0x000fc60003f46270 */
[----:B------:R4:W1:Y:S01]  /*d5c0*/  SHFL.IDX PT, R31, R15, 0x1, 0x181f ;  /* 0x00381f000f1f7f89 */ /* 0x00086200000e0000 */
[----:B------:R-:W-:-:S03]  /*d5d0*/  CS2R R18, SRZ ;  /* 0x0000000000127805 */ /* 0x000fc6000001ff00 */
[----:B------:R4:W1:Y:S01]  /*d5e0*/  SHFL.IDX PT, R32, R28, 0x1, 0x181f ;  /* 0x00381f001c207f89 */ /* 0x00086200000e0000 */
[----:B------:R-:W-:-:S03]  /*d5f0*/  CS2R R16, SRZ ;  /* 0x0000000000107805 */ /* 0x000fc6000001ff00 */
[----:B------:R4:W1:Y:S01]  /*d600*/  SHFL.IDX PT, R33, R6, 0x1, 0x181f ;  /* 0x00381f0006217f89 */ /* 0x00086200000e0000 */
[----:B------:R-:W-:Y:S01]  /*d610*/  CS2R R10, SRZ ;  /* 0x00000000000a7805 */ /* 0x000fe2000001ff00 */
[----:B---3--:R-:W-:Y:S01]  /*d620*/  IMAD.MOV.U32 R8, RZ, RZ, R26 ;  /* 0x000000ffff087224 */ /* 0x008fe200078e001a */
[----:B-1----:R-:W-:Y:S01]  /*d630*/  MOV R4, R24 ;  /* 0x0000001800047202 */ /* 0x002fe20000000f00 */
[----:B------:R-:W-:-:S03]  /*d640*/  IMAD.MOV.U32 R3, RZ, RZ, R25 ;  /* 0x000000ffff037224 */ /* 0x000fc600078e0019 */
[----:B------:R-:W-:Y:S01]  /*d650*/  PRMT R71, R8, 0x7610, R71 ;  /* 0x0000761008477816 */ /* 0x000fe20000000047 */
[----:B--2---:R-:W-:Y:S02]  /*d660*/  IMAD.MOV.U32 R2, RZ, RZ, R22 ;  /* 0x000000ffff027224 */ /* 0x004fe400078e0016 */
[----:B------:R-:W-:Y:S01]  /*d670*/  IMAD.MOV.U32 R8, RZ, RZ, R27 ;  /* 0x000000ffff087224 */ /* 0x000fe200078e001b */
[----:B------:R-:W-:Y:S01]  /*d680*/  PRMT R43, R3, 0x5410, R4 ;  /* 0x00005410032b7816 */ /* 0x000fe20000000004 */
[----:B------:R-:W-:Y:S01]  /*d690*/  IMAD.MOV.U32 R4, RZ, RZ, R23 ;  /* 0x000000ffff047224 */ /* 0x000fe200078e0017 */
[----:B------:R-:W-:Y:S01]  /*d6a0*/  PRMT R57, R2, 0x7610, R57 ;  /* 0x0000761002397816 */ /* 0x000fe20000000039 */
[----:B------:R-:W-:Y:S01]  /*d6b0*/  IMAD.MOV.U32 R2, RZ, RZ, R21 ;  /* 0x000000ffff027224 */ /* 0x000fe200078e0015 */
[----:B------:R-:W-:Y:S02]  /*d6c0*/  PRMT R59, R59, 0x5410, R8 ;  /* 0x000054103b3b7816 */ /* 0x000fe40000000008 */
[----:B------:R-:W-:Y:S01]  /*d6d0*/  MOV R3, R20 ;  /* 0x0000001400037202 */ /* 0x000fe20000000f00 */
[----:B------:R-:W-:Y:S01]  /*d6e0*/  CS2R R8, SRZ ;  /* 0x0000000000087805 */ /* 0x000fe2000001ff00 */
[----:B------:R-:W-:-:S02]  /*d6f0*/  PRMT R59, R4, 0x7610, R59 ;  /* 0x00007610043b7816 */ /* 0x000fc4000000003b */
[----:B------:R-:W-:Y:S01]  /*d700*/  PRMT R41, R2, 0x5410, R3 ;  /* 0x0000541002297816 */ /* 0x000fe20000000003 */
[----:B------:R-:W-:Y:S05]  /*d710*/  @P4 BRA `(.L_x_1600) ;  /* 0x000000c000004947 */ /* 0x000fea0003800000 */
[----:B----4-:R-:W-:Y:S01]  /*d720*/  CS2R R16, SRZ ;  /* 0x0000000000107805 */ /* 0x010fe2000001ff00 */
        /* <DEDUP_REMOVED lines=11> */
.L_x_1600:
[----:B----4-:R-:W-:Y:S05]  /*d7e0*/  BSYNC B0 ;  /* 0x0000000000007941 */ /* 0x010fea0003800000 */
.L_x_1599:
[----:B-1----:R-:W1:Y:S01]  /*d7f0*/  SHFL.IDX PT, R4, R29, 0x2, 0x181f ;  /* 0x00581f001d047f89 */ /* 0x002e6200000e0000 */
[----:B------:R-:W-:Y:S01]  /*d800*/  ISETP.GE.OR P0, PT, R76, c[0x0][0x27c], P6 ;  /* 0x00009f004c007a0c */ /* 0x000fe20003706670 */
[----:B------:R-:W-:Y:S01]  /*d810*/  CS2R R50, SRZ ;  /* 0x0000000000327805 */ /* 0x000fe2000001ff00 */
[----:B------:R-:W-:Y:S01]  /*d820*/  CS2R R48, SRZ ;  /* 0x0000000000307805 */ /* 0x000fe2000001ff00 */
[----:B------:R-:W2:Y:S01]  /*d830*/  SHFL.IDX PT, R5, R28, 0x2, 0x181f ;  /* 0x00581f001c057f89 */ /* 0x000ea200000e0000 */
[----:B------:R-:W-:-:S03]  /*d840*/  ISETP.NE.AND P3, PT, R46, RZ, PT ;  /* 0x000000ff2e00720c */ /* 0x000fc60003f65270 */
        /* <DEDUP_REMOVED lines=12> */
[----:B------:R-:W-:Y:S01]  /*d910*/  BSSY B0, `(.L_x_1601) ;  /* 0x000002e000007945 */ /* 0x000fe20003800000 */
[----:B------:R-:W-:Y:S01]  /*d920*/  CS2R R62, SRZ ;  /* 0x00000000003e7805 */ /* 0x000fe2000001ff00 */
[----:B------:R-:W-:Y:S01]  /*d930*/  CS2R R60, SRZ ;  /* 0x00000000003c7805 */ /* 0x000fe2000001ff00 */
[----:B------:R-:W2:Y:S01]  /*d940*/  SHFL.IDX PT, R28, R28, 0x3, 0x181f ;  /* 0x00781f001c1c7f89 */ /* 0x000ea200000e0000 */
[----:B------:R-:W-:Y:S01]  /*d950*/  CS2R R54, SRZ ;  /* 0x0000000000367805 */ /* 0x000fe2000001ff00 */
[----:B------:R-:W-:Y:S02]  /*d960*/  CS2R R52, SRZ ;  /* 0x0000000000347805 */ /* 0x000fe4000001ff00 */
[----:B------:R-:W2:Y:S04]  /*d970*/  SHFL.IDX PT, R29, R29, 0x3, 0x181f ;  /* 0x00781f001d1d7f89 */ /* 0x000ea800000e0000 */
[----:B------:R-:W2:Y:S04]  /*d980*/  SHFL.IDX PT, R15, R15, 0x3, 0x181f ;  /* 0x00781f000f0f7f89 */ /* 0x000ea800000e0000 */
[----:B------:R-:W2:Y:S01]  /*d990*/  SHFL.IDX PT, R6, R6, 0x3, 0x181f ;  /* 0x00781f0006067f89 */ /* 0x000ea200000e0000 */
[----:B-1---5:R-:W-:Y:S01]  /*d9a0*/  IMAD.MOV.U32 R5, RZ, RZ, R18 ;  /* 0x000000ffff057224 */ /* 0x022fe200078e0012 */
[----:B------:R-:W-:-:S04]  /*d9b0*/  MOV R4, R19 ;  /* 0x0000001300047202 */ /* 0x000fc80000000f00 */
[----:B------:R-:W-:Y:S01]  /*d9c0*/  PRMT R80, R4, 0x5410, R5 ;  /* 0x0000541004507816 */ /* 0x000fe20000000005 */
[----:B------:R-:W-:Y:S01]  /*d9d0*/  IMAD.MOV.U32 R5, RZ, RZ, R10 ;  /* 0x000000ffff057224 */ /* 0x000fe200078e000a */
[----:B------:R-:W-:Y:S01]  /*d9e0*/  MOV R4, R11 ;  /* 0x0000000b00047202 */ /* 0x000fe20000000f00 */
[----:B---3--:R-:W-:Y:S02]  /*d9f0*/  IMAD.MOV.U32 R3, RZ, RZ, R16 ;  /* 0x000000ffff037224 */ /* 0x008fe400078e0010 */
[----:B------:R-:W-:Y:S01]  /*da00*/  IMAD.MOV.U32 R2, RZ, RZ, R17 ;  /* 0x000000ffff027224 */ /* 0x000fe200078e0011 */
[----:B------:R-:W-:-:S04]  /*da10*/  PRMT R75, R5, 0x5410, R4 ;  /* 0x00005410054b7816 */ /* 0x000fc80000000004 */
[----:B------:R-:W-:Y:S01]  /*da20*/  PRMT R74, R2, 0x5410, R3 ;  /* 0x00005410024a7816 */ /* 0x000fe20000000003 */
[----:B------:R-:W-:Y:S02]  /*da30*/  IMAD.MOV.U32 R3, RZ, RZ, R8 ;  /* 0x000000ffff037224 */ /* 0x000fe400078e0008 */
[----:B------:R-:W-:-:S05]  /*da40*/  IMAD.MOV.U32 R2, RZ, RZ, R9 ;  /* 0x000000ffff027224 */ /* 0x000fca00078e0009 */
[----:B------:R-:W-:Y:S01]  /*da50*/  PRMT R73, R2, 0x5410, R3 ;  /* 0x0000541002497816 */ /* 0x000fe20000000003 */
[----:B--2---:R-:W-:Y:S01]  /*da60*/  IMAD.MOV.U32 R5, RZ, RZ, R50 ;  /* 0x000000ffff057224 */ /* 0x004fe200078e0032 */
[----:B------:R-:W-:Y:S01]  /*da70*/  MOV R4, R51 ;  /* 0x0000003300047202 */ /* 0x000fe20000000f00 */
[----:B------:R-:W-:Y:S02]  /*da80*/  IMAD.MOV.U32 R3, RZ, RZ, R48 ;  /* 0x000000ffff037224 */ /* 0x000fe400078e0030 */
[----:B------:R-:W-:Y:S01]  /*da90*/  IMAD.MOV.U32 R2, RZ, RZ, R49 ;  /* 0x000000ffff027224 */ /* 0x000fe200078e0031 */
[----:B------:R-:W-:Y:S01]  /*daa0*/  PRMT R88, R4, 0x5410, R5 ;  /* 0x0000541004587816 */ /* 0x000fe20000000005 */
[----:B----4-:R-:W-:-:S03]  /*dab0*/  IMAD.MOV.U32 R5, RZ, RZ, R46 ;  /* 0x000000ffff057224 */ /* 0x010fc600078e002e */
[----:B------:R-:W-:Y:S01]  /*dac0*/  PRMT R85, R2, 0x5410, R3 ;  /* 0x0000541002557816 */ /* 0x000fe20000000003 */
[----:B------:R-:W-:Y:S01]  /*dad0*/  IMAD.MOV.U32 R3, RZ, RZ, R44 ;  /* 0x000000ffff037224 */ /* 0x000fe200078e002c */
[----:B------:R-:W-:Y:S01]  /*dae0*/  MOV R4, R47 ;  /* 0x0000002f00047202 */ /* 0x000fe20000000f00 */
[----:B------:R-:W-:-:S03]  /*daf0*/  IMAD.MOV.U32 R2, RZ, RZ, R45 ;  /* 0x000000ffff027224 */ /* 0x000fc600078e002d */
[----:B------:R-:W-:Y:S02]  /*db00*/  PRMT R87, R5, 0x5410, R4 ;  /* 0x0000541005577816 */ /* 0x000fe40000000004 */
[----:B------:R-:W-:Y:S01]  /*db10*/  PRMT R84, R2, 0x5410, R3 ;  /* 0x0000541002547816 */ /* 0x000fe20000000003 */
[----:B------:R-:W-:Y:S05]  /*db20*/  @P3 BRA `(.L_x_1602) ;  /* 0x000000c000003947 */ /* 0x000fea0003800000 */
[----:B------:R-:W-:Y:S01]  /*db30*/  CS2R R60, SRZ ;  /* 0x00000000003c7805 */ /* 0x000fe2000001ff00 */
        /* <DEDUP_REMOVED lines=11> */
.L_x_1602:
[----:B------:R-:W-:Y:S05]  /*dbf0*/  BSYNC B0 ;  /* 0x0000000000007941 */ /* 0x000fea0003800000 */
.L_x_1601:
[----:B-1----:R-:W-:Y:S01]  /*dc00*/  IADD3 R4, -R98, R56, RZ ;  /* 0x0000003862047210 */ /* 0x002fe20007ffe1ff */
        /* <DEDUP_REMOVED lines=20> */
[----:B------:R-:W-:Y:S02]  /*dd50*/  SHF.L.U32 R6, R82, 0x6, RZ ;  /* 0x0000000652067819 */ /* 0x000fe400000006ff */
        /* <DEDUP_REMOVED lines=18> */
[----:B------:R-:W-:Y:S01]  /*de80*/  SHF.R.U32.HI R39, RZ, 0x10, R25 ;  /* 0x00000010ff277819 */ /* 0x000fe20000011619 */
[----:B------:R-:W2:Y:S01]  /*de90*/  LDS.128 R32, [R42+0x100] ;  /* 0x000100002a207984 */ /* 0x000ea20000000c00 */
[----:B------:R-:W-:Y:S01]  /*dea0*/  SHF.R.U64 R67, R20, 0x10, R21 ;  /* 0x0000001014437819 */ /* 0x000fe20000001215 */
[----:B-1----:R-:W-:Y:S01]  /*deb0*/  HADD2.F32 R37, -RZ, R29.H0_H0 ;  /* 0x2000001dff257230 */ /* 0x002fe20000004100 */
[--C-:B------:R-:W-:Y:S01]  /*dec0*/  SHF.R.U32.HI R40, RZ, 0x10, R23.reuse ;  /* 0x00000010ff287819 */ /* 0x100fe20000011617 */
[--C-:B------:R-:W-:Y:S01]  /*ded0*/  HADD2.F32 R27, -RZ, R31.reuse.H0_H0 ;  /* 0x2000001fff1b7230 */ /* 0x100fe20000004100 */
[----:B------:R-:W-:Y:S01]  /*dee0*/  SHF.R.U64 R64, R22, 0x10, R23 ;  /* 0x0000001016407819 */ /* 0x000fe20000001217 */
[----:B------:R-:W-:Y:S01]  /*def0*/  HADD2.F32 R26, -RZ, R31.H1_H1 ;  /* 0x3000001fff1a7230 */ /* 0x000fe20000004100 */
[----:B------:R-:W-:Y:S01]  /*df00*/  FMUL.FTZ R15, R37, R2 ;  /* 0x00000002250f7220 */ /* 0x000fe20000410000 */
[----:B------:R-:W-:Y:S01]  /*df10*/  HADD2.F32 R29, -RZ, R29.H1_H1 ;  /* 0x3000001dff1d7230 */ /* 0x000fe20000004100 */
[----:B------:R-:W-:Y:S01]  /*df20*/  SHF.R.U64 R69, R24, 0x10, R25 ;  /* 0x0000001018457819 */ /* 0x000fe20000001219 */
[----:B------:R-:W-:-:S02]  /*df30*/  HADD2.F32 R31, -RZ, R5.H0_H0 ;  /* 0x20000005ff1f7230 */ /* 0x000fc40000004100 */
[----:B------:R-:W-:Y:S02]  /*df40*/  HADD2.F32 R20, -RZ, R43.H0_H0 ;  /* 0x2000002bff147230 */ /* 0x000fe40000004100 */
[--C-:B------:R-:W-:Y:S02]  /*df50*/  HADD2.F32 R36, -RZ, R28.reuse.H0_H0 ;  /* 0x2000001cff247230 */ /* 0x100fe40000004100 */
[----:B------:R-:W-:Y:S02]  /*df60*/  HADD2.F32 R5, -RZ, R41.H1_H1 ;  /* 0x30000029ff057230 */ /* 0x000fe40000004100 */
[----:B------:R-:W-:Y:S02]  /*df70*/  HADD2.F32 R72, -RZ, R39.H0_H0 ;  /* 0x20000027ff487230 */ /* 0x000fe40000004100 */
[----:B------:R-:W-:Y:S02]  /*df80*/  HADD2.F32 R38, -RZ, R28.H1_H1 ;  /* 0x3000001cff267230 */ /* 0x000fe40000004100 */
[----:B------:R-:W-:-:S02]  /*df90*/  HADD2.F32 R28, -RZ, R30.H0_H0 ;  /* 0x2000001eff1c7230 */ /* 0x000fc40000004100 */
[----:B------:R-:W-:Y:S02]  /*dfa0*/  HADD2.F32 R30, -RZ, R30.H1_H1 ;  /* 0x3000001eff1e7230 */ /* 0x000fe40000004100 */
        /* <DEDUP_REMOVED lines=8> */
[----:B------:R-:W-:Y:S01]  /*e030*/  HADD2.F32 R15, -RZ, R43.H1_H1 ;  /* 0x3000002bff0f7230 */ /* 0x000fe20000004100 */
[----:B------:R-:W-:Y:S01]  /*e040*/  FMUL.FTZ R4, R36, R5 ;  /* 0x0000000524047220 */ /* 0x000fe20000410000 */
[----:B------:R-:W-:Y:S01]  /*e050*/  HADD2.F32 R32, -RZ, R40.H0_H0 ;  /* 0x20000028ff207230 */ /* 0x000fe20000004100 */
[C---:B------:R-:W-:Y:S01]  /*e060*/  FFMA.FTZ R65, R3.reuse, R72, R2 ;  /* 0x0000004803417223 */ /* 0x040fe20000010002 */
[----:B------:R-:W-:Y:S01]  /*e070*/  HADD2.F32 R2, -RZ, R59.H0_H0 ;  /* 0x2000003bff027230 */ /* 0x000fe20000004100 */
[----:B------:R-:W-:Y:S01]  /*e080*/  FMUL.FTZ R43, R3, R31 ;  /* 0x0000001f032b7220 */ /* 0x000fe20000410000 */
[----:B------:R-:W-:Y:S01]  /*e090*/  HADD2.F32 R3, -RZ, R57.H0_H0 ;  /* 0x20000039ff037230 */ /* 0x000fe20000004100 */
[C---:B------:R-:W-:Y:S01]  /*e0a0*/  FFMA.FTZ R57, R6.reuse, R15, R4 ;  /* 0x0000000f06397223 */ /* 0x040fe20000010004 */
[----:B------:R-:W-:Y:S01]  /*e0b0*/  HADD2.F32 R4, -RZ, R59.H1_H1 ;  /* 0x3000003bff047230 */ /* 0x000fe20000004100 */
[----:B------:R-:W-:Y:S01]  /*e0c0*/  FMUL.FTZ R41, R6, R5 ;  /* 0x0000000506297220 */ /* 0x000fe20000410000 */
[----:B------:R-:W-:Y:S01]  /*e0d0*/  HADD2.F32 R24, -RZ, R34.H0_H0 ;  /* 0x20000022ff187230 */ /* 0x000fe20000004100 */
[----:B------:R-:W-:Y:S01]  /*e0e0*/  FMUL.FTZ R6, R27, R2 ;  /* 0x000000021b067220 */ /* 0x000fe20000410000 */
[----:B------:R-:W-:Y:S01]  /*e0f0*/  HADD2.F32 R21, -RZ, R35.H1_H1 ;  /* 0x30000023ff157230 */ /* 0x000fe20000004100 */
[----:B------:R-:W-:Y:S01]  /*e100*/  FMUL.FTZ R31, R28, R3 ;  /* 0x000000031c1f7220 */ /* 0x000fe20000410000 */
[----:B------:R-:W-:Y:S01]  /*e110*/  HADD2.F32 R5, -RZ, R71.H0_H0 ;  /* 0x20000047ff057230 */ /* 0x000fe20000004100 */
[C---:B------:R-:W-:Y:S01]  /*e120*/  FFMA.FTZ R35, R22.reuse, R4, R6 ;  /* 0x0000000416237223 */ /* 0x040fe20000010006 */
[----:B------:R-:W-:Y:S01]  /*e130*/  HADD2.F32 R71, -RZ, R58.H0_H0 ;  /* 0x2000003aff477230 */ /* 0x000fe20000004100 */
[----:B------:R-:W-:Y:S01]  /*e140*/  FMUL.FTZ R33, R22, R2 ;  /* 0x0000000216217220 */ /* 0x000fe20000410000 */
[----:B------:R-:W-:Y:S01]  /*e150*/  HADD2.F32 R6, -RZ, R67.H0_H0 ;  /* 0x20000043ff067230 */ /* 0x000fe20000004100 */
[-C--:B------:R-:W-:Y:S01]  /*e160*/  FMUL.FTZ R2, R26, R32.reuse ;  /* 0x000000201a027220 */ /* 0x080fe20000410000 */
[----:B------:R-:W-:Y:S01]  /*e170*/  HADD2.F32 R22, -RZ, R64.H0_H0 ;  /* 0x20000040ff167230 */ /* 0x000fe20000004100 */
[C---:B------:R-:W-:Y:S01]  /*e180*/  FFMA.FTZ R59, R24.reuse, R5, R31 ;  /* 0x00000005183b7223 */ /* 0x040fe2000001001f */
[----:B------:R-:W-:Y:S01]  /*e190*/  HADD2.F32 R23, -RZ, R34.H1_H1 ;  /* 0x30000022ff177230 */ /* 0x000fe20000004100 */
[----:B------:R-:W-:Y:S01]  /*e1a0*/  FMUL.FTZ R39, R24, R3 ;  /* 0x0000000318277220 */ /* 0x000fe20000410000 */
[----:B------:R-:W-:Y:S01]  /*e1b0*/  HADD2.F32 R64, -RZ, R69.H0_H0 ;  /* 0x20000045ff407230 */ /* 0x000fe20000004100 */
[C---:B------:R-:W-:Y:S01]  /*e1c0*/  FMUL.FTZ R31, R21.reuse, R32 ;  /* 0x00000020151f7220 */ /* 0x040fe20000410000 */
[----:B------:R-:W-:Y:S01]  /*e1d0*/  HADD2.F32 R58, -RZ, R68.H0_H0 ;  /* 0x20000044ff3a7230 */ /* 0x000fe20000004100 */
[----:B------:R-:W-:-:S02]  /*e1e0*/  FFMA.FTZ R32, R21, R71, R2 ;  /* 0x0000004715207223 */ /* 0x000fc40000010002 */
[----:B------:R-:W-:Y:S02]  /*e1f0*/  FMUL.FTZ R3, R38, R6 ;  /* 0x0000000626037220 */ /* 0x000fe40000410000 */
[----:B------:R-:W-:Y:S02]  /*e200*/  FMUL.FTZ R2, R30, R22 ;  /* 0x000000161e027220 */ /* 0x000fe40000410000 */
[----:B------:R-:W-:Y:S02]  /*e210*/  FMUL.FTZ R24, R25, R6 ;  /* 0x0000000619187220 */ /* 0x000fe40000410000 */
[----:B------:R-:W-:Y:S02]  /*e220*/  FMUL.FTZ R21, R23, R22 ;  /* 0x0000001617157220 */ /* 0x000fe40000410000 */
[----:B------:R-:W-:Y:S02]  /*e230*/  FFMA.FTZ R34, R25, R64, R3 ;  /* 0x0000004019227223 */ /* 0x000fe40000010003 */
[----:B------:R-:W-:Y:S01]  /*e240*/  FFMA.FTZ R40, R23, R58, R2 ;  /* 0x0000003a17287223 */ /* 0x000fe20000010002 */
[----:B------:R-:W-:Y:S01]  /*e250*/  F2FP.PACK_AB R23, R32, R35 ;  /* 0x000000232017723e */ /* 0x000fe200000000ff */
[----:B------:R-:W-:-:S02]  /*e260*/  FFMA.FTZ R6, R28, R5, -R39 ;  /* 0x000000051c067223 */ /* 0x000fc40000010827 */
[----:B------:R-:W-:Y:S02]  /*e270*/  FFMA.FTZ R3, R27, R4, -R33 ;  /* 0x000000041b037223 */ /* 0x000fe40000010821 */
[----:B------:R-:W-:Y:S01]  /*e280*/  FFMA.FTZ R25, R37, R20, -R56 ;  /* 0x0000001425197223 */ /* 0x000fe20000010838 */
[----:B------:R-:W-:Y:S01]  /*e290*/  F2FP.PACK_AB R20, R34, R57 ;  /* 0x000000392214723e */ /* 0x000fe200000000ff */
        /* <DEDUP_REMOVED lines=10> */
[----:B------:R-:W-:-:S03]  /*e340*/  F2FP.PACK_AB R21, R65, R66 ;  /* 0x000000424115723e */ /* 0x000fc600000000ff */
[----:B------:R1:W-:Y:S04]  /*e350*/  STS.128 [R228+0x100], R24 ;  /* 0x00010018e4007388 */ /* 0x0003e80000000c00 */
[----:B------:R1:W-:Y:S02]  /*e360*/  STS.128 [R42+0x100], R20 ;  /* 0x000100142a007388 */ /* 0x0003e40000000c00 */
.L_x_1604:
[----:B------:R-:W-:Y:S05]  /*e370*/  BSYNC B0 ;  /* 0x0000000000007941 */ /* 0x000fea0003800000 */
.L_x_1603:
[----:B------:R-:W-:Y:S01]  /*e380*/  IADD3 R2, R82, 0x20, RZ ;  /* 0x0000002052027810 */ /* 0x000fe20007ffe0ff */
[----:B------:R-:W-:Y:S03]  /*e390*/  BSSY B0, `(.L_x_1605) ;  /* 0x000006a000007945 */ /* 0x000fe60003800000 */
[----:B------:R-:W-:-:S13]  /*e3a0*/  ISETP.GE.OR P0, PT, R2, R70, P2 ;  /* 0x000000460200720c */ /* 0x000fda0001706670 */
[----:B------:R-:W-:Y:S05]  /*e3b0*/  @P0 BRA `(.L_x_1606) ;  /* 0x0000067000000947 */ /* 0x000fea0003800000 */
[----:B------:R-:W2:Y:S01]  /*e3c0*/  LDL R64, [R1+0x120] ;  /* 0x0001200001407983 */ /* 0x000ea20000100800 */
[----:B------:R-:W-:Y:S02]  /*e3d0*/  MOV R2, c[0x0][0x27c] ;  /* 0x00009f0000027a02 */ /* 0x000fe40000000f00 */
[----:B------:R-:W-:Y:S02]  /*e3e0*/  IADD3 R5, R82, 0x20, RZ ;  /* 0x0000002052057810 */ /* 0x000fe40007ffe0ff */
        /* <DEDUP_REMOVED lines=16> */
[--C-:B------:R-:W-:Y:S02]  /*e4f0*/  SHF.R.U64 R56, R18, 0x10, R19.reuse ;  /* 0x0000001012387819 */ /* 0x100fe40000001213 */
[----:B------:R-:W-:Y:S01]  /*e500*/  SHF.L.U32 R35, R2, 0x1, RZ ;  /* 0x0000000102237819 */ /* 0x000fe200000006ff */
[----:B------:R-:W-:Y:S01]  /*e510*/  HADD2.F32 R2, -RZ, R73.H0_H0 ;  /* 0x20000049ff027230 */ /* 0x000fe20000004100 */
[----:B------:R-:W-:Y:S02]  /*e520*/  SHF.R.U32.HI R38, RZ, 0x10, R19 ;  /* 0x00000010ff267819 */ /* 0x000fe40000011613 */
[----:B------:R-:W-:Y:S01]  /*e530*/  SHF.R.U32.HI R31, RZ, 0x10, R17 ;  /* 0x00000010ff1f7819 */ /* 0x000fe20000011611 */
[----:B-1----:R-:W1:Y:S01]  /*e540*/  LDS.128 R24, [R35+0x100] ;  /* 0x0001000023187984 */ /* 0x002e620000000c00 */
[----:B------:R-:W-:Y:S01]  /*e550*/  SHF.R.U64 R43, R8, 0x10, R9 ;  /* 0x00000010082b7819 */ /* 0x000fe20000001209 */
[----:B------:R-:W-:Y:S01]  /*e560*/  HADD2.F32 R9, -RZ, R74.H0_H0 ;  /* 0x2000004aff097230 */ /* 0x000fe20000004100 */
[--C-:B------:R-:W-:Y:S01]  /*e570*/  SHF.R.U32.HI R32, RZ, 0x10, R11.reuse ;  /* 0x00000010ff207819 */ /* 0x100fe2000001160b */
[----:B------:R-:W-:Y:S01]  /*e580*/  HADD2.F32 R59, -RZ, R31.H0_H0 ;  /* 0x2000001fff3b7230 */ /* 0x000fe20000004100 */
[----:B------:R-:W-:Y:S01]  /*e590*/  SHF.R.U64 R40, R10, 0x10, R11 ;  /* 0x000000100a287819 */ /* 0x000fe2000000120b */
[----:B------:R-:W-:Y:S01]  /*e5a0*/  HADD2.F32 R58, -RZ, R38.H0_H0 ;  /* 0x20000026ff3a7230 */ /* 0x000fe20000004100 */
[----:B------:R-:W-:Y:S01]  /*e5b0*/  SHF.R.U64 R57, R16, 0x10, R17 ;  /* 0x0000001010397819 */ /* 0x000fe20000001211 */
[----:B------:R-:W-:-:S02]  /*e5c0*/  HADD2.F32 R38, -RZ, R56.H0_H0 ;  /* 0x20000038ff267230 */ /* 0x000fc40000004100 */
[--C-:B-1----:R-:W-:Y:S02]  /*e5d0*/  HADD2.F32 R4, -RZ, R25.reuse.H0_H0 ;  /* 0x20000019ff047230 */ /* 0x102fe40000004100 */
[----:B------:R-:W-:Y:S02]  /*e5e0*/  HADD2.F32 R3, -RZ, R25.H1_H1 ;  /* 0x30000019ff037230 */ /* 0x000fe40000004100 */
[--C-:B------:R-:W-:Y:S01]  /*e5f0*/  HADD2.F32 R6, -RZ, R24.reuse.H0_H0 ;  /* 0x20000018ff067230 */ /* 0x100fe20000004100 */
[----:B------:R-:W-:Y:S01]  /*e600*/  FMUL.FTZ R36, R4, R2 ;  /* 0x0000000204247220 */ /* 0x000fe20000410000 */
[----:B------:R-:W-:Y:S02]  /*e610*/  HADD2.F32 R11, -RZ, R27.H0_H0 ;  /* 0x2000001bff0b7230 */ /* 0x000fe40000004100 */
[----:B------:R-:W-:Y:S02]  /*e620*/  HADD2.F32 R17, -RZ, R24.H1_H1 ;  /* 0x30000018ff117230 */ /* 0x000fe40000004100 */
[----:B------:R-:W-:-:S02]  /*e630*/  HADD2.F32 R24, -RZ, R32.H0_H0 ;  /* 0x20000020ff187230 */ /* 0x000fc40000004100 */
[--C-:B------:R-:W-:Y:S02]  /*e640*/  HADD2.F32 R16, -RZ, R26.reuse.H0_H0 ;  /* 0x2000001aff107230 */ /* 0x100fe40000004100 */
[----:B------:R-:W-:Y:S02]  /*e650*/  HADD2.F32 R10, -RZ, R27.H1_H1 ;  /* 0x3000001bff0a7230 */ /* 0x000fe40000004100 */
[----:B------:R-:W-:Y:S01]  /*e660*/  HADD2.F32 R15, -RZ, R26.H1_H1 ;  /* 0x3000001aff0f7230 */ /* 0x000fe20000004100 */
[----:B--2---:R-:W1:Y:S02]  /*e670*/  LDS.128 R20, [R64] ;  /* 0x0000000040147984 */ /* 0x004e640000000c00 */
[----:B-1----:R-:W-:Y:S02]  /*e680*/  HADD2.F32 R29, -RZ, R21.H0_H0 ;  /* 0x20000015ff1d7230 */ /* 0x002fe40000004100 */
[--C-:B------:R-:W-:Y:S02]  /*e690*/  HADD2.F32 R19, -RZ, R23.reuse.H0_H0 ;  /* 0x20000017ff137230 */ /* 0x100fe40000004100 */
[----:B------:R-:W-:Y:S01]  /*e6a0*/  HADD2.F32 R18, -RZ, R23.H1_H1 ;  /* 0x30000017ff127230 */ /* 0x000fe20000004100 */
[----:B------:R-:W-:Y:S01]  /*e6b0*/  FMUL.FTZ R8, R29, R2 ;  /* 0x000000021d087220 */ /* 0x000fe20000410000 */
[----:B------:R-:W-:-:S02]  /*e6c0*/  HADD2.F32 R21, -RZ, R21.H1_H1 ;  /* 0x30000015ff157230 */ /* 0x000fc40000004100 */
[----:B------:R-:W-:Y:S01]  /*e6d0*/  HADD2.F32 R23, -RZ, R5.H0_H0 ;  /* 0x20000005ff177230 */ /* 0x000fe20000004100 */
[----:B------:R-:W-:Y:S01]  /*e6e0*/  FFMA.FTZ R42, R4, R9, R8 ;  /* 0x00000009042a7223 */ /* 0x000fe20000010008 */
[----:B------:R-:W-:Y:S02]  /*e6f0*/  HADD2.F32 R28, -RZ, R20.H0_H0 ;  /* 0x20000014ff1c7230 */ /* 0x000fe40000004100 */
[----:B------:R-:W-:Y:S01]  /*e700*/  HADD2.F32 R5, -RZ, R73.H1_H1 ;  /* 0x30000049ff057230 */ /* 0x000fe20000004100 */
[-C--:B------:R-:W-:Y:S01]  /*e710*/  FMUL.FTZ R2, R21, R23.reuse ;  /* 0x0000001715027220 */ /* 0x080fe20000410000 */
[----:B------:R-:W-:Y:S01]  /*e720*/  HADD2.F32 R8, -RZ, R74.H1_H1 ;  /* 0x3000004aff087230 */ /* 0x000fe20000004100 */
[C---:B------:R-:W-:Y:S01]  /*e730*/  FMUL.FTZ R34, R3.reuse, R23 ;  /* 0x0000001703227220 */ /* 0x040fe20000410000 */
[----:B------:R-:W-:Y:S01]  /*e740*/  HADD2.F32 R30, -RZ, R20.H1_H1 ;  /* 0x30000014ff1e7230 */ /* 0x000fe20000004100 */
[----:B------:R-:W-:Y:S01]  /*e750*/  FMUL.FTZ R4, R28, R5 ;  /* 0x000000051c047220 */ /* 0x000fe20000410000 */
[----:B------:R-:W-:Y:S01]  /*e760*/  HADD2.F32 R20, -RZ, R22.H0_H0 ;  /* 0x20000016ff147230 */ /* 0x000fe20000004100 */
[----:B------:R-:W-:Y:S01]  /*e770*/  FFMA.FTZ R41, R3, R59, R2 ;  /* 0x0000003b03297223 */ /* 0x000fe20000010002 */
[--C-:B------:R-:W-:Y:S01]  /*e780*/  HADD2.F32 R2, -RZ, R75.reuse.H1_H1 ;  /* 0x3000004bff027230 */ /* 0x100fe20000004100 */
[C---:B------:R-:W-:Y:S01]  /*e790*/  FFMA.FTZ R37, R6.reuse, R8, R4 ;  /* 0x0000000806257223 */ /* 0x040fe20000010004 */
[----:B------:R-:W-:Y:S01]  /*e7a0*/  HADD2.F32 R3, -RZ, R75.H0_H0 ;  /* 0x2000004bff037230 */ /* 0x000fe20000004100 */
[----:B------:R-:W-:Y:S01]  /*e7b0*/  FMUL.FTZ R33, R6, R5 ;  /* 0x0000000506217220 */ /* 0x000fe20000410000 */
[--C-:B------:R-:W-:Y:S01]  /*e7c0*/  HADD2.F32 R4, -RZ, R80.reuse.H0_H0 ;  /* 0x20000050ff047230 */ /* 0x100fe20000004100 */
[----:B------:R-:W-:Y:S01]  /*e7d0*/  FMUL.FTZ R6, R19, R2 ;  /* 0x0000000213067220 */ /* 0x000fe20000410000 */
[----:B------:R-:W-:Y:S01]  /*e7e0*/  HADD2.F32 R5, -RZ, R80.H1_H1 ;  /* 0x30000050ff057230 */ /* 0x000fe20000004100 */
[----:B------:R-:W-:Y:S01]  /*e7f0*/  FMUL.FTZ R23, R20, R3 ;  /* 0x0000000314177220 */ /* 0x000fe20000410000 */
[----:B------:R-:W-:Y:S01]  /*e800*/  HADD2.F32 R22, -RZ, R22.H1_H1 ;  /* 0x30000016ff167230 */ /* 0x000fe20000004100 */
[C---:B------:R-:W-:Y:S01]  /*e810*/  FFMA.FTZ R27, R11.reuse, R4, R6 ;  /* 0x000000040b1b7223 */ /* 0x040fe20000010006 */
[----:B------:R-:W-:Y:S01]  /*e820*/  HADD2.F32 R6, -RZ, R43.H0_H0 ;  /* 0x2000002bff067230 */ /* 0x000fe20000004100 */
[----:B------:R-:W-:Y:S01]  /*e830*/  FMUL.FTZ R25, R11, R2 ;  /* 0x000000020b197220 */ /* 0x000fe20000410000 */
[----:B------:R-:W-:Y:S01]  /*e840*/  HADD2.F32 R11, -RZ, R40.H0_H0 ;  /* 0x20000028ff0b7230 */ /* 0x000fe20000004100 */
[----:B------:R-:W-:Y:S01]  /*e850*/  FMUL.FTZ R2, R18, R24 ;  /* 0x0000001812027220 */ /* 0x000fe20000410000 */
[----:B------:R-:W-:Y:S01]  /*e860*/  HADD2.F32 R40, -RZ, R57.H0_H0 ;  /* 0x20000039ff287230 */ /* 0x000fe20000004100 */
[----:B------:R-:W-:-:S02]  /*e870*/  FFMA.FTZ R39, R16, R5, R23 ;  /* 0x0000000510277223 */ /* 0x000fc40000010017 */
[----:B------:R-:W-:Y:S02]  /*e880*/  FMUL.FTZ R31, R16, R3 ;  /* 0x00000003101f7220 */ /* 0x000fe40000410000 */
[C---:B------:R-:W-:Y:S02]  /*e890*/  FMUL.FTZ R23, R10.reuse, R24 ;  /* 0x000000180a177220 */ /* 0x040fe40000410000 */
[----:B------:R-:W-:Y:S02]  /*e8a0*/  FFMA.FTZ R24, R10, R58, R2 ;  /* 0x0000003a0a187223 */ /* 0x000fe40000010002 */
[-C--:B------:R-:W-:Y:S02]  /*e8b0*/  FMUL.FTZ R3, R30, R6.reuse ;  /* 0x000000061e037220 */ /* 0x080fe40000410000 */
[----:B------:R-:W-:Y:S02]  /*e8c0*/  FMUL.FTZ R2, R22, R11 ;  /* 0x0000000b16027220 */ /* 0x000fe40000410000 */
[----:B------:R-:W-:-:S02]  /*e8d0*/  FMUL.FTZ R16, R17, R6 ;  /* 0x0000000611107220 */ /* 0x000fc40000410000 */
[----:B------:R-:W-:Y:S02]  /*e8e0*/  FMUL.FTZ R11, R15, R11 ;  /* 0x0000000b0f0b7220 */ /* 0x000fe40000410000 */
        /* <DEDUP_REMOVED lines=20> */
.L_x_1606:
[----:B------:R-:W-:Y:S05]  /*ea30*/  BSYNC B0 ;  /* 0x0000000000007941 */ /* 0x000fea0003800000 */
.L_x_1605:
        /* <DEDUP_REMOVED lines=28> */
[----:B------:R-:W-:Y:S01]  /*ec00*/  SHF.R.U32.HI R29, RZ, 0x10, R47 ;  /* 0x00000010ff1d7819 */ /* 0x000fe2000001162f */
[----:B-1----:R-:W1:Y:S01]  /*ec10*/  LDS.128 R16, [R31+0x100] ;  /* 0x000100001f107984 */ /* 0x002e620000000c00 */
[----:B------:R-:W-:Y:S02]  /*ec20*/  SHF.R.U32.HI R32, RZ, 0x10, R51 ;  /* 0x00000010ff207819 */ /* 0x000fe40000011633 */
[----:B------:R-:W-:Y:S01]  /*ec30*/  SHF.R.U64 R38, R46, 0x10, R47 ;  /* 0x000000102e267819 */ /* 0x000fe2000000122f */
[----:B------:R-:W-:Y:S01]  /*ec40*/  HADD2.F32 R28, -RZ, R29.H0_H0 ;  /* 0x2000001dff1c7230 */ /* 0x000fe20000004100 */
[----:B------:R-:W-:Y:S01]  /*ec50*/  SHF.R.U64 R43, R48, 0x10, R49 ;  /* 0x00000010302b7819 */ /* 0x000fe20000001231 */
[----:B------:R-:W-:Y:S01]  /*ec60*/  HADD2.F32 R44, -RZ, R32.H0_H0 ;  /* 0x20000020ff2c7230 */ /* 0x000fe20000004100 */
[----:B------:R-:W-:-:S03]  /*ec70*/  SHF.R.U64 R42, R50, 0x10, R51 ;  /* 0x00000010322a7819 */ /* 0x000fc60000001233 */
[----:B------:R-:W-:Y:S02]  /*ec80*/  HADD2.F32 R43, -RZ, R43.H0_H0 ;  /* 0x2000002bff2b7230 */ /* 0x000fe40000004100 */
[--C-:B-1----:R-:W-:Y:S02]  /*ec90*/  HADD2.F32 R4, -RZ, R17.reuse.H0_H0 ;  /* 0x20000011ff047230 */ /* 0x102fe40000004100 */
[----:B------:R-:W-:Y:S02]  /*eca0*/  HADD2.F32 R3, -RZ, R17.H1_H1 ;  /* 0x30000011ff037230 */ /* 0x000fe40000004100 */
[----:B------:R-:W-:Y:S01]  /*ecb0*/  HADD2.F32 R17, -RZ, R16.H1_H1 ;  /* 0x30000010ff117230 */ /* 0x000fe20000004100 */
[----:B------:R-:W-:Y:S01]  /*ecc0*/  FMUL.FTZ R35, R4, R2 ;  /* 0x0000000204237220 */ /* 0x000fe20000410000 */
[----:B------:R-:W-:Y:S01]  /*ecd0*/  HADD2.F32 R15, -RZ, R18.H1_H1 ;  /* 0x30000012ff0f7230 */ /* 0x000fe20000004100 */
[----:B--2---:R-:W1:Y:S02]  /*ece0*/  LDS.128 R8, [R56] ;  /* 0x0000000038087984 */ /* 0x004e640000000c00 */
[----:B-1----:R-:W-:-:S02]  /*ecf0*/  HADD2.F32 R22, -RZ, R10.H0_H0 ;  /* 0x2000000aff167230 */ /* 0x002fc40000004100 */
[----:B------:R-:W-:Y:S02]  /*ed00*/  HADD2.F32 R25, -RZ, R10.H1_H1 ;  /* 0x3000000aff197230 */ /* 0x000fe40000004100 */
[--C-:B------:R-:W-:Y:S02]  /*ed10*/  HADD2.F32 R26, -RZ, R9.reuse.H0_H0 ;  /* 0x20000009ff1a7230 */ /* 0x100fe40000004100 */
[----:B------:R-:W-:Y:S02]  /*ed20*/  HADD2.F32 R10, -RZ, R16.H0_H0 ;  /* 0x20000010ff0a7230 */ /* 0x000fe40000004100 */
[----:B------:R-:W-:Y:S01]  /*ed30*/  HADD2.F32 R16, -RZ, R18.H0_H0 ;  /* 0x20000012ff107230 */ /* 0x000fe20000004100 */
[----:B------:R-:W-:Y:S01]  /*ed40*/  FMUL.FTZ R6, R26, R2 ;  /* 0x000000021a067220 */ /* 0x000fe20000410000 */
[----:B------:R-:W-:Y:S02]  /*ed50*/  HADD2.F32 R23, -RZ, R9.H1_H1 ;  /* 0x30000009ff177230 */ /* 0x000fe40000004100 */
[----:B------:R-:W-:-:S02]  /*ed60*/  HADD2.F32 R18, -RZ, R5.H0_H0 ;  /* 0x20000005ff127230 */ /* 0x000fc40000004100 */
[--C-:B------:R-:W-:Y:S02]  /*ed70*/  HADD2.F32 R24, -RZ, R8.reuse.H0_H0 ;  /* 0x20000008ff187230 */ /* 0x100fe40000004100 */
[----:B------:R-:W-:Y:S01]  /*ed80*/  HADD2.F32 R27, -RZ, R8.H1_H1 ;  /* 0x30000008ff1b7230 */ /* 0x000fe20000004100 */
[-C--:B------:R-:W-:Y:S01]  /*ed90*/  FMUL.FTZ R2, R23, R18.reuse ;  /* 0x0000001217027220 */ /* 0x080fe20000410000 */
[----:B------:R-:W-:Y:S01]  /*eda0*/  HADD2.F32 R8, -RZ, R85.H0_H0 ;  /* 0x20000055ff087230 */ /* 0x000fe20000004100 */
[C---:B------:R-:W-:Y:S01]  /*edb0*/  FMUL.FTZ R34, R3.reuse, R18 ;  /* 0x0000001203227220 */ /* 0x040fe20000410000 */
[----:B------:R-:W-:Y:S01]  /*edc0*/  HADD2.F32 R5, -RZ, R84.H1_H1 ;  /* 0x30000054ff057230 */ /* 0x000fe20000004100 */
[----:B------:R-:W-:Y:S01]  /*edd0*/  FFMA.FTZ R39, R3, R45, R2 ;  /* 0x0000002d03277223 */ /* 0x000fe20000010002 */
[----:B------:R-:W-:Y:S01]  /*ede0*/  HADD2.F32 R21, -RZ, R11.H0_H0 ;  /* 0x2000000bff157230 */ /* 0x000fe20000004100 */
[----:B------:R-:W-:Y:S01]  /*edf0*/  FFMA.FTZ R40, R4, R8, R6 ;  /* 0x0000000804287223 */ /* 0x000fe20000010006 */
[----:B------:R-:W-:Y:S01]  /*ee00*/  HADD2.F32 R6, -RZ, R85.H1_H1 ;  /* 0x30000055ff067230 */ /* 0x000fe20000004100 */
[-C--:B------:R-:W-:Y:S01]  /*ee10*/  FMUL.FTZ R4, R24, R5.reuse ;  /* 0x0000000518047220 */ /* 0x080fe20000410000 */
[----:B------:R-:W-:Y:S01]  /*ee20*/  HADD2.F32 R2, -RZ, R87.H1_H1 ;  /* 0x30000057ff027230 */ /* 0x000fe20000004100 */
[C---:B------:R-:W-:Y:S01]  /*ee30*/  FMUL.FTZ R33, R10.reuse, R5 ;  /* 0x000000050a217220 */ /* 0x040fe20000410000 */
[----:B------:R-:W-:Y:S01]  /*ee40*/  HADD2.F32 R20, -RZ, R11.H1_H1 ;  /* 0x3000000bff147230 */ /* 0x000fe20000004100 */
[----:B------:R-:W-:Y:S01]  /*ee50*/  FFMA.FTZ R36, R10, R6, R4 ;  /* 0x000000060a247223 */ /* 0x000fe20000010004 */
[----:B------:R-:W-:Y:S01]  /*ee60*/  HADD2.F32 R11, -RZ, R19.H0_H0 ;  /* 0x20000013ff0b7230 */ /* 0x000fe20000004100 */
[----:B------:R-:W-:Y:S01]  /*ee70*/  FMUL.FTZ R10, R21, R2 ;  /* 0x00000002150a7220 */ /* 0x000fe20000410000 */
[----:B------:R-:W-:-:S02]  /*ee80*/  HADD2.F32 R4, -RZ, R88.H0_H0 ;  /* 0x20000058ff047230 */ /* 0x000fc40000004100 */
[----:B------:R-:W-:Y:S02]  /*ee90*/  HADD2.F32 R3, -RZ, R87.H0_H0 ;  /* 0x20000057ff037230 */ /* 0x000fe40000004100 */
[----:B------:R-:W-:Y:S01]  /*eea0*/  HADD2.F32 R9, -RZ, R19.H1_H1 ;  /* 0x30000013ff097230 */ /* 0x000fe20000004100 */
[C---:B------:R-:W-:Y:S01]  /*eeb0*/  FMUL.FTZ R19, R11.reuse, R2 ;  /* 0x000000020b137220 */ /* 0x040fe20000410000 */
[----:B------:R-:W-:Y:S01]  /*eec0*/  HADD2.F32 R5, -RZ, R88.H1_H1 ;  /* 0x30000058ff057230 */ /* 0x000fe20000004100 */
[----:B------:R-:W-:Y:S01]  /*eed0*/  FFMA.FTZ R29, R11, R4, R10 ;  /* 0x000000040b1d7223 */ /* 0x000fe2000001000a */
[----:B------:R-:W-:Y:S01]  /*eee0*/  HADD2.F32 R11, -RZ, R41.H0_H0 ;  /* 0x20000029ff0b7230 */ /* 0x000fe20000004100 */
[-C--:B------:R-:W-:Y:S01]  /*eef0*/  FMUL.FTZ R18, R22, R3.reuse ;  /* 0x0000000316127220 */ /* 0x080fe20000410000 */
[----:B------:R-:W-:Y:S01]  /*ef00*/  HADD2.F32 R10, -RZ, R38.H0_H0 ;  /* 0x20000026ff0a7230 */ /* 0x000fe20000004100 */
[----:B------:R-:W-:Y:S01]  /*ef10*/  FMUL.FTZ R2, R20, R28 ;  /* 0x0000001c14027220 */ /* 0x000fe20000410000 */
[----:B------:R-:W-:Y:S01]  /*ef20*/  HADD2.F32 R38, -RZ, R42.H0_H0 ;  /* 0x2000002aff267230 */ /* 0x000fe20000004100 */
[----:B------:R-:W-:-:S02]  /*ef30*/  FMUL.FTZ R30, R16, R3 ;  /* 0x00000003101e7220 */ /* 0x000fc40000410000 */
[----:B------:R-:W-:Y:S02]  /*ef40*/  FFMA.FTZ R37, R16, R5, R18 ;  /* 0x0000000510257223 */ /* 0x000fe40000010012 */
[----:B------:R-:W-:Y:S02]  /*ef50*/  FFMA.FTZ R18, R9, R44, R2 ;  /* 0x0000002c09127223 */ /* 0x000fe40000010002 */
[-C--:B------:R-:W-:Y:S02]  /*ef60*/  FMUL.FTZ R3, R27, R11.reuse ;  /* 0x0000000b1b037220 */ /* 0x080fe40000410000 */
[----:B------:R-:W-:Y:S02]  /*ef70*/  FMUL.FTZ R16, R9, R28 ;  /* 0x0000001c09107220 */ /* 0x000fe40000410000 */
        /* <DEDUP_REMOVED lines=23> */
.L_x_1608:
[----:B------:R-:W-:Y:S05]  /*f0f0*/  BSYNC B0 ;  /* 0x0000000000007941 */ /* 0x000fea0003800000 */
.L_x_1607:
[----:B------:R-:W-:-:S04]  /*f100*/  IADD3 R2, R82, 0x60, RZ ;  /* 0x0000006052027810 */ /* 0x000fc80007ffe0ff */
        /* <DEDUP_REMOVED lines=22> */
[----:B-1----:R-:W-:Y:S01]  /*f270*/  SHF.L.U32 R31, R2, 0x1, RZ ;  /* 0x00000001021f7819 */ /* 0x002fe200000006ff */
[----:B------:R-:W-:Y:S01]  /*f280*/  HADD2.F32 R2, -RZ, R89.H0_H0 ;  /* 0x20000059ff027230 */ /* 0x000fe20000004100 */
[----:B------:R-:W-:Y:S01]  /*f290*/  SHF.R.U32.HI R29, RZ, 0x10, R55 ;  /* 0x00000010ff1d7819 */ /* 0x000fe20000011637 */
[----:B------:R-:W-:Y:S01]  /*f2a0*/  HADD2.F32 R45, -RZ, R28.H0_H0 ;  /* 0x2000001cff2d7230 */ /* 0x000fe20000004100 */
[----:B------:R-:W-:Y:S01]  /*f2b0*/  SHF.R.U64 R36, R52, 0x10, R53 ;  /* 0x0000001034247819 */ /* 0x000fe20000001235 */
[----:B------:R-:W1:Y:S01]  /*f2c0*/  LDS.128 R16, [R31+0x100] ;  /* 0x000100001f107984 */ /* 0x000e620000000c00 */
[----:B------:R-:W-:Y:S01]  /*f2d0*/  SHF.R.U32.HI R32, RZ, 0x10, R63 ;  /* 0x00000010ff207819 */ /* 0x000fe2000001163f */
[----:B------:R-:W-:Y:S01]  /*f2e0*/  HADD2.F32 R28, -RZ, R29.H0_H0 ;  /* 0x2000001dff1c7230 */ /* 0x000fe20000004100 */
[----:B------:R-:W-:-:S02]  /*f2f0*/  SHF.R.U64 R37, R54, 0x10, R55 ;  /* 0x0000001036257819 */ /* 0x000fc40000001237 */
[----:B------:R-:W-:Y:S01]  /*f300*/  SHF.R.U64 R43, R60, 0x10, R61 ;  /* 0x000000103c2b7819 */ /* 0x000fe2000000123d */
[----:B------:R-:W-:Y:S01]  /*f310*/  HADD2.F32 R44, -RZ, R32.H0_H0 ;  /* 0x20000020ff2c7230 */ /* 0x000fe20000004100 */
[----:B------:R-:W-:Y:S01]  /*f320*/  SHF.R.U64 R41, R62, 0x10, R63 ;  /* 0x000000103e297819 */ /* 0x000fe2000000123f */
        /* <DEDUP_REMOVED lines=17> */
[--C-:B------:R-:W-:Y:S01]  /*f440*/  HADD2.F32 R8, -RZ, R90.reuse.H0_H0 ;  /* 0x2000005aff087230 */ /* 0x100fe20000004100 */
        /* <DEDUP_REMOVED lines=24> */
[C---:B------:R-:W-:Y:S01]  /*f5d0*/  FMUL.FTZ R30, R16.reuse, R3 ;  /* 0x00000003101e7220 */ /* 0x040fe20000410000 */
[----:B------:R-:W-:Y:S01]  /*f5e0*/  HADD2.F32 R36, -RZ, R41.H0_H0 ;  /* 0x20000029ff247230 */ /* 0x000fe20000004100 */
[----:B------:R-:W-:-:S02]  /*f5f0*/  FFMA.FTZ R39, R16, R5, R18 ;  /* 0x0000000510277223 */ /* 0x000fc40000010012 */
[----:B------:R-:W-:Y:S02]  /*f600*/  FFMA.FTZ R18, R9, R44, R2 ;  /* 0x0000002c09127223 */ /* 0x000fe40000010002 */
[-C--:B------:R-:W-:Y:S02]  /*f610*/  FMUL.FTZ R3, R27, R11.reuse ;  /* 0x0000000b1b037220 */ /* 0x080fe40000410000 */
[----:B------:R-:W-:Y:S02]  /*f620*/  FMUL.FTZ R16, R9, R28 ;  /* 0x0000001c09107220 */ /* 0x000fe40000410000 */
[-C--:B------:R-:W-:Y:S02]  /*f630*/  FMUL.FTZ R2, R25, R10.reuse ;  /* 0x0000000a19027220 */ /* 0x080fe40000410000 */
[----:B------:R-:W-:Y:S02]  /*f640*/  FMUL.FTZ R11, R17, R11 ;  /* 0x0000000b110b7220 */ /* 0x000fe40000410000 */
[----:B------:R-:W-:-:S02]  /*f650*/  FMUL.FTZ R9, R15, R10 ;  /* 0x0000000a0f097220 */ /* 0x000fc40000410000 */
[----:B------:R-:W-:Y:S02]  /*f660*/  FFMA.FTZ R28, R17, R37, R3 ;  /* 0x00000025111c7223 */ /* 0x000fe40000010003 */
        /* <DEDUP_REMOVED lines=19> */
.L_x_1596:
[----:B------:R-:W-:Y:S05]  /*f7a0*/  BSYNC B2 ;  /* 0x0000000000027941 */ /* 0x000fea0003800000 */
.L_x_1574:
[----:B------:R-:W-:Y:S01]  /*f7b0*/  BAR.SYNC.DEFER_BLOCKING 0x0 ;  /* 0x0000000000007b1d */ /* 0x000fe20000010000 */
[----:B-1----:R-:W-:Y:S01]  /*f7c0*/  IMAD R4, R94, c[0x0][0x208], RZ ;  /* 0x000082005e047a24 */ /* 0x002fe200078e02ff */
[----:B------:R-:W-:Y:S01]  /*f7d0*/  ISETP.GE.AND P1, PT, R76, c[0x0][0x1d4], PT ;  /* 0x000075004c007a0c */ /* 0x000fe20003f26270 */
[----:B------:R-:W-:Y:S01]  /*f7e0*/  IMAD.WIDE.U32 R2, R237, c[0x0][0x208], RZ ;  /* 0x00008200ed027a25 */ /* 0x000fe200078e00ff */
[----:B------:R-:W-:-:S02]  /*f7f0*/  IADD3 R207, R202, 0x20, RZ ;  /* 0x00000020cacf7810 */ /* 0x000fc40007ffe0ff */
[----:B------:R-:W-:Y:S01]  /*f800*/  SHF.L.U64.HI R231, R76, 0x1, R77 ;  /* 0x000000014ce77819 */ /* 0x000fe2000001024d */
[----:B------:R-:W-:Y:S01]  /*f810*/  IMAD R4, R237, c[0x0][0x20c], R4 ;  /* 0x00008300ed047a24 */ /* 0x000fe200078e0204 */
[C---:B------:R-:W-:Y:S01]  /*f820*/  ISETP.GE.AND P2, PT, R227.reuse, c[0x0][0x1d4], PT ;  /* 0x00007500e3007a0c */ /* 0x040fe20003f46270 */
[----:B------:R-:W-:Y:S01]  /*f830*/  IMAD.WIDE.U32 R8, R86, c[0x0][0x210], RZ ;  /* 0x0000840056087a25 */ /* 0x000fe200078e00ff */
[----:B------:R-:W-:Y:S01]  /*f840*/  SHF.L.U64.HI R232, R227, 0x1, R102 ;  /* 0x00000001e3e87819 */ /* 0x000fe20000010266 */
[----:B------:R-:W1:Y:S01]  /*f850*/  S2R R15, SR_TID.X ;  /* 0x00000000000f7919 */ /* 0x000e620000002100 */
[----:B------:R-:W-:Y:S01]  /*f860*/  BSSY B0, `(.L_x_1609) ;  /* 0x0000061000007945 */ /* 0x000fe20003800000 */
[----:B------:R-:W-:Y:S02]  /*f870*/  IMAD.IADD R3, R3, 0x1, R4 ;  /* 0x0000000103037824 */ /* 0x000fe400078e0204 */
[----:B------:R-:W-:Y:S01]  /*f880*/  IMAD R4, R93, c[0x0][0x218], RZ ;  /* 0x000086005d047a24 */ /* 0x000fe200078e02ff */
[----:B------:R-:W-:Y:S01]  /*f890*/  STL.64 [R1+0x18], R8 ;  /* 0x0000180801007387 */ /* 0x000fe20000100a00 */
        /* <DEDUP_REMOVED lines=23> */
[----:B------:R-:W-:Y:S01]  /*fa10*/  SHFL.IDX PT, R10, R5, 0x1, 0x181f ;  /* 0x00381f00050a7f89 */ /* 0x000fe200000e0000 */
[----:B------:R-:W-:-:S03]  /*fa20*/  LOP3.LUT P0, RZ, R83, 0x2, RZ, 0xc0, !PT ;  /* 0x0000000253ff7812 */ /* 0x000fc6000780c0ff */
[----:B------:R-:W2:Y:S04]  /*fa30*/  SHFL.IDX PT, R2, R5, RZ, 0x181f ;  /* 0x00181fff05027589 */ /* 0x000ea800000e0000 */
[----:B------:R-:W3:Y:S04]  /*fa40*/  SHFL.IDX PT, R6, R3, RZ, 0x181f ;  /* 0x00181fff03067589 */ /* 0x000ee800000e0000 */
[----:B------:R-:W4:Y:S02]  /*fa50*/  SHFL.IDX PT, R11, R3, 0x1, 0x181f ;  /* 0x00381f00030b7f89 */ /* 0x000f2400000e0000 */
[----:B------:R-:W-:-:S02]  /*fa60*/  @P0 IADD3 R207, R202, -0x20, RZ ;  /* 0xffffffe0cacf0810 */ /* 0x000fc40007ffe0ff */
[----:B------:R-:W-:Y:S01]  /*fa70*/  ISETP.LT.OR P0, PT, R4, 0x1, P1 ;  /* 0x000000010400780c */ /* 0x000fe20000f01670 */
        /* <DEDUP_REMOVED lines=8> */
[----:B--2---:R-:W-:Y:S01]  /*fb00*/  IADD3 R8, P3, R2, R230, RZ ;  /* 0x000000e602087210 */ /* 0x004fe20007f7e0ff */
[----:B------:R-:W-:Y:S01]  /*fb10*/  LDSM.16.M88.4 R48, [R202+0x1800] ;  /* 0x00180000ca30783b */ /* 0x000fe20000000200 */
[----:B------:R-:W-:-:S03]  /*fb20*/  IADD3 R215, R207, 0x800, RZ ;  /* 0x00000800cfd77810 */ /* 0x000fc60007ffe0ff */
[----:B---3--:R-:W-:Y:S01]  /*fb30*/  IMAD.X R9, R6, 0x1, R231, P3 ;  /* 0x0000000106097824 */ /* 0x008fe200018e06e7 */
[----:B------:R-:W-:Y:S01]  /*fb40*/  LDSM.16.M88.4 R60, [R202+0x2000] ;  /* 0x00200000ca3c783b */ /* 0x000fe20000000200 */
[----:B------:R-:W-:-:S03]  /*fb50*/  ISETP.LT.OR P3, PT, R4, 0x21, P1 ;  /* 0x000000210400780c */ /* 0x000fc60000f61670 */
[----:B------:R-:W-:Y:S04]  /*fb60*/  LDSM.16.M88.4 R68, [R202+0x2800] ;  /* 0x00280000ca44783b */ /* 0x000fe80000000200 */
[----:B------:R-:W-:Y:S04]  /*fb70*/  LDSM.16.M88.4 R112, [R202+0x3000] ;  /* 0x00300000ca70783b */ /* 0x000fe80000000200 */
[----:B------:R-:W-:Y:S04]  /*fb80*/  LDSM.16.M88.4 R24, [R207] ;  /* 0x00000000cf18783b */ /* 0x000fe80000000200 */
[----:B------:R-:W-:Y:S04]  /*fb90*/  LDSM.16.M88.4 R96, [R207+0x800] ;  /* 0x00080000cf60783b */ /* 0x000fe80000000200 */
[----:B------:R-:W-:Y:S04]  /*fba0*/  LDSM.16.M88.4 R88, [R207+0x1000] ;  /* 0x00100000cf58783b */ /* 0x000fe80000000200 */
[----:B------:R-:W-:Y:S04]  /*fbb0*/  LDSM.16.M88.4 R72, [R207+0x1800] ;  /* 0x00180000cf48783b */ /* 0x000fe80000000200 */
[----:B------:R-:W-:Y:S04]  /*fbc0*/  LDSM.16.M88.4 R104, [R207+0x2000] ;  /* 0x00200000cf68783b */ /* 0x000fe80000000200 */
[----:B------:R-:W-:Y:S04]  /*fbd0*/  LDSM.16.M88.4 R108, [R207+0x2800] ;  /* 0x00280000cf6c783b */ /* 0x000fe80000000200 */
[----:B------:R-:W-:Y:S04]  /*fbe0*/  LDSM.16.M88.4 R116, [R207+0x3000] ;  /* 0x00300000cf74783b */ /* 0x000fe80000000200 */
[----:B------:R-:W-:Y:S01]  /*fbf0*/  @!PT LDS RZ, [RZ] ;  /* 0x00000000fffff984 */ /* 0x000fe20000000800 */
[----:B------:R-:W-:Y:S01]  /*fc00*/  @!PT LDS RZ, [RZ] ;  /* 0x00000000fffff984 */ /* 0x000fe20000000800 */
[----:B------:R-:W-:Y:S01]  /*fc10*/  @!PT LDS RZ, [RZ] ;  /* 0x00000000fffff984 */ /* 0x000fe20000000800 */
[----:B------:R2:W-:Y:S02]  /*fc20*/  LDGSTS.E.BYPASS.LTC128B.128 [R228+0x100], [R8.64], !P0 ;  /* 0x0010000008e47fae */ /* 0x0005e4000c101d48 */
[----:B--2---:R-:W-:-:S02]  /*fc30*/  IADD3 R8, P0, R2, R233, RZ ;  /* 0x000000e902087210 */ /* 0x004fc40007f1e0ff */
[----:B------:R-:W2:Y:S03]  /*fc40*/  SHFL.IDX PT, R2, R5, 0x2, 0x181f ;  /* 0x00581f0005027f89 */ /* 0x000ea600000e0000 */
[----:B------:R-:W-:Y:S02]  /*fc50*/  IMAD.X R9, R6, 0x1, R232, P0 ;  /* 0x0000000106097824 */ /* 0x000fe400000e06e8 */
[----:B------:R-:W3:Y:S04]  /*fc60*/  SHFL.IDX PT, R6, R3, 0x2, 0x181f ;  /* 0x00581f0003067f89 */ /* 0x000ee800000e0000 */
[----:B------:R5:W-:Y:S01]  /*fc70*/  LDGSTS.E.BYPASS.LTC128B.128 [R228+0x3900], [R8.64], !P4 ;  /* 0x0390000008e47fae */ /* 0x000be2000e101d48 */
[----:B------:R-:W-:-:S02]  /*fc80*/  ISETP.LT.OR P4, PT, R4, 0x21, P2 ;  /* 0x000000210400780c */ /* 0x000fc40001781670 */
[----:B-----5:R-:W-:-:S05]  /*fc90*/  IADD3 R8, P0, R10, R230, RZ ;  /* 0x000000e60a087210 */ /* 0x020fca0007f1e0ff */
[----:B----4-:R-:W-:-:S05]  /*fca0*/  IMAD.X R9, R11, 0x1, R231, P0 ;  /* 0x000000010b097824 */ /* 0x010fca00000e06e7 */
[----:B------:R4:W-:Y:S02]  /*fcb0*/  LDGSTS.E.BYPASS.LTC128B.128 [R228+0x1100], [R8.64], !P3 ;  /* 0x0110000008e47fae */ /* 0x0009e4000d901d48 */
[----:B----4-:R-:W-:Y:S02]  /*fcc0*/  IADD3 R8, P0, R10, R233, RZ ;  /* 0x000000e90a087210 */ /* 0x010fe40007f1e0ff */
[----:B--2---:R-:W-:-:S03]  /*fcd0*/  IADD3 R10, P3, R2, R230, RZ ;  /* 0x000000e6020a7210 */ /* 0x004fc60007f7e0ff */
[----:B------:R-:W-:Y:S02]  /*fce0*/  IMAD.X R9, R11, 0x1, R232, P0 ;  /* 0x000000010b097824 */ /* 0x000fe400000e06e8 */
[----:B---3--:R-:W-:Y:S01]  /*fcf0*/  IMAD.X R11, R6, 0x1, R231, P3 ;  /* 0x00000001060b7824 */ /* 0x008fe200018e06e7 */
[----:B------:R-:W-:Y:S02]  /*fd00*/  ISETP.LT.OR P3, PT, R4, 0x41, P1 ;  /* 0x000000410400780c */ /* 0x000fe40000f61670 */
[----:B------:R2:W-:Y:S11]  /*fd10*/  LDGSTS.E.BYPASS.LTC128B.128 [R228+0x4900], [R8.64], !P4 ;  /* 0x0490000008e47fae */ /* 0x0005f6000e101d48 */
[----:B------:R3:W-:Y:S01]  /*fd20*/  LDGSTS.E.BYPASS.LTC128B.128 [R228+0x2100], [R10.64], !P3 ;  /* 0x021000000ae47fae */ /* 0x0007e2000d901d48 */
[----:B--2---:R-:W-:-:S05]  /*fd30*/  IADD3 R8, P0, R2, R233, RZ ;  /* 0x000000e902087210 */ /* 0x004fca0007f1e0ff */
[----:B------:R-:W-:Y:S01]  /*fd40*/  IMAD.X R9, R6, 0x1, R232, P0 ;  /* 0x0000000106097824 */ /* 0x000fe200000e06e8 */
[----:B------:R-:W-:-:S13]  /*fd50*/  ISETP.LT.OR P0, PT, R4, 0x41, P2 ;  /* 0x000000410400780c */ /* 0x000fda0001701670 */
[----:B------:R3:W-:Y:S01]  /*fd60*/  LDGSTS.E.BYPASS.LTC128B.128 [R228+0x5900], [R8.64], !P0 ;  /* 0x0590000008e47fae */ /* 0x0007e2000c101d48 */
[----:B-1----:R-:W-:-:S13]  /*fd70*/  ISETP.GT.AND P0, PT, R15, 0x7f, PT ;  /* 0x0000007f0f00780c */ /* 0x002fda0003f04270 */
[----:B------:R-:W-:Y:S05]  /*fd80*/  @P0 BRA `(.L_x_1610) ;  /* 0x000000e000000947 */ /* 0x000fea0003800000 */
[----:B------:R-:W-:Y:S05]  /*fd90*/  BRA.DIV ~URZ, `(.L_x_1611) ;  /* 0x0000f8527f007947 */ /* 0x000fea000b800000 */
[----:B------:R1:W2:Y:S04]  /*fda0*/  SHFL.IDX PT, R6, R3, 0x3, 0x181f ;  /* 0x00781f0003067f89 */ /* 0x0002a800000e0000 */
[----:B------:R1:W4:Y:S02]  /*fdb0*/  SHFL.IDX PT, R2, R5, 0x3, 0x181f ;  /* 0x00781f0005027f89 */ /* 0x00032400000e0000 */
.L_x_1728:
[C---:B------:R-:W-:Y:S02]  /*fdc0*/  ISETP.LT.OR P3, PT, R4.reuse, 0x61, P1 ;  /* 0x000000610400780c */ /* 0x040fe40000f61670 */
[----:B------:R-:W-:Y:S02]  /*fdd0*/  ISETP.LT.OR P2, PT, R4, 0x61, P2 ;  /* 0x000000610400780c */ /* 0x000fe40001741670 */
[C---:B----4-:R-:W-:Y:S02]  /*fde0*/  IADD3 R4, P1, R2.reuse, R230, RZ ;  /* 0x000000e602047210 */ /* 0x050fe40007f3e0ff */
[----:B------:R-:W-:-:S03]  /*fdf0*/  IADD3 R2, P0, R2, R233, RZ ;  /* 0x000000e902027210 */ /* 0x000fc60007f1e0ff */
[C---:B-12---:R-:W-:Y:S02]  /*fe00*/  IMAD.X R5, R6.reuse, 0x1, R231, P1 ;  /* 0x0000000106057824 */ /* 0x046fe400008e06e7 */
[----:B------:R-:W-:-:S03]  /*fe10*/  IMAD.X R3, R6, 0x1, R232, P0 ;  /* 0x0000000106037824 */ /* 0x000fc600000e06e8 */
[----:B------:R-:W-:Y:S01]  /*fe20*/  @!PT LDS RZ, [RZ] ;  /* 0x00000000fffff984 */ /* 0x000fe20000000800 */
[----:B------:R-:W-:Y:S01]  /*fe30*/  @!PT LDS RZ, [RZ] ;  /* 0x00000000fffff984 */ /* 0x000fe20000000800 */
[----:B------:R-:W-:Y:S01]  /*fe40*/  @!PT LDS RZ, [RZ] ;  /* 0x00000000fffff984 */ /* 0x000fe20000000800 */
[----:B------:R1:W-:Y:S04]  /*fe50*/  LDGSTS.E.BYPASS.LTC128B.128 [R229+0x3100], [R4.64], !P3 ;  /* 0x0310000004e57fae */ /* 0x0003e8000d901d48 */
[----:B------:R1:W-:Y:S02]  /*fe60*/  LDGSTS.E.BYPASS.LTC128B.128 [R229+0x6900], [R2.64], !P2 ;  /* 0x0690000002e57fae */ /* 0x0003e4000d101d48 */
.L_x_1610:
[----:B------:R-:W-:Y:S05]  /*fe70*/  BSYNC B0 ;  /* 0x0000000000007941 */ /* 0x000fea0003800000 */
.L_x_1609:
[----:B-1----:R-:W2:Y:S01]  /*fe80*/  LDL R3, [R1+0xc] ;  /* 0x00000c0001037983 */ /* 0x002ea20000100800 */
[----:B------:R-:W-:Y:S01]  /*fe90*/  IMAD.MOV.U32 R2, RZ, RZ, 0x40 ;  /* 0x00000040ff027424 */ /* 0x000fe200078e00ff */
[----:B------:R-:W-:Y:S02]  /*fea0*/  LOP3.LUT P0, RZ, R83, 0x4, RZ, 0xc0, !PT ;  /* 0x0000000453ff7812 */ /* 0x000fe4000780c0ff */
[----:B------:R-:W0:Y:S01]  /*feb0*/  LDGDEPBAR ;  /* 0x00000000000079af */ /* 0x000e220000000000 */
[----:B------:R-:W-:Y:S01]  /*fec0*/  WARPSYNC 0xffffffff ;  /* 0xffffffff00007948 */ /* 0x000fe20003800000 */
[----:B---3--:R-:W-:Y:S01]  /*fed0*/  HMMA.16816.F32 R8, R140, R22, RZ ;  /* 0x000000168c08723c */ /* 0x008fe200000018ff */
[----:B------:R-:W-:Y:S01]  /*fee0*/  SEL R2, R2, 0xffffffc0, !P0 ;  /* 0xffffffc002027807 */ /* 0x000fe20004000000 */
[----:B------:R-:W-:Y:S01]  /*fef0*/  BSSY B1, `(.L_x_1612) ;  /* 0x0000111000017945 */ /* 0x000fe20003800000 */
[----:B------:R-:W-:-:S02]  /*ff00*/  IADD3 R214, R207, 0x3800, RZ ;  /* 0x00003800cfd67810 */ /* 0x000fc40007ffe0ff */
[C---:B------:R-:W-:Y:S01]  /*ff10*/  IADD3 R213, R207.reuse, 0x6800, RZ ;  /* 0x00006800cfd57810 */ /* 0x040fe20007ffe0ff */
[--C-:B------:R-:W-:Y:S01]  /*ff20*/  IMAD.IADD R201, R202, 0x1, R2.reuse ;  /* 0x00000001cac97824 */ /* 0x100fe200078e0202 */
[C---:B------:R-:W-:Y:S01]  /*ff30*/  IADD3 R212, R207.reuse, 0x6000, RZ ;  /* 0x00006000cfd47810 */ /* 0x040fe20007ffe0ff */
[C---:B------:R-:W-:Y:S01]  /*ff40*/  HMMA.16816.F32 R16, R140.reuse, R20, RZ ;  /* 0x000000148c10723c */ /* 0x040fe200000018ff */
[C---:B------:R-:W-:Y:S01]  /*ff50*/  IMAD.IADD R200, R207.reuse, 0x1, R2 ;  /* 0x00000001cfc87824 */ /* 0x040fe200078e0202 */
[C---:B------:R-:W-:Y:S01]  /*ff60*/  IADD3 R211, R207.reuse, 0x5800, RZ ;  /* 0x00005800cfd37810 */ /* 0x040fe20007ffe0ff */
[----:B------:R-:W-:Y:S01]  /*ff70*/  LDSM.16.M88.4 R56, [R201] ;  /* 0x00000000c938783b */ /* 0x000fe20000000200 */
[C---:B------:R-:W-:Y:S02]  /*ff80*/  IADD3 R210, R207.reuse, 0x5000, RZ ;  /* 0x00005000cfd27810 */ /* 0x040fe40007ffe0ff */
[C---:B------:R-:W-:Y:S02]  /*ff90*/  IADD3 R209, R207.reuse, 0x4800, RZ ;  /* 0x00004800cfd17810 */ /* 0x040fe40007ffe0ff */
[----:B------:R-:W-:Y:S01]  /*ffa0*/  HMMA.16816.F32 R20, R140, R60, RZ ;  /* 0x0000003c8c14723c */ /* 0x000fe200000018ff */
[----:B------:R-:W-:-:S07]  /*ffb0*/  IADD3 R208, R207, 0x4000, RZ ;  /* 0x00004000cfd07810 */ /* 0x000fce0007ffe0ff */
[----:B------:R-:W-:Y:S08]  /*ffc0*/  HMMA.16816.F32 R52, R144, R26, R8 ;  /* 0x0000001a9034723c */ /* 0x000ff00000001808 */
[C---:B------:R-:W-:Y:S08]  /*ffd0*/  HMMA.16816.F32 R8, R140.reuse, R68, RZ ;  /* 0x000000448c08723c */ /* 0x040ff000000018ff */
[----:B------:R-:W-:Y:S08]  /*ffe0*/  HMMA.16816.F32 R44, R140, R40, RZ ;  /* 0x000000288c2c723c */ /* 0x000ff000000018ff */
[----:B------:R-:W-:Y:S08]  /*fff0*/  HMMA.16816.F32 R64, R144, R24, R16 ;  /* 0x000000189040723c */ /* 0x000ff00000001810 */
        /* <DEDUP_REMOVED lines=8> */
[C---:B------:R-:W-:Y:S08]  /*10080*/  HMMA.16816.F32 R20, R144.reuse, R108, R8 ;  /* 0x0000006c9014723c */ /* 0x040ff00000001808 */
[----:B------:R-:W-:Y:S08]  /*10090*/  HMMA.16816.F32 R100, R144, R96, R44 ;  /* 0x000000609064723c */ /* 0x000ff0000000182c */
[C---:B------:R-:W-:Y:S08]  /*100a0*/  HMMA.16816.F32 R8, R140.reuse, R112, RZ ;  /* 0x000000708c08723c */ /* 0x040ff000000018ff */
[----:B------:R-:W-:Y:S08]  /*100b0*/  HMMA.16816.F32 R44, R140, R114, RZ ;  /* 0x000000728c2c723c */ /* 0x000ff000000018ff */
[C---:B------:R-:W-:Y:S01]  /*100c0*/  HMMA.16816.F32 R96, R144.reuse, R98, R40 ;  /* 0x000000629060723c */ /* 0x040fe20000001828 */
[----:B------:R-:W1:Y:S07]  /*100d0*/  LDSM.16.M88.4 R40, [R201+0x800] ;  /* 0x00080000c928783b */ /* 0x000e6e0000000200 */
[C---:B------:R-:W-:Y:S01]  /*100e0*/  HMMA.16816.F32 R84, R144.reuse, R72, R28 ;  /* 0x000000489054723c */ /* 0x040fe2000000181c */
[----:B------:R-:W-:Y:S07]  /*100f0*/  LDSM.16.M88.4 R28, [R201+0x2000] ;  /* 0x00200000c91c783b */ /* 0x000fee0000000200 */
[C---:B------:R-:W-:Y:S01]  /*10100*/  HMMA.16816.F32 R92, R144.reuse, R88, R36 ;  /* 0x00000058905c723c */ /* 0x040fe20000001824 */
[----:B------:R-:W3:Y:S07]  /*10110*/  LDSM.16.M88.4 R36, [R201+0x1000] ;  /* 0x00100000c924783b */ /* 0x000eee0000000200 */
[C---:B------:R-:W-:Y:S01]  /*10120*/  HMMA.16816.F32 R72, R144.reuse, R74, R24 ;  /* 0x0000004a9048723c */ /* 0x040fe20000001818 */
[----:B------:R-:W4:Y:S07]  /*10130*/  LDSM.16.M88.4 R24, [R201+0x2800] ;  /* 0x00280000c918783b */ /* 0x000f2e0000000200 */
[C---:B------:R-:W-:Y:S08]  /*10140*/  HMMA.16816.F32 R60, R144.reuse, R106, R16 ;  /* 0x0000006a903c723c */ /* 0x040ff00000001810 */
[C---:B------:R-:W-:Y:S01]  /*10150*/  HMMA.16816.F32 R16, R144.reuse, R110, R48 ;  /* 0x0000006e9010723c */ /* 0x040fe20000001830 */
[----:B------:R-:W5:Y:S07]  /*10160*/  LDSM.16.M88.4 R48, [R201+0x3000] ;  /* 0x00300000c930783b */ /* 0x000f6e0000000200 */
[C---:B------:R-:W-:Y:S01]  /*10170*/  HMMA.16816.F32 R88, R144.reuse, R90, R32 ;  /* 0x0000005a9058723c */ /* 0x040fe20000001820 */
[----:B------:R-:W2:Y:S07]  /*10180*/  LDSM.16.M88.4 R32, [R201+0x1800] ;  /* 0x00180000c920783b */ /* 0x000eae0000000200 */
[C---:B------:R-:W-:Y:S08]  /*10190*/  HMMA.16816.F32 R8, R144.reuse, R116, R8 ;  /* 0x000000749008723c */ /* 0x040ff00000001808 */
[----:B------:R-:W-:Y:S08]  /*101a0*/  HMMA.16816.F32 R44, R144, R118, R44 ;  /* 0x00000076902c723c */ /* 0x000ff0000000182c */
[C---:B-1----:R-:W-:Y:S08]  /*101b0*/  HMMA.16816.F32 R100, R176.reuse, R40, R100 ;  /* 0x00000028b064723c */ /* 0x042ff00000001864 */
[C---:B------:R-:W-:Y:S08]  /*101c0*/  HMMA.16816.F32 R96, R176.reuse, R42, R96 ;  /* 0x0000002ab060723c */ /* 0x040ff00000001860 */
[C---:B------:R-:W-:Y:S08]  /*101d0*/  HMMA.16816.F32 R108, R176.reuse, R56, R64 ;  /* 0x00000038b06c723c */ /* 0x040ff00000001840 */
[C---:B---3--:R-:W-:Y:S08]  /*101e0*/  HMMA.16816.F32 R92, R176.reuse, R36, R92 ;  /* 0x00000024b05c723c */ /* 0x048ff0000000185c */
[C---:B------:R-:W-:Y:S08]  /*101f0*/  HMMA.16816.F32 R88, R176.reuse, R38, R88 ;  /* 0x00000026b058723c */ /* 0x040ff00000001858 */
[C---:B----4-:R-:W-:Y:S01]  /*10200*/  HMMA.16816.F32 R40, R176.reuse, R26, R16 ;  /* 0x0000001ab028723c */ /* 0x050fe20000001810 */
[----:B------:R-:W1:Y:S07]  /*10210*/  LDSM.16.M88.4 R16, [R200+0x2000] ;  /* 0x00200000c810783b */ /* 0x000e6e0000000200 */
[C---:B------:R-:W-:Y:S08]  /*10220*/  HMMA.16816.F32 R64, R176.reuse, R30, R60 ;  /* 0x0000001eb040723c */ /* 0x040ff0000000183c */
[C---:B-----5:R-:W-:Y:S01]  /*10230*/  HMMA.16816.F32 R36, R176.reuse, R48, R8 ;  /* 0x00000030b024723c */ /* 0x060fe20000001808 */
[----:B------:R-:W3:Y:S07]  /*10240*/  LDSM.16.M88.4 R8, [R200+0x2800] ;  /* 0x00280000c808783b */ /* 0x000eee0000000200 */
[----:B------:R-:W-:Y:S01]  /*10250*/  HMMA.16816.F32 R60, R176, R50, R44 ;  /* 0x00000032b03c723c */ /* 0x000fe2000000182c */
[----:B------:R-:W4:Y:S01]  /*10260*/  LDSM.16.M88.4 R48, [R200+0x3000] ;  /* 0x00300000c830783b */ /* 0x000f220000000200 */
[----:B--2---:R-:W-:-:S06]  /*10270*/  ISETP.GT.AND P0, PT, R122, R3, PT ;  /* 0x000000037a00720c */ /* 0x004fcc0003f04270 */
[C---:B------:R-:W-:Y:S08]  /*10280*/  HMMA.16816.F32 R104, R176.reuse, R58, R52 ;  /* 0x0000003ab068723c */ /* 0x040ff00000001834 */
[C---:B------:R-:W-:Y:S08]  /*10290*/  HMMA.16816.F32 R84, R176.reuse, R32, R84 ;  /* 0x00000020b054723c */ /* 0x040ff00000001854 */
[C---:B------:R-:W-:Y:S01]  /*102a0*/  HMMA.16816.F32 R72, R176.reuse, R34, R72 ;  /* 0x00000022b048723c */ /* 0x040fe20000001848 */
[----:B------:R-:W2:Y:S07]  /*102b0*/  LDSM.16.M88.4 R32, [R200] ;  /* 0x00000000c820783b */ /* 0x000eae0000000200 */
[C---:B------:R-:W-:Y:S01]  /*102c0*/  HMMA.16816.F32 R68, R176.reuse, R28, R68 ;  /* 0x0000001cb044723c */ /* 0x040fe20000001844 */
[----:B------:R-:W5:Y:S07]  /*102d0*/  LDSM.16.M88.4 R28, [R200+0x800] ;  /* 0x00080000c81c783b */ /* 0x000f6e0000000200 */
[----:B------:R-:W-:Y:S01]  /*102e0*/  HMMA.16816.F32 R52, R176, R24, R20 ;  /* 0x00000018b034723c */ /* 0x000fe20000001814 */
[----:B------:R-:W2:Y:S04]  /*102f0*/  LDSM.16.M88.4 R24, [R200+0x1000] ;  /* 0x00100000c818783b */ /* 0x000ea80000000200 */
[----:B------:R-:W2:Y:S03]  /*10300*/  LDSM.16.M88.4 R20, [R200+0x1800] ;  /* 0x00180000c814783b */ /* 0x000ea60000000200 */
[C---:B-1----:R-:W-:Y:S08]  /*10310*/  HMMA.16816.F32 R64, R180.reuse, R18, R64 ;  /* 0x00000012b440723c */ /* 0x042ff00000001840 */
[C---:B------:R-:W-:Y:S01]  /*10320*/  HMMA.16816.F32 R68, R180.reuse, R16, R68 ;  /* 0x00000010b444723c */ /* 0x040fe20000001844 */
[----:B------:R-:W1:Y:S07]  /*10330*/  LDSM.16.M88.4 R16, [R202+0x6000] ;  /* 0x00600000ca10783b */ /* 0x000e6e0000000200 */
[C---:B---3--:R-:W-:Y:S01]  /*10340*/  HMMA.16816.F32 R44, R180.reuse, R8, R52 ;  /* 0x00000008b42c723c */ /* 0x048fe20000001834 */
[----:B------:R-:W-:Y:S07]  /*10350*/  LDSM.16.M88.4 R52, [R201+0x6800] ;  /* 0x00680000c934783b */ /* 0x000fee0000000200 */
[C---:B------:R-:W-:Y:S08]  /*10360*/  HMMA.16816.F32 R40, R180.reuse, R10, R40 ;  /* 0x0000000ab428723c */ /* 0x040ff00000001828 */
[C---:B----4-:R-:W-:Y:S01]  /*10370*/  HMMA.16816.F32 R8, R180.reuse, R48, R36 ;  /* 0x00000030b408723c */ /* 0x050fe20000001824 */
[----:B------:R-:W3:Y:S07]  /*10380*/  LDSM.16.M88.4 R36, [R202+0x3800] ;  /* 0x00380000ca24783b */ /* 0x000eee0000000200 */
[C---:B--2---:R-:W-:Y:S08]  /*10390*/  HMMA.16816.F32 R56, R180.reuse, R32, R108 ;  /* 0x00000020b438723c */ /* 0x044ff0000000186c */
[C---:B------:R-:W-:Y:S01]  /*103a0*/  HMMA.16816.F32 R104, R180.reuse, R34, R104 ;  /* 0x00000022b468723c */ /* 0x040fe20000001868 */
[----:B------:R-:W2:Y:S07]  /*103b0*/  LDSM.16.M88.4 R32, [R202+0x4000] ;  /* 0x00400000ca20783b */ /* 0x000eae0000000200 */
[C---:B-----5:R-:W-:Y:S08]  /*103c0*/  HMMA.16816.F32 R100, R180.reuse, R28, R100 ;  /* 0x0000001cb464723c */ /* 0x060ff00000001864 */
        /* <DEDUP_REMOVED lines=8> */
[----:B------:R-:W-:Y:S01]  /*10450*/  HMMA.16816.F32 R60, R180, R50, R60 ;  /* 0x00000032b43c723c */ /* 0x000fe2000000183c */
[----:B------:R-:W4:Y:S07]  /*10460*/  LDSM.16.M88.4 R48, [R202+0x6800] ;  /* 0x00680000ca30783b */ /* 0x000f2e0000000200 */
[C---:B-1----:R-:W-:Y:S08]  /*10470*/  HMMA.16816.F32 R44, R184.reuse, R16, R44 ;  /* 0x00000010b82c723c */ /* 0x042ff0000000182c */
[C---:B------:R-:W-:Y:S01]  /*10480*/  HMMA.16816.F32 R40, R184.reuse, R18, R40 ;  /* 0x00000012b828723c */ /* 0x040fe20000001828 */
[----:B------:R-:W1:Y:S07]  /*10490*/  LDSM.16.M88.4 R16, [R207+0x6000] ;  /* 0x00600000cf10783b */ /* 0x000e6e0000000200 */
[C---:B---3--:R-:W-:Y:S08]  /*104a0*/  HMMA.16816.F32 R56, R184.reuse, R36, R56 ;  /* 0x00000024b838723c */ /* 0x048ff00000001838 */
[C---:B------:R-:W-:Y:S01]  /*104b0*/  HMMA.16816.F32 R104, R184.reuse, R38, R104 ;  /* 0x00000026b868723c */ /* 0x040fe20000001868 */
[----:B------:R-:W3:Y:S07]  /*104c0*/  LDSM.16.M88.4 R36, [R207+0x3800] ;  /* 0x00380000cf24783b */ /* 0x000eee0000000200 */
        /* <DEDUP_REMOVED lines=34> */
[----:B------:R-:W-:Y:S08]  /*106f0*/  HMMA.16816.F32 R60, R188, R50, R60 ;  /* 0x00000032bc3c723c */ /* 0x000ff0000000183c */
[C---:B-1----:R-:W-:Y:S01]  /*10700*/  HMMA.16816.F32 R56, R192.reuse, R16, R44 ;  /* 0x00000010c038723c */ /* 0x042fe2000000182c */
[----:B------:R-:W1:Y:S07]  /*10710*/  LDSM.16.M88.4 R44, [R200+0x3800] ;  /* 0x00380000c82c783b */ /* 0x000e6e0000000200 */
        /* <DEDUP_REMOVED lines=23> */
[C---:B------:R-:W-:Y:S08]  /*10890*/  HMMA.16816.F32 R104, R196.reuse, R42, R96 ;  /* 0x0000002ac468723c */ /* 0x040ff00000001860 */
[C---:B---3--:R-:W-:Y:S08]  /*108a0*/  HMMA.16816.F32 R60, R196.reuse, R36, R92 ;  /* 0x00000024c43c723c */ /* 0x048ff0000000185c */
[C---:B------:R-:W-:Y:S08]  /*108b0*/  HMMA.16816.F32 R100, R196.reuse, R38, R88 ;  /* 0x00000026c464723c */ /* 0x040ff00000001858 */
[C---:B--2---:R-:W-:Y:S08]  /*108c0*/  HMMA.16816.F32 R96, R196.reuse, R32, R84 ;  /* 0x00000020c460723c */ /* 0x044ff00000001854 */
[C---:B------:R-:W-:Y:S08]  /*108d0*/  HMMA.16816.F32 R92, R196.reuse, R34, R72 ;  /* 0x00000022c45c723c */ /* 0x040ff00000001848 */
[C---:B----4-:R-:W-:Y:S08]  /*108e0*/  HMMA.16816.F32 R52, R196.reuse, R28, R68 ;  /* 0x0000001cc434723c */ /* 0x050ff00000001844 */
[C---:B------:R-:W-:Y:S08]  /*108f0*/  HMMA.16816.F32 R88, R196.reuse, R30, R64 ;  /* 0x0000001ec458723c */ /* 0x040ff00000001840 */
[C---:B-----5:R-:W-:Y:S08]  /*10900*/  HMMA.16816.F32 R84, R196.reuse, R24, R56 ;  /* 0x00000018c454723c */ /* 0x060ff00000001838 */
[C---:B------:R-:W-:Y:S08]  /*10910*/  HMMA.16816.F32 R32, R196.reuse, R26, R48 ;  /* 0x0000001ac420723c */ /* 0x040ff00000001830 */
[C---:B------:R-:W-:Y:S08]  /*10920*/  HMMA.16816.F32 R44, R196.reuse, R20, R16 ;  /* 0x00000014c42c723c */ /* 0x040ff00000001810 */
[----:B------:R-:W-:Y:S01]  /*10930*/  HMMA.16816.F32 R28, R196, R22, R8 ;  /* 0x00000016c41c723c */ /* 0x000fe20000001808 */
[----:B------:R-:W-:Y:S06]  /*10940*/  BAR.SYNC.DEFER_BLOCKING 0x0 ;  /* 0x0000000000007b1d */ /* 0x000fec0000010000 */
[----:B------:R-:W-:Y:S01]  /*10950*/  @!UPT UIADD3 URZ, URZ, URZ, URZ ;  /* 0x0000003f3f3ff290 */ /* 0x000fe2000fffe03f */
[----:B------:R-:W-:Y:S11]  /*10960*/  @!P0 BRA `(.L_x_1613) ;  /* 0x0000069000008947 */ /* 0x000ff60003800000 */
[----:B------:R-:W2:Y:S04]  /*10970*/  LDL R3, [R1+0x3c] ;  /* 0x00003c0001037983 */ /* 0x000ea80000100800 */
[----:B------:R-:W3:Y:S01]  /*10980*/  LDL.64 R124, [R1+0x30] ;  /* 0x00003000017c7983 */ /* 0x000ee20000100a00 */
[----:B------:R-:W-:-:S03]  /*10990*/  IMAD.MOV.U32 R4, RZ, RZ, c[0x0][0x2b8] ;  /* 0x0000ae00ff047624 */ /* 0x000fc600078e00ff */
[----:B------:R-:W4:Y:S02]  /*109a0*/  LDL R6, [R1+0x38] ;  /* 0x0000380001067983 */ /* 0x000f240000100800 */
[----:B------:R-:W-:Y:S01]  /*109b0*/  ISETP.NE.AND P1, PT, R4, 0x1, PT ;  /* 0x000000010400780c */ /* 0x000fe20003f25270 */
[----:B------:R-:W-:Y:S01]  /*109c0*/  IMAD.MOV.U32 R234, RZ, RZ, RZ ;  /* 0x000000ffffea7224 */ /* 0x000fe200078e00ff */
        /* <DEDUP_REMOVED lines=29> */
.L_x_1729:
[----:B------:R-:W-:Y:S05]  /*10ba0*/  BRA.DIV ~URZ, `(.L_x_1615) ;  /* 0x0000eb827f007947 */ /* 0x000fea000b800000 */
[----:B------:R3:W4:Y:S02]  /*10bb0*/  SHFL.IDX PT, R2, R5, RZ, 0x181f ;  /* 0x00181fff05027589 */ /* 0x00072400000e0000 */
.L_x_1730:
[----:B------:R-:W-:Y:S01]  /*10bc0*/  ISETP.GE.AND P0, PT, R236, 0x1, PT ;  /* 0x00000001ec00780c */ /* 0x000fe20003f06270 */
[----:B------:R-:W-:-:S12]  /*10bd0*/  BSSY B0, `(.L_x_1616) ;  /* 0x000000d000007945 */ /* 0x000fd80003800000 */
[----:B------:R-:W-:Y:S05]  /*10be0*/  @!P0 BRA `(.L_x_1617) ;  /* 0x000000b000008947 */ /* 0x000fea0003800000 */
[----:B------:R-:W-:Y:S02]  /*10bf0*/  ISETP.GE.AND P1, PT, R76, c[0x0][0x1d4], PT ;  /* 0x000075004c007a0c */ /* 0x000fe40003f26270 */
        /* <DEDUP_REMOVED lines=10> */
.L_x_1617:
[----:B------:R-:W-:Y:S05]  /*10ca0*/  BSYNC B0 ;  /* 0x0000000000007941 */ /* 0x000fea0003800000 */
.L_x_1616:
[----:B------:R-:W-:Y:S05]  /*10cb0*/  BRA.DIV ~URZ, `(.L_x_1618) ;  /* 0x0000eae27f007947 */ /* 0x000fea000b800000 */
[----:B--2---:R2:W1:Y:S04]  /*10cc0*/  SHFL.IDX PT, R6, R4, 0x1, 0x181f ;  /* 0x00381f0004067f89 */ /* 0x00446800000e0000 */
[----:B----4-:R2:W4:Y:S02]  /*10cd0*/  SHFL.IDX PT, R2, R5, 0x1, 0x181f ;  /* 0x00381f0005027f89 */ /* 0x01052400000e0000 */
.L_x_1731:
[----:B------:R-:W-:Y:S01]  /*10ce0*/  ISETP.GE.AND P0, PT, R236, 0x21, PT ;  /* 0x00000021ec00780c */ /* 0x000fe20003f06270 */
[----:B------:R-:W-:-:S12]  /*10cf0*/  BSSY B0, `(.L_x_1619) ;  /* 0x000000d000007945 */ /* 0x000fd80003800000 */
[----:B------:R-:W-:Y:S05]  /*10d00*/  @!P0 BRA `(.L_x_1620) ;  /* 0x000000b000008947 */ /* 0x000fea0003800000 */
[----:B------:R-:W-:Y:S02]  /*10d10*/  ISETP.GE.AND P1, PT, R76, c[0x0][0x1d4], PT ;  /* 0x000075004c007a0c */ /* 0x000fe40003f26270 */
        /* <DEDUP_REMOVED lines=10> */
.L_x_1620:
[----:B------:R-:W-:Y:S05]  /*10dc0*/  BSYNC B0 ;  /* 0x0000000000007941 */ /* 0x000fea0003800000 */
.L_x_1619:
[----:B------:R-:W-:Y:S05]  /*10dd0*/  BRA.DIV ~URZ, `(.L_x_1621) ;  /* 0x0000ea927f007947 */ /* 0x000fea000b800000 */
[----:B-1----:R1:W2:Y:S02]  /*10de0*/  SHFL.IDX PT, R6, R4, 0x2, 0x181f ;  /* 0x00581f0004067f89 */ /* 0x0022a400000e0000 */
.L_x_1732:
[----:B------:R-:W-:Y:S05]  /*10df0*/  BRA.DIV ~URZ, `(.L_x_1622) ;  /* 0x0000eae27f007947 */ /* 0x000fea000b800000 */
[----:B----4-:R4:W1:Y:S02]  /*10e00*/  SHFL.IDX PT, R2, R5, 0x2, 0x181f ;  /* 0x00581f0005027f89 */ /* 0x01086400000e0000 */
.L_x_1733:
[----:B------:R-:W-:Y:S01]  /*10e10*/  ISETP.GE.AND P0, PT, R236, 0x41, PT ;  /* 0x00000041ec00780c */ /* 0x000fe20003f06270 */
[----:B------:R-:W-:-:S12]  /*10e20*/  BSSY B0, `(.L_x_1623) ;  /* 0x000000d000007945 */ /* 0x000fd80003800000 */
[----:B------:R-:W-:Y:S05]  /*10e30*/  @!P0 BRA `(.L_x_1624) ;  /* 0x000000b000008947 */ /* 0x000fea0003800000 */
[----:B------:R-:W-:Y:S02]  /*10e40*/  ISETP.GE.AND P1, PT, R76, c[0x0][0x1d4], PT ;  /* 0x000075004c007a0c */ /* 0x000fe40003f26270 */
        /* <DEDUP_REMOVED lines=10> */
.L_x_1624:
[----:B------:R-:W-:Y:S05]  /*10ef0*/  BSYNC B0 ;  /* 0x0000000000007941 */ /* 0x000fea0003800000 */
.L_x_1623:
[----:B------:R-:W-:Y:S05]  /*10f00*/  BRA.DIV ~URZ, `(.L_x_1625) ;  /* 0x0000ea427f007947 */ /* 0x000fea000b800000 */
[----:B--2---:R2:W3:Y:S04]  /*10f10*/  SHFL.IDX PT, R6, R4, 0x3, 0x181f ;  /* 0x00781f0004067f89 */ /* 0x0044e800000e0000 */
[----:B-1----:R2:W1:Y:S02]  /*10f20*/  SHFL.IDX PT, R2, R5, 0x3, 0x181f ;  /* 0x00781f0005027f89 */ /* 0x00246400000e0000 */
.L_x_1734:
[----:B------:R-:W-:-:S13]  /*10f30*/  ISETP.GE.AND P0, PT, R236, 0x61, PT ;  /* 0x00000061ec00780c */ /* 0x000fda0003f06270 */
[----:B------:R-:W-:Y:S05]  /*10f40*/  @!P0 BRA `(.L_x_1613) ;  /* 0x000000b000008947 */ /* 0x000fea0003800000 */
[----:B------:R-:W-:Y:S02]  /*10f50*/  ISETP.GE.AND P1, PT, R76, c[0x0][0x1d4], PT ;  /* 0x000075004c007a0c */ /* 0x000fe40003f26270 */
[----:B------:R-:W-:Y:S02]  /*10f60*/  ISETP.GE.AND P0, PT, R227, c[0x0][0x1d4], PT ;  /* 0x00007500e3007a0c */ /* 0x000fe40003f06270 */
        /* <DEDUP_REMOVED lines=9> */
.L_x_1613:
[----:B------:R-:W-:Y:S05]  /*11000*/  BSYNC B1 ;  /* 0x0000000000017941 */ /* 0x000fea0003800000 */
.L_x_1612:
[----:B-1----:R-:W5:Y:S01]  /*11010*/  LDL R3, [R1+0x40] ;  /* 0x0000400001037983 */ /* 0x002f620000100800 */
[----:B--2---:R-:W-:-:S03]  /*11020*/  IMAD.MOV.U32 R4, RZ, RZ, c[0x0][0x2c4] ;  /* 0x0000b100ff047624 */ /* 0x004fc600078e00ff */
[----:B------:R-:W5:Y:S04]  /*11030*/  LDL R2, [R1+0x64] ;  /* 0x0000640001027983 */ /* 0x000f680000100800 */
[----:B---3--:R-:W2:Y:S04]  /*11040*/  LDL R6, [R1+0x60] ;  /* 0x0000600001067983 */ /* 0x008ea80000100800 */
[----:B----4-:R-:W3:Y:S01]  /*11050*/  LDL R5, [R1+0x44] ;  /* 0x0000440001057983 */ /* 0x010ee20000100800 */
[----:B------:R-:W-:-:S03]  /*11060*/  ISETP.NE.AND P0, PT, R4, 0x1, PT ;  /* 0x000000010400780c */ /* 0x000fc60003f05270 */
[----:B------:R-:W0:Y:S01]  /*11070*/  LDGDEPBAR ;  /* 0x00000000000079af */ /* 0x000e220000000000 */
[----:B-----5:R-:W-:-:S09]  /*11080*/  IADD3 R2, R2, R3, RZ ;  /* 0x0000000302027210 */ /* 0x020fd20007ffe0ff */
[----:B------:R-:W-:-:S04]  /*11090*/  @P0 IMAD.HI.U32 R3, R2, c[0x0][0x2c8], RZ ;  /* 0x0000b20002030a27 */ /* 0x000fc800078e00ff */
[----:B------:R-:W-:Y:S01]  /*110a0*/  IMAD.MOV.U32 R4, RZ, RZ, R2 ;  /* 0x000000ffff047224 */ /* 0x000fe200078e0002 */
[C---:B--2---:R-:W-:Y:S02]  /*110b0*/  IADD3 R2, -R6.reuse, 0x1, R120 ;  /* 0x0000000106027810 */ /* 0x044fe40007ffe178 */
[----:B------:R-:W-:Y:S02]  /*110c0*/  @P0 SHF.R.U32.HI R4, RZ, c[0x0][0x2cc], R3 ;  /* 0x0000b300ff040a19 */ /* 0x000fe40000011603 */
[----:B------:R-:W-:Y:S01]  /*110d0*/  IADD3 R6, -R6, R120, RZ ;  /* 0x0000007806067210 */ /* 0x000fe20007ffe1ff */
[----:B---3--:R-:W-:Y:S01]  /*110e0*/  IMAD.IADD R5, R2, 0x1, -R5 ;  /* 0x0000000102057824 */ /* 0x008fe200078e0a05 */
[----:B------:R-:W-:Y:S05]  /*110f0*/  BRA.DIV ~URZ, `(.L_x_1626) ;  /* 0x0000e9227f007947 */ /* 0x000fea000b800000 */
[----:B------:R1:W2:Y:S02]  /*11100*/  SHFL.IDX PT, R2, R4, RZ, 0x1c1f ;  /* 0x001c1fff04027589 */ /* 0x0002a400000e0000 */
.L_x_1735:
[----:B--2---:R-:W-:-:S05]  /*11110*/  IMAD.IADD R2, R5, 0x1, R2 ;  /* 0x0000000105027824 */ /* 0x004fca00078e0202 */
[----:B------:R-:W-:-:S04]  /*11120*/  IMNMX R2, R6, R2, PT ;  /* 0x0000000206027217 */ /* 0x000fc80003800200 */
[C---:B------:R-:W-:Y:S02]  /*11130*/  ISETP.GT.AND P0, PT, R2.reuse, RZ, PT ;  /* 0x000000ff0200720c */ /* 0x040fe40003f04270 */
[----:B------:R-:W-:Y:S02]  /*11140*/  ISETP.GT.AND P1, PT, R2, 0x1, PT ;  /* 0x000000010200780c */ /* 0x000fe40003f24270 */
[----:B------:R-:W-:Y:S02]  /*11150*/  FSEL R9, R116, -INF , P0 ;  /* 0xff80000074097808 */ /* 0x000fe40000000000 */
[----:B------:R-:W-:Y:S02]  /*11160*/  ISETP.GT.AND P0, PT, R2, 0x10, PT ;  /* 0x000000100200780c */ /* 0x000fe40003f04270 */
[----:B------:R-:W-:Y:S02]  /*11170*/  FSEL R10, R117, -INF , P1 ;  /* 0xff800000750a7808 */ /* 0x000fe40000800000 */
[----:B------:R-:W-:-:S02]  /*11180*/  FSEL R21, R108, -INF , P0 ;  /* 0xff8000006c157808 */ /* 0x000fc40000000000 */
[C---:B------:R-:W-:Y:S02]  /*11190*/  ISETP.GT.AND P2, PT, R2.reuse, 0x8, PT ;  /* 0x000000080200780c */ /* 0x040fe40003f44270 */
[C---:B------:R-:W-:Y:S02]  /*111a0*/  ISETP.GT.AND P3, PT, R2.reuse, 0x9, PT ;  /* 0x000000090200780c */ /* 0x040fe40003f64270 */
[C---:B------:R-:W-:Y:S02]  /*111b0*/  ISETP.GT.AND P1, PT, R2.reuse, 0x11, PT ;  /* 0x000000110200780c */ /* 0x040fe40003f24270 */
[C---:B------:R-:W-:Y:S02]  /*111c0*/  ISETP.GT.AND P4, PT, R2.reuse, 0x19, PT ;  /* 0x000000190200780c */ /* 0x040fe40003f84270 */
[----:B------:R-:W-:Y:S02]  /*111d0*/  ISETP.GT.AND P0, PT, R2, 0x20, PT ;  /* 0x000000200200780c */ /* 0x000fe40003f04270 */
[----:B------:R-:W-:-:S02]  /*111e0*/  FSEL R11, R112, -INF , P2 ;  /* 0xff800000700b7808 */ /* 0x000fc40001000000 */
[----:B------:R-:W-:Y:S02]  /*111f0*/  FSEL R20, R113, -INF , P3 ;  /* 0xff80000071147808 */ /* 0x000fe40001800000 */
[----:B------:R-:W-:Y:S02]  /*11200*/  FSEL R22, R109, -INF , P1 ;  /* 0xff8000006d167808 */ /* 0x000fe40000800000 */
[----:B------:R-:W-:Y:S02]  /*11210*/  FSEL R26, R105, -INF , P4 ;  /* 0xff800000691a7808 */ /* 0x000fe40002000000 */
[----:B------:R-:W-:Y:S02]  /*11220*/  FSEL R39, R60, -INF , P0 ;  /* 0xff8000003c277808 */ /* 0x000fe40000000000 */
[C---:B------:R-:W-:Y:S02]  /*11230*/  ISETP.GT.AND P2, PT, R2.reuse, 0x18, PT ;  /* 0x000000180200780c */ /* 0x040fe40003f44270 */
[----:B------:R-:W-:-:S02]  /*11240*/  ISETP.GT.AND P1, PT, R2, 0x21, PT ;  /* 0x000000210200780c */ /* 0x000fc40003f24270 */
[C---:B------:R-:W-:Y:S02]  /*11250*/  ISETP.GT.AND P3, PT, R2.reuse, 0x28, PT ;  /* 0x000000280200780c */ /* 0x040fe40003f64270 */
[C---:B------:R-:W-:Y:S02]  /*11260*/  ISETP.GT.AND P4, PT, R2.reuse, 0x29, PT ;  /* 0x000000290200780c */ /* 0x040fe40003f84270 */
[----:B------:R-:W-:Y:S02]  /*11270*/  ISETP.GT.AND P0, PT, R2, 0x30, PT ;  /* 0x000000300200780c */ /* 0x000fe40003f04270 */
[----:B------:R-:W-:Y:S02]  /*11280*/  FSEL R23, R104, -INF , P2 ;  /* 0xff80000068177808 */ /* 0x000fe40001000000 */
        /* <DEDUP_REMOVED lines=8> */
[----:B------:R-:W-:Y:S02]  /*11310*/  ISETP.GT.AND P0, PT, R2, 0x41, PT ;  /* 0x000000410200780c */ /* 0x000fe40003f04270 */
[----:B------:R-:W-:Y:S02]  /*11320*/  FSEL R41, R97, -INF , P2 ;  /* 0xff80000061297808 */ /* 0x000fe40001000000 */
[----:B------:R-:W-:Y:S02]  /*11330*/  FSEL R42, R92, -INF , P3 ;  /* 0xff8000005c2a7808 */ /* 0x000fe40001800000 */
[----:B------:R-:W-:Y:S02]  /*11340*/  FSEL R43, R93, -INF , P4 ;  /* 0xff8000005d2b7808 */ /* 0x000fe40002000000 */
        /* <DEDUP_REMOVED lines=41> */
[----:B-1----:R-:W-:Y:S02]  /*115e0*/  FMNMX.FTZ R4, R8, R15, !PT ;  /* 0x0000000f08047209 */ /* 0x002fe40007810000 */
        /* <DEDUP_REMOVED lines=101> */
.L_x_1736:
[C---:B------:R-:W-:Y:S01]  /*11c40*/  FMUL.FTZ R3, R6.reuse, c[0x0][0x2d0] ;  /* 0x0000b40006037a20 */ /* 0x040fe20000410000 */
[----:B------:R-:W-:Y:S01]  /*11c50*/  FSETP.NEU.FTZ.AND P0, PT, R6, -INF , PT ;  /* 0xff8000000600780b */ /* 0x000fe20003f1d000 */
[----:B------:R-:W-:Y:S01]  /*11c60*/  WARPSYNC 0xffffffff ;  /* 0xffffffff00007948 */ /* 0x000fe20003800000 */
[----:B--23--:R-:W-:Y:S01]  /*11c70*/  FMNMX.FTZ R5, R4, R5, !PT ;  /* 0x0000000504057209 */ /* 0x00cfe20007810000 */
[----:B------:R-:W2:Y:S01]  /*11c80*/  LDL R149, [R1+0x40] ;  /* 0x0000400001957983 */ /* 0x000ea20000100800 */
[----:B------:R-:W-:Y:S02]  /*11c90*/  FSEL R3, R3, RZ, P0 ;  /* 0x000000ff03037208 */ /* 0x000fe40000000000 */
[----:B------:R-:W-:Y:S01]  /*11ca0*/  FSETP.NEU.FTZ.AND P0, PT, R5, -INF , PT ;  /* 0xff8000000500780b */ /* 0x000fe20003f1d000 */
[----:B------:R-:W3:Y:S02]  /*11cb0*/  LDL R148, [R1+0x44] ;  /* 0x0000440001947983 */ /* 0x000ee40000100800 */
        /* <DEDUP_REMOVED lines=11> */
[----:B------:R1:W5:Y:S01]  /*11d70*/  MUFU.EX2 R86, R2 ;  /* 0x0000000200567308 */ /* 0x0003620000000800 */
[----:B----4-:R-:W-:-:S07]  /*11d80*/  FFMA.FTZ R4, R26, c[0x0][0x2d0], -R3 ;  /* 0x0000b4001a047a23 */ /* 0x010fce0000010803 */
[----:B------:R-:W4:Y:S01]  /*11d90*/  MUFU.EX2 R96, R4 ;  /* 0x0000000400607308 */ /* 0x000f220000000800 */
[----:B-1----:R-:W-:Y:S01]  /*11da0*/  FFMA.FTZ R2, R11, c[0x0][0x2d0], -R3 ;  /* 0x0000b4000b027a23 */ /* 0x002fe20000010803 */
[----:B-----5:R-:W-:-:S06]  /*11db0*/  F2FP.PACK_AB R32, R86, R87 ;  /* 0x000000575620723e */ /* 0x020fcc00000000ff */
[----:B------:R1:W-:Y:S01]  /*11dc0*/  MUFU.EX2 R89, R2 ;  /* 0x0000000200597308 */ /* 0x0003e20000000800 */
[----:B----4-:R-:W-:Y:S01]  /*11dd0*/  F2FP.PACK_AB R30, R96, R94 ;  /* 0x0000005e601e723e */ /* 0x010fe200000000ff */
[----:B-1----:R-:W-:-:S06]  /*11de0*/  FFMA.FTZ R2, R20, c[0x0][0x2d0], -R3 ;  /* 0x0000b40014027a23 */ /* 0x002fcc0000010803 */
[----:B------:R1:W4:Y:S02]  /*11df0*/  MUFU.EX2 R88, R2 ;  /* 0x0000000200587308 */ /* 0x0003240000000800 */
[----:B-1----:R-:W-:Y:S01]  /*11e00*/  FFMA.FTZ R2, R21, c[0x0][0x2d0], -R3 ;  /* 0x0000b40015027a23 */ /* 0x002fe20000010803 */
[----:B----4-:R-:W-:-:S05]  /*11e10*/  F2FP.PACK_AB R34, R88, R89 ;  /* 0x000000595822723e */ /* 0x010fca00000000ff */
[----:B------:R1:W-:Y:S02]  /*11e20*/  MUFU.EX2 R91, R2 ;  /* 0x00000002005b7308 */ /* 0x0003e40000000800 */
[----:B-1----:R-:W-:Y:S02]  /*11e30*/  FFMA.FTZ R2, R22, c[0x0][0x2d0], -R3 ;  /* 0x0000b40016027a23 */ /* 0x002fe40000010803 */
[----:B------:R-:W-:Y:S04]  /*11e40*/  LDSM.16.MT88.4 R20, [R203+0x800] ;  /* 0x00080000cb14783b */ /* 0x000fe80000004200 */
[----:B------:R1:W4:Y:S02]  /*11e50*/  MUFU.EX2 R92, R2 ;  /* 0x00000002005c7308 */ /* 0x0003240000000800 */
[----:B-1----:R-:W-:Y:S01]  /*11e60*/  FMUL.FTZ R2, R5, c[0x0][0x2d0] ;  /* 0x0000b40005027a20 */ /* 0x002fe20000410000 */
[----:B----4-:R-:W-:-:S04]  /*11e70*/  F2FP.PACK_AB R28, R92, R91 ;  /* 0x0000005b5c1c723e */ /* 0x010fc800000000ff */
[----:B------:R-:W-:-:S05]  /*11e80*/  FSEL R2, R2, RZ, P0 ;  /* 0x000000ff02027208 */ /* 0x000fca0000000000 */
[--C-:B------:R-:W-:Y:S02]  /*11e90*/  FFMA.FTZ R4, R8, c[0x0][0x2d0], -R2.reuse ;  /* 0x0000b40008047a23 */ /* 0x100fe40000010802 */
[----:B------:R-:W1:Y:S01]  /*11ea0*/  LDSM.16.MT88.4 R8, [R203] ;  /* 0x00000000cb08783b */ /* 0x000e620000004200 */
[--C-:B------:R-:W-:Y:S01]  /*11eb0*/  FFMA.FTZ R64, R64, c[0x0][0x2d0], -R2.reuse ;  /* 0x0000b40040407a23 */ /* 0x100fe20000010802 */
[----:B------:R4:W-:Y:S01]  /*11ec0*/  MUFU.EX2 R84, R4 ;  /* 0x0000000400547308 */ /* 0x0009e20000000800 */
[--C-:B------:R-:W-:Y:S02]  /*11ed0*/  FFMA.FTZ R63, R63, c[0x0][0x2d0], -R2.reuse ;  /* 0x0000b4003f3f7a23 */ /* 0x100fe40000010802 */
[--C-:B------:R-:W-:Y:S02]  /*11ee0*/  FFMA.FTZ R62, R62, c[0x0][0x2d0], -R2.reuse ;  /* 0x0000b4003e3e7a23 */ /* 0x100fe40000010802 */
[--C-:B------:R-:W-:Y:S02]  /*11ef0*/  FFMA.FTZ R61, R61, c[0x0][0x2d0], -R2.reuse ;  /* 0x0000b4003d3d7a23 */ /* 0x100fe40000010802 */
[----:B------:R-:W-:-:S02]  /*11f00*/  FFMA.FTZ R60, R60, c[0x0][0x2d0], -R2 ;  /* 0x0000b4003c3c7a23 */ /* 0x000fc40000010802 */
[--C-:B------:R-:W-:Y:S02]  /*11f10*/  FFMA.FTZ R58, R58, c[0x0][0x2d0], -R2.reuse ;  /* 0x0000b4003a3a7a23 */ /* 0x100fe40000010802 */
[--C-:B------:R-:W-:Y:S02]  /*11f20*/  FFMA.FTZ R59, R59, c[0x0][0x2d0], -R2.reuse ;  /* 0x0000b4003b3b7a23 */ /* 0x100fe40000010802 */
[--C-:B------:R-:W-:Y:S02]  /*11f30*/  FFMA.FTZ R57, R57, c[0x0][0x2d0], -R2.reuse ;  /* 0x0000b40039397a23 */ /* 0x100fe40000010802 */
[--C-:B------:R-:W-:Y:S02]  /*11f40*/  FFMA.FTZ R56, R56, c[0x0][0x2d0], -R2.reuse ;  /* 0x0000b40038387a23 */ /* 0x100fe40000010802 */
[--C-:B----4-:R-:W-:Y:S02]  /*11f50*/  FFMA.FTZ R4, R15, c[0x0][0x2d0], -R2.reuse ;  /* 0x0000b4000f047a23 */ /* 0x110fe40000010802 */
[----:B------:R-:W-:-:S02]  /*11f60*/  FFMA.FTZ R55, R55, c[0x0][0x2d0], -R2 ;  /* 0x0000b40037377a23 */ /* 0x000fc40000010802 */
[----:B------:R4:W5:Y:S01]  /*11f70*/  MUFU.EX2 R44, R4 ;  /* 0x00000004002c7308 */ /* 0x0009620000000800 */
[--C-:B------:R-:W-:Y:S02]  /*11f80*/  FFMA.FTZ R54, R54, c[0x0][0x2d0], -R2.reuse ;  /* 0x0000b40036367a23 */ /* 0x100fe40000010802 */
[--C-:B------:R-:W-:Y:S02]  /*11f90*/  FFMA.FTZ R53, R53, c[0x0][0x2d0], -R2.reuse ;  /* 0x0000b40035357a23 */ /* 0x100fe40000010802 */
[--C-:B------:R-:W-:Y:S02]  /*11fa0*/  FFMA.FTZ R52, R52, c[0x0][0x2d0], -R2.reuse ;  /* 0x0000b40034347a23 */ /* 0x100fe40000010802 */
[--C-:B------:R-:W-:Y:S02]  /*11fb0*/  FFMA.FTZ R51, R51, c[0x0][0x2d0], -R2.reuse ;  /* 0x0000b40033337a23 */ /* 0x100fe40000010802 */
[--C-:B------:R-:W-:Y:S02]  /*11fc0*/  FFMA.FTZ R50, R50, c[0x0][0x2d0], -R2.reuse ;  /* 0x0000b40032327a23 */ /* 0x100fe40000010802 */
[----:B------:R-:W-:-:S02]  /*11fd0*/  FFMA.FTZ R49, R49, c[0x0][0x2d0], -R2 ;  /* 0x0000b40031317a23 */ /* 0x000fc40000010802 */
[--C-:B------:R-:W-:Y:S02]  /*11fe0*/  FFMA.FTZ R48, R48, c[0x0][0x2d0], -R2.reuse ;  /* 0x0000b40030307a23 */ /* 0x100fe40000010802 */
[----:B----4-:R-:W-:Y:S01]  /*11ff0*/  FFMA.FTZ R4, R19, c[0x0][0x2d0], -R2 ;  /* 0x0000b40013047a23 */ /* 0x010fe20000010802 */
[----:B-----5:R-:W-:-:S03]  /*12000*/  F2FP.PACK_AB R33, R44, R84 ;  /* 0x000000542c21723e */ /* 0x020fc600000000ff */
[----:B------:R4:W-:Y:S02]  /*12010*/  MUFU.EX2 R15, R4 ;  /* 0x00000004000f7308 */ /* 0x0009e40000000800 */
[----:B----4-:R-:W-:-:S06]  /*12020*/  FFMA.FTZ R4, R18, c[0x0][0x2d0], -R2 ;  /* 0x0000b40012047a23 */ /* 0x010fcc0000010802 */
[----:B------:R4:W5:Y:S02]  /*12030*/  MUFU.EX2 R85, R4 ;  /* 0x0000000400557308 */ /* 0x0009640000000800 */
[----:B----4-:R-:W-:Y:S01]  /*12040*/  FFMA.FTZ R4, R17, c[0x0][0x2d0], -R2 ;  /* 0x0000b40011047a23 */ /* 0x010fe20000010802 */
[----:B-----5:R-:W-:-:S05]  /*12050*/  F2FP.PACK_AB R35, R85, R15 ;  /* 0x0000000f5523723e */ /* 0x020fca00000000ff */
[----:B------:R4:W-:Y:S02]  /*12060*/  MUFU.EX2 R90, R4 ;  /* 0x00000004005a7308 */ /* 0x0009e40000000800 */
[--C-:B----4-:R-:W-:Y:S02]  /*12070*/  FFMA.FTZ R4, R16, c[0x0][0x2d0], -R2.reuse ;  /* 0x0000b40010047a23 */ /* 0x110fe40000010802 */
[C---:B-1----:R-:W-:Y:S04]  /*12080*/  HMMA.16816.F32 R16, R32.reuse, R8, RZ ;  /* 0x000000082010723c */ /* 0x042fe800000018ff */
[----:B------:R1:W4:Y:S04]  /*12090*/  MUFU.EX2 R93, R4 ;  /* 0x00000004005d7308 */ /* 0x0003280000000800 */
[----:B------:R-:W-:Y:S01]  /*120a0*/  HMMA.16816.F32 R8, R32, R10, RZ ;  /* 0x0000000a2008723c */ /* 0x000fe200000018ff */
[----:B-1----:R-:W-:Y:S01]  /*120b0*/  FFMA.FTZ R4, R24, c[0x0][0x2d0], -R2 ;  /* 0x0000b40018047a23 */ /* 0x002fe20000010802 */
[----:B----4-:R-:W-:-:S03]  /*120c0*/  F2FP.PACK_AB R29, R93, R90 ;  /* 0x0000005a5d1d723e */ /* 0x010fc600000000ff */
[----:B------:R1:W-:Y:S02]  /*120d0*/  MUFU.EX2 R95, R4 ;  /* 0x00000004005f7308 */ /* 0x0003e40000000800 */
[----:B-1----:R-:W-:Y:S02]  /*120e0*/  FFMA.FTZ R4, R25, c[0x0][0x2d0], -R2 ;  /* 0x0000b40019047a23 */ /* 0x002fe40000010802 */
[----:B------:R-:W1:Y:S04]  /*120f0*/  LDSM.16.MT88.4 R24, [R204] ;  /* 0x00000000cc18783b */ /* 0x000e680000004200 */
[----:B------:R-:W4:Y:S02]  /*12100*/  MUFU.EX2 R97, R4 ;  /* 0x0000000400617308 */ /* 0x000f240000000800 */
[----:B----4-:R-:W-:Y:S01]  /*12110*/  F2FP.PACK_AB R31, R97, R95 ;  /* 0x0000005f611f723e */ /* 0x010fe200000000ff */
[----:B------:R-:W-:-:S04]  /*12120*/  FADD.FTZ R4, R87, R86 ;  /* 0x0000005657047221 */ /* 0x000fc80000010000 */
[----:B------:R-:W-:Y:S02]  /*12130*/  FADD.FTZ R4, R89, R4 ;  /* 0x0000000459047221 */ /* 0x000fe40000010000 */
[----:B------:R-:W-:Y:S02]  /*12140*/  HMMA.16816.F32 R136, R28, R20, R16 ;  /* 0x000000141c88723c */ /* 0x000fe40000001810 */
[----:B------:R-:W-:-:S04]  /*12150*/  FADD.FTZ R4, R88, R4 ;  /* 0x0000000458047221 */ /* 0x000fc80000010000 */
[----:B------:R-:W-:Y:S02]  /*12160*/  FADD.FTZ R4, R91, R4 ;  /* 0x000000045b047221 */ /* 0x000fe40000010000 */
[----:B------:R-:W-:Y:S01]  /*12170*/  HMMA.16816.F32 R132, R28, R22, R8 ;  /* 0x000000161c84723c */ /* 0x000fe20000001808 */
[----:B------:R-:W4:Y:S01]  /*12180*/  LDSM.16.MT88.4 R20, [R204+0x800] ;  /* 0x00080000cc14783b */ /* 0x000f220000004200 */
[----:B------:R-:W-:-:S06]  /*12190*/  FADD.FTZ R4, R92, R4 ;  /* 0x000000045c047221 */ /* 0x000fcc0000010000 */
[C---:B-1----:R-:W-:Y:S08]  /*121a0*/  HMMA.16816.F32 R16, R32.reuse, R24, RZ ;  /* 0x000000182010723c */ /* 0x042ff000000018ff */
[----:B------:R-:W-:Y:S01]  /*121b0*/  HMMA.16816.F32 R8, R32, R26, RZ ;  /* 0x0000001a2008723c */ /* 0x000fe200000018ff */
[----:B------:R-:W1:Y:S11]  /*121c0*/  LDSM.16.MT88.4 R24, [R206] ;  /* 0x00000000ce18783b */ /* 0x000e760000004200 */
[----:B------:R-:W-:Y:S04]  /*121d0*/  @!UPT UIADD3 URZ, URZ, URZ, URZ ;  /* 0x0000003f3f3ff290 */ /* 0x000fe8000fffe03f */
[C---:B----4-:R-:W-:Y:S01]  /*121e0*/  HMMA.16816.F32 R128, R28.reuse, R20, R16 ;  /* 0x000000141c80723c */ /* 0x050fe20000001810 */
[----:B------:R-:W4:Y:S07]  /*121f0*/  LDSM.16.MT88.4 R16, [R206+0x800] ;  /* 0x00080000ce10783b */ /* 0x000f2e0000004200 */
[----:B------:R-:W-:Y:S01]  /*12200*/  HMMA.16816.F32 R124, R28, R22, R8 ;  /* 0x000000161c7c723c */ /* 0x000fe20000001808 */
[----:B------:R-:W5:Y:S07]  /*12210*/  LDSM.16.MT88.4 R20, [R205] ;  /* 0x00000000cd14783b */ /* 0x000f6e0000004200 */
[----:B-1----:R-:W-:Y:S07]  /*12220*/  HMMA.16816.F32 R8, R32, R24, RZ ;  /* 0x000000182008723c */ /* 0x002fee00000018ff */
[----:B------:R-:W-:-:S02]  /*12230*/  FFMA.FTZ R25, R42, c[0x0][0x2d0], -R3 ;  /* 0x0000b4002a197a23 */ /* 0x000fc40000010803 */
[--C-:B------:R-:W-:Y:S02]  /*12240*/  FFMA.FTZ R24, R43, c[0x0][0x2d0], -R3.reuse ;  /* 0x0000b4002b187a23 */ /* 0x100fe40000010803 */
[--C-:B------:R-:W-:Y:S02]  /*12250*/  FFMA.FTZ R42, R68, c[0x0][0x2d0], -R3.reuse ;  /* 0x0000b400442a7a23 */ /* 0x100fe40000010803 */
[--C-:B------:R-:W-:Y:S01]  /*12260*/  FFMA.FTZ R43, R73, c[0x0][0x2d0], -R3.reuse ;  /* 0x0000b400492b7a23 */ /* 0x100fe20000010803 */
[----:B------:R-:W-:Y:S01]  /*12270*/  MUFU.EX2 R25, R25 ;  /* 0x0000001900197308 */ /* 0x000fe20000000800 */
[----:B------:R-:W-:Y:S02]  /*12280*/  FFMA.FTZ R68, R71, c[0x0][0x2d0], -R3 ;  /* 0x0000b40047447a23 */ /* 0x000fe40000010803 */
[----:B------:R-:W-:-:S07]  /*12290*/  FFMA.FTZ R71, R47, c[0x0][0x2d0], -R2 ;  /* 0x0000b4002f477a23 */ /* 0x000fce0000010802 */
[----:B----4-:R-:W-:Y:S07]  /*122a0*/  HMMA.16816.F32 R120, R28, R16, R8 ;  /* 0x000000101c78723c */ /* 0x010fee0000001808 */
[----:B------:R-:W-:Y:S02]  /*122b0*/  FADD.FTZ R8, R84, R44 ;  /* 0x0000002c54087221 */ /* 0x000fe40000010000 */
[----:B------:R-:W-:Y:S02]  /*122c0*/  FFMA.FTZ R44, R80, c[0x0][0x2d0], -R3 ;  /* 0x0000b400502c7a23 */ /* 0x000fe40000010803 */
[----:B------:R-:W-:-:S02]  /*122d0*/  FADD.FTZ R15, R15, R8 ;  /* 0x000000080f0f7221 */ /* 0x000fc40000010000 */
[----:B------:R-:W-:Y:S01]  /*122e0*/  HMMA.16816.F32 R8, R32, R26, RZ ;  /* 0x0000001a2008723c */ /* 0x000fe200000018ff */
[----:B------:R-:W-:Y:S02]  /*122f0*/  FFMA.FTZ R80, R46, c[0x0][0x2d0], -R2 ;  /* 0x0000b4002e507a23 */ /* 0x000fe40000010802 */
[----:B------:R-:W-:-:S04]  /*12300*/  FADD.FTZ R15, R85, R15 ;  /* 0x0000000f550f7221 */ /* 0x000fc80000010000 */
[--C-:B------:R-:W-:Y:S02]  /*12310*/  FFMA.FTZ R27, R40, c[0x0][0x2d0], -R3.reuse ;  /* 0x0000b400281b7a23 */ /* 0x100fe40000010803 */
[--C-:B------:R-:W-:Y:S02]  /*12320*/  FFMA.FTZ R26, R41, c[0x0][0x2d0], -R3.reuse ;  /* 0x0000b400291a7a23 */ /* 0x100fe40000010803 */
[--C-:B------:R-:W-:Y:S02]  /*12330*/  FFMA.FTZ R40, R66, c[0x0][0x2d0], -R3.reuse ;  /* 0x0000b40042287a23 */ /* 0x100fe40000010803 */
[--C-:B------:R-:W-:Y:S02]  /*12340*/  FFMA.FTZ R41, R67, c[0x0][0x2d0], -R3.reuse ;  /* 0x0000b40043297a23 */ /* 0x100fe40000010803 */
[--C-:B------:R-:W-:Y:S02]  /*12350*/  FFMA.FTZ R66, R74, c[0x0][0x2d0], -R3.reuse ;  /* 0x0000b4004a427a23 */ /* 0x100fe40000010803 */
[----:B------:R-:W-:-:S07]  /*12360*/  FFMA.FTZ R67, R72, c[0x0][0x2d0], -R3 ;  /* 0x0000b40048437a23 */ /* 0x000fce0000010803 */
[----:B------:R-:W-:Y:S01]  /*12370*/  HMMA.16816.F32 R116, R28, R18, R8 ;  /* 0x000000121c74723c */ /* 0x000fe20000001808 */
[----:B------:R-:W1:Y:S07]  /*12380*/  LDSM.16.MT88.4 R16, [R205+0x800] ;  /* 0x00080000cd10783b */ /* 0x000e6e0000004200 */
[----:B-----5:R-:W-:Y:S11]  /*12390*/  HMMA.16816.F32 R8, R32, R20, RZ ;  /* 0x000000142008723c */ /* 0x020ff600000018ff */
[----:B------:R-:W-:Y:S11]  /*123a0*/  @!UPT UIADD3 URZ, URZ, URZ, URZ ;  /* 0x0000003f3f3ff290 */ /* 0x000ff6000fffe03f */
[----:B------:R-:W-:Y:S02]  /*123b0*/  @!UPT UIADD3 URZ, URZ, URZ, URZ ;  /* 0x0000003f3f3ff290 */ /* 0x000fe4000fffe03f */
[----:B-1----:R-:W-:Y:S08]  /*123c0*/  HMMA.16816.F32 R112, R28, R16, R8 ;  /* 0x000000101c70723c */ /* 0x002ff00000001808 */
[----:B------:R-:W-:Y:S01]  /*123d0*/  HMMA.16816.F32 R8, R32, R22, RZ ;  /* 0x000000162008723c */ /* 0x000fe200000018ff */
[----:B------:R-:W-:Y:S11]  /*123e0*/  LDSM.16.MT88.4 R20, [R203+0x4000] ;  /* 0x00400000cb14783b */ /* 0x000ff60000004200 */
[----:B------:R-:W-:Y:S11]  /*123f0*/  @!UPT UIADD3 URZ, URZ, URZ, URZ ;  /* 0x0000003f3f3ff290 */ /* 0x000ff6000fffe03f */
[----:B------:R-:W-:Y:S01]  /*12400*/  @!UPT UIADD3 URZ, URZ, URZ, URZ ;  /* 0x0000003f3f3ff290 */ /* 0x000fe2000fffe03f */
[----:B------:R-:W-:Y:S01]  /*12410*/  HMMA.16816.F32 R108, R28, R18, R8 ;  /* 0x000000121c6c723c */ /* 0x000fe20000001808 */
[----:B------:R-:W1:Y:S06]  /*12420*/  LDSM.16.MT88.4 R16, [R203+0x3800] ;  /* 0x00380000cb10783b */ /* 0x000e6c0000004200 */
[----:B------:R-:W-:Y:S02]  /*12430*/  FADD.FTZ R8, R90, R15 ;  /* 0x0000000f5a087221 */ /* 0x000fe40000010000 */
[--C-:B------:R-:W-:Y:S02]  /*12440*/  FFMA.FTZ R15, R65, c[0x0][0x2d0], -R3.reuse ;  /* 0x0000b400410f7a23 */ /* 0x100fe40000010803 */
[----:B------:R-:W-:-:S02]  /*12450*/  FFMA.FTZ R65, R75, c[0x0][0x2d0], -R3 ;  /* 0x0000b4004b417a23 */ /* 0x000fc40000010803 */
[----:B------:R-:W-:Y:S02]  /*12460*/  FADD.FTZ R3, R94, R4 ;  /* 0x000000045e037221 */ /* 0x000fe40000010000 */
[----:B------:R-:W-:Y:S01]  /*12470*/  FADD.FTZ R4, R93, R8 ;  /* 0x000000085d047221 */ /* 0x000fe20000010000 */
[----:B------:R-:W-:Y:S01]  /*12480*/  MUFU.EX2 R15, R15 ;  /* 0x0000000f000f7308 */ /* 0x000fe20000000800 */
[----:B------:R-:W-:Y:S02]  /*12490*/  FFMA.FTZ R75, R45, c[0x0][0x2d0], -R2 ;  /* 0x0000b4002d4b7a23 */ /* 0x000fe40000010802 */
[----:B------:R-:W-:Y:S02]  /*124a0*/  FADD.FTZ R2, R96, R3 ;  /* 0x0000000360027221 */ /* 0x000fe40000010000 */
[----:B------:R-:W-:-:S03]  /*124b0*/  FADD.FTZ R3, R95, R4 ;  /* 0x000000045f037221 */ /* 0x000fc60000010000 */
[----:B------:R-:W-:Y:S01]  /*124c0*/  MUFU.EX2 R4, R38 ;  /* 0x0000002600047308 */ /* 0x000fe20000000800 */
[----:B------:R-:W-:Y:S01]  /*124d0*/  FADD.FTZ R3, R97, R3 ;  /* 0x0000000361037221 */ /* 0x000fe20000010000 */
[----:B-1----:R-:W-:Y:S06]  /*124e0*/  HMMA.16816.F32 R8, R32, R16, RZ ;  /* 0x000000102008723c */ /* 0x002fec00000018ff */
[----:B------:R-:W1:Y:S08]  /*124f0*/  MUFU.EX2 R16, R39 ;  /* 0x0000002700107308 */ /* 0x000e700000000800 */
[----:B------:R-:W-:Y:S01]  /*12500*/  MUFU.EX2 R17, R36 ;  /* 0x0000002400117308 */ /* 0x000fe20000000800 */
[----:B-1----:R-:W-:-:S04]  /*12510*/  FADD.FTZ R2, R16, R2 ;  /* 0x0000000210027221 */ /* 0x002fc80000010000 */
[----:B------:R-:W-:-:S05]  /*12520*/  FADD.FTZ R2, R4, R2 ;  /* 0x0000000204027221 */ /* 0x000fca0000010000 */
[----:B------:R-:W-:Y:S01]  /*12530*/  HMMA.16816.F32 R88, R28, R20, R8 ;  /* 0x000000141c58723c */ /* 0x000fe20000001808 */
[----:B------:R-:W-:Y:S07]  /*12540*/  MUFU.EX2 R20, R27 ;  /* 0x0000001b00147308 */ /* 0x000fee0000000800 */
[----:B------:R-:W-:Y:S01]  /*12550*/  HMMA.16816.F32 R8, R32, R18, RZ ;  /* 0x000000122008723c */ /* 0x000fe200000018ff */
[----:B------:R-:W1:Y:S08]  /*12560*/  MUFU.EX2 R18, R37 ;  /* 0x0000002500127308 */ /* 0x000e700000000800 */
[----:B------:R4:W5:Y:S08]  /*12570*/  MUFU.EX2 R21, R24 ;  /* 0x0000001800157308 */ /* 0x0009700000000800 */
[----:B------:R-:W2:Y:S01]  /*12580*/  MUFU.EX2 R19, R26 ;  /* 0x0000001a00137308 */ /* 0x000ea20000000800 */
[----:B-1----:R-:W-:-:S04]  /*12590*/  FADD.FTZ R2, R18, R2 ;  /* 0x0000000212027221 */ /* 0x002fc80000010000 */
[----:B------:R-:W-:Y:S02]  /*125a0*/  FADD.FTZ R2, R17, R2 ;  /* 0x0000000211027221 */ /* 0x000fe40000010000 */
[----:B------:R-:W-:Y:S01]  /*125b0*/  HMMA.16816.F32 R92, R28, R22, R8 ;  /* 0x000000161c5c723c */ /* 0x000fe20000001808 */
[----:B----4-:R-:W-:Y:S01]  /*125c0*/  F2FP.PACK_AB R24, R4, R16 ;  /* 0x000000100418723e */ /* 0x010fe200000000ff */
[----:B------:R-:W-:Y:S01]  /*125d0*/  FADD.FTZ R2, R20, R2 ;  /* 0x0000000214027221 */ /* 0x000fe20000010000 */
[----:B------:R1:W-:Y:S04]  /*125e0*/  MUFU.EX2 R4, R44 ;  /* 0x0000002c00047308 */ /* 0x0003e80000000800 */
[----:B-----5:R-:W-:Y:S01]  /*125f0*/  F2FP.PACK_AB R22, R21, R25 ;  /* 0x000000191516723e */ /* 0x020fe200000000ff */
[----:B--2---:R-:W-:Y:S01]  /*12600*/  FADD.FTZ R2, R19, R2 ;  /* 0x0000000213027221 */ /* 0x004fe20000010000 */
[----:B------:R-:W-:-:S02]  /*12610*/  F2FP.PACK_AB R26, R17, R18 ;  /* 0x00000012111a723e */ /* 0x000fc400000000ff */
[----:B------:R-:W2:Y:S01]  /*12620*/  MUFU.EX2 R11, R40 ;  /* 0x00000028000b7308 */ /* 0x000ea20000000800 */
[----:B------:R-:W-:Y:S01]  /*12630*/  F2FP.PACK_AB R20, R19, R20 ;  /* 0x000000141314723e */ /* 0x000fe200000000ff */
[----:B------:R-:W-:-:S04]  /*12640*/  FADD.FTZ R2, R25, R2 ;  /* 0x0000000219027221 */ /* 0x000fc80000010000 */
[----:B------:R-:W-:Y:S01]  /*12650*/  FADD.FTZ R2, R21, R2 ;  /* 0x0000000215027221 */ /* 0x000fe20000010000 */
[----:B-1----:R-:W1:Y:S01]  /*12660*/  LDSM.16.MT88.4 R44, [R204+0x3800] ;  /* 0x00380000cc2c783b */ /* 0x002e620000004200 */
[----:B------:R-:W4:Y:S02]  /*12670*/  MUFU.EX2 R10, R41 ;  /* 0x00000029000a7308 */ /* 0x000f240000000800 */
[----:B------:R-:W-:-:S04]  /*12680*/  FADD.FTZ R2, R15, R2 ;  /* 0x000000020f027221 */ /* 0x000fc80000010000 */
[C---:B--2---:R-:W-:Y:S02]  /*12690*/  FADD.FTZ R2, R11.reuse, R2 ;  /* 0x000000020b027221 */ /* 0x044fe40000010000 */
[----:B------:R-:W2:Y:S01]  /*126a0*/  MUFU.EX2 R9, R42 ;  /* 0x0000002a00097308 */ /* 0x000ea20000000800 */
[----:B------:R-:W-:-:S07]  /*126b0*/  F2FP.PACK_AB R16, R11, R15 ;  /* 0x0000000f0b10723e */ /* 0x000fce00000000ff */
[----:B------:R5:W3:Y:S01]  /*126c0*/  MUFU.EX2 R8, R43 ;  /* 0x0000002b00087308 */ /* 0x000ae20000000800 */
[----:B----4-:R-:W-:-:S04]  /*126d0*/  FADD.FTZ R2, R10, R2 ;  /* 0x000000020a027221 */ /* 0x010fc80000010000 */
[C---:B--2---:R-:W-:Y:S01]  /*126e0*/  FADD.FTZ R2, R9.reuse, R2 ;  /* 0x0000000209027221 */ /* 0x044fe20000010000 */
[----:B------:R-:W-:Y:S02]  /*126f0*/  F2FP.PACK_AB R18, R9, R10 ;  /* 0x0000000a0912723e */ /* 0x000fe400000000ff */
[----:B------:R-:W-:Y:S01]  /*12700*/  MUFU.EX2 R11, R67 ;  /* 0x00000043000b7308 */ /* 0x000fe20000000800 */
[----:B-----5:R-:W2:Y:S01]  /*12710*/  LDSM.16.MT88.4 R40, [R204+0x4000] ;  /* 0x00400000cc28783b */ /* 0x020ea20000004200 */
[----:B---3--:R-:W-:-:S06]  /*12720*/  FADD.FTZ R2, R8, R2 ;  /* 0x0000000208027221 */ /* 0x008fcc0000010000 */
[----:B------:R-:W3:Y:S01]  /*12730*/  MUFU.EX2 R10, R65 ;  /* 0x00000041000a7308 */ /* 0x000ee20000000800 */
[C---:B------:R-:W-:Y:S01]  /*12740*/  F2FP.PACK_AB R8, R4.reuse, R8 ;  /* 0x000000080408723e */ /* 0x040fe200000000ff */
[----:B------:R-:W-:Y:S01]  /*12750*/  FADD.FTZ R2, R4, R2 ;  /* 0x0000000204027221 */ /* 0x000fe20000010000 */
[----:B-1----:R-:W-:Y:S05]  /*12760*/  HMMA.16816.F32 R36, R32, R44, RZ ;  /* 0x0000002c2024723c */ /* 0x002fea00000018ff */
[----:B------:R-:W1:Y:S08]  /*12770*/  MUFU.EX2 R4, R66 ;  /* 0x0000004200047308 */ /* 0x000e700000000800 */
[----:B------:R-:W4:Y:S01]  /*12780*/  MUFU.EX2 R9, R69 ;  /* 0x0000004500097308 */ /* 0x000f220000000800 */
[----:B---3--:R-:W-:-:S07]  /*12790*/  FADD.FTZ R2, R10, R2 ;  /* 0x000000020a027221 */ /* 0x008fce0000010000 */
[----:B------:R-:W3:Y:S01]  /*127a0*/  MUFU.EX2 R25, R64 ;  /* 0x0000004000197308 */ /* 0x000ee20000000800 */
[C---:B-1----:R-:W-:Y:S01]  /*127b0*/  FADD.FTZ R2, R4.reuse, R2 ;  /* 0x0000000204027221 */ /* 0x042fe20000010000 */
[----:B------:R-:W-:-:S03]  /*127c0*/  F2FP.PACK_AB R10, R4, R10 ;  /* 0x0000000a040a723e */ /* 0x000fc600000000ff */
[----:B------:R-:W-:-:S03]  /*127d0*/  FADD.FTZ R2, R11, R2 ;  /* 0x000000020b027221 */ /* 0x000fc60000010000 */
[----:B------:R-:W1:Y:S01]  /*127e0*/  MUFU.EX2 R19, R70 ;  /* 0x0000004600137308 */ /* 0x000e620000000800 */
[C---:B----4-:R-:W-:Y:S01]  /*127f0*/  FADD.FTZ R2, R9.reuse, R2 ;  /* 0x0000000209027221 */ /* 0x050fe20000010000 */
[----:B------:R-:W-:Y:S01]  /*12800*/  F2FP.PACK_AB R72, R9, R11 ;  /* 0x0000000b0948723e */ /* 0x000fe200000000ff */
[----:B--2---:R-:W-:Y:S05]  /*12810*/  HMMA.16816.F32 R100, R28, R40, R36 ;  /* 0x000000281c64723c */ /* 0x004fea0000001824 */
[----:B------:R-:W2:Y:S01]  /*12820*/  MUFU.EX2 R23, R63 ;  /* 0x0000003f00177308 */ /* 0x000ea20000000800 */
[----:B---3--:R-:W-:Y:S02]  /*12830*/  FADD.FTZ R3, R25, R3 ;  /* 0x0000000319037221 */ /* 0x008fe40000010000 */
[----:B------:R-:W-:Y:S01]  /*12840*/  HMMA.16816.F32 R36, R32, R46, RZ ;  /* 0x0000002e2024723c */ /* 0x000fe200000018ff */
[----:B------:R-:W3:Y:S04]  /*12850*/  LDSM.16.MT88.4 R44, [R206+0x3800] ;  /* 0x00380000ce2c783b */ /* 0x000ee80000004200 */
[----:B------:R-:W4:Y:S01]  /*12860*/  MUFU.EX2 R17, R68 ;  /* 0x0000004400117308 */ /* 0x000f220000000800 */
[----:B-1----:R-:W-:-:S07]  /*12870*/  FADD.FTZ R2, R19, R2 ;  /* 0x0000000213027221 */ /* 0x002fce0000010000 */
[----:B------:R-:W1:Y:S01]  /*12880*/  MUFU.EX2 R41, R62 ;  /* 0x0000003e00297308 */ /* 0x000e620000000800 */
[C---:B--2---:R-:W-:Y:S01]  /*12890*/  FADD.FTZ R3, R23.reuse, R3 ;  /* 0x0000000317037221 */ /* 0x044fe20000010000 */
[----:B------:R-:W-:-:S06]  /*128a0*/  F2FP.PACK_AB R25, R23, R25 ;  /* 0x000000191719723e */ /* 0x000fcc00000000ff */
[----:B------:R-:W2:Y:S01]  /*128b0*/  MUFU.EX2 R27, R61 ;  /* 0x0000003d001b7308 */ /* 0x000ea20000000800 */
[C---:B----4-:R-:W-:Y:S01]  /*128c0*/  FADD.FTZ R240, R17.reuse, R2 ;  /* 0x0000000211f07221 */ /* 0x050fe20000010000 */
[----:B------:R-:W-:Y:S01]  /*128d0*/  F2FP.PACK_AB R74, R17, R19 ;  /* 0x00000013114a723e */ /* 0x000fe200000000ff */
[----:B------:R-:W-:Y:S05]  /*128e0*/  HMMA.16816.F32 R104, R28, R42, R36 ;  /* 0x0000002a1c68723c */ /* 0x000fea0000001824 */
[----:B------:R-:W4:Y:S01]  /*128f0*/  MUFU.EX2 R40, R60 ;  /* 0x0000003c00287308 */ /* 0x000f220000000800 */
[----:B-1----:R-:W-:-:S07]  /*12900*/  FADD.FTZ R2, R41, R3 ;  /* 0x0000000329027221 */ /* 0x002fce0000010000 */
[----:B------:R-:W1:Y:S01]  /*12910*/  MUFU.EX2 R21, R58 ;  /* 0x0000003a00157308 */ /* 0x000e620000000800 */
[C---:B--2---:R-:W-:Y:S01]  /*12920*/  FADD.FTZ R2, R27.reuse, R2 ;  /* 0x000000021b027221 */ /* 0x044fe20000010000 */
[----:B------:R-:W-:Y:S01]  /*12930*/  F2FP.PACK_AB R27, R27, R41 ;  /* 0x000000291b1b723e */ /* 0x000fe200000000ff */
[----:B---3--:R-:W-:Y:S02]  /*12940*/  HMMA.16816.F32 R36, R32, R44, RZ ;  /* 0x0000002c2024723c */ /* 0x008fe400000018ff */
[----:B----4-:R-:W-:-:S03]  /*12950*/  FADD.FTZ R2, R40, R2 ;  /* 0x0000000228027221 */ /* 0x010fc60000010000 */
[----:B------:R-:W2:Y:S01]  /*12960*/  MUFU.EX2 R15, R59 ;  /* 0x0000003b000f7308 */ /* 0x000ea20000000800 */
[C---:B-1----:R-:W-:Y:S01]  /*12970*/  FADD.FTZ R2, R21.reuse, R2 ;  /* 0x0000000215027221 */ /* 0x042fe20000010000 */
[----:B------:R-:W-:-:S06]  /*12980*/  F2FP.PACK_AB R21, R21, R40 ;  /* 0x000000281515723e */ /* 0x000fcc00000000ff */
[----:B------:R-:W1:Y:S01]  /*12990*/  MUFU.EX2 R9, R57 ;  /* 0x0000003900097308 */ /* 0x000e620000000800 */
[----:B------:R-:W3:Y:S01]  /*129a0*/  LDSM.16.MT88.4 R40, [R206+0x4000] ;  /* 0x00400000ce28783b */ /* 0x000ee20000004200 */
[----:B--2---:R-:W-:-:S06]  /*129b0*/  FADD.FTZ R2, R15, R2 ;  /* 0x000000020f027221 */ /* 0x004fcc0000010000 */
[----:B------:R-:W2:Y:S08]  /*129c0*/  MUFU.EX2 R4, R56 ;  /* 0x0000003800047308 */ /* 0x000eb00000000800 */
[----:B------:R-:W4:Y:S01]  /*129d0*/  MUFU.EX2 R3, R55 ;  /* 0x0000003700037308 */ /* 0x000f220000000800 */
[C---:B-1----:R-:W-:Y:S01]  /*129e0*/  FADD.FTZ R2, R9.reuse, R2 ;  /* 0x0000000209027221 */ /* 0x042fe20000010000 */
[----:B------:R-:W-:-:S06]  /*129f0*/  F2FP.PACK_AB R23, R9, R15 ;  /* 0x0000000f0917723e */ /* 0x000fcc00000000ff */
[----:B------:R-:W1:Y:S01]  /*12a00*/  MUFU.EX2 R11, R54 ;  /* 0x00000036000b7308 */ /* 0x000e620000000800 */
[----:B--2---:R-:W-:-:S07]  /*12a10*/  FADD.FTZ R2, R4, R2 ;  /* 0x0000000204027221 */ /* 0x004fce0000010000 */
[----:B------:R-:W2:Y:S01]  /*12a20*/  MUFU.EX2 R9, R53 ;  /* 0x0000003500097308 */ /* 0x000ea20000000800 */
[C---:B----4-:R-:W-:Y:S01]  /*12a30*/  FADD.FTZ R2, R3.reuse, R2 ;  /* 0x0000000203027221 */ /* 0x050fe20000010000 */
[----:B------:R-:W-:-:S06]  /*12a40*/  F2FP.PACK_AB R17, R3, R4 ;  /* 0x000000040311723e */ /* 0x000fcc00000000ff */
[----:B------:R-:W-:Y:S01]  /*12a50*/  MUFU.EX2 R15, R51 ;  /* 0x00000033000f7308 */ /* 0x000fe20000000800 */
[----:B---3--:R-:W-:Y:S01]  /*12a60*/  HMMA.16816.F32 R96, R28, R40, R36 ;  /* 0x000000281c60723c */ /* 0x008fe20000001824 */
[----:B-1----:R-:W-:-:S06]  /*12a70*/  FADD.FTZ R2, R11, R2 ;  /* 0x000000020b027221 */ /* 0x002fcc0000010000 */
[----:B------:R-:W1:Y:S01]  /*12a80*/  MUFU.EX2 R40, R52 ;  /* 0x0000003400287308 */ /* 0x000e620000000800 */
[----:B------:R-:W-:Y:S01]  /*12a90*/  HMMA.16816.F32 R36, R32, R46, RZ ;  /* 0x0000002e2024723c */ /* 0x000fe200000018ff */
[C---:B--2---:R-:W-:Y:S01]  /*12aa0*/  FADD.FTZ R2, R9.reuse, R2 ;  /* 0x0000000209027221 */ /* 0x044fe20000010000 */
[----:B------:R-:W-:-:S05]  /*12ab0*/  F2FP.PACK_AB R19, R9, R11 ;  /* 0x0000000b0913723e */ /* 0x000fca00000000ff */
[----:B------:R-:W2:Y:S08]  /*12ac0*/  MUFU.EX2 R44, R50 ;  /* 0x00000032002c7308 */ /* 0x000eb00000000800 */
[----:B------:R-:W3:Y:S01]  /*12ad0*/  MUFU.EX2 R41, R49 ;  /* 0x0000003100297308 */ /* 0x000ee20000000800 */
[----:B-1----:R-:W-:Y:S01]  /*12ae0*/  FADD.FTZ R2, R40, R2 ;  /* 0x0000000228027221 */ /* 0x002fe20000010000 */
[----:B------:R-:W-:-:S03]  /*12af0*/  F2FP.PACK_AB R9, R15, R40 ;  /* 0x000000280f09723e */ /* 0x000fc600000000ff */
[----:B------:R-:W-:-:S03]  /*12b00*/  FADD.FTZ R2, R15, R2 ;  /* 0x000000020f027221 */ /* 0x000fc60000010000 */
[----:B------:R-:W-:Y:S01]  /*12b10*/  MUFU.EX2 R3, R71 ;  /* 0x0000004700037308 */ /* 0x000fe20000000800 */
[----:B------:R-:W-:Y:S01]  /*12b20*/  HMMA.16816.F32 R84, R28, R42, R36 ;  /* 0x0000002a1c54723c */ /* 0x000fe20000001824 */
[----:B------:R-:W1:Y:S01]  /*12b30*/  LDSM.16.MT88.4 R36, [R205+0x3800] ;  /* 0x00380000cd24783b */ /* 0x000e620000004200 */
[----:B--2---:R-:W-:-:S04]  /*12b40*/  FADD.FTZ R2, R44, R2 ;  /* 0x000000022c027221 */ /* 0x004fc80000010000 */
[C---:B---3--:R-:W-:Y:S01]  /*12b50*/  FADD.FTZ R2, R41.reuse, R2 ;  /* 0x0000000229027221 */ /* 0x048fe20000010000 */
[----:B------:R-:W-:Y:S01]  /*12b60*/  F2FP.PACK_AB R11, R41, R44 ;  /* 0x0000002c290b723e */ /* 0x000fe200000000ff */
[----:B------:R-:W2:Y:S02]  /*12b70*/  MUFU.EX2 R4, R48 ;  /* 0x0000003000047308 */ /* 0x000ea40000000800 */
[----:B--2---:R-:W-:Y:S01]  /*12b80*/  FADD.FTZ R2, R4, R2 ;  /* 0x0000000204027221 */ /* 0x004fe20000010000 */
[----:B------:R-:W-:-:S05]  /*12b90*/  F2FP.PACK_AB R73, R3, R4 ;  /* 0x000000040349723e */ /* 0x000fca00000000ff */
[----:B------:R-:W2:Y:S01]  /*12ba0*/  MUFU.EX2 R4, R80 ;  /* 0x0000005000047308 */ /* 0x000ea20000000800 */
[----:B------:R-:W-:-:S07]  /*12bb0*/  FADD.FTZ R2, R3, R2 ;  /* 0x0000000203027221 */ /* 0x000fce0000010000 */
[----:B------:R-:W3:Y:S01]  /*12bc0*/  MUFU.EX2 R3, R75 ;  /* 0x0000004b00037308 */ /* 0x000ee20000000800 */
[----:B-1----:R-:W-:Y:S01]  /*12bd0*/  HMMA.16816.F32 R40, R32, R36, RZ ;  /* 0x000000242028723c */ /* 0x002fe200000018ff */
[----:B--2---:R-:W-:-:S07]  /*12be0*/  FADD.FTZ R2, R4, R2 ;  /* 0x0000000204027221 */ /* 0x004fce0000010000 */
[----:B------:R-:W-:Y:S01]  /*12bf0*/  HMMA.16816.F32 R32, R32, R38, RZ ;  /* 0x000000262020723c */ /* 0x000fe200000018ff */
[----:B------:R-:W1:Y:S01]  /*12c00*/  LDSM.16.MT88.4 R36, [R205+0x4000] ;  /* 0x00400000cd24783b */ /* 0x000e620000004200 */
[----:B---3--:R-:W-:Y:S11]  /*12c10*/  FADD.FTZ R2, R3, R2 ;  /* 0x0000000203027221 */ /* 0x008ff60000010000 */
[----:B------:R-:W-:Y:S03]  /*12c20*/  @!UPT UIADD3 URZ, URZ, URZ, URZ ;  /* 0x0000003f3f3ff290 */ /* 0x000fe6000fffe03f */
        /* <DEDUP_REMOVED lines=39> */
[----:B------:R-:W2:Y:S04]  /*12ea0*/  LDSM.16.MT88.4 R28, [R203+0x5000] ;  /* 0x00500000cb1c783b */ /* 0x000ea80000004200 */
[----:B------:R-:W-:Y:S04]  /*12eb0*/  STL [R1], R2 ;  /* 0x0000000201007387 */ /* 0x000fe80000100800 */
[----:B------:R-:W3:Y:S04]  /*12ec0*/  LDL R80, [R1+0x48] ;  /* 0x0000480001507983 */ /* 0x000ee80000100800 */
[----:B------:R-:W4:Y:S01]  /*12ed0*/  LDL R15, [R1+0xc] ;  /* 0x00000c00010f7983 */ /* 0x000f220000100800 */
[C---:B-1----:R-:W-:Y:S08]  /*12ee0*/  HMMA.16816.F32 R64, R20.reuse, R24, R100 ;  /* 0x000000181440723c */ /* 0x042ff00000001864 */
[C---:B------:R-:W-:Y:S01]  /*12ef0*/  HMMA.16816.F32 R56, R20.reuse, R26, R104 ;  /* 0x0000001a1438723c */ /* 0x040fe20000001868 */
[----:B------:R-:W1:Y:S07]  /*12f00*/  LDSM.16.MT88.4 R24, [R205+0x5000] ;  /* 0x00500000cd18783b */ /* 0x000e6e0000004200 */
[C---:B--2---:R-:W-:Y:S08]  /*12f10*/  HMMA.16816.F32 R36, R20.reuse, R28, R88 ;  /* 0x0000001c1424723c */ /* 0x044ff00000001858 */
[C---:B------:R-:W-:Y:S01]  /*12f20*/  HMMA.16816.F32 R32, R20.reuse, R30, R92 ;  /* 0x0000001e1420723c */ /* 0x040fe2000000185c */
[----:B------:R-:W2:Y:S07]  /*12f30*/  LDSM.16.MT88.4 R28, [R206+0x5000] ;  /* 0x00500000ce1c783b */ /* 0x000eae0000004200 */
[C---:B-1----:R-:W-:Y:S01]  /*12f40*/  HMMA.16816.F32 R60, R20.reuse, R24, R116 ;  /* 0x00000018143c723c */ /* 0x042fe20000001874 */
[----:B------:R-:W-:Y:S01]  /*12f50*/  MOV R150, c[0x0][0x2c4] ;  /* 0x0000b10000967a02 */ /* 0x000fe20000000f00 */
[----:B------:R-:W-:Y:S06]  /*12f60*/  LDSM.16.MT88.4 R116, [R206+0x3000] ;  /* 0x00300000ce74783b */ /* 0x000fec0000004200 */
[C---:B------:R-:W-:Y:S01]  /*12f70*/  HMMA.16816.F32 R40, R20.reuse, R26, R40 ;  /* 0x0000001a1428723c */ /* 0x040fe20000001828 */
[----:B------:R-:W1:Y:S07]  /*12f80*/  LDSM.16.MT88.4 R24, [R203+0x2000] ;  /* 0x00200000cb18783b */ /* 0x000e6e0000004200 */
[C---:B--2---:R-:W-:Y:S08]  /*12f90*/  HMMA.16816.F32 R48, R20.reuse, R28, R132 ;  /* 0x0000001c1430723c */ /* 0x044ff00000001884 */
[----:B------:R-:W-:Y:S01]  /*12fa0*/  HMMA.16816.F32 R52, R20, R30, R120 ;  /* 0x0000001e1434723c */ /* 0x000fe20000001878 */
[----:B------:R-:W2:Y:S04]  /*12fb0*/  LDSM.16.MT88.4 R20, [R204+0x2000] ;  /* 0x00200000cc14783b */ /* 0x000ea80000004200 */
[----:B------:R-:W5:Y:S01]  /*12fc0*/  LDSM.16.MT88.4 R28, [R206+0x2000] ;  /* 0x00200000ce1c783b */ /* 0x000f620000004200 */
[----:B------:R-:W-:-:S02]  /*12fd0*/  ISETP.NE.AND P1, PT, R150, 0x1, PT ;  /* 0x000000019600780c */ /* 0x000fc40003f25270 */
[----:B------:R-:W-:Y:S01]  /*12fe0*/  F2FP.PACK_AB R75, R3, R4 ;  /* 0x00000004034b723e */ /* 0x000fe200000000ff */
[----:B------:R-:W-:Y:S01]  /*12ff0*/  LDSM.16.MT88.4 R132, [R203+0x3000] ;  /* 0x00300000cb84783b */ /* 0x000fe20000004200 */
[C---:B-1----:R-:W-:Y:S08]  /*13000*/  HMMA.16816.F32 R112, R16.reuse, R24, R112 ;  /* 0x000000181070723c */ /* 0x042ff00000001870 */
[C---:B------:R-:W-:Y:S01]  /*13010*/  HMMA.16816.F32 R108, R16.reuse, R26, R108 ;  /* 0x0000001a106c723c */ /* 0x040fe2000000186c */
[----:B------:R-:W1:Y:S07]  /*13020*/  LDSM.16.MT88.4 R24, [R205+0x2000] ;  /* 0x00200000cd18783b */ /* 0x000e6e0000004200 */
[C---:B--2---:R-:W-:Y:S08]  /*13030*/  HMMA.16816.F32 R96, R16.reuse, R20, R96 ;  /* 0x000000141060723c */ /* 0x044ff00000001860 */
[C---:B------:R-:W-:Y:S01]  /*13040*/  HMMA.16816.F32 R84, R16.reuse, R22, R84 ;  /* 0x000000161054723c */ /* 0x040fe20000001854 */
[----:B------:R-:W2:Y:S07]  /*13050*/  LDSM.16.MT88.4 R20, [R203+0x5800] ;  /* 0x00580000cb14783b */ /* 0x000eae0000004200 */
[C---:B-----5:R-:W-:Y:S08]  /*13060*/  HMMA.16816.F32 R120, R16.reuse, R28, R128 ;  /* 0x0000001c1078723c */ /* 0x060ff00000001880 */
[----:B------:R-:W-:Y:S01]  /*13070*/  HMMA.16816.F32 R88, R16, R30, R124 ;  /* 0x0000001e1058723c */ /* 0x000fe2000000187c */
[----:B------:R-:W5:Y:S01]  /*13080*/  LDSM.16.MT88.4 R28, [R204+0x5800] ;  /* 0x00580000cc1c783b */ /* 0x000f620000004200 */
[----:B------:R-:W-:Y:S01]  /*13090*/  @P1 IMAD.HI.U32 R3, R149, c[0x0][0x2c8], RZ ;  /* 0x0000b20095031a27 */ /* 0x000fe200078e00ff */
[----:B------:R-:W-:-:S02]  /*130a0*/  MOV R2, R149 ;  /* 0x0000009500027202 */ /* 0x000fc40000000f00 */
[----:B------:R-:W-:Y:S03]  /*130b0*/  LDSM.16.MT88.4 R124, [R204+0x3000] ;  /* 0x00300000cc7c783b */ /* 0x000fe60000004200 */
[C---:B-1----:R-:W-:Y:S08]  /*130c0*/  HMMA.16816.F32 R104, R16.reuse, R24, R68 ;  /* 0x000000181068723c */ /* 0x042ff00000001844 */
[C---:B------:R-:W-:Y:S01]  /*130d0*/  HMMA.16816.F32 R100, R16.reuse, R26, R44 ;  /* 0x0000001a1064723c */ /* 0x040fe2000000182c */
[----:B------:R-:W1:Y:S07]  /*130e0*/  LDSM.16.MT88.4 R24, [R206+0x5800] ;  /* 0x00580000ce18783b */ /* 0x000e6e0000004200 */
[C---:B--2---:R-:W-:Y:S08]  /*130f0*/  HMMA.16816.F32 R92, R16.reuse, R20, R36 ;  /* 0x00000014105c723c */ /* 0x044ff00000001824 */
[C---:B------:R-:W-:Y:S01]  /*13100*/  HMMA.16816.F32 R68, R16.reuse, R22, R32 ;  /* 0x000000161044723c */ /* 0x040fe20000001820 */
[----:B------:R-:W2:Y:S07]  /*13110*/  LDSM.16.MT88.4 R20, [R205+0x5800] ;  /* 0x00580000cd14783b */ /* 0x000eae0000004200 */
[C---:B-----5:R-:W-:Y:S08]  /*13120*/  HMMA.16816.F32 R64, R16.reuse, R28, R64 ;  /* 0x0000001c1040723c */ /* 0x060ff00000001840 */
[C---:B------:R-:W-:Y:S01]  /*13130*/  HMMA.16816.F32 R56, R16.reuse, R30, R56 ;  /* 0x0000001e1038723c */ /* 0x040fe20000001838 */
[----:B------:R-:W-:Y:S07]  /*13140*/  LDSM.16.MT88.4 R28, [R205+0x2800] ;  /* 0x00280000cd1c783b */ /* 0x000fee0000004200 */
[C---:B-1----:R-:W-:Y:S08]  /*13150*/  HMMA.16816.F32 R36, R16.reuse, R24, R48 ;  /* 0x000000181024723c */ /* 0x042ff00000001830 */
[C---:B------:R-:W-:Y:S01]  /*13160*/  HMMA.16816.F32 R32, R16.reuse, R26, R52 ;  /* 0x0000001a1020723c */ /* 0x040fe20000001834 */
[----:B------:R-:W-:Y:S07]  /*13170*/  LDSM.16.MT88.4 R24, [R203+0x2800] ;  /* 0x00280000cb18783b */ /* 0x000fee0000004200 */
[C---:B--2---:R-:W-:Y:S08]  /*13180*/  HMMA.16816.F32 R60, R16.reuse, R20, R60 ;  /* 0x00000014103c723c */ /* 0x044ff0000000183c */
[----:B------:R-:W-:Y:S01]  /*13190*/  HMMA.16816.F32 R44, R16, R22, R40 ;  /* 0x00000016102c723c */ /* 0x000fe20000001828 */
[----:B------:R-:W1:Y:S04]  /*131a0*/  LDSM.16.MT88.4 R16, [R206+0x2800] ;  /* 0x00280000ce10783b */ /* 0x000e680000004200 */
[----:B------:R-:W2:Y:S03]  /*131b0*/  LDSM.16.MT88.4 R20, [R204+0x2800] ;  /* 0x00280000cc14783b */ /* 0x000ea60000004200 */
[C---:B-1----:R-:W-:Y:S08]  /*131c0*/  HMMA.16816.F32 R120, R8.reuse, R16, R120 ;  /* 0x000000100878723c */ /* 0x042ff00000001878 */
[C---:B------:R-:W-:Y:S01]  /*131d0*/  HMMA.16816.F32 R52, R8.reuse, R18, R88 ;  /* 0x000000120834723c */ /* 0x040fe20000001858 */
[----:B------:R-:W1:Y:S07]  /*131e0*/  LDSM.16.MT88.4 R16, [R206+0x6000] ;  /* 0x00600000ce10783b */ /* 0x000e6e0000004200 */
[C---:B------:R-:W-:Y:S08]  /*131f0*/  HMMA.16816.F32 R136, R8.reuse, R24, R112 ;  /* 0x000000180888723c */ /* 0x040ff00000001870 */
[----:B------:R-:W-:Y:S01]  /*13200*/  HMMA.16816.F32 R40, R8, R26, R108 ;  /* 0x0000001a0828723c */ /* 0x000fe2000000186c */
[----:B------:R-:W5:Y:S01]  /*13210*/  LDSM.16.MT88.4 R24, [R203+0x6000] ;  /* 0x00600000cb18783b */ /* 0x000f620000004200 */
[----:B------:R-:W-:-:S03]  /*13220*/  @P1 SHF.R.U32.HI R2, RZ, c[0x0][0x2cc], R3 ;  /* 0x0000b300ff021a19 */ /* 0x000fc60000011603 */
[----:B------:R-:W-:Y:S03]  /*13230*/  LDSM.16.MT88.4 R108, [R205+0x3000] ;  /* 0x00300000cd6c783b */ /* 0x000fe60000004200 */
[C---:B--2---:R-:W-:Y:S08]  /*13240*/  HMMA.16816.F32 R128, R8.reuse, R20, R96 ;  /* 0x000000140880723c */ /* 0x044ff00000001860 */
[C---:B------:R-:W-:Y:S01]  /*13250*/  HMMA.16816.F32 R48, R8.reuse, R22, R84 ;  /* 0x000000160830723c */ /* 0x040fe20000001854 */
[----:B------:R-:W2:Y:S07]  /*13260*/  LDSM.16.MT88.4 R20, [R204+0x6000] ;  /* 0x00600000cc14783b */ /* 0x000eae0000004200 */
[C---:B-1----:R-:W-:Y:S01]  /*13270*/  HMMA.16816.F32 R36, R8.reuse, R16, R36 ;  /* 0x000000100824723c */ /* 0x042fe20000001824 */
[----:B------:R-:W-:Y:S07]  /*13280*/  LDSM.16.MT88.4 R84, [R206+0x6800] ;  /* 0x00680000ce54783b */ /* 0x000fee0000004200 */
[----:B------:R-:W-:Y:S01]  /*13290*/  HMMA.16816.F32 R32, R8, R18, R32 ;  /* 0x000000120820723c */ /* 0x000fe20000001820 */
[----:B------:R-:W1:Y:S01]  /*132a0*/  LDSM.16.MT88.4 R16, [R205+0x6000] ;  /* 0x00600000cd10783b */ /* 0x000e620000004200 */
[----:B---3--:R-:W-:-:S06]  /*132b0*/  IADD3 R3, R2, R80, -R148 ;  /* 0x0000005002037210 */ /* 0x008fcc0007ffe894 */
[----:B------:R-:W-:Y:S01]  /*132c0*/  HMMA.16816.F32 R112, R8, R28, R104 ;  /* 0x0000001c0870723c */ /* 0x000fe20000001868 */
[----:B------:R-:W-:-:S07]  /*132d0*/  MOV R2, RZ ;  /* 0x000000ff00027202 */ /* 0x000fce0000000f00 */
[C---:B------:R-:W-:Y:S01]  /*132e0*/  HMMA.16816.F32 R28, R8.reuse, R30, R100 ;  /* 0x0000001e081c723c */ /* 0x040fe20000001864 */
[----:B------:R-:W3:Y:S07]  /*132f0*/  LDSM.16.MT88.4 R100, [R203+0x6800] ;  /* 0x00680000cb64783b */ /* 0x000eee0000004200 */
[C---:B-----5:R-:W-:Y:S01]  /*13300*/  HMMA.16816.F32 R104, R8.reuse, R24, R92 ;  /* 0x000000180868723c */ /* 0x060fe2000000185c */
[----:B------:R-:W5:Y:S07]  /*13310*/  LDSM.16.MT88.4 R92, [R204+0x6800] ;  /* 0x00680000cc5c783b */ /* 0x000f6e0000004200 */
[----:B------:R-:W-:Y:S01]  /*13320*/  HMMA.16816.F32 R68, R8, R26, R68 ;  /* 0x0000001a0844723c */ /* 0x000fe20000001844 */
[----:B------:R-:W-:-:S07]  /*13330*/  IMAD.HI R2, R3, -0x6db6db6d, R2 ;  /* 0x9249249303027827 */ /* 0x000fce00078e0202 */
[C---:B--2---:R-:W-:Y:S08]  /*13340*/  HMMA.16816.F32 R64, R8.reuse, R20, R64 ;  /* 0x000000140840723c */ /* 0x044ff00000001840 */
[C---:B------:R-:W-:Y:S08]  /*13350*/  HMMA.16816.F32 R56, R8.reuse, R22, R56 ;  /* 0x000000160838723c */ /* 0x040ff00000001838 */
[C---:B-1----:R-:W-:Y:S08]  /*13360*/  HMMA.16816.F32 R60, R8.reuse, R16, R60 ;  /* 0x00000010083c723c */ /* 0x042ff0000000183c */
[----:B------:R-:W-:Y:S01]  /*13370*/  HMMA.16816.F32 R44, R8, R18, R44 ;  /* 0x00000012082c723c */ /* 0x000fe2000000182c */
[----:B------:R-:W1:Y:S01]  /*13380*/  LDSM.16.MT88.4 R8, [R205+0x6800] ;  /* 0x00680000cd08783b */ /* 0x000e620000004200 */
[----:B------:R-:W-:-:S04]  /*13390*/  SHF.R.U32.HI R3, RZ, 0x1f, R2 ;  /* 0x0000001fff037819 */ /* 0x000fc80000011602 */
[----:B------:R-:W-:-:S04]  /*133a0*/  LEA.HI.SX32 R2, R2, R3, 0x1a ;  /* 0x0000000302027211 */ /* 0x000fc800078fd2ff */
[----:B----4-:R-:W-:Y:S02]  /*133b0*/  IMNMX R4, R15, R2, !PT ;  /* 0x000000020f047217 */ /* 0x010fe40007800200 */
[----:B------:R-:W-:-:S03]  /*133c0*/  IADD3 R235, R235, -0x2, RZ ;  /* 0xfffffffeebeb7810 */ /* 0x000fc60007ffe0ff */
[----:B------:R2:W-:Y:S01]  /*133d0*/  STL [R1+0x10], R4 ;  /* 0x0000100401007387 */ /* 0x0005e20000100800 */
[----:B------:R-:W-:Y:S01]  /*133e0*/  ISETP.GE.AND P0, PT, R235, R4, PT ;  /* 0x00000004eb00720c */ /* 0x000fe20003f06270 */
[C---:B---3--:R-:W-:Y:S08]  /*133f0*/  HMMA.16816.F32 R104, R72.reuse, R100, R104 ;  /* 0x000000644868723c */ /* 0x048ff00000001868 */
[C---:B------:R-:W-:Y:S08]  /*13400*/  HMMA.16816.F32 R136, R72.reuse, R132, R136 ;  /* 0x000000844888723c */ /* 0x040ff00000001888 */
[C---:B------:R-:W-:Y:S08]  /*13410*/  HMMA.16816.F32 R128, R72.reuse, R124, R128 ;  /* 0x0000007c4880723c */ /* 0x040ff00000001880 */
[C---:B------:R-:W-:Y:S08]  /*13420*/  HMMA.16816.F32 R120, R72.reuse, R116, R120 ;  /* 0x000000744878723c */ /* 0x040ff00000001878 */
[C---:B------:R-:W-:Y:S08]  /*13430*/  HMMA.16816.F32 R112, R72.reuse, R108, R112 ;  /* 0x0000006c4870723c */ /* 0x040ff00000001870 */
        /* <DEDUP_REMOVED lines=11> */
[----:B------:R-:W-:Y:S03]  /*134f0*/  @!UPT UIADD3 URZ, URZ, URZ, URZ ;  /* 0x0000003f3f3ff290 */ /* 0x000fe6000fffe03f */
[----:B------:R-:W-:Y:S11]  /*13500*/  @!P0 BRA `(.L_x_1628) ;  /* 0x0000400000008947 */ /* 0x000ff60003800000 */
[----:B--2---:R-:W-:Y:S02]  /*13510*/  MOV R80, R5 ;  /* 0x0000000500507202 */ /* 0x004fe40000000f00 */
[----:B------:R-:W-:-:S07]  /*13520*/  MOV R15, R6 ;  /* 0x00000006000f7202 */ /* 0x000fce0000000f00 */
.L_x_1644:
        /* <DEDUP_REMOVED lines=22> */
[----:B-1-34-:R-:W2:Y:S01]  /*13690*/  LDL.64 R8, [R1+0x18] ;  /* 0x0000180001087983 */ /* 0x01aea20000100a00 */
[----:B------:R-:W-:Y:S05]  /*136a0*/  SHF.R.S32.HI R2, RZ, 0x1f, R237 ;  /* 0x0000001fff027819 */ /* 0x000fea00000114ed */
[----:B------:R-:W-:Y:S01]  /*136b0*/  IMAD R4, R2, c[0x0][0x208], RZ ;  /* 0x0000820002047a24 */ /* 0x000fe200078e02ff */
[----:B------:R-:W3:Y:S01]  /*136c0*/  LDL R5, [R1+0x20] ;  /* 0x0000200001057983 */ /* 0x000ee20000100800 */
[C---:B------:R-:W-:Y:S04]  /*136d0*/  IMAD.WIDE.U32 R2, R237.reuse, c[0x0][0x208], RZ ;  /* 0x00008200ed027a25 */ /* 0x040fe800078e00ff */
        /* <DEDUP_REMOVED lines=12> */
.L_x_1737:
[----:B------:R-:W-:-:S05]  /*137a0*/  BRA.DIV ~URZ, `(.L_x_1632) ;  /* 0x0000cbf27f007947 */ /* 0x000fca000b800000 */
[----:B------:R-:W3:Y:S01]  /*137b0*/  SHFL.IDX PT, R2, R8, RZ, 0x181f ;  /* 0x00181fff08027589 */ /* 0x000ee200000e0000 */
[----:B------:R-:W-:Y:S02]  /*137c0*/  ISETP.GE.AND P2, PT, R76, c[0x0][0x1d4], PT ;  /* 0x000075004c007a0c */ /* 0x000fe40003f46270 */
[----:B------:R-:W-:Y:S01]  /*137d0*/  ISETP.GE.AND P1, PT, R227, c[0x0][0x1d4], PT ;  /* 0x00007500e3007a0c */ /* 0x000fe20003f26270 */
[----:B------:R-:W-:Y:S01]  /*137e0*/  SHFL.IDX PT, R10, R6, 0x2, 0x181f ;  /* 0x00581f00060a7f89 */ /* 0x000fe200000e0000 */
[CC--:B---3--:R-:W-:Y:S05]  /*137f0*/  IADD3 R4, P0, R2.reuse, R230.reuse, RZ ;  /* 0x000000e602047210 */ /* 0x0c8fea0007f1e0ff */
[C-C-:B--2---:R-:W-:Y:S01]  /*13800*/  IMAD.X R5, R9.reuse, 0x1, R231.reuse, P0 ;  /* 0x0000000109057824 */ /* 0x144fe200000e06e7 */
[-C--:B------:R-:W-:Y:S04]  /*13810*/  IADD3 R2, P0, R2, R233.reuse, RZ ;  /* 0x000000e902027210 */ /* 0x080fe80007f1e0ff */
[----:B------:R-:W-:Y:S01]  /*13820*/  @!PT LDS RZ, [RZ] ;  /* 0x00000000fffff984 */ /* 0x000fe20000000800 */
[----:B------:R2:W-:Y:S01]  /*13830*/  LDGSTS.E.BYPASS.LTC128B.128 [R228+0x100], [R4.64], !P2 ;  /* 0x0010000004e47fae */ /* 0x0005e2000d101d48 */
[--C-:B------:R-:W-:Y:S03]  /*13840*/  IMAD.X R3, R9, 0x1, R232.reuse, P0 ;  /* 0x0000000109037824 */ /* 0x100fe600000e06e8 */
[----:B------:R-:W-:Y:S04]  /*13850*/  SHFL.IDX PT, R9, R8, 0x2, 0x181f ;  /* 0x00581f0008097f89 */ /* 0x000fe800000e0000 */
        /* <DEDUP_REMOVED lines=8> */
[----:B------:R3:W-:Y:S01]  /*138e0*/  LDGSTS.E.BYPASS.LTC128B.128 [R228+0x4900], [R2.64], !P1 ;  /* 0x0490000002e47fae */ /* 0x0007e2000c901d48 */
[----:B--2---:R-:W-:Y:S02]  /*138f0*/  SEL R5, RZ, 0x10, P2 ;  /* 0x00000010ff057807 */ /* 0x004fe40001000000 */
[----:B------:R-:W-:Y:S02]  /*13900*/  SEL R4, RZ, 0x10, P1 ;  /* 0x00000010ff047807 */ /* 0x000fe40000800000 */
.L_x_1738:
[C---:B---3--:R-:W-:Y:S01]  /*13910*/  IADD3 R2, -R5.reuse, 0x10, RZ ;  /* 0x0000001005027810 */ /* 0x048fe20007ffe1ff */
[----:B------:R-:W2:Y:S01]  /*13920*/  S2R R11, SR_TID.X ;  /* 0x00000000000b7919 */ /* 0x000ea20000002100 */
        /* <DEDUP_REMOVED lines=9> */
[----:B---3--:R-:W-:Y:S04]  /*139c0*/  IADD3 R2, -R4, 0x10, RZ ;  /* 0x0000001004027810 */ /* 0x008fe80007ffe1ff */
        /* <DEDUP_REMOVED lines=8> */
[----:B-1----:R3:W1:Y:S02]  /*13a50*/  SHFL.IDX PT, R6, R8, 0x3, 0x181f ;  /* 0x00781f0008067f89 */ /* 0x00266400000e0000 */
.L_x_1739:
[C---:B--2---:R-:W-:Y:S02]  /*13a60*/  IADD3 R2, -R5.reuse, 0x10, RZ ;  /* 0x0000001005027810 */ /* 0x044fe40007ffe1ff */
[----:B------:R-:W-:Y:S02]  /*13a70*/  ISETP.NE.U32.AND P0, PT, R5, RZ, PT ;  /* 0x000000ff0500720c */ /* 0x000fe40003f05070 */
[----:B------:R-:W-:Y:S04]  /*13a80*/  LOP3.LUT R2, R2, 0xf, RZ, 0xc0, !PT ;  /* 0x0000000f02027812 */ /* 0x000fe800078ec0ff */
[-C--:B-1----:R-:W-:Y:S04]  /*13a90*/  IADD3 R2, P2, P1, R2, R6.reuse, R230 ;  /* 0x0000000602027210 */ /* 0x082fe8000795e0e6 */
        /* <DEDUP_REMOVED lines=11> */
.L_x_1630:
[----:B-1-34-:R-:W-:Y:S05]  /*13b50*/  BSYNC B0 ;  /* 0x0000000000007941 */ /* 0x01afea0003800000 */
.L_x_1629:
[----:B------:R-:W0:Y:S01]  /*13b60*/  LDGDEPBAR ;  /* 0x00000000000079af */ /* 0x000e220000000000 */
[----:B------:R-:W-:Y:S01]  /*13b70*/  WARPSYNC 0xffffffff ;  /* 0xffffffff00007948 */ /* 0x000fe20003800000 */
[C---:B------:R-:W-:Y:S01]  /*13b80*/  HMMA.16816.F32 R8, R140.reuse, R16, RZ ;  /* 0x000000108c08723c */ /* 0x040fe200000018ff */
[----:B------:R-:W-:Y:S05]  /*13b90*/  BSSY B0, `(.L_x_1634) ;  /* 0x0000103000007945 */ /* 0x000fea0003800000 */
[----:B--2---:R-:W2:Y:S02]  /*13ba0*/  LDL R2, [R1+0xc] ;  /* 0x00000c0001027983 */ /* 0x004ea40000100800 */
        /* <DEDUP_REMOVED lines=64> */
[----:B------:R-:W-:Y:S07]  /*13fb0*/  LDSM.16.M88.4 R160, [R202+0x6000] ;  /* 0x00600000caa0783b */ /* 0x000fee0000000200 */
[C---:B------:R-:W-:Y:S08]  /*13fc0*/  HMMA.16816.F32 R36, R180.reuse, R164, R36 ;  /* 0x000000a4b424723c */ /* 0x040ff00000001824 */
[C---:B------:R-:W-:Y:S01]  /*13fd0*/  HMMA.16816.F32 R40, R180.reuse, R166, R40 ;  /* 0x000000a6b428723c */ /* 0x040fe20000001828 */
[----:B------:R-:W-:Y:S07]  /*13fe0*/  LDSM.16.M88.4 R164, [R202+0x6800] ;  /* 0x00680000caa4783b */ /* 0x000fee0000000200 */
[C---:B--2---:R-:W-:Y:S08]  /*13ff0*/  HMMA.16816.F32 R44, R180.reuse, R168, R44 ;  /* 0x000000a8b42c723c */ /* 0x044ff0000000182c */
[C---:B------:R-:W-:Y:S01]  /*14000*/  HMMA.16816.F32 R48, R180.reuse, R170, R48 ;  /* 0x000000aab430723c */ /* 0x040fe20000001830 */
[----:B------:R-:W-:Y:S07]  /*14010*/  LDSM.16.M88.4 R168, [R214] ;  /* 0x00000000d6a8783b */ /* 0x000fee0000000200 */
[C---:B-1----:R-:W-:Y:S08]  /*14020*/  HMMA.16816.F32 R52, R180.reuse, R148, R52 ;  /* 0x00000094b434723c */ /* 0x042ff00000001834 */
[C---:B------:R-:W-:Y:S01]  /*14030*/  HMMA.16816.F32 R56, R180.reuse, R150, R56 ;  /* 0x00000096b438723c */ /* 0x040fe20000001838 */
[----:B------:R-:W1:Y:S07]  /*14040*/  LDSM.16.M88.4 R148, [R202+0x4800] ;  /* 0x00480000ca94783b */ /* 0x000e6e0000000200 */
[C---:B---3--:R-:W-:Y:S08]  /*14050*/  HMMA.16816.F32 R60, R180.reuse, R152, R60 ;  /* 0x00000098b43c723c */ /* 0x048ff0000000183c */
[----:B------:R-:W-:Y:S01]  /*14060*/  HMMA.16816.F32 R64, R180, R154, R64 ;  /* 0x0000009ab440723c */ /* 0x000fe20000001840 */
[----:B------:R-:W2:Y:S07]  /*14070*/  LDSM.16.M88.4 R152, [R202+0x5000] ;  /* 0x00500000ca98783b */ /* 0x000eae0000000200 */
[C---:B----4-:R-:W-:Y:S08]  /*14080*/  HMMA.16816.F32 R8, R184.reuse, R156, R8 ;  /* 0x0000009cb808723c */ /* 0x050ff00000001808 */
[C---:B------:R-:W-:Y:S01]  /*14090*/  HMMA.16816.F32 R16, R184.reuse, R158, R16 ;  /* 0x0000009eb810723c */ /* 0x040fe20000001810 */
[----:B------:R-:W3:Y:S07]  /*140a0*/  LDSM.16.M88.4 R156, [R202+0x5800] ;  /* 0x00580000ca9c783b */ /* 0x000eee0000000200 */
[C---:B------:R-:W-:Y:S08]  /*140b0*/  HMMA.16816.F32 R20, R184.reuse, R172, R20 ;  /* 0x000000acb814723c */ /* 0x040ff00000001814 */
[C---:B------:R-:W-:Y:S01]  /*140c0*/  HMMA.16816.F32 R24, R184.reuse, R174, R24 ;  /* 0x000000aeb818723c */ /* 0x040fe20000001818 */
[----:B------:R-:W4:Y:S07]  /*140d0*/  LDSM.16.M88.4 R172, [R208] ;  /* 0x00000000d0ac783b */ /* 0x000f2e0000000200 */
[C---:B-1----:R-:W-:Y:S08]  /*140e0*/  HMMA.16816.F32 R28, R184.reuse, R148, R28 ;  /* 0x00000094b81c723c */ /* 0x042ff0000000181c */
[C---:B------:R-:W-:Y:S01]  /*140f0*/  HMMA.16816.F32 R32, R184.reuse, R150, R32 ;  /* 0x00000096b820723c */ /* 0x040fe20000001820 */
[----:B------:R-:W1:Y:S07]  /*14100*/  LDSM.16.M88.4 R148, [R209] ;  /* 0x00000000d194783b */ /* 0x000e6e0000000200 */
[C---:B--2---:R-:W-:Y:S08]  /*14110*/  HMMA.16816.F32 R36, R184.reuse, R152, R36 ;  /* 0x00000098b824723c */ /* 0x044ff00000001824 */
[C---:B------:R-:W-:Y:S01]  /*14120*/  HMMA.16816.F32 R40, R184.reuse, R154, R40 ;  /* 0x0000009ab828723c */ /* 0x040fe20000001828 */
[----:B------:R-:W2:Y:S07]  /*14130*/  LDSM.16.M88.4 R152, [R210] ;  /* 0x00000000d298783b */ /* 0x000eae0000000200 */
[C---:B---3--:R-:W-:Y:S08]  /*14140*/  HMMA.16816.F32 R44, R184.reuse, R156, R44 ;  /* 0x0000009cb82c723c */ /* 0x048ff0000000182c */
[C---:B------:R-:W-:Y:S01]  /*14150*/  HMMA.16816.F32 R48, R184.reuse, R158, R48 ;  /* 0x0000009eb830723c */ /* 0x040fe20000001830 */
[----:B------:R-:W3:Y:S07]  /*14160*/  LDSM.16.M88.4 R156, [R211] ;  /* 0x00000000d39c783b */ /* 0x000eee0000000200 */
[C---:B------:R-:W-:Y:S08]  /*14170*/  HMMA.16816.F32 R52, R184.reuse, R160, R52 ;  /* 0x000000a0b834723c */ /* 0x040ff00000001834 */
[C---:B------:R-:W-:Y:S01]  /*14180*/  HMMA.16816.F32 R56, R184.reuse, R162, R56 ;  /* 0x000000a2b838723c */ /* 0x040fe20000001838 */
[----:B------:R-:W5:Y:S07]  /*14190*/  LDSM.16.M88.4 R160, [R212] ;  /* 0x00000000d4a0783b */ /* 0x000f6e0000000200 */
[C---:B------:R-:W-:Y:S08]  /*141a0*/  HMMA.16816.F32 R60, R184.reuse, R164, R60 ;  /* 0x000000a4b83c723c */ /* 0x040ff0000000183c */
[----:B------:R-:W-:Y:S01]  /*141b0*/  HMMA.16816.F32 R64, R184, R166, R64 ;  /* 0x000000a6b840723c */ /* 0x000fe20000001840 */
[----:B------:R-:W2:Y:S07]  /*141c0*/  LDSM.16.M88.4 R164, [R213] ;  /* 0x00000000d5a4783b */ /* 0x000eae0000000200 */
        /* <DEDUP_REMOVED lines=23> */
[----:B------:R-:W3:Y:S07]  /*14340*/  LDSM.16.M88.4 R168, [R200+0x3800] ;  /* 0x00380000c8a8783b */ /* 0x000eee0000000200 */
[C---:B----4-:R-:W-:Y:S08]  /*14350*/  HMMA.16816.F32 R20, R192.reuse, R172, R20 ;  /* 0x000000acc014723c */ /* 0x050ff00000001814 */
        /* <DEDUP_REMOVED lines=13> */
[----:B------:R-:W4:Y:S07]  /*14430*/  LDSM.16.M88.4 R160, [R200+0x5800] ;  /* 0x00580000c8a0783b */ /* 0x000f2e0000000200 */
[C---:B------:R-:W-:Y:S08]  /*14440*/  HMMA.16816.F32 R60, R192.reuse, R164, R60 ;  /* 0x000000a4c03c723c */ /* 0x040ff0000000183c */
[----:B------:R-:W-:Y:S01]  /*14450*/  HMMA.16816.F32 R64, R192, R166, R64 ;  /* 0x000000a6c040723c */ /* 0x000fe20000001840 */
[----:B------:R-:W5:Y:S01]  /*14460*/  LDSM.16.M88.4 R164, [R200+0x6000] ;  /* 0x00600000c8a4783b */ /* 0x000f620000000200 */
[----:B------:R-:W-:Y:S06]  /*14470*/  DEPBAR.LE SB0, 0x0 ;  /* 0x000080000000791a */ /* 0x000fec0000000000 */
[C---:B------:R-:W-:Y:S01]  /*14480*/  HMMA.16816.F32 R8, R196.reuse, R168, R8 ;  /* 0x000000a8c408723c */ /* 0x040fe20000001808 */
[----:B------:R-:W-:Y:S07]  /*14490*/  BAR.SYNC.DEFER_BLOCKING 0x0 ;  /* 0x0000000000007b1d */ /* 0x000fee0000010000 */
        /* <DEDUP_REMOVED lines=15> */
[----:B------:R-:W2:Y:S01]  /*14590*/  LDL R2, [R1+0x3c] ;  /* 0x00003c0001027983 */ /* 0x000ea20000100800 */
[----:B------:R-:W-:Y:S02]  /*145a0*/  IMAD.MOV.U32 R3, RZ, RZ, c[0x0][0x2b8] ;  /* 0x0000ae00ff037624 */ /* 0x000fe400078e00ff */
[----:B------:R-:W-:Y:S01]  /*145b0*/  IMAD.MOV.U32 R234, RZ, RZ, RZ ;  /* 0x000000ffffea7224 */ /* 0x000fe200078e00ff */
[----:B------:R-:W3:Y:S02]  /*145c0*/  LDL.64 R242, [R1+0x30] ;  /* 0x0000300001f27983 */ /* 0x000ee40000100a00 */
[----:B------:R-:W-:Y:S02]  /*145d0*/  ISETP.NE.AND P1, PT, R3, 0x1, PT ;  /* 0x000000010300780c */ /* 0x000fe40003f25270 */
        /* <DEDUP_REMOVED lines=8> */
[C---:B------:R-:W-:Y:S02]  /*14660*/  IADD3 R5, -R2.reuse, RZ, RZ ;  /* 0x000000ff02057210 */ /* 0x040fe40007ffe1ff */
[C---:B---3--:R-:W-:Y:S03]  /*14670*/  @!P5 IADD3 R4, P0, R2.reuse, R242, RZ ;  /* 0x000000f20204d210 */ /* 0x048fe60007f1e0ff */
        /* <DEDUP_REMOVED lines=8> */
[----:B------:R-:W-:Y:S05]  /*14700*/  IMAD R4, R237, c[0x0][0x1e4], R4 ;  /* 0x00007900ed047a24 */ /* 0x000fea00078e0204 */
[----:B------:R-:W-:Y:S02]  /*14710*/  IADD3 R3, R3, R4, RZ ;  /* 0x0000000403037210 */ /* 0x000fe40007ffe0ff */
        /* <DEDUP_REMOVED lines=10> */
.L_x_1740:
[----:B------:R-:W-:-:S05]  /*147c0*/  BRA.DIV ~URZ, `(.L_x_1637) ;  /* 0x0000c0a27f007947 */ /* 0x000fca000b800000 */
[----:B------:R3:W4:Y:S02]  /*147d0*/  SHFL.IDX PT, R2, R5, RZ, 0x181f ;  /* 0x00181fff05027589 */ /* 0x00072400000e0000 */
.L_x_1741:
[----:B------:R-:W-:Y:S11]  /*147e0*/  ISETP.GE.AND P0, PT, R236, 0x1, PT ;  /* 0x00000001ec00780c */ /* 0x000ff60003f06270 */
[----:B------:R-:W-:Y:S02]  /*147f0*/  @!UPT UIADD3 URZ, URZ, URZ, URZ ;  /* 0x0000003f3f3ff290 */ /* 0x000fe4000fffe03f */
[----:B------:R-:W-:Y:S02]  /*14800*/  @P0 ISETP.GE.AND P3, PT, R76, c[0x0][0x1d4], PT ;  /* 0x000075004c000a0c */ /* 0x000fe40003f66270 */
[----:B----4-:R-:W-:Y:S02]  /*14810*/  @P0 IADD3 R148, P1, R2, R230, RZ ;  /* 0x000000e602940210 */ /* 0x010fe40007f3e0ff */
[----:B------:R-:W-:Y:S03]  /*14820*/  @P0 ISETP.GE.AND P2, PT, R227, c[0x0][0x1d4], PT ;  /* 0x00007500e3000a0c */ /* 0x000fe60003f46270 */
[----:B--2---:R-:W-:Y:S01]  /*14830*/  @P0 IMAD.X R149, R6, 0x1, R231, P1 ;  /* 0x0000000106950824 */ /* 0x004fe200008e06e7 */
        /* <DEDUP_REMOVED lines=10> */
.L_x_1742:
[----:B------:R-:W-:Y:S11]  /*148e0*/  ISETP.GE.AND P0, PT, R236, 0x21, PT ;  /* 0x00000021ec00780c */ /* 0x000ff60003f06270 */
[----:B------:R-:W-:Y:S02]  /*148f0*/  @!UPT UIADD3 URZ, URZ, URZ, URZ ;  /* 0x0000003f3f3ff290 */ /* 0x000fe4000fffe03f */
[----:B------:R-:W-:Y:S02]  /*14900*/  @P0 ISETP.GE.AND P3, PT, R76, c[0x0][0x1d4], PT ;  /* 0x000075004c000a0c */ /* 0x000fe40003f66270 */
[----:B--2---:R-:W-:Y:S02]  /*14910*/  @P0 IADD3 R148, P1, R2, R230, RZ ;  /* 0x000000e602940210 */ /* 0x004fe40007f3e0ff */
[----:B------:R-:W-:Y:S03]  /*14920*/  @P0 ISETP.GE.AND P2, PT, R227, c[0x0][0x1d4], PT ;  /* 0x00007500e3000a0c */ /* 0x000fe60003f46270 */
[----:B-1----:R-:W-:Y:S01]  /*14930*/  @P0 IMAD.X R149, R6, 0x1, R231, P1 ;  /* 0x0000000106950824 */ /* 0x002fe200008e06e7 */
        /* <DEDUP_REMOVED lines=9> */
.L_x_1743:
[----:B------:R-:W-:-:S05]  /*149d0*/  BRA.DIV ~URZ, `(.L_x_1640) ;  /* 0x0000c0427f007947 */ /* 0x000fca000b800000 */
[----:B-1----:R1:W2:Y:S02]  /*149e0*/  SHFL.IDX PT, R2, R5, 0x2, 0x181f ;  /* 0x00581f0005027f89 */ /* 0x0022a400000e0000 */
.L_x_1744:
[----:B------:R-:W-:Y:S11]  /*149f0*/  ISETP.GE.AND P0, PT, R236, 0x41, PT ;  /* 0x00000041ec00780c */ /* 0x000ff60003f06270 */
[----:B------:R-:W-:Y:S02]  /*14a00*/  @!UPT UIADD3 URZ, URZ, URZ, URZ ;  /* 0x0000003f3f3ff290 */ /* 0x000fe4000fffe03f */
[----:B------:R-:W-:Y:S02]  /*14a10*/  @P0 ISETP.GE.AND P3, PT, R76, c[0x0][0x1d4], PT ;  /* 0x000075004c000a0c */ /* 0x000fe40003f66270 */
[----:B--2---:R-:W-:Y:S02]  /*14a20*/  @P0 IADD3 R148, P1, R2, R230, RZ ;  /* 0x000000e602940210 */ /* 0x004fe40007f3e0ff */
        /* <DEDUP_REMOVED lines=11> */
[----:B--2---:R1:W2:Y:S02]  /*14ae0*/  SHFL.IDX PT, R2, R5, 0x3, 0x181f ;  /* 0x00781f0005027f89 */ /* 0x0042a400000e0000 */
.L_x_1745:
[----:B------:R-:W-:Y:S11]  /*14af0*/  ISETP.GE.AND P0, PT, R236, 0x61, PT ;  /* 0x00000061ec00780c */ /* 0x000ff60003f06270 */
[----:B------:R-:W-:Y:S02]  /*14b00*/  @!UPT UIADD3 URZ, URZ, URZ, URZ ;  /* 0x0000003f3f3ff290 */ /* 0x000fe4000fffe03f */
[----:B------:R-:W-:Y:S02]  /*14b10*/  @P0 ISETP.GE.AND P3, PT, R76, c[0x0][0x1d4], PT ;  /* 0x000075004c000a0c */ /* 0x000fe40003f66270 */
[----:B-12-4-:R-:W-:Y:S02]  /*14b20*/  @P0 IADD3 R4, P1, R2, R230, RZ ;  /* 0x000000e602040210 */ /* 0x016fe40007f3e0ff */
[----:B------:R-:W-:Y:S03]  /*14b30*/  @P0 ISETP.GE.AND P2, PT, R227, c[0x0][0x1d4], PT ;  /* 0x00007500e3000a0c */ /* 0x000fe60003f46270 */
[----:B---3--:R-:W-:Y:S01]  /*14b40*/  @P0 IMAD.X R5, R6, 0x1, R231, P1 ;  /* 0x0000000106050824 */ /* 0x008fe200008e06e7 */
[----:B------:R-:W-:Y:S05]  /*14b50*/  @P0 IADD3 R2, P1, R2, R233, RZ ;  /* 0x000000e902020210 */ /* 0x000fea0007f3e0ff */
[----:B------:R-:W-:Y:S01]  /*14b60*/  @!PT LDS RZ, [RZ] ;  /* 0x00000000fffff984 */ /* 0x000fe20000000800 */
[----:B------:R-:W-:Y:S01]  /*14b70*/  @!PT LDS RZ, [RZ] ;  /* 0x00000000fffff984 */ /* 0x000fe20000000800 */
[----:B------:R-:W-:Y:S01]  /*14b80*/  @!PT LDS RZ, [RZ] ;  /* 0x00000000fffff984 */ /* 0x000fe20000000800 */
[----:B------:R1:W-:Y:S01]  /*14b90*/  @P0 LDGSTS.E.BYPASS.LTC128B.128 [R229+0xb100], [R4.64], !P3 ;  /* 0x0b10000004e50fae */ /* 0x0003e2000d901d48 */
[----:B------:R-:W-:Y:S05]  /*14ba0*/  @P0 IMAD.X R3, R6, 0x1, R232, P1 ;  /* 0x0000000106030824 */ /* 0x000fea00008e06e8 */
[----:B------:R1:W-:Y:S02]  /*14bb0*/  @P0 LDGSTS.E.BYPASS.LTC128B.128 [R229+0xe900], [R2.64], !P2 ;  /* 0x0e90000002e50fae */ /* 0x0003e4000d101d48 */
.L_x_1635:
[----:B------:R-:W-:Y:S05]  /*14bc0*/  BSYNC B0 ;  /* 0x0000000000007941 */ /* 0x000fea0003800000 */
.L_x_1634:
[----:B-1----:R-:W2:Y:S01]  /*14bd0*/  LDL R4, [R1+0x40] ;  /* 0x0000400001047983 */ /* 0x002ea20000100800 */
[----:B------:R-:W-:Y:S03]  /*14be0*/  IMAD.MOV.U32 R148, RZ, RZ, c[0x0][0x2c4] ;  /* 0x0000b100ff947624 */ /* 0x000fe600078e00ff */
[----:B------:R-:W2:Y:S02]  /*14bf0*/  LDL R2, [R1+0x64] ;  /* 0x0000640001027983 */ /* 0x000ea40000100800 */
[----:B------:R-:W-:Y:S02]  /*14c00*/  ISETP.NE.AND P0, PT, R148, 0x1, PT ;  /* 0x000000019400780c */ /* 0x000fe40003f05270 */
[----:B------:R-:W3:Y:S04]  /*14c10*/  LDL R6, [R1+0x60] ;  /* 0x0000600001067983 */ /* 0x000ee80000100800 */
[----:B------:R-:W4:Y:S04]  /*14c20*/  LDL R5, [R1+0x48] ;  /* 0x0000480001057983 */ /* 0x000f280000100800 */
[----:B------:R-:W4:Y:S04]  /*14c30*/  LDL R3, [R1+0x44] ;  /* 0x0000440001037983 */ /* 0x000f280000100800 */
[----:B------:R-:W0:Y:S01]  /*14c40*/  LDGDEPBAR ;  /* 0x00000000000079af */ /* 0x000e220000000000 */
[----:B--2---:R-:W-:Y:S04]  /*14c50*/  IMAD.IADD R4, R2, 0x1, R4 ;  /* 0x0000000102047824 */ /* 0x004fe800078e0204 */
[----:B------:R-:W-:Y:S05]  /*14c60*/  @P0 IMAD.HI.U32 R2, R4, c[0x0][0x2c8], RZ ;  /* 0x0000b20004020a27 */ /* 0x000fea00078e00ff */
[----:B------:R-:W-:Y:S01]  /*14c70*/  @P0 SHF.R.U32.HI R4, RZ, c[0x0][0x2cc], R2 ;  /* 0x0000b300ff040a19 */ /* 0x000fe20000011602 */
[----:B------:R-:W-:Y:S05]  /*14c80*/  IMAD R2, R235, -0x70, RZ ;  /* 0xffffff90eb027824 */ /* 0x000fea00078e02ff */
[----:B---3--:R-:W-:Y:S04]  /*14c90*/  IADD3 R2, -R6, 0x1, R2 ;  /* 0x0000000106027810 */ /* 0x008fe80007ffe102 */
[----:B----4-:R-:W-:Y:S01]  /*14ca0*/  IADD3 R5, -R3, R2, R5 ;  /* 0x0000000203057210 */ /* 0x010fe20007ffe105 */
[----:B------:R-:W-:-:S05]  /*14cb0*/  BRA.DIV ~URZ, `(.L_x_1642) ;  /* 0x0000bea27f007947 */ /* 0x000fca000b800000 */
[----:B------:R1:W2:Y:S02]  /*14cc0*/  SHFL.IDX PT, R2, R4, RZ, 0x1c1f ;  /* 0x001c1fff04027589 */ /* 0x0002a400000e0000 */
.L_x_1746:
[----:B--2---:R-:W-:Y:S05]  /*14cd0*/  IMAD.IADD R2, R5, 0x1, R2 ;  /* 0x0000000105027824 */ /* 0x004fea00078e0202 */
[C---:B------:R-:W-:Y:S02]  /*14ce0*/  ISETP.GT.AND P0, PT, R2.reuse, RZ, PT ;  /* 0x000000ff0200720c */ /* 0x040fe40003f04270 */
[----:B------:R-:W-:Y:S02]  /*14cf0*/  ISETP.GT.AND P1, PT, R2, 0x1, PT ;  /* 0x000000010200780c */ /* 0x000fe40003f24270 */
[----:B------:R-:W-:Y:S02]  /*14d00*/  FSEL R161, R8, -INF , P0 ;  /* 0xff80000008a17808 */ /* 0x000fe40000000000 */
[C---:B------:R-:W-:Y:S02]  /*14d10*/  ISETP.GT.AND P0, PT, R2.reuse, 0x10, PT ;  /* 0x000000100200780c */ /* 0x040fe40003f04270 */
[C---:B------:R-:W-:Y:S02]  /*14d20*/  ISETP.GT.AND P2, PT, R2.reuse, 0x8, PT ;  /* 0x000000080200780c */ /* 0x040fe40003f44270 */
[C---:B------:R-:W-:Y:S02]  /*14d30*/  ISETP.GT.AND P3, PT, R2.reuse, 0x9, PT ;  /* 0x000000090200780c */ /* 0x040fe40003f64270 */
[----:B------:R-:W-:Y:S02]  /*14d40*/  FSEL R170, R9, -INF , P1 ;  /* 0xff80000009aa7808 */ /* 0x000fe40000800000 */
[C---:B------:R-:W-:Y:S02]  /*14d50*/  ISETP.GT.AND P1, PT, R2.reuse, 0x11, PT ;  /* 0x000000110200780c */ /* 0x040fe40003f24270 */
[----:B------:R-:W-:Y:S02]  /*14d60*/  ISETP.GT.AND P4, PT, R2, 0x19, PT ;  /* 0x000000190200780c */ /* 0x000fe40003f84270 */
[----:B------:R-:W-:Y:S02]  /*14d70*/  FSEL R168, R20, -INF , P0 ;  /* 0xff80000014a87808 */ /* 0x000fe40000000000 */
[----:B------:R-:W-:Y:S02]  /*14d80*/  ISETP.GT.AND P0, PT, R2, 0x20, PT ;  /* 0x000000200200780c */ /* 0x000fe40003f04270 */
[----:B------:R-:W-:Y:S02]  /*14d90*/  FSEL R16, R16, -INF , P2 ;  /* 0xff80000010107808 */ /* 0x000fe40001000000 */
[C---:B------:R-:W-:Y:S02]  /*14da0*/  ISETP.GT.AND P2, PT, R2.reuse, 0x18, PT ;  /* 0x000000180200780c */ /* 0x040fe40003f44270 */
[----:B------:R-:W-:Y:S02]  /*14db0*/  FSEL R169, R17, -INF , P3 ;  /* 0xff80000011a97808 */ /* 0x000fe40001800000 */
[----:B------:R-:W-:Y:S02]  /*14dc0*/  FSEL R167, R21, -INF , P1 ;  /* 0xff80000015a77808 */ /* 0x000fe40000800000 */
[C---:B------:R-:W-:Y:S02]  /*14dd0*/  ISETP.GT.AND P1, PT, R2.reuse, 0x21, PT ;  /* 0x000000210200780c */ /* 0x040fe40003f24270 */
[C---:B------:R-:W-:Y:S02]  /*14de0*/  ISETP.GT.AND P3, PT, R2.reuse, 0x28, PT ;  /* 0x000000280200780c */ /* 0x040fe40003f64270 */
[----:B------:R-:W-:Y:S02]  /*14df0*/  FSEL R165, R25, -INF , P4 ;  /* 0xff80000019a57808 */ /* 0x000fe40002000000 */
[----:B------:R-:W-:Y:S02]  /*14e00*/  ISETP.GT.AND P4, PT, R2, 0x29, PT ;  /* 0x000000290200780c */ /* 0x000fe40003f84270 */
[----:B------:R-:W-:Y:S02]  /*14e10*/  FSEL R164, R28, -INF , P0 ;  /* 0xff8000001ca47808 */ /* 0x000fe40000000000 */
[----:B------:R-:W-:Y:S02]  /*14e20*/  ISETP.GT.AND P0, PT, R2, 0x30, PT ;  /* 0x000000300200780c */ /* 0x000fe40003f04270 */
[----:B------:R-:W-:Y:S02]  /*14e30*/  FSEL R166, R24, -INF , P2 ;  /* 0xff80000018a67808 */ /* 0x000fe40001000000 */
        /* <DEDUP_REMOVED lines=8> */
[----:B------:R-:W-:Y:S02]  /*14ec0*/  ISETP.GT.AND P0, PT, R2, 0x41, PT ;  /* 0x000000410200780c */ /* 0x000fe40003f04270 */
[----:B------:R-:W-:Y:S02]  /*14ed0*/  FSEL R158, R37, -INF , P2 ;  /* 0xff800000259e7808 */ /* 0x000fe40001000000 */
[----:B------:R-:W-:Y:S02]  /*14ee0*/  FSEL R157, R40, -INF , P3 ;  /* 0xff800000289d7808 */ /* 0x000fe40001800000 */
[C---:B------:R-:W-:Y:S02]  /*14ef0*/  ISETP.GT.AND P3, PT, R2.reuse, 0x48, PT ;  /* 0x000000480200780c */ /* 0x040fe40003f64270 */
[----:B------:R-:W-:Y:S02]  /*14f00*/  FSEL R156, R41, -INF , P4 ;  /* 0xff800000299c7808 */ /* 0x000fe40002000000 */
[----:B------:R-:W-:Y:S02]  /*14f10*/  ISETP.GT.AND P4, PT, R2, 0x49, PT ;  /* 0x000000490200780c */ /* 0x000fe40003f84270 */
[----:B------:R-:W-:Y:S02]  /*14f20*/  FSEL R155, R44, -INF , P1 ;  /* 0xff8000002c9b7808 */ /* 0x000fe40000800000 */
[C---:B------:R-:W-:Y:S02]  /*14f30*/  ISETP.GT.AND P2, PT, R2.reuse, 0x50, PT ;  /* 0x000000500200780c */ /* 0x040fe40003f44270 */
[----:B------:R-:W-:Y:S02]  /*14f40*/  FSEL R154, R45, -INF , P0 ;  /* 0xff8000002d9a7808 */ /* 0x000fe40000000000 */
[C---:B------:R-:W-:Y:S02]  /*14f50*/  ISETP.GT.AND P1, PT, R2.reuse, 0x51, PT ;  /* 0x000000510200780c */ /* 0x040fe40003f24270 */
        /* <DEDUP_REMOVED lines=138> */
.L_x_1747:
[----:B------:R-:W3:Y:S01]  /*15800*/  LDL.LU R50, [R1] ;  /* 0x0000000001327983 */ /* 0x000ee20000300800 */
[C---:B------:R-:W-:Y:S01]  /*15810*/  FSETP.NEU.FTZ.AND P0, PT, R6.reuse, -INF , PT ;  /* 0xff8000000600780b */ /* 0x040fe20003f1d000 */
[----:B------:R-:W-:Y:S01]  /*15820*/  FMUL.FTZ R3, R6, c[0x0][0x2d0] ;  /* 0x0000b40006037a20 */ /* 0x000fe20000410000 */
[----:B-12---:R-:W-:Y:S01]  /*15830*/  FMNMX.FTZ R4, R2, R4, !PT ;  /* 0x0000000402047209 */ /* 0x006fe20007810000 */
        /* <DEDUP_REMOVED lines=37> */
[----:B------:R-:W-:Y:S01]  /*15a90*/  MUFU.EX2 R32, R32 ;  /* 0x0000002000207308 */ /* 0x000fe20000000800 */
[C---:B-1----:R-:W-:Y:S01]  /*15aa0*/  FFMA.FTZ R3, R2.reuse, R240, R34 ;  /* 0x000000f002037223 */ /* 0x042fe20000010022 */
[C---:B--2---:R-:W-:Y:S01]  /*15ab0*/  F2FP.PACK_AB R148, R5.reuse, R34 ;  /* 0x000000220594723e */ /* 0x044fe200000000ff */
[----:B------:R-:W-:Y:S02]  /*15ac0*/  FMUL.FTZ R64, R2, R84 ;  /* 0x0000005402407220 */ /* 0x000fe40000410000 */
[----:B------:R-:W-:Y:S01]  /*15ad0*/  FADD.FTZ R17, R5, R3 ;  /* 0x0000000305117221 */ /* 0x000fe20000010000 */
[C---:B------:R-:W-:Y:S01]  /*15ae0*/  FSEL R3, R4.reuse, RZ, P0 ;  /* 0x000000ff04037208 */ /* 0x040fe20000000000 */
[----:B------:R-:W-:Y:S02]  /*15af0*/  FMUL.FTZ R5, R4, c[0x0][0x2d0] ;  /* 0x0000b40004057a20 */ /* 0x000fe40000410000 */
[C---:B------:R-:W-:Y:S01]  /*15b00*/  FMUL.FTZ R65, R2.reuse, R85 ;  /* 0x0000005502417220 */ /* 0x040fe20000410000 */
[----:B------:R1:W2:Y:S01]  /*15b10*/  MUFU.EX2 R34, R16 ;  /* 0x0000001000227308 */ /* 0x0002a20000000800 */
[----:B------:R-:W-:Y:S01]  /*15b20*/  FADD.FTZ R3, -R3, R80 ;  /* 0x0000005003037221 */ /* 0x000fe20000010100 */
[----:B------:R-:W-:Y:S01]  /*15b30*/  FSEL R5, R5, RZ, P0 ;  /* 0x000000ff05057208 */ /* 0x000fe20000000000 */
[----:B------:R-:W-:Y:S02]  /*15b40*/  FMUL.FTZ R49, R2, R101 ;  /* 0x0000006502317220 */ /* 0x000fe40000410000 */
[----:B------:R-:W-:Y:S02]  /*15b50*/  FMUL.FTZ R3, R3, c[0x0][0x2d0] ;  /* 0x0000b40003037a20 */ /* 0x000fe40000410000 */
[--C-:B------:R-:W-:Y:S02]  /*15b60*/  FFMA.FTZ R15, R37, c[0x0][0x2d0], -R5.reuse ;  /* 0x0000b400250f7a23 */ /* 0x100fe40000010805 */
[--C-:B------:R-:W-:Y:S02]  /*15b70*/  FFMA.FTZ R43, R11, c[0x0][0x2d0], -R5.reuse ;  /* 0x0000b4000b2b7a23 */ /* 0x100fe40000010805 */
[----:B------:R-:W4:Y:S01]  /*15b80*/  MUFU.EX2 R3, R3 ;  /* 0x0000000300037308 */ /* 0x000f220000000800 */
[--C-:B------:R-:W-:Y:S02]  /*15b90*/  FFMA.FTZ R151, R48, c[0x0][0x2d0], -R5.reuse ;  /* 0x0000b40030977a23 */ /* 0x100fe40000010805 */
[--C-:B------:R-:W-:Y:S02]  /*15ba0*/  FFMA.FTZ R80, R52, c[0x0][0x2d0], -R5.reuse ;  /* 0x0000b40034507a23 */ /* 0x100fe40000010805 */
[--C-:B------:R-:W-:Y:S02]  /*15bb0*/  FFMA.FTZ R46, R10, c[0x0][0x2d0], -R5.reuse ;  /* 0x0000b4000a2e7a23 */ /* 0x100fe40000010805 */
[--C-:B------:R-:W-:Y:S02]  /*15bc0*/  FFMA.FTZ R170, R29, c[0x0][0x2d0], -R5.reuse ;  /* 0x0000b4001daa7a23 */ /* 0x100fe40000010805 */
[----:B------:R-:W-:Y:S01]  /*15bd0*/  FMUL.FTZ R29, R2, R121 ;  /* 0x00000079021d7220 */ /* 0x000fe20000410000 */
[----:B------:R-:W-:Y:S01]  /*15be0*/  MUFU.EX2 R11, R15 ;  /* 0x0000000f000b7308 */ /* 0x000fe20000000800 */
[--C-:B------:R-:W-:Y:S02]  /*15bf0*/  FFMA.FTZ R169, R28, c[0x0][0x2d0], -R5.reuse ;  /* 0x0000b4001ca97a23 */ /* 0x100fe40000010805 */
[--C-:B-1----:R-:W-:Y:S01]  /*15c00*/  FFMA.FTZ R16, R53, c[0x0][0x2d0], -R5.reuse ;  /* 0x0000b40035107a23 */ /* 0x102fe20000010805 */
[----:B--2---:R-:W-:Y:S01]  /*15c10*/  F2FP.PACK_AB R150, R32, R34 ;  /* 0x000000222096723e */ /* 0x004fe200000000ff */
[----:B------:R-:W-:Y:S02]  /*15c20*/  FMUL.FTZ R28, R2, R120 ;  /* 0x00000078021c7220 */ /* 0x000fe40000410000 */
[--C-:B------:R-:W-:Y:S02]  /*15c30*/  FFMA.FTZ R154, R45, c[0x0][0x2d0], -R5.reuse ;  /* 0x0000b4002d9a7a23 */ /* 0x100fe40000010805 */
[--C-:B------:R-:W-:Y:S01]  /*15c40*/  FFMA.FTZ R153, R44, c[0x0][0x2d0], -R5.reuse ;  /* 0x0000b4002c997a23 */ /* 0x100fe20000010805 */
[----:B------:R-:W-:Y:S01]  /*15c50*/  MUFU.EX2 R120, R80 ;  /* 0x0000005000787308 */ /* 0x000fe20000000800 */
[--C-:B------:R-:W-:Y:S02]  /*15c60*/  FFMA.FTZ R155, R41, c[0x0][0x2d0], -R5.reuse ;  /* 0x0000b400299b7a23 */ /* 0x100fe40000010805 */
[--C-:B------:R-:W-:Y:S02]  /*15c70*/  FFMA.FTZ R156, R40, c[0x0][0x2d0], -R5.reuse ;  /* 0x0000b400289c7a23 */ /* 0x100fe40000010805 */
[C---:B----4-:R-:W-:Y:S02]  /*15c80*/  FMUL.FTZ R66, R3.reuse, R86 ;  /* 0x0000005603427220 */ /* 0x050fe40000410000 */
[----:B------:R-:W-:Y:S02]  /*15c90*/  FMUL.FTZ R67, R3, R87 ;  /* 0x0000005703437220 */ /* 0x000fe40000410000 */
[----:B------:R-:W1:Y:S01]  /*15ca0*/  LDSM.16.MT88.4 R84, [R203] ;  /* 0x00000000cb54783b */ /* 0x000e620000004200 */
        /* <DEDUP_REMOVED lines=27> */
[C---:B------:R-:W-:Y:S02]  /*15e60*/  FMUL.FTZ R19, R3.reuse, R135 ;  /* 0x0000008703137220 */ /* 0x040fe40000410000 */
        /* <DEDUP_REMOVED lines=8> */
[C---:B------:R-:W-:Y:S02]  /*15ef0*/  FMUL.FTZ R26, R3.reuse, R126 ;  /* 0x0000007e031a7220 */ /* 0x040fe40000410000 */
[C---:B------:R-:W-:Y:S02]  /*15f00*/  FMUL.FTZ R27, R3.reuse, R127 ;  /* 0x0000007f031b7220 */ /* 0x040fe40000410000 */
[C---:B------:R-:W-:Y:S01]  /*15f10*/  FMUL.FTZ R24, R2.reuse, R124 ;  /* 0x0000007c02187220 */ /* 0x040fe20000410000 */
[----:B------:R-:W-:Y:S01]  /*15f20*/  MOV R124, R46 ;  /* 0x0000002e007c7202 */ /* 0x000fe20000000f00 */
[C---:B------:R-:W-:Y:S01]  /*15f30*/  FMUL.FTZ R25, R2.reuse, R125 ;  /* 0x0000007d02197220 */ /* 0x040fe20000410000 */
[----:B------:R-:W-:Y:S01]  /*15f40*/  MOV R125, R43 ;  /* 0x0000002b007d7202 */ /* 0x000fe20000000f00 */
[C---:B------:R-:W-:Y:S01]  /*15f50*/  FMUL.FTZ R30, R3.reuse, R122 ;  /* 0x0000007a031e7220 */ /* 0x040fe20000410000 */
[----:B------:R-:W-:Y:S01]  /*15f60*/  MUFU.EX2 R133, R158 ;  /* 0x0000009e00857308 */ /* 0x000fe20000000800 */
[C---:B------:R-:W-:Y:S02]  /*15f70*/  FMUL.FTZ R31, R3.reuse, R123 ;  /* 0x0000007b031f7220 */ /* 0x040fe40000410000 */
[C---:B------:R-:W-:Y:S02]  /*15f80*/  FMUL.FTZ R34, R3.reuse, R118 ;  /* 0x0000007603227220 */ /* 0x040fe40000410000 */
        /* <DEDUP_REMOVED lines=39> */
[C---:B------:R-:W-:Y:S01]  /*16200*/  FMUL.FTZ R70, R3.reuse, R70 ;  /* 0x0000004603467220 */ /* 0x040fe20000410000 */
[----:B------:R-:W-:Y:S01]  /*16210*/  LDSM.16.MT88.4 R88, [R203+0x800] ;  /* 0x00080000cb58783b */ /* 0x000fe20000004200 */
[C---:B------:R-:W-:Y:S01]  /*16220*/  FMUL.FTZ R71, R3.reuse, R71 ;  /* 0x0000004703477220 */ /* 0x040fe20000410000 */
[----:B--2---:R-:W-:Y:S01]  /*16230*/  MOV R174, R132 ;  /* 0x0000008400ae7202 */ /* 0x004fe20000000f00 */
[C---:B------:R-:W-:Y:S02]  /*16240*/  FMUL.FTZ R74, R3.reuse, R74 ;  /* 0x0000004a034a7220 */ /* 0x040fe40000410000 */
[C---:B------:R-:W-:Y:S02]  /*16250*/  FMUL.FTZ R75, R3.reuse, R75 ;  /* 0x0000004b034b7220 */ /* 0x040fe40000410000 */
[C---:B------:R-:W-:Y:S01]  /*16260*/  FMUL.FTZ R68, R2.reuse, R68 ;  /* 0x0000004402447220 */ /* 0x040fe20000410000 */
[----:B------:R-:W-:Y:S01]  /*16270*/  MUFU.EX2 R114, R153 ;  /* 0x0000009900727308 */ /* 0x000fe20000000800 */
[C---:B------:R-:W-:Y:S02]  /*16280*/  FMUL.FTZ R69, R2.reuse, R69 ;  /* 0x0000004502457220 */ /* 0x040fe40000410000 */
[C---:B------:R-:W-:Y:S02]  /*16290*/  FMUL.FTZ R72, R2.reuse, R72 ;  /* 0x0000004802487220 */ /* 0x040fe40000410000 */
[----:B------:R-:W-:Y:S05]  /*162a0*/  FMUL.FTZ R73, R2, R73 ;  /* 0x0000004902497220 */ /* 0x000fea0000410000 */
[----:B------:R2:W-:Y:S10]  /*162b0*/  MUFU.EX2 R153, R124 ;  /* 0x0000007c00997308 */ /* 0x0005f40000000800 */
[----:B------:R-:W-:Y:S10]  /*162c0*/  MUFU.EX2 R166, R170 ;  /* 0x000000aa00a67308 */ /* 0x000ff40000000800 */
[----:B------:R-:W-:Y:S01]  /*162d0*/  MUFU.EX2 R163, R172 ;  /* 0x000000ac00a37308 */ /* 0x000fe20000000800 */
[----:B--2---:R-:W-:Y:S01]  /*162e0*/  LDSM.16.MT88.4 R124, [R204+0x3000] ;  /* 0x00300000cc7c783b */ /* 0x004fe20000004200 */
[C---:B---3--:R-:W-:Y:S02]  /*162f0*/  FFMA.FTZ R9, R3.reuse, R50, R11 ;  /* 0x0000003203097223 */ /* 0x048fe4000001000b */
[C---:B------:R-:W-:Y:S06]  /*16300*/  FMUL.FTZ R11, R3.reuse, R139 ;  /* 0x0000008b030b7220 */ /* 0x040fec0000410000 */
[----:B------:R-:W-:Y:S01]  /*16310*/  MUFU.EX2 R108, R242 ;  /* 0x000000f2006c7308 */ /* 0x000fe20000000800 */
[----:B------:R-:W-:Y:S02]  /*16320*/  FADD.FTZ R15, R10, R9 ;  /* 0x000000090a0f7221 */ /* 0x000fe40000010000 */
[----:B------:R-:W-:Y:S02]  /*16330*/  FMUL.FTZ R9, R2, R137 ;  /* 0x0000008902097220 */ /* 0x000fe40000410000 */
[C---:B------:R-:W-:Y:S01]  /*16340*/  FMUL.FTZ R10, R3.reuse, R138 ;  /* 0x0000008a030a7220 */ /* 0x040fe20000410000 */
[----:B------:R-:W-:Y:S01]  /*16350*/  MOV R136, R15 ;  /* 0x0000000f00887202 */ /* 0x000fe20000000f00 */
[----:B------:R-:W-:Y:S02]  /*16360*/  FMUL.FTZ R50, R3, R102 ;  /* 0x0000006603327220 */ /* 0x000fe40000410000 */
[----:B------:R-:W-:Y:S01]  /*16370*/  LDSM.16.MT88.4 R100, [R204+0x1800] ;  /* 0x00180000cc64783b */ /* 0x000fe20000004200 */
[----:B------:R-:W-:Y:S02]  /*16380*/  MUFU.EX2 R137, R155 ;  /* 0x0000009b00897308 */ /* 0x000fe40000000800 */
[C---:B-1----:R-:W-:Y:S08]  /*16390*/  HMMA.16816.F32 R8, R148.reuse, R84, R8 ;  /* 0x000000549408723c */ /* 0x042ff00000001808 */
[C---:B------:R-:W-:Y:S01]  /*163a0*/  HMMA.16816.F32 R16, R148.reuse, R86, R16 ;  /* 0x000000569410723c */ /* 0x040fe20000001810 */
[----:B------:R-:W1:Y:S01]  /*163b0*/  LDSM.16.MT88.4 R84, [R204] ;  /* 0x00000000cc54783b */ /* 0x000e620000004200 */
[----:B------:R-:W2:Y:S10]  /*163c0*/  MUFU.EX2 R15, R168 ;  /* 0x000000a8000f7308 */ /* 0x000eb40000000800 */
[----:B------:R-:W-:Y:S10]  /*163d0*/  MUFU.EX2 R168, R159 ;  /* 0x0000009f00a87308 */ /* 0x000ff40000000800 */
[----:B------:R-:W-:Y:S01]  /*163e0*/  MUFU.EX2 R159, R240 ;  /* 0x000000f0009f7308 */ /* 0x000fe20000000800 */
[----:B--2---:R-:W-:Y:S09]  /*163f0*/  FADD.FTZ R2, R15, R152 ;  /* 0x000000980f027221 */ /* 0x004ff20000010000 */
[----:B------:R-:W2:Y:S01]  /*16400*/  MUFU.EX2 R3, R167 ;  /* 0x000000a700037308 */ /* 0x000ea20000000800 */
[C---:B-1----:R-:W-:Y:S09]  /*16410*/  HMMA.16816.F32 R20, R148.reuse, R84, R20 ;  /* 0x000000549414723c */ /* 0x042ff20000001814 */
[----:B------:R-:W-:Y:S01]  /*16420*/  MUFU.EX2 R167, R160 ;  /* 0x000000a000a77308 */ /* 0x000fe20000000800 */
[C---:B------:R-:W-:Y:S01]  /*16430*/  HMMA.16816.F32 R24, R148.reuse, R86, R24 ;  /* 0x000000569418723c */ /* 0x040fe20000001818 */
[----:B------:R-:W1:Y:S08]  /*16440*/  LDSM.16.MT88.4 R84, [R206] ;  /* 0x00000000ce54783b */ /* 0x000e700000004200 */
[----:B------:R-:W-:Y:S03]  /*16450*/  MUFU.EX2 R160, R239 ;  /* 0x000000ef00a07308 */ /* 0x000fe60000000800 */
[C---:B--2---:R-:W-:Y:S04]  /*16460*/  FADD.FTZ R2, R3.reuse, R2 ;  /* 0x0000000203027221 */ /* 0x044fe80000010000 */
[----:B------:R-:W-:Y:S03]  /*16470*/  FADD.FTZ R2, R92, R2 ;  /* 0x000000025c027221 */ /* 0x000fe60000010000 */
[----:B------:R-:W-:Y:S01]  /*16480*/  MUFU.EX2 R113, R113 ;  /* 0x0000007100717308 */ /* 0x000fe20000000800 */
[----:B------:R-:W-:Y:S09]  /*16490*/  FADD.FTZ R2, R80, R2 ;  /* 0x0000000250027221 */ /* 0x000ff20000010000 */
[----:B------:R-:W2:Y:S10]  /*164a0*/  MUFU.EX2 R112, R112 ;  /* 0x0000007000707308 */ /* 0x000eb40000000800 */
[----:B------:R-:W-:Y:S01]  /*164b0*/  MUFU.EX2 R158, R245 ;  /* 0x000000f5009e7308 */ /* 0x000fe20000000800 */
[C---:B-1----:R-:W-:Y:S09]  /*164c0*/  HMMA.16816.F32 R28, R148.reuse, R84, R28 ;  /* 0x00000054941c723c */ /* 0x042ff2000000181c */
[----:B------:R-:W-:Y:S01]  /*164d0*/  MUFU.EX2 R157, R246 ;  /* 0x000000f6009d7308 */ /* 0x000fe20000000800 */
[C---:B------:R-:W-:Y:S01]  /*164e0*/  HMMA.16816.F32 R32, R148.reuse, R86, R32 ;  /* 0x000000569420723c */ /* 0x040fe20000001820 */
[----:B------:R-:W1:Y:S08]  /*164f0*/  LDSM.16.MT88.4 R84, [R205] ;  /* 0x00000000cd54783b */ /* 0x000e700000004200 */
[----:B------:R-:W-:Y:S10]  /*16500*/  MUFU.EX2 R156, R247 ;  /* 0x000000f7009c7308 */ /* 0x000ff40000000800 */
[----:B------:R-:W-:Y:S10]  /*16510*/  MUFU.EX2 R155, R250 ;  /* 0x000000fa009b7308 */ /* 0x000ff40000000800 */
[----:B------:R-:W3:Y:S01]  /*16520*/  MUFU.EX2 R152, R129 ;  /* 0x0000008100987308 */ /* 0x000ee20000000800 */
        /* <DEDUP_REMOVED lines=18> */
[----:B------:R-:W4:Y:S02]  /*16650*/  LDSM.16.MT88.4 R92, [R204+0x800] ;  /* 0x00080000cc5c783b */ /* 0x000f240000004200 */
[----:B------:R-:W5:Y:S01]  /*16660*/  MUFU.EX2 R3, R164 ;  /* 0x000000a400037308 */ /* 0x000f620000000800 */
[----:B------:R-:W-:Y:S02]  /*16670*/  F2FP.PACK_AB R87, R132, R137 ;  /* 0x000000898457723e */ /* 0x000fe400000000ff */
[----:B--2---:R-:W-:Y:S02]  /*16680*/  F2FP.PACK_AB R148, R112, R113 ;  /* 0x000000717094723e */ /* 0x004fe400000000ff */
[----:B------:R-:W-:Y:S02]  /*16690*/  F2FP.PACK_AB R149, R153, R154 ;  /* 0x0000009a9995723e */ /* 0x000fe400000000ff */
[----:B---3--:R-:W-:Y:S01]  /*166a0*/  F2FP.PACK_AB R151, R5, R152 ;  /* 0x000000980597723e */ /* 0x008fe200000000ff */
[C---:B------:R-:W-:Y:S02]  /*166b0*/  HMMA.16816.F32 R8, R84.reuse, R88, R8 ;  /* 0x000000585408723c */ /* 0x040fe40000001808 */
[----:B------:R-:W2:Y:S03]  /*166c0*/  MUFU.EX2 R80, R162 ;  /* 0x000000a200507308 */ /* 0x000ea60000000800 */
[----:B-1----:R-:W-:Y:S03]  /*166d0*/  FADD.FTZ R2, R15, R2 ;  /* 0x000000020f027221 */ /* 0x002fe60000010000 */
[C---:B------:R-:W-:Y:S01]  /*166e0*/  HMMA.16816.F32 R16, R84.reuse, R90, R16 ;  /* 0x0000005a5410723c */ /* 0x040fe20000001810 */
[----:B------:R-:W1:Y:S03]  /*166f0*/  LDSM.16.MT88.4 R88, [R206+0x800] ;  /* 0x00080000ce58783b */ /* 0x000e660000004200 */
[----:B------:R-:W-:Y:S01]  /*16700*/  MUFU.EX2 R165, R169 ;  /* 0x000000a900a57308 */ /* 0x000fe20000000800 */
[C---:B-----5:R-:W-:Y:S04]  /*16710*/  FADD.FTZ R2, R3.reuse, R2 ;  /* 0x0000000203027221 */ /* 0x060fe80000010000 */
[----:B------:R-:W-:Y:S05]  /*16720*/  FADD.FTZ R2, R96, R2 ;  /* 0x0000000260027221 */ /* 0x000fea0000010000 */
[----:B------:R-:W-:Y:S01]  /*16730*/  MUFU.EX2 R164, R171 ;  /* 0x000000ab00a47308 */ /* 0x000fe20000000800 */
[C---:B--2---:R-:W-:Y:S01]  /*16740*/  FADD.FTZ R2, R80.reuse, R2 ;  /* 0x0000000250027221 */ /* 0x044fe20000010000 */
[C---:B----4-:R-:W-:Y:S08]  /*16750*/  HMMA.16816.F32 R20, R84.reuse, R92, R20 ;  /* 0x0000005c5414723c */ /* 0x050ff00000001814 */
[----:B------:R-:W-:Y:S01]  /*16760*/  MUFU.EX2 R162, R226 ;  /* 0x000000e200a27308 */ /* 0x000fe20000000800 */
        /* <DEDUP_REMOVED lines=22> */
[----:B------:R4:W-:Y:S02]  /*168d0*/  MUFU.EX2 R80, R173 ;  /* 0x000000ad00507308 */ /* 0x0009e40000000800 */
[----:B------:R-:W-:Y:S02]  /*168e0*/  F2FP.PACK_AB R84, R3, R15 ;  /* 0x0000000f0354723e */ /* 0x000fe400000000ff */
[----:B------:R-:W-:Y:S02]  /*168f0*/  F2FP.PACK_AB R85, R128, R133 ;  /* 0x000000858055723e */ /* 0x000fe400000000ff */
[----:B------:R-:W-:Y:S04]  /*16900*/  F2FP.PACK_AB R87, R167, R168 ;  /* 0x000000a8a757723e */ /* 0x000fe800000000ff */
[----:B------:R-:W5:Y:S03]  /*16910*/  MUFU.EX2 R15, R225 ;  /* 0x000000e1000f7308 */ /* 0x000f660000000800 */
[C---:B-1----:R-:W-:Y:S07]  /*16920*/  HMMA.16816.F32 R8, R84.reuse, R88, R8 ;  /* 0x000000585408723c */ /* 0x042fee0000001808 */
[----:B------:R1:W1:Y:S01]  /*16930*/  MUFU.EX2 R3, R175 ;  /* 0x000000af00037308 */ /* 0x0002620000000800 */
[C---:B------:R-:W-:Y:S01]  /*16940*/  HMMA.16816.F32 R16, R84.reuse, R90, R16 ;  /* 0x0000005a5410723c */ /* 0x040fe20000001810 */
[----:B------:R-:W3:Y:S03]  /*16950*/  LDSM.16.MT88.4 R88, [R205+0x1000] ;  /* 0x00100000cd58783b */ /* 0x000ee60000004200 */
[----:B----4-:R-:W-:Y:S04]  /*16960*/  MOV R173, R137 ;  /* 0x0000008900ad7202 */ /* 0x010fe80000000f00 */
[C---:B--2---:R-:W-:Y:S04]  /*16970*/  HMMA.16816.F32 R20, R84.reuse, R92, R20 ;  /* 0x0000005c5414723c */ /* 0x044fe80000001814 */
[----:B-----5:R-:W-:Y:S01]  /*16980*/  FADD.FTZ R2, R15, R2 ;  /* 0x000000020f027221 */ /* 0x020fe20000010000 */
[----:B------:R-:W-:Y:S03]  /*16990*/  MOV R225, R128 ;  /* 0x0000008000e17202 */ /* 0x000fe60000000f00 */
[C---:B------:R-:W-:Y:S01]  /*169a0*/  HMMA.16816.F32 R24, R84.reuse, R94, R24 ;  /* 0x0000005e5418723c */ /* 0x040fe20000001818 */
[----:B------:R-:W2:Y:S03]  /*169b0*/  LDSM.16.MT88.4 R92, [R203+0x4800] ;  /* 0x00480000cb5c783b */ /* 0x000ea60000004200 */
[----:B-1----:R-:W-:Y:S01]  /*169c0*/  MOV R175, R133 ;  /* 0x0000008500af7202 */ /* 0x002fe20000000f00 */
[C---:B------:R-:W-:Y:S03]  /*169d0*/  FADD.FTZ R2, R3.reuse, R2 ;  /* 0x0000000203027221 */ /* 0x040fe60000010000 */
[C---:B---3--:R-:W-:Y:S01]  /*169e0*/  HMMA.16816.F32 R28, R84.reuse, R96, R28 ;  /* 0x00000060541c723c */ /* 0x048fe2000000181c */
[----:B------:R-:W-:Y:S03]  /*169f0*/  LDSM.16.MT88.4 R132, [R203+0x3000] ;  /* 0x00300000cb84783b */ /* 0x000fe60000004200 */
[----:B------:R-:W-:Y:S04]  /*16a00*/  FADD.FTZ R2, R104, R2 ;  /* 0x0000000268027221 */ /* 0x000fe80000010000 */
[C---:B------:R-:W-:Y:S01]  /*16a10*/  HMMA.16816.F32 R32, R84.reuse, R98, R32 ;  /* 0x000000625420723c */ /* 0x040fe20000001820 */
[----:B------:R-:W1:Y:S03]  /*16a20*/  LDSM.16.MT88.4 R96, [R204+0x4800] ;  /* 0x00480000cc60783b */ /* 0x000e660000004200 */
[C---:B------:R-:W-:Y:S04]  /*16a30*/  FADD.FTZ R2, R80.reuse, R2 ;  /* 0x0000000250027221 */ /* 0x040fe80000010000 */
[C---:B------:R-:W-:Y:S08]  /*16a40*/  HMMA.16816.F32 R36, R84.reuse, R88, R36 ;  /* 0x000000585424723c */ /* 0x040ff00000001824 */
        /* <DEDUP_REMOVED lines=26> */
[C---:B--2---:R-:W-:Y:S04]  /*16bf0*/  FADD.FTZ R2, R3.reuse, R2 ;  /* 0x0000000203027221 */ /* 0x044fe80000010000 */
        /* <DEDUP_REMOVED lines=45> */
[----:B------:R-:W4:Y:S07]  /*16ed0*/  LDSM.16.MT88.4 R100, [R205+0x5800] ;  /* 0x00580000cd64783b */ /* 0x000f2e0000004200 */
[C---:B------:R-:W-:Y:S07]  /*16ee0*/  HMMA.16816.F32 R36, R84.reuse, R88, R36 ;  /* 0x000000585424723c */ /* 0x040fee0000001824 */
[----:B------:R-:W-:Y:S01]  /*16ef0*/  F2FP.PACK_AB R88, R80, R108 ;  /* 0x0000006c5058723e */ /* 0x000fe200000000ff */
[C---:B------:R-:W-:Y:S01]  /*16f00*/  HMMA.16816.F32 R40, R84.reuse, R90, R40 ;  /* 0x0000005a5428723c */ /* 0x040fe20000001828 */
[----:B------:R-:W5:Y:S01]  /*16f10*/  MUFU.EX2 R80, R117 ;  /* 0x0000007500507308 */ /* 0x000f620000000800 */
[----:B------:R-:W-:Y:S02]  /*16f20*/  LDSM.16.MT88.4 R108, [R204+0x6000] ;  /* 0x00600000cc6c783b */ /* 0x000fe40000004200 */
[----:B------:R-:W-:Y:S03]  /*16f30*/  F2FP.PACK_AB R89, R157, R158 ;  /* 0x0000009e9d59723e */ /* 0x000fe600000000ff */
[----:B------:R-:W-:Y:S01]  /*16f40*/  F2FP.PACK_AB R90, R3, R15 ;  /* 0x0000000f035a723e */ /* 0x000fe200000000ff */
[C---:B--2---:R-:W-:Y:S03]  /*16f50*/  HMMA.16816.F32 R44, R84.reuse, R92, R44 ;  /* 0x0000005c542c723c */ /* 0x044fe6000000182c */
[----:B------:R-:W2:Y:S01]  /*16f60*/  MUFU.EX2 R15, R116 ;  /* 0x00000074000f7308 */ /* 0x000ea20000000800 */
[----:B------:R-:W-:Y:S01]  /*16f70*/  FADD.FTZ R3, R120, R136 ;  /* 0x0000008878037221 */ /* 0x000fe20000010000 */
[----:B------:R-:W-:Y:S03]  /*16f80*/  F2FP.PACK_AB R91, R155, R156 ;  /* 0x0000009c9b5b723e */ /* 0x000fe600000000ff */
[C---:B------:R-:W-:Y:S01]  /*16f90*/  HMMA.16816.F32 R48, R84.reuse, R94, R48 ;  /* 0x0000005e5430723c */ /* 0x040fe20000001830 */
[----:B------:R-:W4:Y:S07]  /*16fa0*/  LDSM.16.MT88.4 R92, [R203+0x2800] ;  /* 0x00280000cb5c783b */ /* 0x000f2e0000004200 */
[C---:B---3--:R-:W-:Y:S04]  /*16fb0*/  HMMA.16816.F32 R52, R84.reuse, R96, R52 ;  /* 0x000000605434723c */ /* 0x048fe80000001834 */
[----:B-----5:R-:W-:Y:S04]  /*16fc0*/  FADD.FTZ R2, R80, R2 ;  /* 0x0000000250027221 */ /* 0x020fe80000010000 */
[C---:B------:R-:W-:Y:S01]  /*16fd0*/  HMMA.16816.F32 R56, R84.reuse, R98, R56 ;  /* 0x000000625438723c */ /* 0x040fe20000001838 */
[----:B------:R-:W3:Y:S03]  /*16fe0*/  LDSM.16.MT88.4 R96, [R204+0x2800] ;  /* 0x00280000cc60783b */ /* 0x000ee60000004200 */
[C---:B--2---:R-:W-:Y:S01]  /*16ff0*/  FADD.FTZ R240, R15.reuse, R2 ;  /* 0x000000020ff07221 */ /* 0x044fe20000010000 */
[----:B------:R-:W-:Y:S01]  /*17000*/  F2FP.PACK_AB R150, R15, R80 ;  /* 0x000000500f96723e */ /* 0x000fe200000000ff */
[----:B------:R-:W-:Y:S01]  /*17010*/  FADD.FTZ R2, R121, R3 ;  /* 0x0000000379027221 */ /* 0x000fe20000010000 */
[----:B------:R-:W-:Y:S01]  /*17020*/  MOV R15, R6 ;  /* 0x00000006000f7202 */ /* 0x000fe20000000f00 */
[C---:B-1----:R-:W-:Y:S01]  /*17030*/  HMMA.16816.F32 R60, R84.reuse, R104, R60 ;  /* 0x00000068543c723c */ /* 0x042fe2000000183c */
[----:B------:R-:W2:Y:S03]  /*17040*/  LDL R3, [R1+0x10] ;  /* 0x0000100001037983 */ /* 0x000ea60000100800 */
[----:B------:R-:W-:Y:S01]  /*17050*/  FADD.FTZ R2, R115, R2 ;  /* 0x0000000273027221 */ /* 0x000fe20000010000 */
[----:B------:R-:W-:Y:S01]  /*17060*/  LDSM.16.MT88.4 R116, [R206+0x3000] ;  /* 0x00300000ce74783b */ /* 0x000fe20000004200 */
[-C--:B------:R-:W-:Y:S02]  /*17070*/  MOV R80, R4.reuse ;  /* 0x0000000400507202 */ /* 0x080fe40000000f00 */
[C---:B------:R-:W-:Y:S04]  /*17080*/  HMMA.16816.F32 R64, R84.reuse, R106, R64 ;  /* 0x0000006a5440723c */ /* 0x040fe80000001840 */
        /* <DEDUP_REMOVED lines=22> */
[C---:B----4-:R-:W-:Y:S04]  /*171f0*/  HMMA.16816.F32 R36, R88.reuse, R84, R36 ;  /* 0x000000545824723c */ /* 0x050fe80000001824 */
[----:B------:R-:W-:Y:S04]  /*17200*/  FADD.FTZ R2, R164, R2 ;  /* 0x00000002a4027221 */ /* 0x000fe80000010000 */
[C---:B------:R-:W-:Y:S01]  /*17210*/  HMMA.16816.F32 R40, R88.reuse, R86, R40 ;  /* 0x000000565828723c */ /* 0x040fe20000001828 */
[----:B------:R-:W-:Y:S03]  /*17220*/  LDSM.16.MT88.4 R84, [R206+0x6800] ;  /* 0x00680000ce54783b */ /* 0x000fe60000004200 */
[----:B------:R-:W-:Y:S04]  /*17230*/  FADD.FTZ R2, R163, R2 ;  /* 0x00000002a3027221 */ /* 0x000fe80000010000 */
[C---:B-----5:R-:W-:Y:S04]  /*17240*/  HMMA.16816.F32 R44, R88.reuse, R100, R44 ;  /* 0x00000064582c723c */ /* 0x060fe8000000182c */
        /* <DEDUP_REMOVED lines=27> */
[----:B------:R-:W-:Y:S03]  /*17400*/  MOV R5, R4 ;  /* 0x0000000400057202 */ /* 0x000fe60000000f00 */
[C---:B------:R-:W-:Y:S01]  /*17410*/  HMMA.16816.F32 R120, R148.reuse, R116, R28 ;  /* 0x000000749478723c */ /* 0x040fe2000000181c */
[----:B------:R2:W-:Y:S07]  /*17420*/  STL [R1], R2 ;  /* 0x0000000201007387 */ /* 0x0005ee0000100800 */
[C---:B------:R-:W-:Y:S08]  /*17430*/  HMMA.16816.F32 R116, R148.reuse, R118, R32 ;  /* 0x000000769474723c */ /* 0x040ff00000001820 */
[C---:B-1----:R-:W-:Y:S08]  /*17440*/  HMMA.16816.F32 R112, R148.reuse, R108, R36 ;  /* 0x0000006c9470723c */ /* 0x042ff00000001824 */
[C---:B------:R-:W-:Y:S08]  /*17450*/  HMMA.16816.F32 R108, R148.reuse, R110, R40 ;  /* 0x0000006e946c723c */ /* 0x040ff00000001828 */
[C---:B------:R-:W-:Y:S08]  /*17460*/  HMMA.16816.F32 R104, R148.reuse, R100, R44 ;  /* 0x000000649468723c */ /* 0x040ff0000000182c */
[C---:B------:R-:W-:Y:S08]  /*17470*/  HMMA.16816.F32 R100, R148.reuse, R102, R48 ;  /* 0x000000669464723c */ /* 0x040ff00000001830 */
[C---:B----4-:R-:W-:Y:S08]  /*17480*/  HMMA.16816.F32 R96, R148.reuse, R92, R52 ;  /* 0x0000005c9460723c */ /* 0x050ff00000001834 */
[C---:B------:R-:W-:Y:S08]  /*17490*/  HMMA.16816.F32 R92, R148.reuse, R94, R56 ;  /* 0x0000005e945c723c */ /* 0x040ff00000001838 */
[C---:B------:R-:W-:Y:S08]  /*174a0*/  HMMA.16816.F32 R88, R148.reuse, R84, R60 ;  /* 0x000000549458723c */ /* 0x040ff0000000183c */
[C---:B------:R-:W-:Y:S08]  /*174b0*/  HMMA.16816.F32 R84, R148.reuse, R86, R64 ;  /* 0x000000569454723c */ /* 0x040ff00000001840 */
[C---:B---3--:R-:W-:Y:S08]  /*174c0*/  HMMA.16816.F32 R68, R148.reuse, R8, R68 ;  /* 0x000000089444723c */ /* 0x048ff00000001844 */
[----:B------:R-:W-:Y:S03]  /*174d0*/  HMMA.16816.F32 R72, R148, R10, R72 ;  /* 0x0000000a9448723c */ /* 0x000fe60000001848 */
[C---:B--2---:R-:W-:Y:S02]  /*174e0*/  ISETP.GT.AND P0, PT, R235.reuse, R3, PT ;  /* 0x00000003eb00720c */ /* 0x044fe40003f04270 */
[----:B------:R-:W-:Y:S11]  /*174f0*/  IADD3 R235, R235, -0x1, RZ ;  /* 0xffffffffebeb7810 */ /* 0x000ff60007ffe0ff */
[----:B------:R-:W-:-:S05]  /*17500*/  @P0 BRA `(.L_x_1644) ;  /* 0xffffc02000000947 */ /* 0x000fca000383ffff */
.L_x_1628:
[----:B--2---:R-:W2:Y:S02]  /*17510*/  LDL R2, [R1+0xc] ;  /* 0x00000c0001027983 */ /* 0x004ea40000100800 */
[----:B--2---:R-:W-:-:S13]  /*17520*/  ISETP.GE.AND P0, PT, R235, R2, PT ;  /* 0x00000002eb00720c */ /* 0x004fda0003f06270 */
[----:B------:R-:W-:Y:S05]  /*17530*/  @!P0 BRA `(.L_x_1645) ;  /* 0x0000381000008947 */ /* 0x000fea0003800000 */
.L_x_1660:
[----:B------:R-:W2:Y:S01]  /*17540*/  LDL.64 R10, [R1+0x18] ;  /* 0x00001800010a7983 */ /* 0x000ea20000100a00 */
[----:B------:R-:W-:Y:S04]  /*17550*/  DEPBAR.LE SB0, 0x0 ;  /* 0x000080000000791a */ /* 0x000fe80000000000 */
[----:B------:R-:W3:Y:S01]  /*17560*/  LDL R9, [R1+0x20] ;  /* 0x0000200001097983 */ /* 0x000ee20000100800 */
[----:B------:R-:W-:Y:S01]  /*17570*/  WARPSYNC 0xffffffff ;  /* 0xffffffff00007948 */ /* 0x000fe20003800000 */
[----:B------:R-:W-:Y:S02]  /*17580*/  SHF.R.S32.HI R2, RZ, 0x1f, R237 ;  /* 0x0000001fff027819 */ /* 0x000fe400000114ed */
[----:B------:R-:W-:Y:S01]  /*17590*/  BAR.SYNC.DEFER_BLOCKING 0x0 ;  /* 0x0000000000007b1d */ /* 0x000fe20000010000 */
[----:B------:R-:W-:Y:S02]  /*175a0*/  SHF.R.S32.HI R8, RZ, 0x1f, R234 ;  /* 0x0000001fff087819 */ /* 0x000fe400000114ea */
[----:B------:R-:W-:Y:S01]  /*175b0*/  IMAD R4, R2, c[0x0][0x208], RZ ;  /* 0x0000820002047a24 */ /* 0x000fe200078e02ff */
[----:B------:R-:W-:Y:S01]  /*175c0*/  MOV R15, R6 ;  /* 0x00000006000f7202 */ /* 0x000fe20000000f00 */
[C---:B------:R-:W-:Y:S04]  /*175d0*/  IMAD.WIDE.U32 R2, R237.reuse, c[0x0][0x208], RZ ;  /* 0x00008200ed027a25 */ /* 0x040fe800078e00ff */
[----:B------:R-:W-:Y:S05]  /*175e0*/  IMAD R4, R237, c[0x0][0x20c], R4 ;  /* 0x00008300ed047a24 */ /* 0x000fea00078e0204 */
[----:B------:R-:W-:Y:S01]  /*175f0*/  IADD3 R3, R3, R4, RZ ;  /* 0x0000000403037210 */ /* 0x000fe20007ffe0ff */
[----:B------:R-:W-:Y:S04]  /*17600*/  IMAD R4, R8, c[0x0][0x218], RZ ;  /* 0x0000860008047a24 */ /* 0x000fe800078e02ff */
[C---:B------:R-:W-:Y:S04]  /*17610*/  IMAD.WIDE.U32 R2, R234.reuse, c[0x0][0x218], R2 ;  /* 0x00008600ea027a25 */ /* 0x040fe800078e0002 */
[----:B------:R-:W-:Y:S01]  /*17620*/  IMAD R4, R234, c[0x0][0x21c], R4 ;  /* 0x00008700ea047a24 */ /* 0x000fe200078e0204 */
        /* <DEDUP_REMOVED lines=20> */
.L_x_1748:
[----:B------:R-:W3:Y:S01]  /*17770*/  SHFL.IDX PT, R9, R8, RZ, 0x181f ;  /* 0x00181fff08097589 */ /* 0x000ee200000e0000 */
[----:B------:R-:W-:Y:S01]  /*17780*/  ISETP.GE.AND P1, PT, R76, c[0x0][0x1d4], PT ;  /* 0x000075004c007a0c */ /* 0x000fe20003f26270 */
[----:B------:R-:W-:Y:S01]  /*17790*/  BSSY B0, `(.L_x_1647) ;  /* 0x0000037000007945 */ /* 0x000fe20003800000 */
[----:B------:R-:W-:Y:S01]  /*177a0*/  ISETP.GE.AND P3, PT, R227, c[0x0][0x1d4], PT ;  /* 0x00007500e3007a0c */ /* 0x000fe20003f66270 */
[----:B------:R-:W4:Y:S01]  /*177b0*/  S2R R11, SR_TID.X ;  /* 0x00000000000b7919 */ /* 0x000f220000002100 */
[----:B------:R-:W-:Y:S02]  /*177c0*/  SEL R226, RZ, 0x10, P1 ;  /* 0x00000010ffe27807 */ /* 0x000fe40000800000 */
[----:B------:R-:W-:Y:S02]  /*177d0*/  SEL R225, RZ, 0x10, P3 ;  /* 0x00000010ffe17807 */ /* 0x000fe40001800000 */
[----:B------:R-:W-:Y:S02]  /*177e0*/  ISETP.NE.U32.AND P2, PT, R226, RZ, PT ;  /* 0x000000ffe200720c */ /* 0x000fe40003f45070 */
[CC--:B---3--:R-:W-:Y:S05]  /*177f0*/  IADD3 R2, P0, R9.reuse, R230.reuse, RZ ;  /* 0x000000e609027210 */ /* 0x0c8fea0007f1e0ff */
[C-C-:B--2---:R-:W-:Y:S05]  /*17800*/  IMAD.X R3, R10.reuse, 0x1, R231.reuse, P0 ;  /* 0x000000010a037824 */ /* 0x144fea00000e06e7 */
[----:B------:R-:W-:Y:S01]  /*17810*/  @!PT LDS RZ, [RZ] ;  /* 0x00000000fffff984 */ /* 0x000fe20000000800 */
[----:B------:R-:W-:Y:S01]  /*17820*/  @!PT LDS RZ, [RZ] ;  /* 0x00000000fffff984 */ /* 0x000fe20000000800 */
[----:B------:R2:W-:Y:S02]  /*17830*/  LDGSTS.E.BYPASS.LTC128B.128 [R229+0x100], [R2.64], !P1 ;  /* 0x0010000002e57fae */ /* 0x0005e4000c901d48 */
[-C--:B--2---:R-:W-:Y:S02]  /*17840*/  IADD3 R2, P0, R9, R233.reuse, RZ ;  /* 0x000000e909027210 */ /* 0x084fe40007f1e0ff */
[----:B------:R-:W2:Y:S03]  /*17850*/  SHFL.IDX PT, R9, R8, 0x1, 0x181f ;  /* 0x00381f0008097f89 */ /* 0x000ea600000e0000 */
[--C-:B------:R-:W-:Y:S02]  /*17860*/  IMAD.X R3, R10, 0x1, R232.reuse, P0 ;  /* 0x000000010a037824 */ /* 0x100fe400000e06e8 */
[----:B------:R-:W3:Y:S04]  /*17870*/  SHFL.IDX PT, R10, R4, 0x1, 0x181f ;  /* 0x00381f00040a7f89 */ /* 0x000ee800000e0000 */
[----:B------:R2:W-:Y:S02]  /*17880*/  LDGSTS.E.BYPASS.LTC128B.128 [R229+0x3900], [R2.64], !P3 ;  /* 0x0390000002e57fae */ /* 0x0005e4000d901d48 */
[C---:B--2---:R-:W-:Y:S05]  /*17890*/  IADD3 R2, P0, R9.reuse, R230, RZ ;  /* 0x000000e609027210 */ /* 0x044fea0007f1e0ff */
[C-C-:B---3--:R-:W-:Y:S05]  /*178a0*/  IMAD.X R3, R10.reuse, 0x1, R231.reuse, P0 ;  /* 0x000000010a037824 */ /* 0x148fea00000e06e7 */
[----:B------:R2:W-:Y:S02]  /*178b0*/  LDGSTS.E.BYPASS.LTC128B.128 [R229+0x1100], [R2.64], !P1 ;  /* 0x0110000002e57fae */ /* 0x0005e4000c901d48 */
[----:B--2---:R-:W-:Y:S02]  /*178c0*/  IADD3 R2, P0, R9, R233, RZ ;  /* 0x000000e909027210 */ /* 0x004fe40007f1e0ff */
[----:B------:R-:W2:Y:S03]  /*178d0*/  SHFL.IDX PT, R9, R8, 0x2, 0x181f ;  /* 0x00581f0008097f89 */ /* 0x000ea600000e0000 */
[----:B------:R-:W-:Y:S02]  /*178e0*/  IMAD.X R3, R10, 0x1, R232, P0 ;  /* 0x000000010a037824 */ /* 0x000fe400000e06e8 */
[----:B------:R-:W3:Y:S04]  /*178f0*/  SHFL.IDX PT, R10, R4, 0x2, 0x181f ;  /* 0x00581f00040a7f89 */ /* 0x000ee800000e0000 */
[----:B------:R5:W-:Y:S02]  /*17900*/  LDGSTS.E.BYPASS.LTC128B.128 [R229+0x4900], [R2.64], !P3 ;  /* 0x0490000002e57fae */ /* 0x000be4000d901d48 */
[----:B-----5:R-:W-:Y:S04]  /*17910*/  IADD3 R2, -R226, 0x10, RZ ;  /* 0x00000010e2027810 */ /* 0x020fe80007ffe1ff */
[----:B------:R-:W-:Y:S04]  /*17920*/  LOP3.LUT R2, R2, 0xf, RZ, 0xc0, !PT ;  /* 0x0000000f02027812 */ /* 0x000fe800078ec0ff */
[-C--:B--2---:R-:W-:Y:S04]  /*17930*/  IADD3 R2, P1, P0, R2, R9.reuse, R230 ;  /* 0x0000000902027210 */ /* 0x084fe8000783e0e6 */
[-C--:B---3--:R-:W-:Y:S05]  /*17940*/  IADD3.X R3, RZ, R10.reuse, R231, P1, P0 ;  /* 0x0000000aff037210 */ /* 0x088fea0000fe04e7 */
[----:B------:R2:W-:Y:S01]  /*17950*/  LDGSTS.E.BYPASS.LTC128B.128.ZFILL [R229+0x2100], [R2.64], P2 ;  /* 0x0210000002e57fae */ /* 0x0005e20009141d48 */
[C---:B------:R-:W-:Y:S02]  /*17960*/  ISETP.NE.U32.AND P2, PT, R225.reuse, RZ, PT ;  /* 0x000000ffe100720c */ /* 0x040fe40003f45070 */
[----:B--2---:R-:W-:Y:S04]  /*17970*/  IADD3 R2, -R225, 0x10, RZ ;  /* 0x00000010e1027810 */ /* 0x004fe80007ffe1ff */
[----:B------:R-:W-:Y:S04]  /*17980*/  LOP3.LUT R2, R2, 0xf, RZ, 0xc0, !PT ;  /* 0x0000000f02027812 */ /* 0x000fe800078ec0ff */
[----:B------:R-:W-:Y:S04]  /*17990*/  IADD3 R2, P1, P0, R2, R9, R233 ;  /* 0x0000000902027210 */ /* 0x000fe8000783e0e9 */
[----:B------:R-:W-:Y:S02]  /*179a0*/  IADD3.X R3, RZ, R10, R232, P1, P0 ;  /* 0x0000000aff037210 */ /* 0x000fe40000fe04e8 */
[----:B----4-:R-:W-:Y:S03]  /*179b0*/  ISETP.GT.AND P0, PT, R11, 0x7f, PT ;  /* 0x0000007f0b00780c */ /* 0x010fe60003f04270 */
[----:B------:R2:W-:Y:S10]  /*179c0*/  LDGSTS.E.BYPASS.LTC128B.128.ZFILL [R229+0x5900], [R2.64], P2 ;  /* 0x0590000002e57fae */ /* 0x0005f40009141d48 */
[----:B------:R-:W-:-:S05]  /*179d0*/  @P0 BRA `(.L_x_1648) ;  /* 0x0000012000000947 */ /* 0x000fca0003800000 */
[----:B------:R-:W-:-:S05]  /*179e0*/  BRA.DIV ~URZ, `(.L_x_1649) ;  /* 0x00009ad27f007947 */ /* 0x000fca000b800000 */
[----:B------:R3:W4:Y:S04]  /*179f0*/  SHFL.IDX PT, R9, R4, 0x3, 0x181f ;  /* 0x00781f0004097f89 */ /* 0x00072800000e0000 */
[----:B-1----:R3:W1:Y:S02]  /*17a00*/  SHFL.IDX PT, R4, R8, 0x3, 0x181f ;  /* 0x00781f0008047f89 */ /* 0x00266400000e0000 */
.L_x_1749:
        /* <DEDUP_REMOVED lines=15> */
.L_x_1648:
[----:B------:R-:W-:Y:S05]  /*17b00*/  BSYNC B0 ;  /* 0x0000000000007941 */ /* 0x000fea0003800000 */
.L_x_1647:
[----:B------:R-:W0:Y:S01]  /*17b10*/  LDGDEPBAR ;  /* 0x00000000000079af */ /* 0x000e220000000000 */
[----:B------:R-:W-:Y:S01]  /*17b20*/  WARPSYNC 0xffffffff ;  /* 0xffffffff00007948 */ /* 0x000fe20003800000 */
[C---:B---3--:R-:W-:Y:S01]  /*17b30*/  HMMA.16816.F32 R8, R140.reuse, R16, RZ ;  /* 0x000000108c08723c */ /* 0x048fe200000018ff */
[----:B------:R-:W-:Y:S05]  /*17b40*/  BSSY B0, `(.L_x_1650) ;  /* 0x0000113000007945 */ /* 0x000fea0003800000 */
[----:B-12---:R-:W2:Y:S02]  /*17b50*/  LDL R2, [R1+0xc] ;  /* 0x00000c0001027983 */ /* 0x006ea40000100800 */
        /* <DEDUP_REMOVED lines=172> */
[----:B---3--:R-:W-:Y:S03]  /*18620*/  @!P5 IADD3 R4, P0, R2, R244, RZ ;  /* 0x000000f40204d210 */ /* 0x008fe60007f1e0ff */
        /* <DEDUP_REMOVED lines=20> */
.L_x_1750:
[----:B------:R-:W-:-:S05]  /*18770*/  BRA.DIV ~URZ, `(.L_x_1653) ;  /* 0x00008e827f007947 */ /* 0x000fca000b800000 */
[----:B------:R3:W4:Y:S02]  /*18780*/  SHFL.IDX PT, R148, R80, RZ, 0x181f ;  /* 0x00181fff50947589 */ /* 0x00072400000e0000 */
.L_x_1751:
        /* <DEDUP_REMOVED lines=20> */
.L_x_1752:
        /* <DEDUP_REMOVED lines=19> */
.L_x_1753:
[----:B------:R-:W-:-:S05]  /*18a00*/  BRA.DIV ~URZ, `(.L_x_1656) ;  /* 0x00008da27f007947 */ /* 0x000fca000b800000 */
[----:B------:R2:W3:Y:S02]  /*18a10*/  SHFL.IDX PT, R148, R80, 0x2, 0x181f ;  /* 0x00581f0050947f89 */ /* 0x0004e400000e0000 */
.L_x_1754:
        /* <DEDUP_REMOVED lines=20> */
.L_x_1755:
[----:B------:R-:W-:Y:S11]  /*18b60*/  ISETP.GE.AND P0, PT, R236, 0x61, PT ;  /* 0x00000061ec00780c */ /* 0x000ff60003f06270 */
[----:B------:R-:W-:Y:S02]  /*18b70*/  @!UPT UIADD3 URZ, URZ, URZ, URZ ;  /* 0x0000003f3f3ff290 */ /* 0x000fe4000fffe03f */
[C---:B-1----:R-:W-:Y:S02]  /*18b80*/  @P0 IADD3 R2, -R226.reuse, 0x10, RZ ;  /* 0x00000010e2020810 */ /* 0x042fe40007ffe1ff */
        /* <DEDUP_REMOVED lines=14> */
.L_x_1651:
[----:B------:R-:W-:Y:S05]  /*18c70*/  BSYNC B0 ;  /* 0x0000000000007941 */ /* 0x000fea0003800000 */
.L_x_1650:
        /* <DEDUP_REMOVED lines=59> */
.L_x_1756:
[----:B-12---:R-:W-:Y:S01]  /*19030*/  FMNMX.FTZ R4, R4, R2, !PT ;  /* 0x0000000204047209 */ /* 0x006fe20007810000 */
[----:B------:R-:W-:-:S05]  /*19040*/  BRA.DIV ~URZ, `(.L_x_1659) ;  /* 0x000088f27f007947 */ /* 0x000fca000b800000 */
[----:B------:R-:W1:Y:S02]  /*19050*/  SHFL.BFLY PT, R2, R4, 0x1, 0x1f ;  /* 0x0c201f0004027f89 */ /* 0x000e6400000e0000 */
[----:B-1----:R-:W-:Y:S02]  /*19060*/  FMNMX.FTZ R6, R4, R2, !PT ;  /* 0x0000000204067209 */ /* 0x002fe40007810000 */
[----:B------:R-:W1:Y:S02]  /*19070*/  SHFL.BFLY PT, R2, R80, 0x2, 0x1f ;  /* 0x0c401f0050027f89 */ /* 0x000e6400000e0000 */
[----:B-1----:R-:W-:Y:S05]  /*19080*/  FMNMX.FTZ R4, R80, R2, !PT ;  /* 0x0000000250047209 */ /* 0x002fea0007810000 */
[----:B------:R1:W2:Y:S02]  /*19090*/  SHFL.BFLY PT, R2, R4, 0x1, 0x1f ;  /* 0x0c201f0004027f89 */ /* 0x0002a400000e0000 */
.L_x_1757:
[----:B-12---:R-:W-:Y:S01]  /*190a0*/  FMNMX.FTZ R4, R2, R4, !PT ;  /* 0x0000000402047209 */ /* 0x006fe20007810000 */
[C---:B------:R-:W-:Y:S01]  /*190b0*/  FADD.FTZ R2, -R6.reuse, R15 ;  /* 0x0000000f06027221 */ /* 0x040fe20000010100 */
[----:B------:R-:W-:Y:S01]  /*190c0*/  WARPSYNC 0xffffffff ;  /* 0xffffffff00007948 */ /* 0x000fe20003800000 */
[----:B------:R-:W-:Y:S02]  /*190d0*/  FMUL.FTZ R15, R6, c[0x0][0x2d0] ;  /* 0x0000b400060f7a20 */ /* 0x000fe40000410000 */
        /* <DEDUP_REMOVED lines=37> */
[----:B------:R-:W-:Y:S02]  /*19330*/  FMUL.FTZ R65, R3, R85 ;  /* 0x0000005503417220 */ /* 0x000fe40000410000 */
[----:B------:R-:W-:Y:S02]  /*19340*/  FADD.FTZ R9, R8, R2 ;  /* 0x0000000208097221 */ /* 0x000fe40000010000 */
[C---:B------:R-:W-:Y:S02]  /*19350*/  FMUL.FTZ R8, R4.reuse, c[0x0][0x2d0] ;  /* 0x0000b40004087a20 */ /* 0x040fe40000410000 */
[----:B------:R-:W-:Y:S02]  /*19360*/  FADD.FTZ R2, -R4, R5 ;  /* 0x0000000504027221 */ /* 0x000fe40000010100 */
[--C-:B------:R-:W-:Y:S02]  /*19370*/  FFMA.FTZ R153, R22, c[0x0][0x2d0], -R8.reuse ;  /* 0x0000b40016997a23 */ /* 0x100fe40000010808 */
[----:B------:R-:W2:Y:S01]  /*19380*/  LDL.LU R22, [R1] ;  /* 0x0000000001167983 */ /* 0x000ea20000300800 */
[----:B------:R-:W-:Y:S02]  /*19390*/  FMUL.FTZ R2, R2, c[0x0][0x2d0] ;  /* 0x0000b40002027a20 */ /* 0x000fe40000410000 */
[--C-:B------:R-:W-:Y:S02]  /*193a0*/  FFMA.FTZ R66, R66, c[0x0][0x2d0], -R8.reuse ;  /* 0x0000b40042427a23 */ /* 0x100fe40000010808 */
[--C-:B------:R-:W-:Y:S02]  /*193b0*/  FFMA.FTZ R67, R67, c[0x0][0x2d0], -R8.reuse ;  /* 0x0000b40043437a23 */ /* 0x100fe40000010808 */
        /* <DEDUP_REMOVED lines=21> */
[--C-:B------:R-:W-:Y:S01]  /*19510*/  FFMA.FTZ R151, R19, c[0x0][0x2d0], -R8.reuse ;  /* 0x0000b40013977a23 */ /* 0x100fe20000010808 */
[----:B------:R-:W-:Y:S01]  /*19520*/  MOV R19, R64 ;  /* 0x0000004000137202 */ /* 0x000fe20000000f00 */
[----:B------:R-:W-:Y:S01]  /*19530*/  FMUL.FTZ R64, R3, R84 ;  /* 0x0000005403407220 */ /* 0x000fe20000410000 */
[----:B------:R-:W-:Y:S01]  /*19540*/  MUFU.EX2 R10, R10 ;  /* 0x0000000a000a7308 */ /* 0x000fe20000000800 */
[--C-:B------:R-:W-:Y:S02]  /*19550*/  FFMA.FTZ R152, R23, c[0x0][0x2d0], -R8.reuse ;  /* 0x0000b40017987a23 */ /* 0x100fe40000010808 */
[--C-:B------:R-:W-:Y:S02]  /*19560*/  FFMA.FTZ R162, R30, c[0x0][0x2d0], -R8.reuse ;  /* 0x0000b4001ea27a23 */ /* 0x100fe40000010808 */
[--C-:B------:R-:W-:Y:S02]  /*19570*/  FFMA.FTZ R161, R31, c[0x0][0x2d0], -R8.reuse ;  /* 0x0000b4001fa17a23 */ /* 0x100fe40000010808 */
[--C-:B------:R-:W-:Y:S02]  /*19580*/  FFMA.FTZ R170, R38, c[0x0][0x2d0], -R8.reuse ;  /* 0x0000b40026aa7a23 */ /* 0x100fe40000010808 */
[----:B------:R-:W-:Y:S01]  /*19590*/  FFMA.FTZ R169, R39, c[0x0][0x2d0], -R8 ;  /* 0x0000b40027a97a23 */ /* 0x000fe20000010808 */
[----:B------:R-:W3:Y:S01]  /*195a0*/  MUFU.EX2 R11, R11 ;  /* 0x0000000b000b7308 */ /* 0x000ee20000000800 */
[C---:B------:R-:W-:Y:S01]  /*195b0*/  FMUL.FTZ R8, R3.reuse, R136 ;  /* 0x0000008803087220 */ /* 0x040fe20000410000 */
[----:B------:R-:W-:Y:S01]  /*195c0*/  MOV R136, R67 ;  /* 0x0000004300887202 */ /* 0x000fe20000000f00 */
[----:B-1----:R-:W-:Y:S02]  /*195d0*/  FMUL.FTZ R67, R2, R87 ;  /* 0x0000005702437220 */ /* 0x002fe40000410000 */
[----:B------:R-:W-:Y:S02]  /*195e0*/  FADD.FTZ R5, R16, R9 ;  /* 0x0000000910057221 */ /* 0x000fe40000010000 */
[C---:B------:R-:W-:Y:S01]  /*195f0*/  FMUL.FTZ R9, R3.reuse, R137 ;  /* 0x0000008903097220 */ /* 0x040fe20000410000 */
[----:B------:R-:W-:Y:S01]  /*19600*/  MOV R137, R66 ;  /* 0x0000004200897202 */ /* 0x000fe20000000f00 */
[C---:B------:R-:W-:Y:S02]  /*19610*/  FMUL.FTZ R66, R2.reuse, R86 ;  /* 0x0000005602427220 */ /* 0x040fe40000410000 */
[----:B------:R-:W1:Y:S01]  /*19620*/  LDSM.16.MT88.4 R84, [R203] ;  /* 0x00000000cb54783b */ /* 0x000e620000004200 */
[----:B------:R-:W-:Y:S02]  /*19630*/  FMUL.FTZ R29, R3, R121 ;  /* 0x00000079031d7220 */ /* 0x000fe40000410000 */
[C---:B------:R-:W-:Y:S01]  /*19640*/  FMUL.FTZ R30, R2.reuse, R122 ;  /* 0x0000007a021e7220 */ /* 0x040fe20000410000 */
[----:B------:R-:W-:Y:S01]  /*19650*/  MUFU.EX2 R121, R80 ;  /* 0x0000005000797308 */ /* 0x000fe20000000800 */
[----:B------:R-:W-:Y:S02]  /*19660*/  FADD.FTZ R154, R17, R5 ;  /* 0x00000005119a7221 */ /* 0x000fe40000010000 */
[C---:B------:R-:W-:Y:S02]  /*19670*/  FMUL.FTZ R28, R3.reuse, R120 ;  /* 0x00000078031c7220 */ /* 0x040fe40000410000 */
[C---:B------:R-:W-:Y:S01]  /*19680*/  FMUL.FTZ R36, R3.reuse, R112 ;  /* 0x0000007003247220 */ /* 0x040fe20000410000 */
[----:B------:R-:W-:Y:S01]  /*19690*/  MOV R112, R149 ;  /* 0x0000009500707202 */ /* 0x000fe20000000f00 */
[C---:B------:R-:W-:Y:S01]  /*196a0*/  FMUL.FTZ R16, R3.reuse, R132 ;  /* 0x0000008403107220 */ /* 0x040fe20000410000 */
[----:B------:R-:W-:Y:S01]  /*196b0*/  MOV R132, R63 ;  /* 0x0000003f00847202 */ /* 0x000fe20000000f00 */
[----:B------:R-:W-:Y:S01]  /*196c0*/  FMUL.FTZ R17, R3, R133 ;  /* 0x0000008503117220 */ /* 0x000fe20000410000 */
[----:B------:R-:W4:Y:S01]  /*196d0*/  MUFU.EX2 R122, R151 ;  /* 0x00000097007a7308 */ /* 0x000f220000000800 */
[----:B---3--:R-:W-:Y:S01]  /*196e0*/  F2FP.PACK_AB R149, R11, R10 ;  /* 0x0000000a0b95723e */ /* 0x008fe200000000ff */
[C---:B------:R-:W-:Y:S01]  /*196f0*/  FMUL.FTZ R24, R3.reuse, R124 ;  /* 0x0000007c03187220 */ /* 0x040fe20000410000 */
[----:B------:R-:W-:Y:S01]  /*19700*/  MOV R124, R19 ;  /* 0x00000013007c7202 */ /* 0x000fe20000000f00 */
[C---:B------:R-:W-:Y:S01]  /*19710*/  FMUL.FTZ R19, R2.reuse, R135 ;  /* 0x0000008702137220 */ /* 0x040fe20000410000 */
[----:B------:R-:W-:Y:S01]  /*19720*/  MOV R133, R62 ;  /* 0x0000003e00857202 */ /* 0x000fe20000000f00 */
        /* <DEDUP_REMOVED lines=11> */
[----:B------:R-:W-:Y:S01]  /*197e0*/  FMUL.FTZ R34, R2, R118 ;  /* 0x0000007602227220 */ /* 0x000fe20000410000 */
[----:B----4-:R-:W-:Y:S01]  /*197f0*/  F2FP.PACK_AB R151, R122, R121 ;  /* 0x000000797a97723e */ /* 0x010fe200000000ff */
        /* <DEDUP_REMOVED lines=22> */
[----:B------:R-:W-:Y:S01]  /*19960*/  LDSM.16.MT88.4 R100, [R204+0x1800] ;  /* 0x00180000cc64783b */ /* 0x000fe20000004200 */
        /* <DEDUP_REMOVED lines=17> */
[----:B---3--:R-:W-:Y:S01]  /*19a80*/  MOV R174, R117 ;  /* 0x0000007500ae7202 */ /* 0x008fe20000000f00 */
[C---:B------:R-:W-:Y:S02]  /*19a90*/  FMUL.FTZ R72, R3.reuse, R72 ;  /* 0x0000004803487220 */ /* 0x040fe40000410000 */
[----:B------:R-:W-:Y:S02]  /*19aa0*/  FMUL.FTZ R73, R3, R73 ;  /* 0x0000004903497220 */ /* 0x000fe40000410000 */
[C---:B------:R-:W-:Y:S01]  /*19ab0*/  FMUL.FTZ R70, R2.reuse, R70 ;  /* 0x0000004602467220 */ /* 0x040fe20000410000 */
[----:B------:R-:W-:Y:S01]  /*19ac0*/  MUFU.EX2 R3, R159 ;  /* 0x0000009f00037308 */ /* 0x000fe20000000800 */
[C---:B------:R-:W-:Y:S02]  /*19ad0*/  FMUL.FTZ R71, R2.reuse, R71 ;  /* 0x0000004702477220 */ /* 0x040fe40000410000 */
[C---:B------:R-:W-:Y:S02]  /*19ae0*/  FMUL.FTZ R74, R2.reuse, R74 ;  /* 0x0000004a024a7220 */ /* 0x040fe40000410000 */
[C---:B------:R-:W-:Y:S05]  /*19af0*/  FMUL.FTZ R75, R2.reuse, R75 ;  /* 0x0000004b024b7220 */ /* 0x040fea0000410000 */
        /* <DEDUP_REMOVED lines=12> */
[C---:B--2---:R-:W-:Y:S02]  /*19bc0*/  FFMA.FTZ R5, R2.reuse, R22, R10 ;  /* 0x0000001602057223 */ /* 0x044fe4000001000a */
[C---:B------:R-:W-:Y:S02]  /*19bd0*/  FMUL.FTZ R10, R2.reuse, R138 ;  /* 0x0000008a020a7220 */ /* 0x040fe40000410000 */
[----:B------:R-:W-:Y:S02]  /*19be0*/  FADD.FTZ R120, R11, R5 ;  /* 0x000000050b787221 */ /* 0x000fe40000010000 */
[C---:B------:R-:W-:Y:S02]  /*19bf0*/  FMUL.FTZ R11, R2.reuse, R139 ;  /* 0x0000008b020b7220 */ /* 0x040fe40000410000 */
[----:B------:R-:W-:Y:S01]  /*19c00*/  FMUL.FTZ R22, R2, R130 ;  /* 0x0000008202167220 */ /* 0x000fe20000410000 */
[----:B------:R-:W2:Y:S04]  /*19c10*/  MUFU.EX2 R5, R160 ;  /* 0x000000a000057308 */ /* 0x000ea80000000800 */
[C---:B-1----:R-:W-:Y:S06]  /*19c20*/  HMMA.16816.F32 R8, R148.reuse, R84, R8 ;  /* 0x000000549408723c */ /* 0x042fec0000001808 */
[----:B------:R-:W-:Y:S02]  /*19c30*/  MUFU.EX2 R160, R239 ;  /* 0x000000ef00a07308 */ /* 0x000fe40000000800 */
[C---:B------:R-:W-:Y:S01]  /*19c40*/  HMMA.16816.F32 R16, R148.reuse, R86, R16 ;  /* 0x000000569410723c */ /* 0x040fe20000001810 */
[----:B------:R-:W1:Y:S07]  /*19c50*/  LDSM.16.MT88.4 R84, [R204] ;  /* 0x00000000cc54783b */ /* 0x000e6e0000004200 */
[----:B------:R-:W-:Y:S01]  /*19c60*/  MUFU.EX2 R157, R246 ;  /* 0x000000f6009d7308 */ /* 0x000fe20000000800 */
[----:B--2---:R-:W-:Y:S04]  /*19c70*/  FADD.FTZ R2, R5, R154 ;  /* 0x0000009a05027221 */ /* 0x004fe80000010000 */
[C---:B------:R-:W-:Y:S05]  /*19c80*/  FADD.FTZ R2, R3.reuse, R2 ;  /* 0x0000000203027221 */ /* 0x040fea0000010000 */
[----:B------:R2:W3:Y:S01]  /*19c90*/  MUFU.EX2 R154, R133 ;  /* 0x00000085009a7308 */ /* 0x0004e20000000800 */
[----:B------:R-:W-:Y:S04]  /*19ca0*/  FADD.FTZ R2, R92, R2 ;  /* 0x000000025c027221 */ /* 0x000fe80000010000 */
[----:B------:R-:W-:Y:S05]  /*19cb0*/  FADD.FTZ R2, R80, R2 ;  /* 0x0000000250027221 */ /* 0x000fea0000010000 */
[----:B------:R-:W-:Y:S10]  /*19cc0*/  MUFU.EX2 R156, R247 ;  /* 0x000000f7009c7308 */ /* 0x000ff40000000800 */
[----:B------:R-:W-:Y:S01]  /*19cd0*/  MUFU.EX2 R155, R251 ;  /* 0x000000fb009b7308 */ /* 0x000fe20000000800 */
[C---:B-1----:R-:W-:Y:S01]  /*19ce0*/  HMMA.16816.F32 R20, R148.reuse, R84, R20 ;  /* 0x000000549414723c */ /* 0x042fe20000001814 */
[----:B--2---:R-:W-:Y:S07]  /*19cf0*/  LDSM.16.MT88.4 R132, [R203+0x3000] ;  /* 0x00300000cb84783b */ /* 0x004fee0000004200 */
[C---:B------:R-:W-:Y:S01]  /*19d00*/  HMMA.16816.F32 R24, R148.reuse, R86, R24 ;  /* 0x000000569418723c */ /* 0x040fe20000001818 */
[----:B------:R-:W1:Y:S07]  /*19d10*/  LDSM.16.MT88.4 R84, [R206] ;  /* 0x00000000ce54783b */ /* 0x000e6e0000004200 */
[C---:B-1----:R-:W-:Y:S08]  /*19d20*/  HMMA.16816.F32 R28, R148.reuse, R84, R28 ;  /* 0x00000054941c723c */ /* 0x042ff0000000181c */
[C---:B------:R-:W-:Y:S01]  /*19d30*/  HMMA.16816.F32 R32, R148.reuse, R86, R32 ;  /* 0x000000569420723c */ /* 0x040fe20000001820 */
[----:B------:R-:W1:Y:S07]  /*19d40*/  LDSM.16.MT88.4 R84, [R205] ;  /* 0x00000000cd54783b */ /* 0x000e6e0000004200 */
        /* <DEDUP_REMOVED lines=18> */
[----:B------:R-:W2:Y:S02]  /*19e70*/  LDSM.16.MT88.4 R92, [R204+0x800] ;  /* 0x00080000cc5c783b */ /* 0x000ea40000004200 */
[----:B------:R-:W4:Y:S01]  /*19e80*/  MUFU.EX2 R3, R167 ;  /* 0x000000a700037308 */ /* 0x000f220000000800 */
[----:B------:R-:W-:Y:S02]  /*19e90*/  F2FP.PACK_AB R87, R117, R116 ;  /* 0x000000747557723e */ /* 0x000fe400000000ff */
[----:B------:R-:W-:Y:S02]  /*19ea0*/  F2FP.PACK_AB R148, R112, R113 ;  /* 0x000000717094723e */ /* 0x000fe400000000ff */
[----:B---3--:R-:W-:Y:S03]  /*19eb0*/  F2FP.PACK_AB R149, R153, R154 ;  /* 0x0000009a9995723e */ /* 0x008fe600000000ff */
[C---:B------:R-:W-:Y:S02]  /*19ec0*/  HMMA.16816.F32 R8, R84.reuse, R88, R8 ;  /* 0x000000585408723c */ /* 0x040fe40000001808 */
[----:B------:R-:W3:Y:S03]  /*19ed0*/  MUFU.EX2 R80, R165 ;  /* 0x000000a500507308 */ /* 0x000ee60000000800 */
[----:B-1----:R-:W-:Y:S03]  /*19ee0*/  FADD.FTZ R2, R5, R2 ;  /* 0x0000000205027221 */ /* 0x002fe60000010000 */
[C---:B------:R-:W-:Y:S01]  /*19ef0*/  HMMA.16816.F32 R16, R84.reuse, R90, R16 ;  /* 0x0000005a5410723c */ /* 0x040fe20000001810 */
[----:B------:R-:W1:Y:S03]  /*19f00*/  LDSM.16.MT88.4 R88, [R206+0x800] ;  /* 0x00080000ce58783b */ /* 0x000e660000004200 */
[----:B------:R-:W-:Y:S01]  /*19f10*/  MUFU.EX2 R168, R163 ;  /* 0x000000a300a87308 */ /* 0x000fe20000000800 */
[C---:B----4-:R-:W-:Y:S04]  /*19f20*/  FADD.FTZ R2, R3.reuse, R2 ;  /* 0x0000000203027221 */ /* 0x050fe80000010000 */
[----:B------:R-:W-:Y:S05]  /*19f30*/  FADD.FTZ R2, R96, R2 ;  /* 0x0000000260027221 */ /* 0x000fea0000010000 */
[----:B------:R-:W4:Y:S01]  /*19f40*/  MUFU.EX2 R167, R164 ;  /* 0x000000a400a77308 */ /* 0x000f220000000800 */
[C---:B---3--:R-:W-:Y:S01]  /*19f50*/  FADD.FTZ R2, R80.reuse, R2 ;  /* 0x0000000250027221 */ /* 0x048fe20000010000 */
[C---:B--2---:R-:W-:Y:S08]  /*19f60*/  HMMA.16816.F32 R20, R84.reuse, R92, R20 ;  /* 0x0000005c5414723c */ /* 0x044ff00000001814 */
[----:B------:R-:W-:Y:S01]  /*19f70*/  MUFU.EX2 R165, R169 ;  /* 0x000000a900a57308 */ /* 0x000fe20000000800 */
[C---:B------:R-:W-:Y:S01]  /*19f80*/  HMMA.16816.F32 R24, R84.reuse, R94, R24 ;  /* 0x0000005e5418723c */ /* 0x040fe20000001818 */
[----:B------:R-:W2:Y:S08]  /*19f90*/  LDSM.16.MT88.4 R92, [R205+0x800] ;  /* 0x00080000cd5c783b */ /* 0x000eb00000004200 */
[----:B------:R-:W-:Y:S01]  /*19fa0*/  MUFU.EX2 R164, R171 ;  /* 0x000000ab00a47308 */ /* 0x000fe20000000800 */
[C---:B-1----:R-:W-:Y:S09]  /*19fb0*/  HMMA.16816.F32 R28, R84.reuse, R88, R28 ;  /* 0x00000058541c723c */ /* 0x042ff2000000181c */
[----:B------:R-:W-:Y:S01]  /*19fc0*/  MUFU.EX2 R163, R172 ;  /* 0x000000ac00a37308 */ /* 0x000fe20000000800 */
        /* <DEDUP_REMOVED lines=22> */
[----:B----4-:R-:W-:Y:S04]  /*1a130*/  F2FP.PACK_AB R87, R167, R168 ;  /* 0x000000a8a757723e */ /* 0x010fe800000000ff */
[----:B------:R-:W4:Y:S03]  /*1a140*/  MUFU.EX2 R5, R225 ;  /* 0x000000e100057308 */ /* 0x000f260000000800 */
[C---:B-1----:R-:W-:Y:S07]  /*1a150*/  HMMA.16816.F32 R8, R84.reuse, R88, R8 ;  /* 0x000000585408723c */ /* 0x042fee0000001808 */
[----:B------:R-:W1:Y:S01]  /*1a160*/  MUFU.EX2 R3, R175 ;  /* 0x000000af00037308 */ /* 0x000e620000000800 */
[C---:B------:R-:W-:Y:S01]  /*1a170*/  HMMA.16816.F32 R16, R84.reuse, R90, R16 ;  /* 0x0000005a5410723c */ /* 0x040fe20000001810 */
[----:B------:R-:W3:Y:S03]  /*1a180*/  LDSM.16.MT88.4 R88, [R205+0x1000] ;  /* 0x00100000cd58783b */ /* 0x000ee60000004200 */
[----:B-----5:R-:W-:Y:S05]  /*1a190*/  MOV R173, R116 ;  /* 0x0000007400ad7202 */ /* 0x020fea0000000f00 */
[----:B------:R-:W-:Y:S01]  /*1a1a0*/  LDSM.16.MT88.4 R116, [R206+0x3000] ;  /* 0x00300000ce74783b */ /* 0x000fe20000004200 */
[C---:B--2---:R-:W-:Y:S03]  /*1a1b0*/  HMMA.16816.F32 R20, R84.reuse, R92, R20 ;  /* 0x0000005c5414723c */ /* 0x044fe60000001814 */
[----:B----4-:R-:W-:Y:S01]  /*1a1c0*/  FADD.FTZ R2, R5, R2 ;  /* 0x0000000205027221 */ /* 0x010fe20000010000 */
[----:B------:R-:W-:Y:S04]  /*1a1d0*/  MOV R225, R129 ;  /* 0x0000008100e17202 */ /* 0x000fe80000000f00 */
[C---:B------:R-:W-:Y:S01]  /*1a1e0*/  HMMA.16816.F32 R24, R84.reuse, R94, R24 ;  /* 0x0000005e5418723c */ /* 0x040fe20000001818 */
[----:B------:R-:W2:Y:S03]  /*1a1f0*/  LDSM.16.MT88.4 R92, [R203+0x4800] ;  /* 0x00480000cb5c783b */ /* 0x000ea60000004200 */
[C---:B-1----:R-:W-:Y:S01]  /*1a200*/  FADD.FTZ R2, R3.reuse, R2 ;  /* 0x0000000203027221 */ /* 0x042fe20000010000 */
[----:B------:R-:W-:Y:S03]  /*1a210*/  MOV R175, R128 ;  /* 0x0000008000af7202 */ /* 0x000fe60000000f00 */
[C---:B---3--:R-:W-:Y:S04]  /*1a220*/  HMMA.16816.F32 R28, R84.reuse, R96, R28 ;  /* 0x00000060541c723c */ /* 0x048fe8000000181c */
        /* <DEDUP_REMOVED lines=81> */
[----:B------:R5:W1:Y:S01]  /*1a740*/  MUFU.EX2 R80, R124 ;  /* 0x0000007c00507308 */ /* 0x000a620000000800 */
[----:B------:R-:W-:Y:S02]  /*1a750*/  LDSM.16.MT88.4 R108, [R204+0x6000] ;  /* 0x00600000cc6c783b */ /* 0x000fe40000004200 */
[----:B------:R-:W-:Y:S03]  /*1a760*/  F2FP.PACK_AB R89, R157, R158 ;  /* 0x0000009e9d59723e */ /* 0x000fe600000000ff */
[----:B------:R-:W-:Y:S01]  /*1a770*/  F2FP.PACK_AB R90, R3, R5 ;  /* 0x00000005035a723e */ /* 0x000fe200000000ff */
[C---:B--2---:R-:W-:Y:S03]  /*1a780*/  HMMA.16816.F32 R44, R84.reuse, R92, R44 ;  /* 0x0000005c542c723c */ /* 0x044fe6000000182c */
[----:B------:R-:W2:Y:S01]  /*1a790*/  MUFU.EX2 R5, R15 ;  /* 0x0000000f00057308 */ /* 0x000ea20000000800 */
[----:B------:R-:W-:Y:S01]  /*1a7a0*/  F2FP.PACK_AB R91, R155, R156 ;  /* 0x0000009c9b5b723e */ /* 0x000fe200000000ff */
[----:B------:R-:W-:Y:S03]  /*1a7b0*/  FADD.FTZ R3, R121, R120 ;  /* 0x0000007879037221 */ /* 0x000fe60000010000 */
[C---:B------:R-:W-:Y:S01]  /*1a7c0*/  HMMA.16816.F32 R48, R84.reuse, R94, R48 ;  /* 0x0000005e5430723c */ /* 0x040fe20000001830 */
[----:B------:R-:W4:Y:S04]  /*1a7d0*/  LDSM.16.MT88.4 R92, [R203+0x2800] ;  /* 0x00280000cb5c783b */ /* 0x000f280000004200 */
[----:B------:R-:W2:Y:S03]  /*1a7e0*/  MUFU.EX2 R15, R136 ;  /* 0x00000088000f7308 */ /* 0x000ea60000000800 */
[C---:B---3--:R-:W-:Y:S01]  /*1a7f0*/  HMMA.16816.F32 R52, R84.reuse, R96, R52 ;  /* 0x000000605434723c */ /* 0x048fe20000001834 */
[----:B-----5:R-:W-:Y:S03]  /*1a800*/  LDSM.16.MT88.4 R124, [R204+0x3000] ;  /* 0x00300000cc7c783b */ /* 0x020fe60000004200 */
[----:B-1----:R-:W-:Y:S04]  /*1a810*/  FADD.FTZ R2, R80, R2 ;  /* 0x0000000250027221 */ /* 0x002fe80000010000 */
[C---:B------:R-:W-:Y:S01]  /*1a820*/  HMMA.16816.F32 R56, R84.reuse, R98, R56 ;  /* 0x000000625438723c */ /* 0x040fe20000001838 */
[----:B------:R-:W1:Y:S03]  /*1a830*/  LDSM.16.MT88.4 R96, [R204+0x2800] ;  /* 0x00280000cc60783b */ /* 0x000e660000004200 */
[C---:B--2---:R-:W-:Y:S01]  /*1a840*/  FADD.FTZ R240, R5.reuse, R2 ;  /* 0x0000000205f07221 */ /* 0x044fe20000010000 */
[----:B------:R-:W-:Y:S01]  /*1a850*/  F2FP.PACK_AB R150, R5, R80 ;  /* 0x000000500596723e */ /* 0x000fe200000000ff */
[----:B------:R-:W-:Y:S02]  /*1a860*/  FADD.FTZ R2, R122, R3 ;  /* 0x000000037a027221 */ /* 0x000fe40000010000 */
[C---:B------:R-:W-:Y:S01]  /*1a870*/  HMMA.16816.F32 R60, R84.reuse, R104, R60 ;  /* 0x00000068543c723c */ /* 0x040fe2000000183c */
[----:B------:R-:W2:Y:S03]  /*1a880*/  LDL R5, [R1+0xc] ;  /* 0x00000c0001057983 */ /* 0x000ea60000100800 */
[----:B------:R-:W-:Y:S01]  /*1a890*/  FADD.FTZ R2, R115, R2 ;  /* 0x0000000273027221 */ /* 0x000fe20000010000 */
[----:B------:R-:W-:Y:S03]  /*1a8a0*/  F2FP.PACK_AB R151, R15, R152 ;  /* 0x000000980f97723e */ /* 0x000fe600000000ff */
[C---:B------:R-:W-:Y:S01]  /*1a8b0*/  HMMA.16816.F32 R64, R84.reuse, R106, R64 ;  /* 0x0000006a5440723c */ /* 0x040fe20000001840 */
[----:B------:R-:W3:Y:S03]  /*1a8c0*/  LDSM.16.MT88.4 R104, [R206+0x2800] ;  /* 0x00280000ce68783b */ /* 0x000ee60000004200 */
[----:B------:R-:W-:Y:S04]  /*1a8d0*/  FADD.FTZ R2, R114, R2 ;  /* 0x0000000272027221 */ /* 0x000fe80000010000 */
        /* <DEDUP_REMOVED lines=11> */
[C---:B-1----:R-:W-:Y:S04]  /*1a990*/  HMMA.16816.F32 R20, R88.reuse, R96, R20 ;  /* 0x000000605814723c */ /* 0x042fe80000001814 */
[----:B------:R-:W-:Y:S04]  /*1a9a0*/  FADD.FTZ R2, R168, R2 ;  /* 0x00000002a8027221 */ /* 0x000fe80000010000 */
[C---:B------:R-:W-:Y:S01]  /*1a9b0*/  HMMA.16816.F32 R24, R88.reuse, R98, R24 ;  /* 0x000000625818723c */ /* 0x040fe20000001818 */
[----:B------:R-:W1:Y:S03]  /*1a9c0*/  LDSM.16.MT88.4 R96, [R205+0x6000] ;  /* 0x00600000cd60783b */ /* 0x000e660000004200 */
[----:B------:R-:W-:Y:S04]  /*1a9d0*/  FADD.FTZ R2, R167, R2 ;  /* 0x00000002a7027221 */ /* 0x000fe80000010000 */
[C---:B---3--:R-:W-:Y:S04]  /*1a9e0*/  HMMA.16816.F32 R28, R88.reuse, R104, R28 ;  /* 0x00000068581c723c */ /* 0x048fe8000000181c */
        /* <DEDUP_REMOVED lines=23> */
[C---:B-1----:R-:W-:Y:S04]  /*1ab60*/  HMMA.16816.F32 R68, R88.reuse, R96, R68 ;  /* 0x000000605844723c */ /* 0x042fe80000001844 */
[----:B------:R-:W-:Y:S04]  /*1ab70*/  FADD.FTZ R2, R156, R2 ;  /* 0x000000029c027221 */ /* 0x000fe80000010000 */
[----:B------:R-:W-:Y:S04]  /*1ab80*/  HMMA.16816.F32 R72, R88, R98, R72 ;  /* 0x000000625848723c */ /* 0x000fe80000001848 */
[----:B------:R-:W-:Y:S04]  /*1ab90*/  FADD.FTZ R2, R155, R2 ;  /* 0x000000029b027221 */ /* 0x000fe80000010000 */
[C---:B------:R-:W-:Y:S01]  /*1aba0*/  HMMA.16816.F32 R136, R148.reuse, R132, R8 ;  /* 0x000000849488723c */ /* 0x040fe20000001808 */
[----:B------:R-:W1:Y:S04]  /*1abb0*/  LDSM.16.MT88.4 R8, [R205+0x6800] ;  /* 0x00680000cd08783b */ /* 0x000e680000004200 */
[----:B------:R-:W-:Y:S03]  /*1abc0*/  FADD.FTZ R2, R154, R2 ;  /* 0x000000029a027221 */ /* 0x000fe60000010000 */
[C---:B------:R-:W-:Y:S04]  /*1abd0*/  HMMA.16816.F32 R132, R148.reuse, R134, R16 ;  /* 0x000000869484723c */ /* 0x040fe80000001810 */
[----:B------:R-:W-:Y:S04]  /*1abe0*/  FADD.FTZ R2, R153, R2 ;  /* 0x0000000299027221 */ /* 0x000fe80000010000 */
[C---:B------:R-:W-:Y:S04]  /*1abf0*/  HMMA.16816.F32 R128, R148.reuse, R124, R20 ;  /* 0x0000007c9480723c */ /* 0x040fe80000001814 */
[----:B------:R-:W-:Y:S01]  /*1ac00*/  FADD.FTZ R3, R152, R2 ;  /* 0x0000000298037221 */ /* 0x000fe20000010000 */
[----:B------:R-:W-:Y:S03]  /*1ac10*/  IADD3 R2, R235, -0x1, RZ ;  /* 0xffffffffeb027810 */ /* 0x000fe60007ffe0ff */
[C---:B------:R-:W-:Y:S04]  /*1ac20*/  HMMA.16816.F32 R124, R148.reuse, R126, R24 ;  /* 0x0000007e947c723c */ /* 0x040fe80000001818 */
[----:B------:R-:W-:Y:S04]  /*1ac30*/  FADD.FTZ R3, R15, R3 ;  /* 0x000000030f037221 */ /* 0x000fe80000010000 */
[C---:B------:R-:W-:Y:S01]  /*1ac40*/  HMMA.16816.F32 R120, R148.reuse, R116, R28 ;  /* 0x000000749478723c */ /* 0x040fe2000000181c */
[----:B------:R1:W-:Y:S07]  /*1ac50*/  STL [R1], R3 ;  /* 0x0000000301007387 */ /* 0x0003ee0000100800 */
[C---:B------:R-:W-:Y:S08]  /*1ac60*/  HMMA.16816.F32 R116, R148.reuse, R118, R32 ;  /* 0x000000769474723c */ /* 0x040ff00000001820 */
        /* <DEDUP_REMOVED lines=8> */
[C---:B-1----:R-:W-:Y:S08]  /*1acf0*/  HMMA.16816.F32 R68, R148.reuse, R8, R68 ;  /* 0x000000089444723c */ /* 0x042ff00000001844 */
[----:B------:R-:W-:Y:S03]  /*1ad00*/  HMMA.16816.F32 R72, R148, R10, R72 ;  /* 0x0000000a9448723c */ /* 0x000fe60000001848 */
[----:B--2---:R-:W-:Y:S02]  /*1ad10*/  ISETP.GT.AND P0, PT, R235, R5, PT ;  /* 0x00000005eb00720c */ /* 0x004fe40003f04270 */
[----:B------:R-:W-:Y:S02]  /*1ad20*/  MOV R235, R2 ;  /* 0x0000000200eb7202 */ /* 0x000fe40000000f00 */
[----:B------:R-:W-:Y:S09]  /*1ad30*/  MOV R5, R4 ;  /* 0x0000000400057202 */ /* 0x000ff20000000f00 */
[----:B------:R-:W-:-:S05]  /*1ad40*/  @P0 BRA `(.L_x_1660) ;  /* 0xffffc7f000000947 */ /* 0x000fca000383ffff */
.L_x_1645:
[----:B------:R-:W-:Y:S05]  /*1ad50*/  BRA.DIV ~URZ, `(.L_x_1661) ;  /* 0x00006cc27f007947 */ /* 0x000fea000b800000 */
[----:B------:R1:W2:Y:S02]  /*1ad60*/  SHFL.BFLY PT, R2, R240, 0x2, 0x1f ;  /* 0x0c401f00f0027f89 */ /* 0x0002a400000e0000 */
.L_x_1758:
        /* <DEDUP_REMOVED lines=8> */
.L_x_1759:
        /* <DEDUP_REMOVED lines=52> */
[C---:B------:R-:W-:Y:S01]  /*1b130*/  FMUL.FTZ R54, R2.reuse, R130 ;  /* 0x0000008202367220 */ /* 0x040fe20000410000 */
        /* <DEDUP_REMOVED lines=32> */
.L_x_1572:
[----:B------:R3:W5:Y:S04]  /*1b340*/  LDL R6, [R1+0x50] ;  /* 0x0000500001067983 */ /* 0x0007680000100800 */
[----:B------:R-:W1:Y:S01]  /*1b350*/  S2R R3, SR_TID.X ;  /* 0x0000000000037919 */ /* 0x000e620000002100 */
[----:B------:R-:W-:Y:S01]  /*1b360*/  BSSY B0, `(.L_x_1663) ;  /* 0x0000011000007945 */ /* 0x000fe20003800000 */
[----:B-1----:R-:W-:-:S13]  /*1b370*/  LOP3.LUT P0, RZ, R3, 0xff, RZ, 0xc0, !PT ;  /* 0x000000ff03ff7812 */ /* 0x002fda000780c0ff */
[----:B------:R-:W-:Y:S05]  /*1b380*/  @P0 BRA `(.L_x_1664) ;  /* 0x000000e000000947 */ /* 0x000fea0003800000 */
[----:B---34-:R-:W1:Y:S01]  /*1b390*/  S2R R5, SR_LANEID ;  /* 0x0000000000057919 */ /* 0x018e620000000000 */
[----:B------:R-:W-:Y:S01]  /*1b3a0*/  VOTEU.ANY UR5, UPT, PT ;  /* 0x0000000000057886 */ /* 0x000fe200038e0100 */
[----:B------:R-:W-:Y:S01]  /*1b3b0*/  IMAD.MOV.U32 R8, RZ, RZ, c[0x0][0x560] ;  /* 0x00015800ff087624 */ /* 0x000fe200078e00ff */
[----:B------:R-:W1:Y:S01]  /*1b3c0*/  FLO.U32 R4, UR5 ;  /* 0x0000000500047d00 */ /* 0x000e6200080e0000 */
[----:B--2---:R-:W-:-:S07]  /*1b3d0*/  IMAD.MOV.U32 R9, RZ, RZ, c[0x0][0x564] ;  /* 0x00015900ff097624 */ /* 0x004fce00078e00ff */
        /* <DEDUP_REMOVED lines=9> */
.L_x_1664:
[----:B---3--:R-:W-:Y:S05]  /*1b470*/  BSYNC B0 ;  /* 0x0000000000007941 */ /* 0x008fea0003800000 */
.L_x_1663:
[----:B------:R-:W-:Y:S01]  /*1b480*/  PRMT R2, R2, 0x9910, RZ ;  /* 0x0000991002027816 */ /* 0x000fe200000000ff */
[----:B------:R-:W-:Y:S01]  /*1b490*/  BSSY B1, `(.L_x_1665) ;  /* 0x00002c7000017945 */ /* 0x000fe20003800000 */
[----:B-----5:R-:W-:Y:S02]  /*1b4a0*/  IMAD.MOV.U32 R74, RZ, RZ, R6 ;  /* 0x000000ffff4a7224 */ /* 0x020fe400078e0006 */
[----:B------:R-:W-:-:S13]  /*1b4b0*/  ISETP.NE.AND P0, PT, R2, RZ, PT ;  /* 0x000000ff0200720c */ /* 0x000fda0003f05270 */
[----:B------:R-:W-:Y:S05]  /*1b4c0*/  @!P0 BRA `(.L_x_1666) ;  /* 0x000020a000008947 */ /* 0x000fea0003800000 */
[----:B------:R-:W3:Y:S04]  /*1b4d0*/  LDL R10, [R1+0xbc] ;  /* 0x0000bc00010a7983 */ /* 0x000ee80000100800 */
[----:B--2---:R-:W2:Y:S04]  /*1b4e0*/  LDL R18, [R1+0xc0] ;  /* 0x0000c00001127983 */ /* 0x004ea80000100800 */
[----:B-1--4-:R-:W4:Y:S04]  /*1b4f0*/  LDL R6, [R1+0xc8] ;  /* 0x0000c80001067983 */ /* 0x012f280000100800 */
        /* <DEDUP_REMOVED lines=12> */
[----:B---3--:R1:W-:Y:S04]  /*1b5c0*/  STS [R10+0x80], R2 ;  /* 0x000080020a007388 */ /* 0x0083e80000000800 */
[----:B------:R3:W-:Y:S04]  /*1b5d0*/  STS [R10+0x480], R3 ;  /* 0x000480030a007388 */ /* 0x0007e80000000800 */
[----:B--2---:R2:W-:Y:S01]  /*1b5e0*/  STS [R18], R4 ;  /* 0x0000000412007388 */ /* 0x0045e20000000800 */
[----:B-1----:R-:W-:-:S02]  /*1b5f0*/  F2FP.PACK_AB R2, R67, R66 ;  /* 0x000000424302723e */ /* 0x002fc400000000ff */
[----:B---3--:R-:W-:-:S03]  /*1b600*/  F2FP.PACK_AB R3, R33, R32 ;  /* 0x000000202103723e */ /* 0x008fc600000000ff */
[----:B------:R1:W-:Y:S01]  /*1b610*/  STS [R18+0x400], R2 ;  /* 0x0004000212007388 */ /* 0x0003e20000000800 */
[----:B--2---:R-:W-:-:S03]  /*1b620*/  F2FP.PACK_AB R4, R55, R54 ;  /* 0x000000363704723e */ /* 0x004fc600000000ff */
        /* <DEDUP_REMOVED lines=75> */
.L_x_1667:
        /* <DEDUP_REMOVED lines=23> */
[----:B------:R-:W-:Y:S02]  /*1bc50*/  IMAD.IADD R6, R6, 0x1, R75 ;  /* 0x0000000106067824 */ /* 0x000fe400078e024b */
        /* <DEDUP_REMOVED lines=88> */
[----:B------:R-:W-:Y:S02]  /*1c1e0*/  IADD3 R5, R82, R75, RZ ;  /* 0x0000004b52057210 */ /* 0x000fe40007ffe0ff */
[----:B------:R-:W-:Y:S01]  /*1c1f0*/  LEA.HI.X R6, R2, c[0x0][0x384], R3, 0x1, P0 ;  /* 0x0000e10002067a11 */ /* 0x000fe200000f0c03 */
[----:B------:R-:W-:Y:S05]  /*1c200*/  BRA.DIV ~URZ, `(.L_x_1669) ;  /* 0x000059727f007947 */ /* 0x000fea000b800000 */
[----:B--234-:R2:W3:Y:S02]  /*1c210*/  SHFL.IDX PT, R9, R6, RZ, 0x181f ;  /* 0x00181fff06097589 */ /* 0x01c4e400000e0000 */
.L_x_1760:
[----:B------:R-:W-:Y:S05]  /*1c220*/  BRA.DIV ~URZ, `(.L_x_1670) ;  /* 0x000059c27f007947 */ /* 0x000fea000b800000 */
[----:B------:R4:W2:Y:S02]  /*1c230*/  SHFL.IDX PT, R2, R8, RZ, 0x181f ;  /* 0x00181fff08027589 */ /* 0x0008a400000e0000 */
.L_x_1761:
[----:B------:R-:W-:Y:S01]  /*1c240*/  ISETP.GE.AND P0, PT, R5, R4, PT ;  /* 0x000000040500720c */ /* 0x000fe20003f06270 */
[----:B------:R-:W-:-:S12]  /*1c250*/  BSSY B0, `(.L_x_1671) ;  /* 0x000000b000007945 */ /* 0x000fd80003800000 */
[----:B------:R-:W-:Y:S05]  /*1c260*/  @P0 BRA `(.L_x_1672) ;  /* 0x0000009000000947 */ /* 0x000fea0003800000 */
[----:B------:R-:W5:Y:S01]  /*1c270*/  LDL R15, [R1+0x4] ;  /* 0x00000400010f7983 */ /* 0x000f620000100800 */
[----:B------:R-:W-:Y:S02]  /*1c280*/  ISETP.GE.AND P1, PT, R76, c[0x0][0x3c8], PT ;  /* 0x0000f2004c007a0c */ /* 0x000fe40003f26270 */
[----:B------:R-:W-:-:S11]  /*1c290*/  ISETP.GE.AND P0, PT, R227, c[0x0][0x3c8], PT ;  /* 0x0000f200e3007a0c */ /* 0x000fd60003f06270 */
[CC--:B--2---:R-:W-:Y:S02]  /*1c2a0*/  @!P1 LEA R10, P3, R76.reuse, R2.reuse, 0x1 ;  /* 0x000000024c0a9211 */ /* 0x0c4fe400078608ff */
[----:B------:R-:W-:Y:S02]  /*1c2b0*/  @!P0 LEA R2, P2, R227, R2, 0x1 ;  /* 0x00000002e3028211 */ /* 0x000fe400078408ff */
[----:B---3--:R-:W-:-:S05]  /*1c2c0*/  @!P1 LEA.HI.X R11, R76, R9, R77, 0x1, P3 ;  /* 0x000000094c0b9211 */ /* 0x008fca00018f0c4d */
[----:B------:R2:W-:Y:S01]  /*1c2d0*/  @!P1 ST.E.128 [R10.64], R20 ;  /* 0x000000140a009985 */ /* 0x0005e2000c101d08 */
[----:B-----5:R-:W-:-:S05]  /*1c2e0*/  @!P0 LEA.HI.X R3, R227, R9, R15, 0x1, P2 ;  /* 0x00000009e3038211 */ /* 0x020fca00010f0c0f */
[----:B-1----:R2:W-:Y:S02]  /*1c2f0*/  @!P0 ST.E.128 [R2.64], R16 ;  /* 0x0000001002008985 */ /* 0x0025e4000c101d08 */
.L_x_1672:
[----:B------:R-:W-:Y:S05]  /*1c300*/  BSYNC B0 ;  /* 0x0000000000007941 */ /* 0x000fea0003800000 */
.L_x_1671:
[----:B------:R-:W-:Y:S05]  /*1c310*/  BRA.DIV ~URZ, `(.L_x_1673) ;  /* 0x000059427f007947 */ /* 0x000fea000b800000 */
[----:B---3--:R3:W4:Y:S04]  /*1c320*/  SHFL.IDX PT, R9, R6, 0x1, 0x181f ;  /* 0x00381f0006097f89 */ /* 0x00872800000e0000 */
[----:B--2---:R3:W2:Y:S02]  /*1c330*/  SHFL.IDX PT, R2, R8, 0x1, 0x181f ;  /* 0x00381f0008027f89 */ /* 0x0046a400000e0000 */
.L_x_1762:
[----:B------:R-:W-:Y:S01]  /*1c340*/  IADD3 R3, R5, 0x20, RZ ;  /* 0x0000002005037810 */ /* 0x000fe20007ffe0ff */
[----:B------:R-:W-:Y:S03]  /*1c350*/  BSSY B0, `(.L_x_1674) ;  /* 0x000000c000007945 */ /* 0x000fe60003800000 */
[----:B------:R-:W-:-:S13]  /*1c360*/  ISETP.GE.AND P0, PT, R3, R4, PT ;  /* 0x000000040300720c */ /* 0x000fda0003f06270 */
[----:B------:R-:W-:Y:S05]  /*1c370*/  @P0 BRA `(.L_x_1675) ;  /* 0x0000009000000947 */ /* 0x000fea0003800000 */
[----:B------:R-:W5:Y:S01]  /*1c380*/  LDL R15, [R1+0x4] ;  /* 0x00000400010f7983 */ /* 0x000f620000100800 */
[----:B------:R-:W-:Y:S02]  /*1c390*/  ISETP.GE.AND P1, PT, R76, c[0x0][0x3c8], PT ;  /* 0x0000f2004c007a0c */ /* 0x000fe40003f26270 */
[----:B------:R-:W-:-:S11]  /*1c3a0*/  ISETP.GE.AND P0, PT, R227, c[0x0][0x3c8], PT ;  /* 0x0000f200e3007a0c */ /* 0x000fd60003f06270 */
[CC--:B--2---:R-:W-:Y:S02]  /*1c3b0*/  @!P1 LEA R10, P3, R76.reuse, R2.reuse, 0x1 ;  /* 0x000000024c0a9211 */ /* 0x0c4fe400078608ff */
[----:B------:R-:W-:Y:S02]  /*1c3c0*/  @!P0 LEA R2, P2, R227, R2, 0x1 ;  /* 0x00000002e3028211 */ /* 0x000fe400078408ff */
[----:B----4-:R-:W-:-:S05]  /*1c3d0*/  @!P1 LEA.HI.X R11, R76, R9, R77, 0x1, P3 ;  /* 0x000000094c0b9211 */ /* 0x010fca00018f0c4d */
[----:B------:R2:W-:Y:S01]  /*1c3e0*/  @!P1 ST.E.128 [R10.64], R28 ;  /* 0x0000001c0a009985 */ /* 0x0005e2000c101d08 */
[----:B-----5:R-:W-:-:S05]  /*1c3f0*/  @!P0 LEA.HI.X R3, R227, R9, R15, 0x1, P2 ;  /* 0x00000009e3038211 */ /* 0x020fca00010f0c0f */
[----:B-1----:R2:W-:Y:S02]  /*1c400*/  @!P0 ST.E.128 [R2.64], R24 ;  /* 0x0000001802008985 */ /* 0x0025e4000c101d08 */
.L_x_1675:
[----:B------:R-:W-:Y:S05]  /*1c410*/  BSYNC B0 ;  /* 0x0000000000007941 */ /* 0x000fea0003800000 */
.L_x_1674:
[----:B------:R-:W-:Y:S05]  /*1c420*/  BRA.DIV ~URZ, `(.L_x_1676) ;  /* 0x000059027f007947 */ /* 0x000fea000b800000 */
[----:B----4-:R4:W3:Y:S02]  /*1c430*/  SHFL.IDX PT, R9, R6, 0x2, 0x181f ;  /* 0x00581f0006097f89 */ /* 0x0108e400000e0000 */
.L_x_1763:
[----:B------:R-:W-:Y:S05]  /*1c440*/  BRA.DIV ~URZ, `(.L_x_1677) ;  /* 0x000059527f007947 */ /* 0x000fea000b800000 */
[----:B--2---:R2:W4:Y:S02]  /*1c450*/  SHFL.IDX PT, R2, R8, 0x2, 0x181f ;  /* 0x00581f0008027f89 */ /* 0x00452400000e0000 */
.L_x_1764:
[----:B------:R-:W-:Y:S01]  /*1c460*/  IADD3 R3, R5, 0x40, RZ ;  /* 0x0000004005037810 */ /* 0x000fe20007ffe0ff */
[----:B------:R-:W-:Y:S03]  /*1c470*/  BSSY B0, `(.L_x_1678) ;  /* 0x000000c000007945 */ /* 0x000fe60003800000 */
[----:B------:R-:W-:-:S13]  /*1c480*/  ISETP.GE.AND P0, PT, R3, R4, PT ;  /* 0x000000040300720c */ /* 0x000fda0003f06270 */
[----:B------:R-:W-:Y:S05]  /*1c490*/  @P0 BRA `(.L_x_1679) ;  /* 0x0000009000000947 */ /* 0x000fea0003800000 */
[----:B------:R-:W5:Y:S01]  /*1c4a0*/  LDL R15, [R1+0x4] ;  /* 0x00000400010f7983 */ /* 0x000f620000100800 */
[----:B------:R-:W-:Y:S02]  /*1c4b0*/  ISETP.GE.AND P1, PT, R76, c[0x0][0x3c8], PT ;  /* 0x0000f2004c007a0c */ /* 0x000fe40003f26270 */
[----:B------:R-:W-:-:S11]  /*1c4c0*/  ISETP.GE.AND P0, PT, R227, c[0x0][0x3c8], PT ;  /* 0x0000f200e3007a0c */ /* 0x000fd60003f06270 */
[CC--:B----4-:R-:W-:Y:S02]  /*1c4d0*/  @!P1 LEA R10, P3, R76.reuse, R2.reuse, 0x1 ;  /* 0x000000024c0a9211 */ /* 0x0d0fe400078608ff */
[----:B------:R-:W-:Y:S02]  /*1c4e0*/  @!P0 LEA R2, P2, R227, R2, 0x1 ;  /* 0x00000002e3028211 */ /* 0x000fe400078408ff */
[----:B---3--:R-:W-:-:S05]  /*1c4f0*/  @!P1 LEA.HI.X R11, R76, R9, R77, 0x1, P3 ;  /* 0x000000094c0b9211 */ /* 0x008fca00018f0c4d */
[----:B------:R3:W-:Y:S01]  /*1c500*/  @!P1 ST.E.128 [R10.64], R36 ;  /* 0x000000240a009985 */ /* 0x0007e2000c101d08 */
[----:B-----5:R-:W-:-:S05]  /*1c510*/  @!P0 LEA.HI.X R3, R227, R9, R15, 0x1, P2 ;  /* 0x00000009e3038211 */ /* 0x020fca00010f0c0f */
[----:B-1----:R3:W-:Y:S02]  /*1c520*/  @!P0 ST.E.128 [R2.64], R32 ;  /* 0x0000002002008985 */ /* 0x0027e4000c101d08 */
.L_x_1679:
[----:B------:R-:W-:Y:S05]  /*1c530*/  BSYNC B0 ;  /* 0x0000000000007941 */ /* 0x000fea0003800000 */
.L_x_1678:
[----:B------:R-:W-:Y:S05]  /*1c540*/  BRA.DIV ~URZ, `(.L_x_1680) ;  /* 0x000058c27f007947 */ /* 0x000fea000b800000 */
[----:B---3--:R3:W2:Y:S04]  /*1c550*/  SHFL.IDX PT, R9, R6, 0x3, 0x181f ;  /* 0x00781f0006097f89 */ /* 0x0086a800000e0000 */
[----:B----4-:R3:W4:Y:S02]  /*1c560*/  SHFL.IDX PT, R6, R8, 0x3, 0x181f ;  /* 0x00781f0008067f89 */ /* 0x01072400000e0000 */
.L_x_1765:
        /* <DEDUP_REMOVED lines=9> */
[----:B---3--:R-:W2:Y:S01]  /*1c600*/  LDL R8, [R1+0x4] ;  /* 0x0000040001087983 */ /* 0x008ea20000100800 */
[----:B-1----:R-:W-:-:S04]  /*1c610*/  LEA R2, P0, R227, R6, 0x1 ;  /* 0x00000006e3027211 */ /* 0x002fc800078008ff */
[----:B--2---:R-:W-:-:S05]  /*1c620*/  LEA.HI.X R3, R227, R9, R8, 0x1, P0 ;  /* 0x00000009e3037211 */ /* 0x004fca00000f0c08 */
[----:B------:R1:W-:Y:S01]  /*1c630*/  ST.E.128 [R2.64], R40 ;  /* 0x0000002802007985 */ /* 0x0003e2000c101d08 */
[----:B------:R-:W-:Y:S05]  /*1c640*/  BRA `(.L_x_1681) ;  /* 0x00001ab000007947 */ /* 0x000fea0003800000 */
.L_x_1668:
        /* <DEDUP_REMOVED lines=34> */
.L_x_1766:
[----:B------:R-:W-:Y:S05]  /*1c870*/  BRA.DIV ~URZ, `(.L_x_1683) ;  /* 0x000056d27f007947 */ /* 0x000fea000b800000 */
[----:B------:R3:W4:Y:S02]  /*1c880*/  SHFL.IDX PT, R2, R5, RZ, 0x1c1f ;  /* 0x001c1fff05027589 */ /* 0x00072400000e0000 */
.L_x_1767:
        /* <DEDUP_REMOVED lines=97> */
.L_x_1685:
[----:B------:R-:W-:Y:S05]  /*1cea0*/  BSYNC B0 ;  /* 0x0000000000007941 */ /* 0x000fea0003800000 */
.L_x_1684:
[----:B------:R-:W-:Y:S05]  /*1ceb0*/  BRA.DIV ~URZ, `(.L_x_1686) ;  /* 0x000051027f007947 */ /* 0x000fea000b800000 */
[----:B--2---:R2:W1:Y:S04]  /*1cec0*/  SHFL.IDX PT, R4, R6, 0x1, 0x1c1f ;  /* 0x003c1f0006047f89 */ /* 0x00446800000e0000 */
[----:B----4-:R2:W4:Y:S02]  /*1ced0*/  SHFL.IDX PT, R2, R5, 0x1, 0x1c1f ;  /* 0x003c1f0005027f89 */ /* 0x01052400000e0000 */
.L_x_1768:
        /* <DEDUP_REMOVED lines=105> */
.L_x_1666:
[----:B------:R-:W3:Y:S04]  /*1d570*/  LDL.LU R2, [R1+0x68] ;  /* 0x0000680001027983 */ /* 0x000ee80000300800 */
[----:B-12---:R-:W2:Y:S01]  /*1d580*/  LDL.LU R6, [R1+0x6c] ;  /* 0x00006c0001067983 */ /* 0x006ea20000300800 */
[----:B------:R-:W-:Y:S02]  /*1d590*/  ISETP.NE.U32.AND P0, PT, RZ, c[0x0][0x508], PT ;  /* 0x00014200ff007a0c */ /* 0x000fe40003f05070 */
[----:B------:R-:W-:Y:S01]  /*1d5a0*/  ISETP.NE.U32.AND P3, PT, RZ, c[0x0][0x500], PT ;  /* 0x00014000ff007a0c */ /* 0x000fe20003f65070 */
[----:B----4-:R-:W4:Y:S01]  /*1d5b0*/  LDL.LU R3, [R1+0x54] ;  /* 0x0000540001037983 */ /* 0x010f220000300800 */
[----:B------:R-:W-:Y:S01]  /*1d5c0*/  ISETP.NE.AND.EX P2, PT, RZ, c[0x0][0x50c], PT, P0 ;  /* 0x00014300ff007a0c */ /* 0x000fe20003f45300 */
[----:B------:R-:W-:Y:S01]  /*1d5d0*/  IMAD.MOV.U32 R22, RZ, RZ, c[0x0][0x388] ;  /* 0x0000e200ff167624 */ /* 0x000fe200078e00ff */
[----:B------:R-:W-:-:S02]  /*1d5e0*/  ISETP.NE.AND.EX P3, PT, RZ, c[0x0][0x504], PT, P3 ;  /* 0x00014100ff007a0c */ /* 0x000fc40003f65330 */
[----:B---3--:R-:W-:-:S09]  /*1d5f0*/  IADD3 R4, P1, R2, c[0x0][0x500], RZ ;  /* 0x0001400002047a10 */ /* 0x008fd20007f3e0ff */
[----:B------:R-:W-:Y:S01]  /*1d600*/  @P2 IADD3 R8, P0, R2, c[0x0][0x508], RZ ;  /* 0x0001420002082a10 */ /* 0x000fe20007f1e0ff */
[----:B------:R-:W-:Y:S01]  /*1d610*/  IMAD.MOV.U32 R2, RZ, RZ, RZ ;  /* 0x000000ffff027224 */ /* 0x000fe200078e00ff */
[C---:B--2---:R-:W-:Y:S02]  /*1d620*/  IADD3.X R5, R6.reuse, c[0x0][0x504], RZ, P1, !PT ;  /* 0x0001410006057a10 */ /* 0x044fe40000ffe4ff */
        /* <DEDUP_REMOVED lines=10> */
.L_x_1687:
        /* <DEDUP_REMOVED lines=60> */
.L_x_1689:
[----:B------:R-:W-:Y:S05]  /*1da90*/  BSYNC B0 ;  /* 0x0000000000007941 */ /* 0x000fea0003800000 */
.L_x_1688:
        /* <DEDUP_REMOVED lines=30> */
[----:B------:R-:W-:-:S04]  /*1dc80*/  IADD3 R6, R82, R10, RZ ;  /* 0x0000000a52067210 */ /* 0x000fc80007ffe0ff */
[----:B------:R-:W-:Y:S02]  /*1dc90*/  IADD3 R5, R3, R4, RZ ;  /* 0x0000000403057210 */ /* 0x000fe40007ffe0ff */
[----:B------:R-:W-:-:S04]  /*1dca0*/  LEA R8, P0, R2, c[0x0][0x380], 0x1 ;  /* 0x0000e00002087a11 */ /* 0x000fc800078008ff */
[----:B------:R-:W-:Y:S01]  /*1dcb0*/  LEA.HI.X R5, R2, c[0x0][0x384], R5, 0x1, P0 ;  /* 0x0000e10002057a11 */ /* 0x000fe200000f0c05 */
[----:B------:R-:W-:Y:S06]  /*1dcc0*/  BRA.DIV ~URZ, `(.L_x_1690) ;  /* 0x000043c27f007947 */ /* 0x000fec000b800000 */
[----:B------:R1:W2:Y:S02]  /*1dcd0*/  SHFL.IDX PT, R9, R5, RZ, 0x181f ;  /* 0x00181fff05097589 */ /* 0x0002a400000e0000 */
.L_x_1769:
[----:B------:R-:W-:Y:S05]  /*1dce0*/  BRA.DIV ~URZ, `(.L_x_1691) ;  /* 0x000044127f007947 */ /* 0x000fea000b800000 */
[----:B------:R3:W4:Y:S02]  /*1dcf0*/  SHFL.IDX PT, R2, R8, RZ, 0x181f ;  /* 0x00181fff08027589 */ /* 0x00072400000e0000 */
.L_x_1770:
[----:B------:R-:W-:Y:S01]  /*1dd00*/  IMAD R4, R22, c[0x0][0x4e8], RZ ;  /* 0x00013a0016047a24 */ /* 0x000fe200078e02ff */
[----:B------:R-:W-:Y:S04]  /*1dd10*/  BSSY B0, `(.L_x_1692) ;  /* 0x000000c000007945 */ /* 0x000fe80003800000 */
[----:B------:R-:W-:-:S13]  /*1dd20*/  ISETP.GE.AND P0, PT, R6, R4, PT ;  /* 0x000000040600720c */ /* 0x000fda0003f06270 */
[----:B------:R-:W-:Y:S05]  /*1dd30*/  @P0 BRA `(.L_x_1693) ;  /* 0x0000009000000947 */ /* 0x000fea0003800000 */
[----:B------:R-:W5:Y:S01]  /*1dd40*/  LDL R15, [R1+0x4] ;  /* 0x00000400010f7983 */ /* 0x000f620000100800 */
[----:B------:R-:W-:Y:S02]  /*1dd50*/  ISETP.GE.AND P1, PT, R76, c[0x0][0x3c8], PT ;  /* 0x0000f2004c007a0c */ /* 0x000fe40003f26270 */
[----:B------:R-:W-:-:S11]  /*1dd60*/  ISETP.GE.AND P0, PT, R227, c[0x0][0x3c8], PT ;  /* 0x0000f200e3007a0c */ /* 0x000fd60003f06270 */
[CC--:B----4-:R-:W-:Y:S02]  /*1dd70*/  @!P1 LEA R10, P3, R76.reuse, R2.reuse, 0x1 ;  /* 0x000000024c0a9211 */ /* 0x0d0fe400078608ff */
[----:B------:R-:W-:Y:S02]  /*1dd80*/  @!P0 LEA R2, P2, R227, R2, 0x1 ;  /* 0x00000002e3028211 */ /* 0x000fe400078408ff */
[----:B--2---:R-:W-:-:S05]  /*1dd90*/  @!P1 LEA.HI.X R11, R76, R9, R77, 0x1, P3 ;  /* 0x000000094c0b9211 */ /* 0x004fca00018f0c4d */
[----:B------:R2:W-:Y:S01]  /*1dda0*/  @!P1 ST.E.128 [R10.64], RZ ;  /* 0x000000ff0a009985 */ /* 0x0005e2000c101d08 */
[----:B-----5:R-:W-:-:S05]  /*1ddb0*/  @!P0 LEA.HI.X R3, R227, R9, R15, 0x1, P2 ;  /* 0x00000009e3038211 */ /* 0x020fca00010f0c0f */
[----:B------:R2:W-:Y:S02]  /*1ddc0*/  @!P0 ST.E.128 [R2.64], RZ ;  /* 0x000000ff02008985 */ /* 0x0005e4000c101d08 */
.L_x_1693:
[----:B------:R-:W-:Y:S05]  /*1ddd0*/  BSYNC B0 ;  /* 0x0000000000007941 */ /* 0x000fea0003800000 */
.L_x_1692:
[----:B------:R-:W-:Y:S05]  /*1dde0*/  BRA.DIV ~URZ, `(.L_x_1694) ;  /* 0x000043827f007947 */ /* 0x000fea000b800000 */
[----:B--2---:R2:W1:Y:S04]  /*1ddf0*/  SHFL.IDX PT, R9, R5, 0x1, 0x181f ;  /* 0x00381f0005097f89 */ /* 0x00446800000e0000 */
[----:B----4-:R2:W4:Y:S02]  /*1de00*/  SHFL.IDX PT, R2, R8, 0x1, 0x181f ;  /* 0x00381f0008027f89 */ /* 0x01052400000e0000 */
.L_x_1771:
        /* <DEDUP_REMOVED lines=9> */
[----:B-1----:R-:W-:-:S05]  /*1dea0*/  @!P1 LEA.HI.X R11, R76, R9, R77, 0x1, P3 ;  /* 0x000000094c0b9211 */ /* 0x002fca00018f0c4d */
[----:B------:R1:W-:Y:S01]  /*1deb0*/  @!P1 ST.E.128 [R10.64], RZ ;  /* 0x000000ff0a009985 */ /* 0x0003e2000c101d08 */
[----:B-----5:R-:W-:-:S05]  /*1dec0*/  @!P0 LEA.HI.X R3, R227, R9, R15, 0x1, P2 ;  /* 0x00000009e3038211 */ /* 0x020fca00010f0c0f */
[----:B------:R1:W-:Y:S02]  /*1ded0*/  @!P0 ST.E.128 [R2.64], RZ ;  /* 0x000000ff02008985 */ /* 0x0003e4000c101d08 */
.L_x_1696:
[----:B------:R-:W-:Y:S05]  /*1dee0*/  BSYNC B0 ;  /* 0x0000000000007941 */ /* 0x000fea0003800000 */
.L_x_1695:
[----:B------:R-:W-:Y:S05]  /*1def0*/  BRA.DIV ~URZ, `(.L_x_1697) ;  /* 0x000043427f007947 */ /* 0x000fea000b800000 */
[----:B-1----:R1:W2:Y:S02]  /*1df00*/  SHFL.IDX PT, R9, R5, 0x2, 0x181f ;  /* 0x00581f0005097f89 */ /* 0x0022a400000e0000 */
.L_x_1772:
[----:B------:R-:W-:Y:S05]  /*1df10*/  BRA.DIV ~URZ, `(.L_x_1698) ;  /* 0x000043927f007947 */ /* 0x000fea000b800000 */
[----:B----4-:R4:W1:Y:S02]  /*1df20*/  SHFL.IDX PT, R2, R8, 0x2, 0x181f ;  /* 0x00581f0008027f89 */ /* 0x01086400000e0000 */
.L_x_1773:
[----:B------:R-:W-:Y:S01]  /*1df30*/  IADD3 R3, R6, 0x40, RZ ;  /* 0x0000004006037810 */ /* 0x000fe20007ffe0ff */
[----:B------:R-:W-:Y:S03]  /*1df40*/  BSSY B0, `(.L_x_1699) ;  /* 0x000000c000007945 */ /* 0x000fe60003800000 */
[----:B------:R-:W-:-:S13]  /*1df50*/  ISETP.GE.AND P0, PT, R3, R4, PT ;  /* 0x000000040300720c */ /* 0x000fda0003f06270 */
[----:B------:R-:W-:Y:S05]  /*1df60*/  @P0 BRA `(.L_x_1700) ;  /* 0x0000009000000947 */ /* 0x000fea0003800000 */
[----:B------:R-:W5:Y:S01]  /*1df70*/  LDL R15, [R1+0x4] ;  /* 0x00000400010f7983 */ /* 0x000f620000100800 */
[----:B------:R-:W-:Y:S02]  /*1df80*/  ISETP.GE.AND P1, PT, R76, c[0x0][0x3c8], PT ;  /* 0x0000f2004c007a0c */ /* 0x000fe40003f26270 */
[----:B------:R-:W-:-:S11]  /*1df90*/  ISETP.GE.AND P0, PT, R227, c[0x0][0x3c8], PT ;  /* 0x0000f200e3007a0c */ /* 0x000fd60003f06270 */
[CC--:B-1----:R-:W-:Y:S02]  /*1dfa0*/  @!P1 LEA R10, P3, R76.reuse, R2.reuse, 0x1 ;  /* 0x000000024c0a9211 */ /* 0x0c2fe400078608ff */
[----:B------:R-:W-:Y:S02]  /*1dfb0*/  @!P0 LEA R2, P2, R227, R2, 0x1 ;  /* 0x00000002e3028211 */ /* 0x000fe400078408ff */
[----:B--2---:R-:W-:-:S05]  /*1dfc0*/  @!P1 LEA.HI.X R11, R76, R9, R77, 0x1, P3 ;  /* 0x000000094c0b9211 */ /* 0x004fca00018f0c4d */
[----:B------:R1:W-:Y:S01]  /*1dfd0*/  @!P1 ST.E.128 [R10.64], RZ ;  /* 0x000000ff0a009985 */ /* 0x0003e2000c101d08 */
[----:B-----5:R-:W-:-:S05]  /*1dfe0*/  @!P0 LEA.HI.X R3, R227, R9, R15, 0x1, P2 ;  /* 0x00000009e3038211 */ /* 0x020fca00010f0c0f */
[----:B------:R1:W-:Y:S02]  /*1dff0*/  @!P0 ST.E.128 [R2.64], RZ ;  /* 0x000000ff02008985 */ /* 0x0003e4000c101d08 */
.L_x_1700:
[----:B------:R-:W-:Y:S05]  /*1e000*/  BSYNC B0 ;  /* 0x0000000000007941 */ /* 0x000fea0003800000 */
.L_x_1699:
[----:B------:R-:W-:Y:S05]  /*1e010*/  BRA.DIV ~URZ, `(.L_x_1701) ;  /* 0x000043027f007947 */ /* 0x000fea000b800000 */
[----:B--2---:R2:W3:Y:S04]  /*1e020*/  SHFL.IDX PT, R9, R5, 0x3, 0x181f ;  /* 0x00781f0005097f89 */ /* 0x0044e800000e0000 */
[----:B-1----:R2:W1:Y:S02]  /*1e030*/  SHFL.IDX PT, R2, R8, 0x3, 0x181f ;  /* 0x00781f0008027f89 */ /* 0x00246400000e0000 */
.L_x_1774:
[----:B------:R-:W-:-:S04]  /*1e040*/  IADD3 R6, R6, 0x60, RZ ;  /* 0x0000006006067810 */ /* 0x000fc80007ffe0ff */
[----:B------:R-:W-:-:S13]  /*1e050*/  ISETP.GE.AND P0, PT, R6, R4, PT ;  /* 0x000000040600720c */ /* 0x000fda0003f06270 */
[----:B------:R-:W-:Y:S05]  /*1e060*/  @P0 BRA `(.L_x_1681) ;  /* 0x0000009000000947 */ /* 0x000fea0003800000 */
[----:B--234-:R-:W2:Y:S01]  /*1e070*/  LDL R8, [R1+0x4] ;  /* 0x0000040001087983 */ /* 0x01cea20000100800 */
[----:B------:R-:W-:Y:S02]  /*1e080*/  ISETP.GE.AND P1, PT, R76, c[0x0][0x3c8], PT ;  /* 0x0000f2004c007a0c */ /* 0x000fe40003f26270 */
[----:B------:R-:W-:-:S11]  /*1e090*/  ISETP.GE.AND P0, PT, R227, c[0x0][0x3c8], PT ;  /* 0x0000f200e3007a0c */ /* 0x000fd60003f06270 */
[CC--:B-1----:R-:W-:Y:S02]  /*1e0a0*/  @!P1 LEA R4, P3, R76.reuse, R2.reuse, 0x1 ;  /* 0x000000024c049211 */ /* 0x0c2fe400078608ff */
[----:B------:R-:W-:Y:S02]  /*1e0b0*/  @!P0 LEA R2, P2, R227, R2, 0x1 ;  /* 0x00000002e3028211 */ /* 0x000fe400078408ff */
[----:B------:R-:W-:-:S05]  /*1e0c0*/  @!P1 LEA.HI.X R5, R76, R9, R77, 0x1, P3 ;  /* 0x000000094c059211 */ /* 0x000fca00018f0c4d */
[----:B------:R1:W-:Y:S01]  /*1e0d0*/  @!P1 ST.E.128 [R4.64], RZ ;  /* 0x000000ff04009985 */ /* 0x0003e2000c101d08 */
[----:B--2---:R-:W-:-:S05]  /*1e0e0*/  @!P0 LEA.HI.X R3, R227, R9, R8, 0x1, P2 ;  /* 0x00000009e3038211 */ /* 0x004fca00010f0c08 */
[----:B------:R1:W-:Y:S02]  /*1e0f0*/  @!P0 ST.E.128 [R2.64], RZ ;  /* 0x000000ff02008985 */ /* 0x0003e4000c101d08 */
.L_x_1681:
[----:B------:R-:W-:Y:S05]  /*1e100*/  BSYNC B1 ;  /* 0x0000000000017941 */ /* 0x000fea0003800000 */
.L_x_1665:
        /* <DEDUP_REMOVED lines=14> */
.L_x_1775:
[----:B------:R-:W-:Y:S05]  /*1e1f0*/  BRA.DIV ~URZ, `(.L_x_1704) ;  /* 0x000042627f007947 */ /* 0x000fea000b800000 */
[----:B------:R3:W4:Y:S02]  /*1e200*/  SHFL.IDX PT, R9, R74, 0x1, 0x1f ;  /* 0x00201f004a097f89 */ /* 0x00072400000e0000 */
.L_x_1776:
        /* <DEDUP_REMOVED lines=19> */
.L_x_1777:
        /* <DEDUP_REMOVED lines=16> */
.L_x_1778:
[----:B---3--:R-:W-:Y:S01]  /*1e440*/  IMAD R2, R2, c[0x0][0x538], RZ ;  /* 0x00014e0002027a24 */ /* 0x008fe200078e02ff */
[----:B------:R-:W-:Y:S04]  /*1e450*/  BSSY B1, `(.L_x_1707) ;  /* 0x00000cf000017945 */ /* 0x000fe80003800000 */
[----:B----4-:R-:W-:-:S04]  /*1e460*/  IADD3 R9, R2, R9, RZ ;  /* 0x0000000902097210 */ /* 0x010fc80007ffe0ff */
[----:B--2---:R-:W-:-:S13]  /*1e470*/  ISETP.GT.AND P0, PT, R9, R10, PT ;  /* 0x0000000a0900720c */ /* 0x004fda0003f04270 */
[----:B------:R-:W-:Y:S05]  /*1e480*/  @P0 BRA `(.L_x_1708) ;  /* 0x0000026000000947 */ /* 0x000fea0003800000 */
.L_x_1712:
        /* <DEDUP_REMOVED lines=18> */
.L_x_1779:
        /* <DEDUP_REMOVED lines=16> */
.L_x_1780:
[----:B--2---:R-:W-:-:S05]  /*1e6b0*/  IMAD R2, R2, c[0x0][0x538], RZ ;  /* 0x00014e0002027a24 */ /* 0x004fca00078e02ff */
[----:B------:R-:W-:-:S04]  /*1e6c0*/  IADD3 R9, R2, R9, RZ ;  /* 0x0000000902097210 */ /* 0x000fc80007ffe0ff */
[----:B------:R-:W-:-:S13]  /*1e6d0*/  ISETP.GT.AND P0, PT, R9, R10, PT ;  /* 0x0000000a0900720c */ /* 0x000fda0003f04270 */
[----:B-1----:R-:W-:Y:S05]  /*1e6e0*/  @!P0 BRA `(.L_x_1712) ;  /* 0xfffffda000008947 */ /* 0x002fea000383ffff */
.L_x_1708:
[----:B------:R-:W-:-:S05]  /*1e6f0*/  IADD3 R11, -R2, R9, RZ ;  /* 0x00000009020b7210 */ /* 0x000fca0007ffe1ff */
[----:B------:R-:W-:-:S05]  /*1e700*/  IMAD R2, R4, c[0x0][0x538], R11 ;  /* 0x00014e0004027a24 */ /* 0x000fca00078e020b */
[----:B------:R-:W-:Y:S01]  /*1e710*/  ISETP.GT.AND P0, PT, R2, R10, PT ;  /* 0x0000000a0200720c */ /* 0x000fe20003f04270 */
[----:B------:R-:W-:-:S12]  /*1e720*/  BRA.DIV ~URZ, `(.L_x_1713) ;  /* 0x000041827f007947 */ /* 0x000fd8000b800000 */
[----:B------:R-:W-:-:S03]  /*1e730*/  VOTE.ANY R15, PT, !P0 ;  /* 0x00000000000f7806 */ /* 0x000fc600040e0100 */
.L_x_1781:
[----:B------:R-:W2:Y:S01]  /*1e740*/  LDL.LU R2, [R1+0x5c] ;  /* 0x00005c0001027983 */ /* 0x000ea20000300800 */
[----:B------:R-:W2:Y:S02]  /*1e750*/  POPC R9, R15 ;  /* 0x0000000f00097309 */ /* 0x000ea40000000000 */
[----:B--2---:R-:W-:-:S05]  /*1e760*/  IADD3 R2, R9, R2, RZ ;  /* 0x0000000209027210 */ /* 0x004fca0007ffe0ff */
[----:B------:R2:W-:Y:S01]  /*1e770*/  STL [R1+0x5c], R2 ;  /* 0x00005c0201007387 */ /* 0x0005e20000100800 */
[----:B------:R-:W-:Y:S05]  /*1e780*/  BRA.DIV ~URZ, `(.L_x_1714) ;  /* 0x000041627f007947 */ /* 0x000fea000b800000 */
[----:B------:R3:W4:Y:S04]  /*1e790*/  SHFL.IDX PT, R6, R6, R9, 0x1f ;  /* 0x00001f0906067589 */ /* 0x00072800000e0000 */
[----:B------:R3:W1:Y:S02]  /*1e7a0*/  SHFL.IDX PT, R5, R8, R9, 0x1f ;  /* 0x00001f0908057589 */ /* 0x00066400000e0000 */
.L_x_1782:
[----:B------:R-:W-:Y:S01]  /*1e7b0*/  ISETP.NE.AND P0, PT, R15, RZ, PT ;  /* 0x000000ff0f00720c */ /* 0x000fe20003f05270 */
[----:B------:R-:W-:-:S12]  /*1e7c0*/  BSSY B0, `(.L_x_1715) ;  /* 0x0000005000007945 */ /* 0x000fd80003800000 */
[----:B------:R-:W-:Y:S05]  /*1e7d0*/  @!P0 BRA `(.L_x_1716) ;  /* 0x0000003000008947 */ /* 0x000fea0003800000 */
[----:B---3--:R-:W-:Y:S01]  /*1e7e0*/  IADD3 R9, R9, -0x1, RZ ;  /* 0xffffffff09097810 */ /* 0x008fe20007ffe0ff */
[----:B------:R-:W-:Y:S05]  /*1e7f0*/  BRA.DIV ~URZ, `(.L_x_1717) ;  /* 0x000041c27f007947 */ /* 0x000fea000b800000 */
[----:B------:R3:W2:Y:S02]  /*1e800*/  SHFL.IDX PT, R16, R4, R9, 0x1f ;  /* 0x00001f0904107589 */ /* 0x0006a400000e0000 */
.L_x_1716:
[----:B------:R-:W-:Y:S05]  /*1e810*/  BSYNC B0 ;  /* 0x0000000000007941 */ /* 0x000fea0003800000 */
.L_x_1715:
[----:B--2---:R-:W-:Y:S01]  /*1e820*/  IMAD R2, R16, c[0x0][0x538], R11 ;  /* 0x00014e0010027a24 */ /* 0x004fe200078e020b */
[----:B-1----:R-:W-:Y:S01]  /*1e830*/  ISETP.NE.AND P0, PT, R5, 0x1, PT ;  /* 0x000000010500780c */ /* 0x002fe20003f05270 */
[----:B------:R-:W-:Y:S03]  /*1e840*/  BSSY B0, `(.L_x_1718) ;  /* 0x0000086000007945 */ /* 0x000fe60003800000 */
[----:B------:R1:W-:Y:S01]  /*1e850*/  STL [R1+0x50], R2 ;  /* 0x0000500201007387 */ /* 0x0003e20000100800 */
[----:B------:R-:W-:-:S08]  /*1e860*/  IADD3 R11, -R2, R10, RZ ;  /* 0x0000000a020b7210 */ /* 0x000fd00007ffe1ff */
[----:B------:R-:W-:Y:S05]  /*1e870*/  @!P0 BRA `(.L_x_1719) ;  /* 0x000003e000008947 */ /* 0x000fea0003800000 */
[-C--:B----4-:R-:W-:Y:S01]  /*1e880*/  IABS R3, R6.reuse ;  /* 0x0000000600037213 */ /* 0x090fe20000000000 */
[----:B---3--:R-:W-:Y:S01]  /*1e890*/  IMAD.MOV.U32 R8, RZ, RZ, RZ ;  /* 0x000000ffff087224 */ /* 0x008fe200078e00ff */
[----:B------:R-:W-:Y:S02]  /*1e8a0*/  IABS R15, R6 ;  /* 0x00000006000f7213 */ /* 0x000fe40000000000 */
[----:B-1----:R-:W1:Y:S08]  /*1e8b0*/  I2F.RP R2, R3 ;  /* 0x0000000300027306 */ /* 0x002e700000209400 */
[----:B-1----:R-:W1:Y:S02]  /*1e8c0*/  MUFU.RCP R2, R2 ;  /* 0x0000000200027308 */ /* 0x002e640000001000 */
[----:B-1----:R-:W-:-:S06]  /*1e8d0*/  IADD3 R2, R2, 0xffffffe, RZ ;  /* 0x0ffffffe02027810 */ /* 0x002fcc0007ffe0ff */
[----:B------:R1:W2:Y:S02]  /*1e8e0*/  F2I.FTZ.U32.TRUNC.NTZ R9, R2 ;  /* 0x0000000200097305 */ /* 0x0002a4000021f000 */
[----:B-1----:R-:W-:Y:S01]  /*1e8f0*/  IABS R2, R5 ;  /* 0x0000000500027213 */ /* 0x002fe20000000000 */
[----:B--2---:R-:W-:-:S04]  /*1e900*/  IMAD.MOV R4, RZ, RZ, -R9 ;  /* 0x000000ffff047224 */ /* 0x004fc800078e0a09 */
[----:B------:R-:W-:Y:S01]  /*1e910*/  IMAD.MOV.U32 R10, RZ, RZ, R2 ;  /* 0x000000ffff0a7224 */ /* 0x000fe200078e0002 */
[----:B------:R-:W-:Y:S01]  /*1e920*/  IABS R2, R11 ;  /* 0x0000000b00027213 */ /* 0x000fe20000000000 */
[----:B------:R-:W-:Y:S02]  /*1e930*/  IMAD R4, R4, R3, RZ ;  /* 0x0000000304047224 */ /* 0x000fe400078e02ff */
[----:B------:R-:W1:Y:S02]  /*1e940*/  I2F.RP R16, R10 ;  /* 0x0000000a00107306 */ /* 0x000e640000209400 */
        /* <DEDUP_REMOVED lines=10> */
[----:B------:R-:W-:Y:S01]  /*1e9f0*/  @!P0 IADD3 R2, R2, 0x1, RZ ;  /* 0x0000000102028810 */ /* 0x000fe20007ffe0ff */
[----:B------:R-:W1:Y:S01]  /*1ea00*/  F2I.FTZ.U32.TRUNC.NTZ R9, R8 ;  /* 0x0000000800097305 */ /* 0x000e62000021f000 */
[----:B------:R-:W-:Y:S02]  /*1ea10*/  ISETP.NE.AND P0, PT, R6, RZ, PT ;  /* 0x000000ff0600720c */ /* 0x000fe40003f05270 */
[----:B------:R-:W-:Y:S02]  /*1ea20*/  ISETP.GE.U32.AND P2, PT, R4, R3, PT ;  /* 0x000000030400720c */ /* 0x000fe40003f46070 */
[----:B------:R-:W-:-:S04]  /*1ea30*/  LOP3.LUT R3, R11, R6, RZ, 0x3c, !PT ;  /* 0x000000060b037212 */ /* 0x000fc800078e3cff */
[----:B------:R-:W-:Y:S01]  /*1ea40*/  ISETP.GE.AND P1, PT, R3, RZ, PT ;  /* 0x000000ff0300720c */ /* 0x000fe20003f26270 */
[----:B-1----:R-:W-:-:S06]  /*1ea50*/  IMAD.MOV R3, RZ, RZ, -R9 ;  /* 0x000000ffff037224 */ /* 0x002fcc00078e0a09 */
[----:B------:R-:W-:Y:S01]  /*1ea60*/  @P2 IADD3 R2, R2, 0x1, RZ ;  /* 0x0000000102022810 */ /* 0x000fe20007ffe0ff */
[----:B------:R-:W-:Y:S01]  /*1ea70*/  IMAD.MOV.U32 R8, RZ, RZ, RZ ;  /* 0x000000ffff087224 */ /* 0x000fe200078e00ff */
[----:B------:R-:W-:-:S04]  /*1ea80*/  MOV R4, R3 ;  /* 0x0000000300047202 */ /* 0x000fc80000000f00 */
[----:B------:R-:W-:Y:S01]  /*1ea90*/  @!P1 IMAD.MOV R2, RZ, RZ, -R2 ;  /* 0x000000ffff029224 */ /* 0x000fe200078e0a02 */
[----:B------:R-:W-:Y:S02]  /*1eaa0*/  @!P0 LOP3.LUT R2, RZ, R6, RZ, 0x33, !PT ;  /* 0x00000006ff028212 */ /* 0x000fe400078e33ff */
[----:B------:R-:W-:Y:S01]  /*1eab0*/  IABS R3, R5 ;  /* 0x0000000500037213 */ /* 0x000fe20000000000 */
[----:B------:R-:W-:Y:S01]  /*1eac0*/  IMAD R4, R4, R10, RZ ;  /* 0x0000000a04047224 */ /* 0x000fe200078e02ff */
[----:B------:R-:W-:-:S03]  /*1ead0*/  IABS R16, R2 ;  /* 0x0000000200107213 */ /* 0x000fc60000000000 */
[----:B------:R-:W-:Y:S02]  /*1eae0*/  IMAD.MOV R15, RZ, RZ, -R3 ;  /* 0x000000ffff0f7224 */ /* 0x000fe400078e0a03 */
        /* <DEDUP_REMOVED lines=23> */
.L_x_1719:
        /* <DEDUP_REMOVED lines=68> */
.L_x_1720:
[----:B------:R-:W-:Y:S05]  /*1f0a0*/  BSYNC B0 ;  /* 0x0000000000007941 */ /* 0x000fea0003800000 */
.L_x_1718:
[----:B------:R-:W-:-:S04]  /*1f0b0*/  LOP3.LUT R3, RZ, R3, RZ, 0x33, !PT ;  /* 0x00000003ff037212 */ /* 0x000fc800078e33ff */
[----:B-1----:R-:W-:-:S05]  /*1f0c0*/  IADD3 R2, R3, R6, RZ ;  /* 0x0000000603027210 */ /* 0x002fca0007ffe0ff */
[----:B------:R1:W-:Y:S01]  /*1f0d0*/  STL [R1+0x54], R2 ;  /* 0x0000540201007387 */ /* 0x0003e20000100800 */
[----:B------:R-:W-:Y:S05]  /*1f0e0*/  BRA `(.L_x_1721) ;  /* 0x0000005000007947 */ /* 0x000fea0003800000 */
.L_x_1709:
[----:B------:R-:W-:Y:S01]  /*1f0f0*/  MOV R2, c[0x0][0x53c] ;  /* 0x00014f0000027a02 */ /* 0x000fe20000000f00 */
[----:B------:R2:W-:Y:S04]  /*1f100*/  STL [R1+0x50], R10 ;  /* 0x0000500a01007387 */ /* 0x0005e80000100800 */
[----:B------:R2:W-:Y:S04]  /*1f110*/  STL [R1+0x54], RZ ;  /* 0x000054ff01007387 */ /* 0x0005e80000100800 */
[----:B------:R2:W-:Y:S04]  /*1f120*/  STL [R1+0x58], RZ ;  /* 0x000058ff01007387 */ /* 0x0005e80000100800 */
[----:B------:R2:W-:Y:S02]  /*1f130*/  STL [R1+0x5c], R2 ;  /* 0x00005c0201007387 */ /* 0x0005e40000100800 */
.L_x_1721:
[----:B------:R-:W-:Y:S05]  /*1f140*/  BSYNC B1 ;  /* 0x0000000000017941 */ /* 0x000fea0003800000 */
.L_x_1707:
        /* <DEDUP_REMOVED lines=9> */
.L_x_1702:
[----:B-1----:R-:W3:Y:S02]  /*1f1e0*/  LDL R2, [R1+0x5c] ;  /* 0x00005c0001027983 */ /* 0x002ee40000100800 */
[----:B---3--:R-:W-:-:S13]  /*1f1f0*/  ISETP.GE.AND P0, PT, R2, c[0x0][0x53c], PT ;  /* 0x00014f0002007a0c */ /* 0x008fda0003f06270 */
[----:B--2---:R-:W-:Y:S01]  /*1f200*/  @P0 CALL.REL.NOINC `(.L_x_1722) ;  /* 0x0000001000000944 */ /* 0x004fe20003c00000 */
[----:B------:R-:W-:Y:S05]  /*1f210*/  BRA `(.L_x_1723) ;  /* 0xfffe2d1000007947 */ /* 0x000fea000383ffff */
.L_x_1722:
[----:B------:R-:W-:Y:S05]  /*1f220*/  EXIT ;  /* 0x000000000000794d */ /* 0x000fea0003800000 */
.L_x_1503:
[----:B------:R-:W-:Y:S02]  /*1f230*/  MOV R3, 0x1 ;  /* 0x0000000100037802 */ /* 0x000fe40000000f00 */
[----:B------:R-:W-:Y:S02]  /*1f240*/  MOV R4, 0x1f260 ;  /* 0x0001f26000047802 */ /* 0x000fe40000000f00 */
[----:B------:R-:W-:Y:S05]  /*1f250*/  CALL.REL.NOINC `($__internal_26_$__cuda_sm70_shflsync_up_p) ;  /* 0x0000389000007944 */ /* 0x000fea0003c00000 */
[----:B------:R-:W-:Y:S01]  /*1f260*/  MOV R0, R3 ;  /* 0x0000000300007202 */ /* 0x000fe20000000f00 */
[----:B------:R-:W-:Y:S05]  /*1f270*/  BRA `(.L_x_1724) ;  /* 0xfffe11e000007947 */ /* 0x000fea000383ffff */
.L_x_1504:
[----:B------:R-:W-:Y:S02]  /*1f280*/  MOV R3, 0x2 ;  /* 0x0000000200037802 */ /* 0x000fe40000000f00 */
[----:B------:R-:W-:Y:S02]  /*1f290*/  MOV R4, 0x1f2b0 ;  /* 0x0001f2b000047802 */ /* 0x000fe40000000f00 */
[----:B------:R-:W-:Y:S05]  /*1f2a0*/  CALL.REL.NOINC `($__internal_26_$__cuda_sm70_shflsync_up_p) ;  /* 0x0000384000007944 */ /* 0x000fea0003c00000 */
[----:B------:R-:W-:Y:S02]  /*1f2b0*/  SEL R0, R3, RZ, P4 ;  /* 0x000000ff03007207 */ /* 0x000fe40002000000 */
[----:B------:R-:W-:Y:S02]  /*1f2c0*/  MOV R3, 0x4 ;  /* 0x0000000400037802 */ /* 0x000fe40000000f00 */
[----:B------:R-:W-:Y:S01]  /*1f2d0*/  MOV R4, 0x1f310 ;  /* 0x0001f31000047802 */ /* 0x000fe20000000f00 */
[----:B------:R-:W-:-:S04]  /*1f2e0*/  IMAD.IADD R0, R2, 0x1, R0 ;  /* 0x0000000102007824 */ /* 0x000fc800078e0200 */
[----:B------:R-:W-:Y:S02]  /*1f2f0*/  IMAD.MOV.U32 R2, RZ, RZ, R0 ;  /* 0x000000ffff027224 */ /* 0x000fe400078e0000 */
[----:B------:R-:W-:Y:S05]  /*1f300*/  CALL.REL.NOINC `($__internal_26_$__cuda_sm70_shflsync_up_p) ;  /* 0x000037e000007944 */ /* 0x000fea0003c00000 */
[----:B------:R-:W-:Y:S02]  /*1f310*/  SEL R3, R3, RZ, P3 ;  /* 0x000000ff03037207 */ /* 0x000fe40001800000 */
[----:B------:R-:W-:-:S03]  /*1f320*/  MOV R4, 0x1f370 ;  /* 0x0001f37000047802 */ /* 0x000fc60000000f00 */
[----:B------:R-:W-:Y:S01]  /*1f330*/  IMAD.IADD R0, R0, 0x1, R3 ;  /* 0x0000000100007824 */ /* 0x000fe200078e0203 */
[----:B------:R-:W-:-:S03]  /*1f340*/  MOV R3, 0x8 ;  /* 0x0000000800037802 */ /* 0x000fc60000000f00 */
        /* <DEDUP_REMOVED lines=8> */
[----:B------:R-:W-:Y:S01]  /*1f3d0*/  SEL R3, R3, RZ, P1 ;  /* 0x000000ff03037207 */ /* 0x000fe20000800000 */
[----:B------:R-:W-:Y:S01]  /*1f3e0*/  IMAD.MOV.U32 R2, RZ, RZ, 0x1f ;  /* 0x0000001fff027424 */ /* 0x000fe200078e00ff */
[----:B------:R-:W-:-:S03]  /*1f3f0*/  MOV R238, 0x1f ;  /* 0x0000001f00ee7802 */ /* 0x000fc60000000f00 */
[----:B------:R-:W-:Y:S01]  /*1f400*/  IMAD.IADD R4, R0, 0x1, R3 ;  /* 0x0000000100047824 */ /* 0x000fe200078e0203 */
[----:B------:R-:W-:-:S03]  /*1f410*/  MOV R3, 0x1f440 ;  /* 0x0001f44000037802 */ /* 0x000fc60000000f00 */
[----:B------:R-:W-:Y:S02]  /*1f420*/  IMAD.MOV.U32 R239, RZ, RZ, R4 ;  /* 0x000000ffffef7224 */ /* 0x000fe400078e0004 */
[----:B------:R-:W-:Y:S05]  /*1f430*/  CALL.REL.NOINC `($__internal_25_$__cuda_sm70_shflsync_idx_p) ;  /* 0x0000365000007944 */ /* 0x000fea0003c00000 */
[----:B------:R-:W-:Y:S01]  /*1f440*/  MOV R0, R238 ;  /* 0x000000ee00007202 */ /* 0x000fe20000000f00 */
[----:B------:R-:W-:Y:S05]  /*1f450*/  BRA `(.L_x_1725) ;  /* 0xfffe110000007947 */ /* 0x000fea000383ffff */
.L_x_1506:
[----:B------:R-:W-:Y:S02]  /*1f460*/  SEL R2, RZ, 0x1, P0 ;  /* 0x00000001ff027807 */ /* 0x000fe40000000000 */
[----:B------:R-:W-:Y:S02]  /*1f470*/  MOV R3, 0x1f490 ;  /* 0x0001f49000037802 */ /* 0x000fe40000000f00 */
[----:B------:R-:W-:Y:S05]  /*1f480*/  CALL.REL.NOINC `($__internal_27_$__cuda_sm70_votesync_ballot) ;  /* 0x000036c000007944 */ /* 0x000fea0003c00000 */
[----:B------:R-:W-:Y:S05]  /*1f490*/  BRA `(.L_x_1726) ;  /* 0xfffe115000007947 */ /* 0x000fea000383ffff */
.L_x_1507:
[----:B------:R-:W-:Y:S01]  /*1f4a0*/  IMAD.MOV.U32 R239, RZ, RZ, R9 ;  /* 0x000000ffffef7224 */ /* 0x000fe200078e0009 */
[----:B-1----:R-:W-:Y:S01]  /*1f4b0*/  MOV R2, R0 ;  /* 0x0000000000027202 */ /* 0x002fe20000000f00 */
[----:B------:R-:W-:Y:S01]  /*1f4c0*/  IMAD.MOV.U32 R238, RZ, RZ, 0x1f ;  /* 0x0000001fffee7424 */ /* 0x000fe200078e00ff */
[----:B------:R-:W-:Y:S02]  /*1f4d0*/  MOV R3, 0x1f4f0 ;  /* 0x0001f4f000037802 */ /* 0x000fe40000000f00 */
[----:B------:R-:W-:Y:S05]  /*1f4e0*/  CALL.REL.NOINC `($__internal_25_$__cuda_sm70_shflsync_idx_p) ;  /* 0x000035a000007944 */ /* 0x000fea0003c00000 */
[----:B------:R-:W-:Y:S01]  /*1f4f0*/  IMAD.MOV.U32 R12, RZ, RZ, R238 ;  /* 0x000000ffff0c7224 */ /* 0x000fe200078e00ee */
[----:B------:R-:W-:Y:S01]  /*1f500*/  MOV R239, R8 ;  /* 0x0000000800ef7202 */ /* 0x000fe20000000f00 */
[----:B------:R-:W-:Y:S01]  /*1f510*/  IMAD.MOV.U32 R5, RZ, RZ, RZ ;  /* 0x000000ffff057224 */ /* 0x000fe200078e00ff */
[----:B------:R-:W-:Y:S01]  /*1f520*/  MOV R2, R0 ;  /* 0x0000000000027202 */ /* 0x000fe20000000f00 */
[----:B------:R-:W-:Y:S01]  /*1f530*/  IMAD.MOV.U32 R238, RZ, RZ, 0x1f ;  /* 0x0000001fffee7424 */ /* 0x000fe200078e00ff */
[----:B------:R-:W-:-:S02]  /*1f540*/  MOV R3, 0x1f560 ;  /* 0x0001f56000037802 */ /* 0x000fc40000000f00 */
[----:B------:R-:W-:Y:S05]  /*1f550*/  CALL.REL.NOINC `($__internal_25_$__cuda_sm70_shflsync_idx_p) ;  /* 0x0000353000007944 */ /* 0x000fea0003c00000 */
[----:B------:R-:W-:Y:S01]  /*1f560*/  MOV R9, R238 ;  /* 0x000000ee00097202 */ /* 0x000fe20000000f00 */
[----:B------:R-:W-:Y:S05]  /*1f570*/  BRA `(.L_x_1727) ;  /* 0xfffe10e000007947 */ /* 0x000fea000383ffff */
.L_x_1510:
[----:B------:R-:W-:Y:S01]  /*1f580*/  IMAD.MOV.U32 R239, RZ, RZ, R4 ;  /* 0x000000ffffef7224 */ /* 0x000fe200078e0004 */
[----:B-1----:R-:W-:Y:S01]  /*1f590*/  MOV R2, R0 ;  /* 0x0000000000027202 */ /* 0x002fe20000000f00 */
[----:B------:R-:W-:Y:S01]  /*1f5a0*/  IMAD.MOV.U32 R238, RZ, RZ, 0x1f ;  /* 0x0000001fffee7424 */ /* 0x000fe200078e00ff */
[----:B------:R-:W-:-:S02]  /*1f5b0*/  MOV R3, 0x1f5d0 ;  /* 0x0001f5d000037802 */ /* 0x000fc40000000f00 */
[----:B---34-:R-:W-:Y:S05]  /*1f5c0*/  CALL.REL.NOINC `($__internal_25_$__cuda_sm70_shflsync_idx_p) ;  /* 0x000034c000007944 */ /* 0x018fea0003c00000 */
[----:B------:R-:W-:Y:S01]  /*1f5d0*/  MOV R5, R238 ;  /* 0x000000ee00057202 */ /* 0x000fe20000000f00 */
[----:B------:R-:W-:Y:S05]  /*1f5e0*/  BRA `(.L_x_1509) ;  /* 0xfffe10d000007947 */ /* 0x000fea000383ffff */
.L_x_1611:
[----:B------:R-:W-:Y:S01]  /*1f5f0*/  IMAD.MOV.U32 R239, RZ, RZ, R3 ;  /* 0x000000ffffef7224 */ /* 0x000fe200078e0003 */
[----:B------:R-:W-:Y:S01]  /*1f600*/  MOV R2, 0x3 ;  /* 0x0000000300027802 */ /* 0x000fe20000000f00 */
[----:B------:R-:W-:Y:S01]  /*1f610*/  IMAD.MOV.U32 R238, RZ, RZ, 0x181f ;  /* 0x0000181fffee7424 */ /* 0x000fe200078e00ff */
[----:B------:R-:W-:-:S02]  /*1f620*/  MOV R3, 0x1f640 ;  /* 0x0001f64000037802 */ /* 0x000fc40000000f00 */
[----:B---3--:R-:W-:Y:S05]  /*1f630*/  CALL.REL.NOINC `($__internal_25_$__cuda_sm70_shflsync_idx_p) ;  /* 0x0000345000007944 */ /* 0x008fea0003c00000 */
[----:B------:R-:W-:Y:S01]  /*1f640*/  IMAD.MOV.U32 R6, RZ, RZ, R238 ;  /* 0x000000ffff067224 */ /* 0x000fe200078e00ee */
[----:B------:R-:W-:Y:S01]  /*1f650*/  MOV R2, 0x3 ;  /* 0x0000000300027802 */ /* 0x000fe20000000f00 */
[----:B------:R-:W-:Y:S01]  /*1f660*/  IMAD.MOV.U32 R239, RZ, RZ, R5 ;  /* 0x000000ffffef7224 */ /* 0x000fe200078e0005 */
[----:B------:R-:W-:-:S02]  /*1f670*/  MOV R238, 0x181f ;  /* 0x0000181f00ee7802 */ /* 0x000fc40000000f00 */
[----:B------:R-:W-:Y:S02]  /*1f680*/  MOV R3, 0x1f6a0 ;  /* 0x0001f6a000037802 */ /* 0x000fe40000000f00 */
[----:B------:R-:W-:Y:S05]  /*1f690*/  CALL.REL.NOINC `($__internal_25_$__cuda_sm70_shflsync_idx_p) ;  /* 0x000033f000007944 */ /* 0x000fea0003c00000 */
[----:B------:R-:W-:Y:S01]  /*1f6a0*/  MOV R2, R238 ;  /* 0x000000ee00027202 */ /* 0x000fe20000000f00 */
[----:B------:R-:W-:Y:S05]  /*1f6b0*/  BRA `(.L_x_1728) ;  /* 0xffff070000007947 */ /* 0x000fea000383ffff */
.L_x_1614:
[----:B------:R-:W-:Y:S01]  /*1f6c0*/  IMAD.MOV.U32 R239, RZ, RZ, R4 ;  /* 0x000000ffffef7224 */ /* 0x000fe200078e0004 */
[----:B------:R-:W-:Y:S01]  /*1f6d0*/  MOV R2, RZ ;  /* 0x000000ff00027202 */ /* 0x000fe20000000f00 */
[----:B------:R-:W-:Y:S01]  /*1f6e0*/  IMAD.MOV.U32 R238, RZ, RZ, 0x181f ;  /* 0x0000181fffee7424 */ /* 0x000fe200078e00ff */
[----:B------:R-:W-:Y:S02]  /*1f6f0*/  MOV R3, 0x1f710 ;  /* 0x0001f71000037802 */ /* 0x000fe40000000f00 */
[----:B------:R-:W-:Y:S05]  /*1f700*/  CALL.REL.NOINC `($__internal_25_$__cuda_sm70_shflsync_idx_p) ;  /* 0x0000338000007944 */ /* 0x000fea0003c00000 */
[----:B------:R-:W-:Y:S01]  /*1f710*/  MOV R6, R238 ;  /* 0x000000ee00067202 */ /* 0x000fe20000000f00 */
[----:B------:R-:W-:Y:S05]  /*1f720*/  BRA `(.L_x_1729) ;  /* 0xffff147000007947 */ /* 0x000fea000383ffff */
.L_x_1615:
[----:B------:R-:W-:Y:S01]  /*1f730*/  IMAD.MOV.U32 R239, RZ, RZ, R5 ;  /* 0x000000ffffef7224 */ /* 0x000fe200078e0005 */
[----:B------:R-:W-:Y:S01]  /*1f740*/  MOV R2, RZ ;  /* 0x000000ff00027202 */ /* 0x000fe20000000f00 */
[----:B------:R-:W-:Y:S01]  /*1f750*/  IMAD.MOV.U32 R238, RZ, RZ, 0x181f ;  /* 0x0000181fffee7424 */ /* 0x000fe200078e00ff */
[----:B------:R-:W-:Y:S02]  /*1f760*/  MOV R3, 0x1f780 ;  /* 0x0001f78000037802 */ /* 0x000fe40000000f00 */
[----:B-12---:R-:W-:Y:S05]  /*1f770*/  CALL.REL.NOINC `($__internal_25_$__cuda_sm70_shflsync_idx_p) ;  /* 0x0000331000007944 */ /* 0x006fea0003c00000 */
[----:B------:R-:W-:Y:S01]  /*1f780*/  MOV R2, R238 ;  /* 0x000000ee00027202 */ /* 0x000fe20000000f00 */
[----:B------:R-:W-:Y:S05]  /*1f790*/  BRA `(.L_x_1730) ;  /* 0xffff142000007947 */ /* 0x000fea000383ffff */
.L_x_1618:
[----:B------:R-:W-:Y:S01]  /*1f7a0*/  IMAD.MOV.U32 R239, RZ, RZ, R4 ;  /* 0x000000ffffef7224 */ /* 0x000fe200078e0004 */
[----:B--2-4-:R-:W-:Y:S01]  /*1f7b0*/  MOV R2, 0x1 ;  /* 0x0000000100027802 */ /* 0x014fe20000000f00 */
[----:B------:R-:W-:Y:S01]  /*1f7c0*/  IMAD.MOV.U32 R238, RZ, RZ, 0x181f ;  /* 0x0000181fffee7424 */ /* 0x000fe200078e00ff */
[----:B------:R-:W-:-:S02]  /*1f7d0*/  MOV R3, 0x1f7f0 ;  /* 0x0001f7f000037802 */ /* 0x000fc40000000f00 */
[----:B-1-3--:R-:W-:Y:S05]  /*1f7e0*/  CALL.REL.NOINC `($__internal_25_$__cuda_sm70_shflsync_idx_p) ;  /* 0x000032a000007944 */ /* 0x00afea0003c00000 */
        /* <DEDUP_REMOVED lines=8> */
.L_x_1621:
[----:B------:R-:W-:Y:S01]  /*1f870*/  IMAD.MOV.U32 R239, RZ, RZ, R4 ;  /* 0x000000ffffef7224 */ /* 0x000fe200078e0004 */
[----:B-1--4-:R-:W-:Y:S01]  /*1f880*/  MOV R2, 0x2 ;  /* 0x0000000200027802 */ /* 0x012fe20000000f00 */
[----:B------:R-:W-:Y:S01]  /*1f890*/  IMAD.MOV.U32 R238, RZ, RZ, 0x181f ;  /* 0x0000181fffee7424 */ /* 0x000fe200078e00ff */
[----:B------:R-:W-:Y:S02]  /*1f8a0*/  MOV R3, 0x1f8c0 ;  /* 0x0001f8c000037802 */ /* 0x000fe40000000f00 */
[----:B--23--:R-:W-:Y:S05]  /*1f8b0*/  CALL.REL.NOINC `($__internal_25_$__cuda_sm70_shflsync_idx_p) ;  /* 0x000031d000007944 */ /* 0x00cfea0003c00000 */
[----:B------:R-:W-:Y:S01]  /*1f8c0*/  MOV R6, R238 ;  /* 0x000000ee00067202 */ /* 0x000fe20000000f00 */
[----:B------:R-:W-:Y:S05]  /*1f8d0*/  BRA `(.L_x_1732) ;  /* 0xffff151000007947 */ /* 0x000fea000383ffff */
.L_x_1622:
[----:B------:R-:W-:Y:S01]  /*1f8e0*/  IMAD.MOV.U32 R239, RZ, RZ, R5 ;  /* 0x000000ffffef7224 */ /* 0x000fe200078e0005 */
[----:B----4-:R-:W-:Y:S01]  /*1f8f0*/  MOV R2, 0x2 ;  /* 0x0000000200027802 */ /* 0x010fe20000000f00 */
[----:B------:R-:W-:Y:S01]  /*1f900*/  IMAD.MOV.U32 R238, RZ, RZ, 0x181f ;  /* 0x0000181fffee7424 */ /* 0x000fe200078e00ff */
[----:B------:R-:W-:Y:S02]  /*1f910*/  MOV R3, 0x1f930 ;  /* 0x0001f93000037802 */ /* 0x000fe40000000f00 */
[----:B-123--:R-:W-:Y:S05]  /*1f920*/  CALL.REL.NOINC `($__internal_25_$__cuda_sm70_shflsync_idx_p) ;  /* 0x0000316000007944 */ /* 0x00efea0003c00000 */
[----:B------:R-:W-:Y:S01]  /*1f930*/  MOV R2, R238 ;  /* 0x000000ee00027202 */ /* 0x000fe20000000f00 */
[----:B------:R-:W-:Y:S05]  /*1f940*/  BRA `(.L_x_1733) ;  /* 0xffff14c000007947 */ /* 0x000fea000383ffff */
.L_x_1625:
[----:B------:R-:W-:Y:S01]  /*1f950*/  IMAD.MOV.U32 R239, RZ, RZ, R4 ;  /* 0x000000ffffef7224 */ /* 0x000fe200078e0004 */
[----:B-1----:R-:W-:Y:S01]  /*1f960*/  MOV R2, 0x3 ;  /* 0x0000000300027802 */ /* 0x002fe20000000f00 */
[----:B------:R-:W-:Y:S01]  /*1f970*/  IMAD.MOV.U32 R238, RZ, RZ, 0x181f ;  /* 0x0000181fffee7424 */ /* 0x000fe200078e00ff */
[----:B------:R-:W-:-:S02]  /*1f980*/  MOV R3, 0x1f9a0 ;  /* 0x0001f9a000037802 */ /* 0x000fc40000000f00 */
[----:B--234-:R-:W-:Y:S05]  /*1f990*/  CALL.REL.NOINC `($__internal_25_$__cuda_sm70_shflsync_idx_p) ;  /* 0x000030f000007944 */ /* 0x01cfea0003c00000 */
        /* <DEDUP_REMOVED lines=8> */
.L_x_1626:
[----:B------:R-:W-:Y:S01]  /*1fa20*/  IMAD.MOV.U32 R239, RZ, RZ, R4 ;  /* 0x000000ffffef7224 */ /* 0x000fe200078e0004 */
[----:B------:R-:W-:Y:S01]  /*1fa30*/  MOV R2, RZ ;  /* 0x000000ff00027202 */ /* 0x000fe20000000f00 */
[----:B------:R-:W-:Y:S01]  /*1fa40*/  IMAD.MOV.U32 R238, RZ, RZ, 0x1c1f ;  /* 0x00001c1fffee7424 */ /* 0x000fe200078e00ff */
[----:B------:R-:W-:Y:S02]  /*1fa50*/  MOV R3, 0x1fa70 ;  /* 0x0001fa7000037802 */ /* 0x000fe40000000f00 */
[----:B------:R-:W-:Y:S05]  /*1fa60*/  CALL.REL.NOINC `($__internal_25_$__cuda_sm70_shflsync_idx_p) ;  /* 0x0000302000007944 */ /* 0x000fea0003c00000 */
[----:B------:R-:W-:Y:S01]  /*1fa70*/  MOV R2, R238 ;  /* 0x000000ee00027202 */ /* 0x000fe20000000f00 */
[----:B------:R-:W-:Y:S05]  /*1fa80*/  BRA `(.L_x_1735) ;  /* 0xffff168000007947 */ /* 0x000fea000383ffff */
.L_x_1627:
[----:B------:R-:W-:Y:S01]  /*1fa90*/  IMAD.MOV.U32 R239, RZ, RZ, R4 ;  /* 0x000000ffffef7224 */ /* 0x000fe200078e0004 */
[----:B------:R-:W-:Y:S01]  /*1faa0*/  MOV R2, 0x1 ;  /* 0x0000000100027802 */ /* 0x000fe20000000f00 */
[----:B------:R-:W-:Y:S01]  /*1fab0*/  IMAD.MOV.U32 R238, RZ, RZ, 0x1c1f ;  /* 0x00001c1fffee7424 */ /* 0x000fe200078e00ff */
[----:B------:R-:W-:Y:S02]  /*1fac0*/  MOV R3, 0x1fae0 ;  /* 0x0001fae000037802 */ /* 0x000fe40000000f00 */
[----:B-1----:R-:W-:Y:S05]  /*1fad0*/  CALL.REL.NOINC `($__internal_25_$__cuda_sm70_shflsync_idx_p) ;  /* 0x00002fb000007944 */ /* 0x002fea0003c00000 */
[----:B------:R-:W-:Y:S01]  /*1fae0*/  IMAD.IADD R5, R5, 0x1, R238 ;  /* 0x0000000105057824 */ /* 0x000fe200078e02ee */
[----:B------:R-:W-:-:S04]  /*1faf0*/  FMNMX.FTZ R2, R9, R10, !PT ;  /* 0x0000000a09027209 */ /* 0x000fc80007810000 */
        /* <DEDUP_REMOVED lines=19> */
[C---:B------:R-:W-:Y:S02]  /*1fc30*/  ISETP.GT.AND P1, PT, R6.reuse, 0x18, PT ;  /* 0x000000180600780c */ /* 0x040fe40003f24270 */
        /* <DEDUP_REMOVED lines=15> */
[----:B------:R-:W-:-:S02]  /*1fd30*/  ISETP.GT.AND P1, PT, R6, 0x28, PT ;  /* 0x000000280600780c */ /* 0x000fc40003f24270 */
[----:B------:R-:W-:Y:S02]  /*1fd40*/  FSEL R63, R63, -INF , P2 ;  /* 0xff8000003f3f7808 */ /* 0x000fe40001000000 */
        /* <DEDUP_REMOVED lines=56> */
[----:B------:R-:W-:Y:S01]  /*200d0*/  FMNMX.FTZ R4, R50, R3, !PT ;  /* 0x0000000332047209 */ /* 0x000fe20007810000 */
[----:B------:R-:W-:Y:S01]  /*200e0*/  IMAD.MOV.U32 R3, RZ, RZ, 0x2 ;  /* 0x00000002ff037424 */ /* 0x000fe200078e00ff */
        /* <DEDUP_REMOVED lines=14> */
[----:B------:R-:W-:Y:S01]  /*201d0*/  FMNMX.FTZ R5, R46, R5, !PT ;  /* 0x000000052e057209 */ /* 0x000fe20007810000 */
[----:B------:R-:W-:Y:S01]  /*201e0*/  IMAD.MOV.U32 R4, RZ, RZ, R6 ;  /* 0x000000ffff047224 */ /* 0x000fe200078e0006 */
[----:B------:R-:W-:Y:S02]  /*201f0*/  MOV R2, 0x20220 ;  /* 0x0002022000027802 */ /* 0x000fe40000000f00 */
[----:B------:R-:W-:Y:S02]  /*20200*/  FMNMX.FTZ R5, R45, R5, !PT ;  /* 0x000000052d057209 */ /* 0x000fe40007810000 */
[----:B------:R-:W-:Y:S05]  /*20210*/  CALL.REL.NOINC `($__internal_24_$__cuda_sm70_shflsync_bfly_p) ;  /* 0x0000281000007944 */ /* 0x000fea0003c00000 */
[----:B------:R-:W-:Y:S01]  /*20220*/  FMNMX.FTZ R6, R6, R171, !PT ;  /* 0x000000ab06067209 */ /* 0x000fe20007810000 */
[----:B------:R-:W-:Y:S01]  /*20230*/  IMAD.MOV.U32 R3, RZ, RZ, 0x1 ;  /* 0x00000001ff037424 */ /* 0x000fe200078e00ff */
[----:B------:R-:W-:-:S03]  /*20240*/  MOV R2, 0x20270 ;  /* 0x0002027000027802 */ /* 0x000fc60000000f00 */
[----:B------:R-:W-:Y:S02]  /*20250*/  IMAD.MOV.U32 R4, RZ, RZ, R6 ;  /* 0x000000ffff047224 */ /* 0x000fe400078e0006 */
[----:B------:R-:W-:Y:S05]  /*20260*/  CALL.REL.NOINC `($__internal_24_$__cuda_sm70_shflsync_bfly_p) ;  /* 0x000027c000007944 */ /* 0x000fea0003c00000 */
[----:B------:R-:W-:Y:S01]  /*20270*/  FMNMX.FTZ R6, R6, R171, !PT ;  /* 0x000000ab06067209 */ /* 0x000fe20007810000 */
[----:B------:R-:W-:Y:S01]  /*20280*/  IMAD.MOV.U32 R4, RZ, RZ, R5 ;  /* 0x000000ffff047224 */ /* 0x000fe200078e0005 */
[----:B------:R-:W-:Y:S01]  /*20290*/  MOV R2, 0x202c0 ;  /* 0x000202c000027802 */ /* 0x000fe20000000f00 */
[----:B------:R-:W-:Y:S02]  /*202a0*/  IMAD.MOV.U32 R3, RZ, RZ, 0x2 ;  /* 0x00000002ff037424 */ /* 0x000fe400078e00ff */
[----:B------:R-:W-:Y:S05]  /*202b0*/  CALL.REL.NOINC `($__internal_24_$__cuda_sm70_shflsync_bfly_p) ;  /* 0x0000277000007944 */ /* 0x000fea0003c00000 */
[----:B------:R-:W-:Y:S01]  /*202c0*/  FMNMX.FTZ R5, R5, R171, !PT ;  /* 0x000000ab05057209 */ /* 0x000fe20007810000 */
[----:B------:R-:W-:Y:S01]  /*202d0*/  IMAD.MOV.U32 R3, RZ, RZ, 0x1 ;  /* 0x00000001ff037424 */ /* 0x000fe200078e00ff */
[----:B------:R-:W-:-:S03]  /*202e0*/  MOV R2, 0x20310 ;  /* 0x0002031000027802 */ /* 0x000fc60000000f00 */
[----:B------:R-:W-:Y:S02]  /*202f0*/  IMAD.MOV.U32 R4, RZ, RZ, R5 ;  /* 0x000000ffff047224 */ /* 0x000fe400078e0005 */
[----:B------:R-:W-:Y:S05]  /*20300*/  CALL.REL.NOINC `($__internal_24_$__cuda_sm70_shflsync_bfly_p) ;  /* 0x0000272000007944 */ /* 0x000fea0003c00000 */
[----:B------:R-:W-:Y:S01]  /*20310*/  MOV R4, R171 ;  /* 0x000000ab00047202 */ /* 0x000fe20000000f00 */
[----:B------:R-:W-:Y:S05]  /*20320*/  BRA `(.L_x_1736) ;  /* 0xffff191000007947 */ /* 0x000fea000383ffff */
.L_x_1631:
[----:B------:R-:W-:Y:S01]  /*20330*/  MOV R2, RZ ;  /* 0x000000ff00027202 */ /* 0x000fe20000000f00 */
[----:B------:R-:W-:Y:S01]  /*20340*/  IMAD.MOV.U32 R239, RZ, RZ, R6 ;  /* 0x000000ffffef7224 */ /* 0x000fe200078e0006 */
[----:B------:R-:W-:Y:S01]  /*20350*/  MOV R3, 0x20380 ;  /* 0x0002038000037802 */ /* 0x000fe20000000f00 */
[----:B------:R-:W-:Y:S02]  /*20360*/  IMAD.MOV.U32 R238, RZ, RZ, 0x181f ;  /* 0x0000181fffee7424 */ /* 0x000fe400078e00ff */
[----:B------:R-:W-:Y:S05]  /*20370*/  CALL.REL.NOINC `($__internal_25_$__cuda_sm70_shflsync_idx_p) ;  /* 0x0000271000007944 */ /* 0x000fea0003c00000 */
[----:B------:R-:W-:Y:S01]  /*20380*/  MOV R9, R238 ;  /* 0x000000ee00097202 */ /* 0x000fe20000000f00 */
[----:B------:R-:W-:-:S05]  /*20390*/  BRA `(.L_x_1737) ;  /* 0xffff340000007947 */ /* 0x000fca000383ffff */
.L_x_1632:
[----:B------:R-:W-:Y:S01]  /*203a0*/  MOV R2, RZ ;  /* 0x000000ff00027202 */ /* 0x000fe20000000f00 */
[----:B------:R-:W-:Y:S01]  /*203b0*/  IMAD.MOV.U32 R239, RZ, RZ, R8 ;  /* 0x000000ffffef7224 */ /* 0x000fe200078e0008 */
[----:B------:R-:W-:Y:S01]  /*203c0*/  MOV R3, 0x203f0 ;  /* 0x000203f000037802 */ /* 0x000fe20000000f00 */
[----:B------:R-:W-:Y:S02]  /*203d0*/  IMAD.MOV.U32 R238, RZ, RZ, 0x181f ;  /* 0x0000181fffee7424 */ /* 0x000fe400078e00ff */
[----:B-12---:R-:W-:Y:S05]  /*203e0*/  CALL.REL.NOINC `($__internal_25_$__cuda_sm70_shflsync_idx_p) ;  /* 0x000026a000007944 */ /* 0x006fea0003c00000 */
[----:B------:R-:W-:Y:S01]  /*203f0*/  ISETP.GE.AND P1, PT, R76, c[0x0][0x1d4], PT ;  /* 0x000075004c007a0c */ /* 0x000fe20003f26270 */
[----:B------:R-:W-:Y:S01]  /*20400*/  IMAD.MOV.U32 R239, RZ, RZ, R6 ;  /* 0x000000ffffef7224 */ /* 0x000fe200078e0006 */
[C---:B------:R-:W-:Y:S02]  /*20410*/  IADD3 R4, P2, R238.reuse, R230, RZ ;  /* 0x000000e6ee047210 */ /* 0x040fe40007f5e0ff */
        /* <DEDUP_REMOVED lines=8> */
[----:B------:R-:W-:Y:S05]  /*204a0*/  IMAD.X R3, R9, 0x1, R232, P2 ;  /* 0x0000000109037824 */ /* 0x000fea00010e06e8 */
[----:B------:R2:W-:Y:S01]  /*204b0*/  LDGSTS.E.BYPASS.LTC128B.128 [R228+0x3900], [R2.64], !P0 ;  /* 0x0390000002e47fae */ /* 0x0005e2000c101d48 */
[----:B-1----:R-:W-:Y:S02]  /*204c0*/  SEL R5, RZ, 0x10, P1 ;  /* 0x00000010ff057807 */ /* 0x002fe40000800000 */
[----:B------:R-:W-:Y:S02]  /*204d0*/  SEL R4, RZ, 0x10, P0 ;  /* 0x00000010ff047807 */ /* 0x000fe40000000000 */
[----:B--2---:R-:W-:Y:S01]  /*204e0*/  MOV R3, 0x20510 ;  /* 0x0002051000037802 */ /* 0x004fe20000000f00 */
[----:B------:R-:W-:Y:S02]  /*204f0*/  IMAD.MOV.U32 R2, RZ, RZ, 0x1 ;  /* 0x00000001ff027424 */ /* 0x000fe400078e00ff */
[----:B------:R-:W-:Y:S05]  /*20500*/  CALL.REL.NOINC `($__internal_25_$__cuda_sm70_shflsync_idx_p) ;  /* 0x0000258000007944 */ /* 0x000fea0003c00000 */
[----:B------:R-:W-:Y:S01]  /*20510*/  MOV R2, 0x1 ;  /* 0x0000000100027802 */ /* 0x000fe20000000f00 */
[----:B------:R-:W-:Y:S01]  /*20520*/  IMAD.MOV.U32 R9, RZ, RZ, R238 ;  /* 0x000000ffff097224 */ /* 0x000fe200078e00ee */
[----:B------:R-:W-:Y:S01]  /*20530*/  MOV R238, 0x181f ;  /* 0x0000181f00ee7802 */ /* 0x000fe20000000f00 */
[----:B------:R-:W-:Y:S01]  /*20540*/  IMAD.MOV.U32 R239, RZ, RZ, R8 ;  /* 0x000000ffffef7224 */ /* 0x000fe200078e0008 */
[----:B------:R-:W-:Y:S02]  /*20550*/  MOV R3, 0x20570 ;  /* 0x0002057000037802 */ /* 0x000fe40000000f00 */
[----:B------:R-:W-:Y:S05]  /*20560*/  CALL.REL.NOINC `($__internal_25_$__cuda_sm70_shflsync_idx_p) ;  /* 0x0000252000007944 */ /* 0x000fea0003c00000 */
        /* <DEDUP_REMOVED lines=19> */
[----:B------:R-:W-:Y:S05]  /*206a0*/  CALL.REL.NOINC `($__internal_25_$__cuda_sm70_shflsync_idx_p) ;  /* 0x000023e000007944 */ /* 0x000fea0003c00000 */
[----:B------:R-:W-:Y:S01]  /*206b0*/  MOV R2, 0x2 ;  /* 0x0000000200027802 */ /* 0x000fe20000000f00 */
[----:B------:R-:W-:Y:S01]  /*206c0*/  IMAD.MOV.U32 R10, RZ, RZ, R238 ;  /* 0x000000ffff0a7224 */ /* 0x000fe200078e00ee */
[----:B------:R-:W-:Y:S01]  /*206d0*/  MOV R238, 0x181f ;  /* 0x0000181f00ee7802 */ /* 0x000fe20000000f00 */
[----:B------:R-:W-:Y:S01]  /*206e0*/  IMAD.MOV.U32 R239, RZ, RZ, R8 ;  /* 0x000000ffffef7224 */ /* 0x000fe200078e0008 */
[----:B------:R-:W-:Y:S02]  /*206f0*/  MOV R3, 0x20710 ;  /* 0x0002071000037802 */ /* 0x000fe40000000f00 */
[----:B------:R-:W-:Y:S05]  /*20700*/  CALL.REL.NOINC `($__internal_25_$__cuda_sm70_shflsync_idx_p) ;  /* 0x0000238000007944 */ /* 0x000fea0003c00000 */
[----:B------:R-:W-:Y:S01]  /*20710*/  MOV R9, R238 ;  /* 0x000000ee00097202 */ /* 0x000fe20000000f00 */
[----:B------:R-:W-:-:S05]  /*20720*/  BRA `(.L_x_1738) ;  /* 0xffff31e000007947 */ /* 0x000fca000383ffff */
.L_x_1633:
[----:B--2---:R-:W-:Y:S01]  /*20730*/  MOV R2, 0x3 ;  /* 0x0000000300027802 */ /* 0x004fe20000000f00 */
[----:B------:R-:W-:Y:S01]  /*20740*/  IMAD.MOV.U32 R239, RZ, RZ, R6 ;  /* 0x000000ffffef7224 */ /* 0x000fe200078e0006 */
[----:B------:R-:W-:Y:S01]  /*20750*/  MOV R3, 0x20780 ;  /* 0x0002078000037802 */ /* 0x000fe20000000f00 */
[----:B------:R-:W-:Y:S02]  /*20760*/  IMAD.MOV.U32 R238, RZ, RZ, 0x181f ;  /* 0x0000181fffee7424 */ /* 0x000fe400078e00ff */
[----:B-1----:R-:W-:Y:S05]  /*20770*/  CALL.REL.NOINC `($__internal_25_$__cuda_sm70_shflsync_idx_p) ;  /* 0x0000231000007944 */ /* 0x002fea0003c00000 */
        /* <DEDUP_REMOVED lines=8> */
.L_x_1636:
[----:B------:R-:W-:Y:S01]  /*20800*/  MOV R2, RZ ;  /* 0x000000ff00027202 */ /* 0x000fe20000000f00 */
[----:B------:R-:W-:Y:S01]  /*20810*/  IMAD.MOV.U32 R239, RZ, RZ, R4 ;  /* 0x000000ffffef7224 */ /* 0x000fe200078e0004 */
[----:B------:R-:W-:Y:S01]  /*20820*/  MOV R3, 0x20850 ;  /* 0x0002085000037802 */ /* 0x000fe20000000f00 */
[----:B------:R-:W-:Y:S02]  /*20830*/  IMAD.MOV.U32 R238, RZ, RZ, 0x181f ;  /* 0x0000181fffee7424 */ /* 0x000fe400078e00ff */
[----:B------:R-:W-:Y:S05]  /*20840*/  CALL.REL.NOINC `($__internal_25_$__cuda_sm70_shflsync_idx_p) ;  /* 0x0000224000007944 */ /* 0x000fea0003c00000 */
[----:B------:R-:W-:Y:S01]  /*20850*/  MOV R6, R238 ;  /* 0x000000ee00067202 */ /* 0x000fe20000000f00 */
[----:B------:R-:W-:-:S05]  /*20860*/  BRA `(.L_x_1740) ;  /* 0xffff3f5000007947 */ /* 0x000fca000383ffff */
.L_x_1637:
[----:B------:R-:W-:Y:S01]  /*20870*/  MOV R2, RZ ;  /* 0x000000ff00027202 */ /* 0x000fe20000000f00 */
[----:B------:R-:W-:Y:S01]  /*20880*/  IMAD.MOV.U32 R239, RZ, RZ, R5 ;  /* 0x000000ffffef7224 */ /* 0x000fe200078e0005 */
[----:B------:R-:W-:Y:S01]  /*20890*/  MOV R3, 0x208c0 ;  /* 0x000208c000037802 */ /* 0x000fe20000000f00 */
[----:B------:R-:W-:Y:S02]  /*208a0*/  IMAD.MOV.U32 R238, RZ, RZ, 0x181f ;  /* 0x0000181fffee7424 */ /* 0x000fe400078e00ff */
[----:B-12---:R-:W-:Y:S05]  /*208b0*/  CALL.REL.NOINC `($__internal_25_$__cuda_sm70_shflsync_idx_p) ;  /* 0x000021d000007944 */ /* 0x006fea0003c00000 */
[----:B------:R-:W-:Y:S01]  /*208c0*/  MOV R2, R238 ;  /* 0x000000ee00027202 */ /* 0x000fe20000000f00 */
[----:B------:R-:W-:-:S05]  /*208d0*/  BRA `(.L_x_1741) ;  /* 0xffff3f0000007947 */ /* 0x000fca000383ffff */
.L_x_1638:
[----:B--2---:R-:W-:Y:S01]  /*208e0*/  MOV R2, 0x1 ;  /* 0x0000000100027802 */ /* 0x004fe20000000f00 */
[----:B------:R-:W-:Y:S01]  /*208f0*/  IMAD.MOV.U32 R239, RZ, RZ, R4 ;  /* 0x000000ffffef7224 */ /* 0x000fe200078e0004 */
[----:B------:R-:W-:Y:S01]  /*20900*/  MOV R3, 0x20930 ;  /* 0x0002093000037802 */ /* 0x000fe20000000f00 */
[----:B------:R-:W-:Y:S02]  /*20910*/  IMAD.MOV.U32 R238, RZ, RZ, 0x181f ;  /* 0x0000181fffee7424 */ /* 0x000fe400078e00ff */
[----:B-1-3--:R-:W-:Y:S05]  /*20920*/  CALL.REL.NOINC `($__internal_25_$__cuda_sm70_shflsync_idx_p) ;  /* 0x0000216000007944 */ /* 0x00afea0003c00000 */
        /* <DEDUP_REMOVED lines=8> */
.L_x_1639:
[----:B-1----:R-:W-:Y:S01]  /*209b0*/  MOV R2, 0x2 ;  /* 0x0000000200027802 */ /* 0x002fe20000000f00 */
[----:B------:R-:W-:Y:S01]  /*209c0*/  IMAD.MOV.U32 R239, RZ, RZ, R4 ;  /* 0x000000ffffef7224 */ /* 0x000fe200078e0004 */
[----:B------:R-:W-:Y:S01]  /*209d0*/  MOV R3, 0x20a00 ;  /* 0x00020a0000037802 */ /* 0x000fe20000000f00 */
[----:B------:R-:W-:Y:S02]  /*209e0*/  IMAD.MOV.U32 R238, RZ, RZ, 0x181f ;  /* 0x0000181fffee7424 */ /* 0x000fe400078e00ff */
[----:B---34-:R-:W-:Y:S05]  /*209f0*/  CALL.REL.NOINC `($__internal_25_$__cuda_sm70_shflsync_idx_p) ;  /* 0x0000209000007944 */ /* 0x018fea0003c00000 */
[----:B------:R-:W-:Y:S01]  /*20a00*/  MOV R6, R238 ;  /* 0x000000ee00067202 */ /* 0x000fe20000000f00 */
[----:B------:R-:W-:-:S05]  /*20a10*/  BRA `(.L_x_1743) ;  /* 0xffff3fb000007947 */ /* 0x000fca000383ffff */
.L_x_1640:
[----:B-1----:R-:W-:Y:S01]  /*20a20*/  MOV R2, 0x2 ;  /* 0x0000000200027802 */ /* 0x002fe20000000f00 */
[----:B------:R-:W-:Y:S01]  /*20a30*/  IMAD.MOV.U32 R239, RZ, RZ, R5 ;  /* 0x000000ffffef7224 */ /* 0x000fe200078e0005 */
[----:B------:R-:W-:Y:S01]  /*20a40*/  MOV R3, 0x20a70 ;  /* 0x00020a7000037802 */ /* 0x000fe20000000f00 */
[----:B------:R-:W-:Y:S02]  /*20a50*/  IMAD.MOV.U32 R238, RZ, RZ, 0x181f ;  /* 0x0000181fffee7424 */ /* 0x000fe400078e00ff */
[----:B--234-:R-:W-:Y:S05]  /*20a60*/  CALL.REL.NOINC `($__internal_25_$__cuda_sm70_shflsync_idx_p) ;  /* 0x0000202000007944 */ /* 0x01cfea0003c00000 */
[----:B------:R-:W-:Y:S01]  /*20a70*/  MOV R2, R238 ;  /* 0x000000ee00027202 */ /* 0x000fe20000000f00 */
[----:B------:R-:W-:-:S05]  /*20a80*/  BRA `(.L_x_1744) ;  /* 0xffff3f6000007947 */ /* 0x000fca000383ffff */
.L_x_1641:
[----:B--2---:R-:W-:Y:S01]  /*20a90*/  MOV R2, 0x3 ;  /* 0x0000000300027802 */ /* 0x004fe20000000f00 */
[----:B------:R-:W-:Y:S01]  /*20aa0*/  IMAD.MOV.U32 R239, RZ, RZ, R4 ;  /* 0x000000ffffef7224 */ /* 0x000fe200078e0004 */
[----:B------:R-:W-:Y:S01]  /*20ab0*/  MOV R3, 0x20ae0 ;  /* 0x00020ae000037802 */ /* 0x000fe20000000f00 */
[----:B------:R-:W-:Y:S02]  /*20ac0*/  IMAD.MOV.U32 R238, RZ, RZ, 0x181f ;  /* 0x0000181fffee7424 */ /* 0x000fe400078e00ff */
[----:B-1-34-:R-:W-:Y:S05]  /*20ad0*/  CALL.REL.NOINC `($__internal_25_$__cuda_sm70_shflsync_idx_p) ;  /* 0x00001fb000007944 */ /* 0x01afea0003c00000 */
        /* <DEDUP_REMOVED lines=8> */
.L_x_1642:
[----:B------:R-:W-:Y:S01]  /*20b60*/  MOV R2, RZ ;  /* 0x000000ff00027202 */ /* 0x000fe20000000f00 */
[----:B------:R-:W-:Y:S01]  /*20b70*/  IMAD.MOV.U32 R239, RZ, RZ, R4 ;  /* 0x000000ffffef7224 */ /* 0x000fe200078e0004 */
[----:B------:R-:W-:Y:S01]  /*20b80*/  MOV R3, 0x20bb0 ;  /* 0x00020bb000037802 */ /* 0x000fe20000000f00 */
[----:B------:R-:W-:Y:S02]  /*20b90*/  IMAD.MOV.U32 R238, RZ, RZ, 0x1c1f ;  /* 0x00001c1fffee7424 */ /* 0x000fe400078e00ff */
[----:B------:R-:W-:Y:S05]  /*20ba0*/  CALL.REL.NOINC `($__internal_25_$__cuda_sm70_shflsync_idx_p) ;  /* 0x00001ee000007944 */ /* 0x000fea0003c00000 */
[----:B------:R-:W-:Y:S01]  /*20bb0*/  MOV R2, R238 ;  /* 0x000000ee00027202 */ /* 0x000fe20000000f00 */
[----:B------:R-:W-:-:S05]  /*20bc0*/  BRA `(.L_x_1746) ;  /* 0xffff410000007947 */ /* 0x000fca000383ffff */
.L_x_1643:
[----:B------:R-:W-:Y:S01]  /*20bd0*/  MOV R2, 0x1 ;  /* 0x0000000100027802 */ /* 0x000fe20000000f00 */
[----:B------:R-:W-:Y:S01]  /*20be0*/  IMAD.MOV.U32 R239, RZ, RZ, R4 ;  /* 0x000000ffffef7224 */ /* 0x000fe200078e0004 */
[----:B------:R-:W-:Y:S01]  /*20bf0*/  MOV R3, 0x20c20 ;  /* 0x00020c2000037802 */ /* 0x000fe20000000f00 */
[----:B------:R-:W-:Y:S02]  /*20c00*/  IMAD.MOV.U32 R238, RZ, RZ, 0x1c1f ;  /* 0x00001c1fffee7424 */ /* 0x000fe400078e00ff */
[----:B-1----:R-:W-:Y:S05]  /*20c10*/  CALL.REL.NOINC `($__internal_25_$__cuda_sm70_shflsync_idx_p) ;  /* 0x00001e7000007944 */ /* 0x002fea0003c00000 */
        /* <DEDUP_REMOVED lines=48> */
[C---:B------:R-:W-:Y:S02]  /*20f20*/  ISETP.GT.AND P2, PT, R5.reuse, 0x31, PT ;  /* 0x000000310500780c */ /* 0x040fe40003f44270 */
        /* <DEDUP_REMOVED lines=48> */
[C---:B------:R-:W-:Y:S02]  /*21230*/  ISETP.GT.AND P1, PT, R5.reuse, 0x68, PT ;  /* 0x000000680500780c */ /* 0x040fe40003f24270 */
[----:B------:R-:W-:Y:S02]  /*21240*/  ISETP.GT.AND P0, PT, R5, 0x69, PT ;  /* 0x000000690500780c */ /* 0x000fe40003f04270 */
[----:B------:R-:W-:Y:S02]  /*21250*/  FMNMX.FTZ R2, R148, R2, !PT ;  /* 0x0000000294027209 */ /* 0x000fe40007810000 */
[----:B------:R-:W-:Y:S02]  /*21260*/  FSEL R11, R62, -INF , P3 ;  /* 0xff8000003e0b7808 */ /* 0x000fe40001800000 */
[----:B------:R-:W-:Y:S01]  /*21270*/  FMNMX.FTZ R5, R18, R3, !PT ;  /* 0x0000000312057209 */ /* 0x000fe20007810000 */
[----:B------:R-:W-:Y:S01]  /*21280*/  IMAD.MOV.U32 R3, RZ, RZ, 0x2 ;  /* 0x00000002ff037424 */ /* 0x000fe200078e00ff */
[----:B------:R-:W-:Y:S02]  /*21290*/  FMNMX.FTZ R4, R57, R2, !PT ;  /* 0x0000000239047209 */ /* 0x000fe40007810000 */
[----:B------:R-:W-:Y:S02]  /*212a0*/  FSEL R10, R63, -INF , P2 ;  /* 0xff8000003f0a7808 */ /* 0x000fe40001000000 */
[----:B------:R-:W-:Y:S02]  /*212b0*/  FMNMX.FTZ R5, R11, R5, !PT ;  /* 0x000000050b057209 */ /* 0x000fe40007810000 */
        /* <DEDUP_REMOVED lines=9> */
[----:B------:R-:W-:Y:S05]  /*21350*/  CALL.REL.NOINC `($__internal_24_$__cuda_sm70_shflsync_bfly_p) ;  /* 0x000016d000007944 */ /* 0x000fea0003c00000 */
[----:B------:R-:W-:Y:S01]  /*21360*/  FMNMX.FTZ R4, R4, R171, !PT ;  /* 0x000000ab04047209 */ /* 0x000fe20007810000 */
[----:B------:R-:W-:Y:S01]  /*21370*/  IMAD.MOV.U32 R3, RZ, RZ, 0x1 ;  /* 0x00000001ff037424 */ /* 0x000fe200078e00ff */
[----:B------:R-:W-:Y:S02]  /*21380*/  MOV R2, 0x213a0 ;  /* 0x000213a000027802 */ /* 0x000fe40000000f00 */
[----:B------:R-:W-:Y:S05]  /*21390*/  CALL.REL.NOINC `($__internal_24_$__cuda_sm70_shflsync_bfly_p) ;  /* 0x0000169000007944 */ /* 0x000fea0003c00000 */
[----:B------:R-:W-:Y:S01]  /*213a0*/  IMAD.MOV.U32 R3, RZ, RZ, 0x2 ;  /* 0x00000002ff037424 */ /* 0x000fe200078e00ff */
[----:B------:R-:W-:Y:S01]  /*213b0*/  FMNMX.FTZ R6, R4, R171, !PT ;  /* 0x000000ab04067209 */ /* 0x000fe20007810000 */
[----:B------:R-:W-:Y:S01]  /*213c0*/  IMAD.MOV.U32 R4, RZ, RZ, R5 ;  /* 0x000000ffff047224 */ /* 0x000fe200078e0005 */
[----:B------:R-:W-:Y:S02]  /*213d0*/  MOV R2, 0x213f0 ;  /* 0x000213f000027802 */ /* 0x000fe40000000f00 */
[----:B------:R-:W-:Y:S05]  /*213e0*/  CALL.REL.NOINC `($__internal_24_$__cuda_sm70_shflsync_bfly_p) ;  /* 0x0000164000007944 */ /* 0x000fea0003c00000 */
[----:B------:R-:W-:Y:S01]  /*213f0*/  FMNMX.FTZ R4, R5, R171, !PT ;  /* 0x000000ab05047209 */ /* 0x000fe20007810000 */
[----:B------:R-:W-:Y:S01]  /*21400*/  IMAD.MOV.U32 R3, RZ, RZ, 0x1 ;  /* 0x00000001ff037424 */ /* 0x000fe200078e00ff */
[----:B------:R-:W-:Y:S02]  /*21410*/  MOV R2, 0x21430 ;  /* 0x0002143000027802 */ /* 0x000fe40000000f00 */
[----:B------:R-:W-:Y:S05]  /*21420*/  CALL.REL.NOINC `($__internal_24_$__cuda_sm70_shflsync_bfly_p) ;  /* 0x0000160000007944 */ /* 0x000fea0003c00000 */
[----:B------:R-:W-:Y:S01]  /*21430*/  MOV R2, R171 ;  /* 0x000000ab00027202 */ /* 0x000fe20000000f00 */
[----:B------:R-:W-:-:S05]  /*21440*/  BRA `(.L_x_1747) ;  /* 0xffff43b000007947 */ /* 0x000fca000383ffff */
.L_x_1646:
[----:B-1--4-:R-:W-:Y:S01]  /*21450*/  MOV R2, RZ ;  /* 0x000000ff00027202 */ /* 0x012fe20000000f00 */
[----:B------:R-:W-:Y:S01]  /*21460*/  IMAD.MOV.U32 R239, RZ, RZ, R4 ;  /* 0x000000ffffef7224 */ /* 0x000fe200078e0004 */
[----:B------:R-:W-:Y:S01]  /*21470*/  MOV R3, 0x214a0 ;  /* 0x000214a000037802 */ /* 0x000fe20000000f00 */
[----:B------:R-:W-:Y:S02]  /*21480*/  IMAD.MOV.U32 R238, RZ, RZ, 0x181f ;  /* 0x0000181fffee7424 */ /* 0x000fe400078e00ff */
[----:B------:R-:W-:Y:S05]  /*21490*/  CALL.REL.NOINC `($__internal_25_$__cuda_sm70_shflsync_idx_p) ;  /* 0x000015f000007944 */ /* 0x000fea0003c00000 */
[----:B------:R-:W-:Y:S01]  /*214a0*/  MOV R10, R238 ;  /* 0x000000ee000a7202 */ /* 0x000fe20000000f00 */
[----:B------:R-:W-:-:S05]  /*214b0*/  BRA `(.L_x_1748) ;  /* 0xffff62b000007947 */ /* 0x000fca000383ffff */
.L_x_1649:
        /* <DEDUP_REMOVED lines=13> */
.L_x_1652:
[----:B------:R-:W-:Y:S01]  /*21590*/  MOV R2, RZ ;  /* 0x000000ff00027202 */ /* 0x000fe20000000f00 */
[----:B------:R-:W-:Y:S01]  /*215a0*/  IMAD.MOV.U32 R239, RZ, RZ, R4 ;  /* 0x000000ffffef7224 */ /* 0x000fe200078e0004 */
[----:B------:R-:W-:Y:S01]  /*215b0*/  MOV R3, 0x215e0 ;  /* 0x000215e000037802 */ /* 0x000fe20000000f00 */
[----:B------:R-:W-:Y:S02]  /*215c0*/  IMAD.MOV.U32 R238, RZ, RZ, 0x181f ;  /* 0x0000181fffee7424 */ /* 0x000fe400078e00ff */
[----:B------:R-:W-:Y:S05]  /*215d0*/  CALL.REL.NOINC `($__internal_25_$__cuda_sm70_shflsync_idx_p) ;  /* 0x000014b000007944 */ /* 0x000fea0003c00000 */
[----:B------:R-:W-:Y:S01]  /*215e0*/  MOV R149, R238 ;  /* 0x000000ee00957202 */ /* 0x000fe20000000f00 */
[----:B------:R-:W-:-:S05]  /*215f0*/  BRA `(.L_x_1750) ;  /* 0xffff717000007947 */ /* 0x000fca000383ffff */
.L_x_1653:
[----:B------:R-:W-:Y:S01]  /*21600*/  MOV R2, RZ ;  /* 0x000000ff00027202 */ /* 0x000fe20000000f00 */
[----:B------:R-:W-:Y:S01]  /*21610*/  IMAD.MOV.U32 R239, RZ, RZ, R80 ;  /* 0x000000ffffef7224 */ /* 0x000fe200078e0050 */
[----:B------:R-:W-:Y:S01]  /*21620*/  MOV R3, 0x21650 ;  /* 0x0002165000037802 */ /* 0x000fe20000000f00 */
[----:B------:R-:W-:Y:S02]  /*21630*/  IMAD.MOV.U32 R238, RZ, RZ, 0x181f ;  /* 0x0000181fffee7424 */ /* 0x000fe400078e00ff */
[----:B-12---:R-:W-:Y:S05]  /*21640*/  CALL.REL.NOINC `($__internal_25_$__cuda_sm70_shflsync_idx_p) ;  /* 0x0000144000007944 */ /* 0x006fea0003c00000 */
[----:B------:R-:W-:Y:S01]  /*21650*/  MOV R148, R238 ;  /* 0x000000ee00947202 */ /* 0x000fe20000000f00 */
[----:B------:R-:W-:-:S05]  /*21660*/  BRA `(.L_x_1751) ;  /* 0xffff712000007947 */ /* 0x000fca000383ffff */
.L_x_1654:
        /* <DEDUP_REMOVED lines=13> */
.L_x_1655:
[----:B-1----:R-:W-:Y:S01]  /*21740*/  MOV R2, 0x2 ;  /* 0x0000000200027802 */ /* 0x002fe20000000f00 */
[----:B------:R-:W-:Y:S01]  /*21750*/  IMAD.MOV.U32 R239, RZ, RZ, R4 ;  /* 0x000000ffffef7224 */ /* 0x000fe200078e0004 */
[----:B------:R-:W-:Y:S01]  /*21760*/  MOV R3, 0x21790 ;  /* 0x0002179000037802 */ /* 0x000fe20000000f00 */
[----:B------:R-:W-:Y:S02]  /*21770*/  IMAD.MOV.U32 R238, RZ, RZ, 0x181f ;  /* 0x0000181fffee7424 */ /* 0x000fe400078e00ff */
[----:B---34-:R-:W-:Y:S05]  /*21780*/  CALL.REL.NOINC `($__internal_25_$__cuda_sm70_shflsync_idx_p) ;  /* 0x0000130000007944 */ /* 0x018fea0003c00000 */
[----:B------:R-:W-:Y:S01]  /*21790*/  MOV R149, R238 ;  /* 0x000000ee00957202 */ /* 0x000fe20000000f00 */
[----:B------:R-:W-:-:S05]  /*217a0*/  BRA `(.L_x_1753) ;  /* 0xffff725000007947 */ /* 0x000fca000383ffff */
.L_x_1656:
[----:B-1----:R-:W-:Y:S01]  /*217b0*/  MOV R2, 0x2 ;  /* 0x0000000200027802 */ /* 0x002fe20000000f00 */
[----:B------:R-:W-:Y:S01]  /*217c0*/  IMAD.MOV.U32 R239, RZ, RZ, R80 ;  /* 0x000000ffffef7224 */ /* 0x000fe200078e0050 */
[----:B------:R-:W-:Y:S01]  /*217d0*/  MOV R3, 0x21800 ;  /* 0x0002180000037802 */ /* 0x000fe20000000f00 */
[----:B------:R-:W-:Y:S02]  /*217e0*/  IMAD.MOV.U32 R238, RZ, RZ, 0x181f ;  /* 0x0000181fffee7424 */ /* 0x000fe400078e00ff */
[----:B--234-:R-:W-:Y:S05]  /*217f0*/  CALL.REL.NOINC `($__internal_25_$__cuda_sm70_shflsync_idx_p) ;  /* 0x0000129000007944 */ /* 0x01cfea0003c00000 */
[----:B------:R-:W-:Y:S01]  /*21800*/  MOV R148, R238 ;  /* 0x000000ee00947202 */ /* 0x000fe20000000f00 */
[----:B------:R-:W-:-:S05]  /*21810*/  BRA `(.L_x_1754) ;  /* 0xffff720000007947 */ /* 0x000fca000383ffff */
.L_x_1657:
[----:B-1----:R-:W-:Y:S01]  /*21820*/  MOV R2, 0x3 ;  /* 0x0000000300027802 */ /* 0x002fe20000000f00 */
[----:B------:R-:W-:Y:S01]  /*21830*/  IMAD.MOV.U32 R239, RZ, RZ, R4 ;  /* 0x000000ffffef7224 */ /* 0x000fe200078e0004 */
[----:B------:R-:W-:Y:S01]  /*21840*/  MOV R3, 0x21870 ;  /* 0x0002187000037802 */ /* 0x000fe20000000f00 */
[----:B------:R-:W-:Y:S02]  /*21850*/  IMAD.MOV.U32 R238, RZ, RZ, 0x181f ;  /* 0x0000181fffee7424 */ /* 0x000fe400078e00ff */
[----:B--2-4-:R-:W-:Y:S05]  /*21860*/  CALL.REL.NOINC `($__internal_25_$__cuda_sm70_shflsync_idx_p) ;  /* 0x0000122000007944 */ /* 0x014fea0003c00000 */
        /* <DEDUP_REMOVED lines=8> */
.L_x_1658:
[----:B------:R-:W-:Y:S02]  /*218f0*/  MOV R3, 0x2 ;  /* 0x0000000200037802 */ /* 0x000fe40000000f00 */
[----:B------:R-:W-:Y:S02]  /*21900*/  MOV R2, 0x21920 ;  /* 0x0002192000027802 */ /* 0x000fe40000000f00 */
[----:B------:R-:W-:Y:S05]  /*21910*/  CALL.REL.NOINC `($__internal_24_$__cuda_sm70_shflsync_bfly_p) ;  /* 0x0000111000007944 */ /* 0x000fea0003c00000 */
[----:B------:R-:W-:Y:S01]  /*21920*/  MOV R2, R171 ;  /* 0x000000ab00027202 */ /* 0x000fe20000000f00 */
[----:B------:R-:W-:-:S05]  /*21930*/  BRA `(.L_x_1756) ;  /* 0xffff76f000007947 */ /* 0x000fca000383ffff */
.L_x_1659:
[----:B------:R-:W-:Y:S02]  /*21940*/  MOV R3, 0x1 ;  /* 0x0000000100037802 */ /* 0x000fe40000000f00 */
        /* <DEDUP_REMOVED lines=13> */
.L_x_1661:
[----:B------:R-:W-:Y:S01]  /*21a20*/  IMAD.MOV.U32 R4, RZ, RZ, R240 ;  /* 0x000000ffff047224 */ /* 0x000fe200078e00f0 */
[----:B------:R-:W-:-:S02]  /*21a30*/  MOV R3, 0x2 ;  /* 0x0000000200037802 */ /* 0x000fc40000000f00 */
[----:B------:R-:W-:Y:S02]  /*21a40*/  MOV R2, 0x21a60 ;  /* 0x00021a6000027802 */ /* 0x000fe40000000f00 */
[----:B------:R-:W-:Y:S05]  /*21a50*/  CALL.REL.NOINC `($__internal_24_$__cuda_sm70_shflsync_bfly_p) ;  /* 0x00000fd000007944 */ /* 0x000fea0003c00000 */
[----:B------:R-:W-:Y:S01]  /*21a60*/  MOV R2, R171 ;  /* 0x000000ab00027202 */ /* 0x000fe20000000f00 */
[----:B------:R-:W-:Y:S05]  /*21a70*/  BRA `(.L_x_1758) ;  /* 0xffff92f000007947 */ /* 0x000fea000383ffff */
.L_x_1662:
[----:B------:R-:W-:Y:S02]  /*21a80*/  MOV R3, 0x1 ;  /* 0x0000000100037802 */ /* 0x000fe40000000f00 */
[----:B------:R-:W-:Y:S02]  /*21a90*/  MOV R2, 0x21ab0 ;  /* 0x00021ab000027802 */ /* 0x000fe40000000f00 */
[----:B-1----:R-:W-:Y:S05]  /*21aa0*/  CALL.REL.NOINC `($__internal_24_$__cuda_sm70_shflsync_bfly_p) ;  /* 0x00000f8000007944 */ /* 0x002fea0003c00000 */
[----:B------:R-:W-:Y:S02]  /*21ab0*/  FADD.FTZ R8, R4, R171 ;  /* 0x000000ab04087221 */ /* 0x000fe40000010000 */
[----:B------:R1:W5:Y:S01]  /*21ac0*/  LDL R4, [R1] ;  /* 0x0000000001047983 */ /* 0x0003620000100800 */
[----:B------:R-:W-:Y:S02]  /*21ad0*/  MOV R3, 0x2 ;  /* 0x0000000200037802 */ /* 0x000fe40000000f00 */
[----:B------:R-:W-:Y:S02]  /*21ae0*/  MOV R2, 0x21b00 ;  /* 0x00021b0000027802 */ /* 0x000fe40000000f00 */
[----:B-1---5:R-:W-:Y:S05]  /*21af0*/  CALL.REL.NOINC `($__internal_24_$__cuda_sm70_shflsync_bfly_p) ;  /* 0x00000f3000007944 */ /* 0x022fea0003c00000 */
[----:B------:R-:W2:Y:S01]  /*21b00*/  LDL.LU R2, [R1] ;  /* 0x0000000001027983 */ /* 0x000ea20000300800 */
[----:B------:R-:W-:Y:S01]  /*21b10*/  MOV R3, 0x1 ;  /* 0x0000000100037802 */ /* 0x000fe20000000f00 */
[----:B--2---:R-:W-:Y:S01]  /*21b20*/  FADD.FTZ R9, R2, R171 ;  /* 0x000000ab02097221 */ /* 0x004fe20000010000 */
[----:B------:R-:W-:-:S04]  /*21b30*/  MOV R2, 0x21b60 ;  /* 0x00021b6000027802 */ /* 0x000fc80000000f00 */
[----:B------:R-:W-:Y:S02]  /*21b40*/  MOV R4, R9 ;  /* 0x0000000900047202 */ /* 0x000fe40000000f00 */
[----:B------:R-:W-:Y:S05]  /*21b50*/  CALL.REL.NOINC `($__internal_24_$__cuda_sm70_shflsync_bfly_p) ;  /* 0x00000ed000007944 */ /* 0x000fea0003c00000 */
[----:B------:R-:W-:Y:S01]  /*21b60*/  MOV R2, R171 ;  /* 0x000000ab00027202 */ /* 0x000fe20000000f00 */
[----:B------:R-:W-:Y:S05]  /*21b70*/  BRA `(.L_x_1759) ;  /* 0xffff927000007947 */ /* 0x000fea000383ffff */
.L_x_1669:
[----:B--234-:R-:W-:Y:S01]  /*21b80*/  IMAD.MOV.U32 R239, RZ, RZ, R6 ;  /* 0x000000ffffef7224 */ /* 0x01cfe200078e0006 */
[----:B------:R-:W-:Y:S01]  /*21b90*/  MOV R2, RZ ;  /* 0x000000ff00027202 */ /* 0x000fe20000000f00 */
[----:B------:R-:W-:Y:S01]  /*21ba0*/  IMAD.MOV.U32 R238, RZ, RZ, 0x181f ;  /* 0x0000181fffee7424 */ /* 0x000fe200078e00ff */
[----:B------:R-:W-:Y:S02]  /*21bb0*/  MOV R3, 0x21bd0 ;  /* 0x00021bd000037802 */ /* 0x000fe40000000f00 */
[----:B-1----:R-:W-:Y:S05]  /*21bc0*/  CALL.REL.NOINC `($__internal_25_$__cuda_sm70_shflsync_idx_p) ;  /* 0x00000ec000007944 */ /* 0x002fea0003c00000 */
[----:B------:R-:W-:Y:S01]  /*21bd0*/  MOV R9, R238 ;  /* 0x000000ee00097202 */ /* 0x000fe20000000f00 */
[----:B------:R-:W-:Y:S05]  /*21be0*/  BRA `(.L_x_1760) ;  /* 0xffffa63000007947 */ /* 0x000fea000383ffff */
.L_x_1670:
[----:B------:R-:W-:Y:S01]  /*21bf0*/  IMAD.MOV.U32 R239, RZ, RZ, R8 ;  /* 0x000000ffffef7224 */ /* 0x000fe200078e0008 */
[----:B------:R-:W-:Y:S01]  /*21c00*/  MOV R2, RZ ;  /* 0x000000ff00027202 */ /* 0x000fe20000000f00 */
[----:B------:R-:W-:Y:S01]  /*21c10*/  IMAD.MOV.U32 R238, RZ, RZ, 0x181f ;  /* 0x0000181fffee7424 */ /* 0x000fe200078e00ff */
[----:B------:R-:W-:Y:S02]  /*21c20*/  MOV R3, 0x21c40 ;  /* 0x00021c4000037802 */ /* 0x000fe40000000f00 */
[----:B-123--:R-:W-:Y:S05]  /*21c30*/  CALL.REL.NOINC `($__internal_25_$__cuda_sm70_shflsync_idx_p) ;  /* 0x00000e5000007944 */ /* 0x00efea0003c00000 */
[----:B------:R-:W-:Y:S01]  /*21c40*/  MOV R2, R238 ;  /* 0x000000ee00027202 */ /* 0x000fe20000000f00 */
[----:B------:R-:W-:Y:S05]  /*21c50*/  BRA `(.L_x_1761) ;  /* 0xffffa5e000007947 */ /* 0x000fea000383ffff */
.L_x_1673:
[----:B------:R-:W-:Y:S01]  /*21c60*/  IMAD.MOV.U32 R239, RZ, RZ, R6 ;  /* 0x000000ffffef7224 */ /* 0x000fe200078e0006 */
[----:B--2---:R-:W-:Y:S01]  /*21c70*/  MOV R2, 0x1 ;  /* 0x0000000100027802 */ /* 0x004fe20000000f00 */
[----:B------:R-:W-:Y:S01]  /*21c80*/  IMAD.MOV.U32 R238, RZ, RZ, 0x181f ;  /* 0x0000181fffee7424 */ /* 0x000fe200078e00ff */
[----:B------:R-:W-:-:S02]  /*21c90*/  MOV R3, 0x21cb0 ;  /* 0x00021cb000037802 */ /* 0x000fc40000000f00 */
[----:B-1-34-:R-:W-:Y:S05]  /*21ca0*/  CALL.REL.NOINC `($__internal_25_$__cuda_sm70_shflsync_idx_p) ;  /* 0x00000de000007944 */ /* 0x01afea0003c00000 */
        /* <DEDUP_REMOVED lines=8> */
.L_x_1676:
[----:B------:R-:W-:Y:S01]  /*21d30*/  IMAD.MOV.U32 R239, RZ, RZ, R6 ;  /* 0x000000ffffef7224 */ /* 0x000fe200078e0006 */
[----:B--2---:R-:W-:Y:S01]  /*21d40*/  MOV R2, 0x2 ;  /* 0x0000000200027802 */ /* 0x004fe20000000f00 */
[----:B------:R-:W-:Y:S01]  /*21d50*/  IMAD.MOV.U32 R238, RZ, RZ, 0x181f ;  /* 0x0000181fffee7424 */ /* 0x000fe200078e00ff */
[----:B------:R-:W-:Y:S02]  /*21d60*/  MOV R3, 0x21d80 ;  /* 0x00021d8000037802 */ /* 0x000fe40000000f00 */
[----:B-1-34-:R-:W-:Y:S05]  /*21d70*/  CALL.REL.NOINC `($__internal_25_$__cuda_sm70_shflsync_idx_p) ;  /* 0x00000d1000007944 */ /* 0x01afea0003c00000 */
[----:B------:R-:W-:Y:S01]  /*21d80*/  MOV R9, R238 ;  /* 0x000000ee00097202 */ /* 0x000fe20000000f00 */
[----:B------:R-:W-:Y:S05]  /*21d90*/  BRA `(.L_x_1763) ;  /* 0xffffa6a000007947 */ /* 0x000fea000383ffff */
.L_x_1677:
[----:B------:R-:W-:Y:S01]  /*21da0*/  IMAD.MOV.U32 R239, RZ, RZ, R8 ;  /* 0x000000ffffef7224 */ /* 0x000fe200078e0008 */
[----:B--2---:R-:W-:Y:S01]  /*21db0*/  MOV R2, 0x2 ;  /* 0x0000000200027802 */ /* 0x004fe20000000f00 */
[----:B------:R-:W-:Y:S01]  /*21dc0*/  IMAD.MOV.U32 R238, RZ, RZ, 0x181f ;  /* 0x0000181fffee7424 */ /* 0x000fe200078e00ff */
[----:B------:R-:W-:Y:S02]  /*21dd0*/  MOV R3, 0x21df0 ;  /* 0x00021df000037802 */ /* 0x000fe40000000f00 */
[----:B-1-34-:R-:W-:Y:S05]  /*21de0*/  CALL.REL.NOINC `($__internal_25_$__cuda_sm70_shflsync_idx_p) ;  /* 0x00000ca000007944 */ /* 0x01afea0003c00000 */
[----:B------:R-:W-:Y:S01]  /*21df0*/  MOV R2, R238 ;  /* 0x000000ee00027202 */ /* 0x000fe20000000f00 */
[----:B------:R-:W-:Y:S05]  /*21e00*/  BRA `(.L_x_1764) ;  /* 0xffffa65000007947 */ /* 0x000fea000383ffff */
.L_x_1680:
[----:B------:R-:W-:Y:S01]  /*21e10*/  IMAD.MOV.U32 R239, RZ, RZ, R6 ;  /* 0x000000ffffef7224 */ /* 0x000fe200078e0006 */
[----:B---34-:R-:W-:Y:S01]  /*21e20*/  MOV R2, 0x3 ;  /* 0x0000000300027802 */ /* 0x018fe20000000f00 */
[----:B------:R-:W-:Y:S01]  /*21e30*/  IMAD.MOV.U32 R238, RZ, RZ, 0x181f ;  /* 0x0000181fffee7424 */ /* 0x000fe200078e00ff */
[----:B------:R-:W-:-:S02]  /*21e40*/  MOV R3, 0x21e60 ;  /* 0x00021e6000037802 */ /* 0x000fc40000000f00 */
[----:B-12---:R-:W-:Y:S05]  /*21e50*/  CALL.REL.NOINC `($__internal_25_$__cuda_sm70_shflsync_idx_p) ;  /* 0x00000c3000007944 */ /* 0x006fea0003c00000 */
        /* <DEDUP_REMOVED lines=8> */
.L_x_1682:
[----:B------:R-:W-:Y:S01]  /*21ee0*/  IMAD.MOV.U32 R239, RZ, RZ, R6 ;  /* 0x000000ffffef7224 */ /* 0x000fe200078e0006 */
[----:B------:R-:W-:Y:S01]  /*21ef0*/  MOV R2, RZ ;  /* 0x000000ff00027202 */ /* 0x000fe20000000f00 */
[----:B------:R-:W-:Y:S01]  /*21f00*/  IMAD.MOV.U32 R238, RZ, RZ, 0x1c1f ;  /* 0x00001c1fffee7424 */ /* 0x000fe200078e00ff */
[----:B------:R-:W-:Y:S02]  /*21f10*/  MOV R3, 0x21f30 ;  /* 0x00021f3000037802 */ /* 0x000fe40000000f00 */
[----:B------:R-:W-:Y:S05]  /*21f20*/  CALL.REL.NOINC `($__internal_25_$__cuda_sm70_shflsync_idx_p) ;  /* 0x00000b6000007944 */ /* 0x000fea0003c00000 */
[----:B------:R-:W-:Y:S01]  /*21f30*/  MOV R4, R238 ;  /* 0x000000ee00047202 */ /* 0x000fe20000000f00 */
[----:B------:R-:W-:Y:S05]  /*21f40*/  BRA `(.L_x_1766) ;  /* 0xffffa92000007947 */ /* 0x000fea000383ffff */
.L_x_1683:
[----:B------:R-:W-:Y:S01]  /*21f50*/  IMAD.MOV.U32 R239, RZ, RZ, R5 ;  /* 0x000000ffffef7224 */ /* 0x000fe200078e0005 */
[----:B------:R-:W-:Y:S01]  /*21f60*/  MOV R2, RZ ;  /* 0x000000ff00027202 */ /* 0x000fe20000000f00 */
[----:B------:R-:W-:Y:S01]  /*21f70*/  IMAD.MOV.U32 R238, RZ, RZ, 0x1c1f ;  /* 0x00001c1fffee7424 */ /* 0x000fe200078e00ff */
[----:B------:R-:W-:Y:S02]  /*21f80*/  MOV R3, 0x21fa0 ;  /* 0x00021fa000037802 */ /* 0x000fe40000000f00 */
[----:B-12---:R-:W-:Y:S05]  /*21f90*/  CALL.REL.NOINC `($__internal_25_$__cuda_sm70_shflsync_idx_p) ;  /* 0x00000af000007944 */ /* 0x006fea0003c00000 */
[----:B------:R-:W-:Y:S01]  /*21fa0*/  MOV R2, R238 ;  /* 0x000000ee00027202 */ /* 0x000fe20000000f00 */
[----:B------:R-:W-:Y:S05]  /*21fb0*/  BRA `(.L_x_1767) ;  /* 0xffffa8d000007947 */ /* 0x000fea000383ffff */
.L_x_1686:
        /* <DEDUP_REMOVED lines=13> */
.L_x_1690:
[----:B------:R-:W-:Y:S01]  /*22090*/  IMAD.MOV.U32 R239, RZ, RZ, R5 ;  /* 0x000000ffffef7224 */ /* 0x000fe200078e0005 */
[----:B------:R-:W-:Y:S01]  /*220a0*/  MOV R2, RZ ;  /* 0x000000ff00027202 */ /* 0x000fe20000000f00 */
[----:B------:R-:W-:Y:S01]  /*220b0*/  IMAD.MOV.U32 R238, RZ, RZ, 0x181f ;  /* 0x0000181fffee7424 */ /* 0x000fe200078e00ff */
[----:B------:R-:W-:Y:S02]  /*220c0*/  MOV R3, 0x220e0 ;  /* 0x000220e000037802 */ /* 0x000fe40000000f00 */
[----:B------:R-:W-:Y:S05]  /*220d0*/  CALL.REL.NOINC `($__internal_25_$__cuda_sm70_shflsync_idx_p) ;  /* 0x000009b000007944 */ /* 0x000fea0003c00000 */
[----:B------:R-:W-:Y:S01]  /*220e0*/  MOV R9, R238 ;  /* 0x000000ee00097202 */ /* 0x000fe20000000f00 */
[----:B------:R-:W-:Y:S05]  /*220f0*/  BRA `(.L_x_1769) ;  /* 0xffffbbe000007947 */ /* 0x000fea000383ffff */
.L_x_1691:
[----:B------:R-:W-:Y:S01]  /*22100*/  IMAD.MOV.U32 R239, RZ, RZ, R8 ;  /* 0x000000ffffef7224 */ /* 0x000fe200078e0008 */
[----:B------:R-:W-:Y:S01]  /*22110*/  MOV R2, RZ ;  /* 0x000000ff00027202 */ /* 0x000fe20000000f00 */
[----:B------:R-:W-:Y:S01]  /*22120*/  IMAD.MOV.U32 R238, RZ, RZ, 0x181f ;  /* 0x0000181fffee7424 */ /* 0x000fe200078e00ff */
[----:B------:R-:W-:Y:S02]  /*22130*/  MOV R3, 0x22150 ;  /* 0x0002215000037802 */ /* 0x000fe40000000f00 */
[----:B-12---:R-:W-:Y:S05]  /*22140*/  CALL.REL.NOINC `($__internal_25_$__cuda_sm70_shflsync_idx_p) ;  /* 0x0000094000007944 */ /* 0x006fea0003c00000 */
[----:B------:R-:W-:Y:S01]  /*22150*/  MOV R2, R238 ;  /* 0x000000ee00027202 */ /* 0x000fe20000000f00 */
[----:B------:R-:W-:Y:S05]  /*22160*/  BRA `(.L_x_1770) ;  /* 0xffffbb9000007947 */ /* 0x000fea000383ffff */
.L_x_1694:
        /* <DEDUP_REMOVED lines=13> */
.L_x_1697:
[----:B------:R-:W-:Y:S01]  /*22240*/  IMAD.MOV.U32 R239, RZ, RZ, R5 ;  /* 0x000000ffffef7224 */ /* 0x000fe200078e0005 */
[----:B-1--4-:R-:W-:Y:S01]  /*22250*/  MOV R2, 0x2 ;  /* 0x0000000200027802 */ /* 0x012fe20000000f00 */
[----:B------:R-:W-:Y:S01]  /*22260*/  IMAD.MOV.U32 R238, RZ, RZ, 0x181f ;  /* 0x0000181fffee7424 */ /* 0x000fe200078e00ff */
[----:B------:R-:W-:Y:S02]  /*22270*/  MOV R3, 0x22290 ;  /* 0x0002229000037802 */ /* 0x000fe40000000f00 */
[----:B--23--:R-:W-:Y:S05]  /*22280*/  CALL.REL.NOINC `($__internal_25_$__cuda_sm70_shflsync_idx_p) ;  /* 0x0000080000007944 */ /* 0x00cfea0003c00000 */
[----:B------:R-:W-:Y:S01]  /*22290*/  MOV R9, R238 ;  /* 0x000000ee00097202 */ /* 0x000fe20000000f00 */
[----:B------:R-:W-:Y:S05]  /*222a0*/  BRA `(.L_x_1772) ;  /* 0xffffbc6000007947 */ /* 0x000fea000383ffff */
.L_x_1698:
[----:B------:R-:W-:Y:S01]  /*222b0*/  IMAD.MOV.U32 R239, RZ, RZ, R8 ;  /* 0x000000ffffef7224 */ /* 0x000fe200078e0008 */
[----:B----4-:R-:W-:Y:S01]  /*222c0*/  MOV R2, 0x2 ;  /* 0x0000000200027802 */ /* 0x010fe20000000f00 */
[----:B------:R-:W-:Y:S01]  /*222d0*/  IMAD.MOV.U32 R238, RZ, RZ, 0x181f ;  /* 0x0000181fffee7424 */ /* 0x000fe200078e00ff */
[----:B------:R-:W-:Y:S02]  /*222e0*/  MOV R3, 0x22300 ;  /* 0x0002230000037802 */ /* 0x000fe40000000f00 */
[----:B-123--:R-:W-:Y:S05]  /*222f0*/  CALL.REL.NOINC `($__internal_25_$__cuda_sm70_shflsync_idx_p) ;  /* 0x0000079000007944 */ /* 0x00efea0003c00000 */
[----:B------:R-:W-:Y:S01]  /*22300*/  MOV R2, R238 ;  /* 0x000000ee00027202 */ /* 0x000fe20000000f00 */
[----:B------:R-:W-:Y:S05]  /*22310*/  BRA `(.L_x_1773) ;  /* 0xffffbc1000007947 */ /* 0x000fea000383ffff */
.L_x_1701:
        /* <DEDUP_REMOVED lines=13> */
.L_x_1703:
[----:B------:R-:W-:Y:S01]  /*223f0*/  IMAD.MOV.U32 R239, RZ, RZ, R74 ;  /* 0x000000ffffef7224 */ /* 0x000fe200078e004a */
[----:B------:R-:W-:Y:S01]  /*22400*/  MOV R2, RZ ;  /* 0x000000ff00027202 */ /* 0x000fe20000000f00 */
[----:B------:R-:W-:Y:S01]  /*22410*/  IMAD.MOV.U32 R238, RZ, RZ, 0x1f ;  /* 0x0000001fffee7424 */ /* 0x000fe200078e00ff */
[----:B------:R-:W-:Y:S02]  /*22420*/  MOV R3, 0x22440 ;  /* 0x0002244000037802 */ /* 0x000fe40000000f00 */
[----:B------:R-:W-:Y:S05]  /*22430*/  CALL.REL.NOINC `($__internal_25_$__cuda_sm70_shflsync_idx_p) ;  /* 0x0000065000007944 */ /* 0x000fea0003c00000 */
[----:B------:R-:W-:Y:S01]  /*22440*/  MOV R10, R238 ;  /* 0x000000ee000a7202 */ /* 0x000fe20000000f00 */
[----:B------:R-:W-:Y:S05]  /*22450*/  BRA `(.L_x_1775) ;  /* 0xffffbd9000007947 */ /* 0x000fea000383ffff */
.L_x_1704:
[----:B------:R-:W-:Y:S01]  /*22460*/  IMAD.MOV.U32 R239, RZ, RZ, R74 ;  /* 0x000000ffffef7224 */ /* 0x000fe200078e004a */
[----:B------:R-:W-:Y:S01]  /*22470*/  MOV R2, 0x1 ;  /* 0x0000000100027802 */ /* 0x000fe20000000f00 */
[----:B------:R-:W-:Y:S01]  /*22480*/  IMAD.MOV.U32 R238, RZ, RZ, 0x1f ;  /* 0x0000001fffee7424 */ /* 0x000fe200078e00ff */
[----:B------:R-:W-:Y:S02]  /*22490*/  MOV R3, 0x224b0 ;  /* 0x000224b000037802 */ /* 0x000fe40000000f00 */
[----:B-12---:R-:W-:Y:S05]  /*224a0*/  CALL.REL.NOINC `($__internal_25_$__cuda_sm70_shflsync_idx_p) ;  /* 0x000005e000007944 */ /* 0x006fea0003c00000 */
[----:B------:R-:W-:Y:S01]  /*224b0*/  MOV R9, R238 ;  /* 0x000000ee00097202 */ /* 0x000fe20000000f00 */
[----:B------:R-:W-:Y:S05]  /*224c0*/  BRA `(.L_x_1776) ;  /* 0xffffbd4000007947 */ /* 0x000fea000383ffff */
.L_x_1705:
[----:B------:R-:W-:Y:S02]  /*224d0*/  MOV R3, 0x1 ;  /* 0x0000000100037802 */ /* 0x000fe40000000f00 */
[----:B------:R-:W-:-:S02]  /*224e0*/  MOV R4, 0x22500 ;  /* 0x0002250000047802 */ /* 0x000fc40000000f00 */
[----:B-1234-:R-:W-:Y:S05]  /*224f0*/  CALL.REL.NOINC `($__internal_26_$__cuda_sm70_shflsync_up_p) ;  /* 0x000005f000007944 */ /* 0x01efea0003c00000 */
[----:B------:R-:W-:Y:S05]  /*22500*/  BRA `(.L_x_1777) ;  /* 0xffffbe3000007947 */ /* 0x000fea000383ffff */
.L_x_1706:
[----:B------:R-:W-:Y:S02]  /*22510*/  MOV R3, 0x2 ;  /* 0x0000000200037802 */ /* 0x000fe40000000f00 */
[----:B------:R-:W-:-:S02]  /*22520*/  MOV R4, 0x22540 ;  /* 0x0002254000047802 */ /* 0x000fc40000000f00 */
[----:B--2-4-:R-:W-:Y:S05]  /*22530*/  CALL.REL.NOINC `($__internal_26_$__cuda_sm70_shflsync_up_p) ;  /* 0x000005b000007944 */ /* 0x014fea0003c00000 */
[----:B------:R-:W-:Y:S02]  /*22540*/  SEL R3, R3, RZ, P1 ;  /* 0x000000ff03037207 */ /* 0x000fe40000800000 */
[----:B------:R-:W-:-:S03]  /*22550*/  MOV R4, 0x22590 ;  /* 0x0002259000047802 */ /* 0x000fc60000000f00 */
[----:B------:R-:W-:Y:S02]  /*22560*/  IMAD.IADD R2, R2, 0x1, R3 ;  /* 0x0000000102027824 */ /* 0x000fe400078e0203 */
[----:B------:R-:W-:Y:S02]  /*22570*/  IMAD.MOV.U32 R3, RZ, RZ, 0x4 ;  /* 0x00000004ff037424 */ /* 0x000fe400078e00ff */
[----:B------:R-:W-:Y:S05]  /*22580*/  CALL.REL.NOINC `($__internal_26_$__cuda_sm70_shflsync_up_p) ;  /* 0x0000056000007944 */ /* 0x000fea0003c00000 */
        /* <DEDUP_REMOVED lines=12> */
[----:B------:R-:W-:Y:S01]  /*22650*/  IMAD.IADD R4, R3, 0x1, R2 ;  /* 0x0000000103047824 */ /* 0x000fe200078e0202 */
[----:B------:R-:W-:Y:S01]  /*22660*/  MOV R3, 0x226a0 ;  /* 0x000226a000037802 */ /* 0x000fe20000000f00 */
[----:B------:R-:W-:Y:S02]  /*22670*/  IMAD.MOV.U32 R2, RZ, RZ, 0x1f ;  /* 0x0000001fff027424 */ /* 0x000fe400078e00ff */
[----:B------:R-:W-:Y:S02]  /*22680*/  IMAD.MOV.U32 R239, RZ, RZ, R4 ;  /* 0x000000ffffef7224 */ /* 0x000fe400078e0004 */
[----:B------:R-:W-:Y:S05]  /*22690*/  CALL.REL.NOINC `($__internal_25_$__cuda_sm70_shflsync_idx_p) ;  /* 0x000003f000007944 */ /* 0x000fea0003c00000 */
[----:B------:R-:W-:Y:S01]  /*226a0*/  MOV R2, R238 ;  /* 0x000000ee00027202 */ /* 0x000fe20000000f00 */
[----:B------:R-:W-:Y:S05]  /*226b0*/  BRA `(.L_x_1778) ;  /* 0xffffbd8000007947 */ /* 0x000fea000383ffff */
.L_x_1710:
[----:B------:R-:W-:Y:S02]  /*226c0*/  MOV R3, 0x1 ;  /* 0x0000000100037802 */ /* 0x000fe40000000f00 */
[----:B------:R-:W-:Y:S02]  /*226d0*/  MOV R4, 0x226f0 ;  /* 0x000226f000047802 */ /* 0x000fe40000000f00 */
[----:B------:R-:W-:Y:S05]  /*226e0*/  CALL.REL.NOINC `($__internal_26_$__cuda_sm70_shflsync_up_p) ;  /* 0x0000040000007944 */ /* 0x000fea0003c00000 */
[----:B------:R-:W-:Y:S05]  /*226f0*/  BRA `(.L_x_1779) ;  /* 0xffffbeb000007947 */ /* 0x000fea000383ffff */
.L_x_1711:
[----:B------:R-:W-:Y:S02]  /*22700*/  MOV R3, 0x2 ;  /* 0x0000000200037802 */ /* 0x000fe40000000f00 */
[----:B------:R-:W-:Y:S02]  /*22710*/  MOV R4, 0x22730 ;  /* 0x0002273000047802 */ /* 0x000fe40000000f00 */
        /* <DEDUP_REMOVED lines=25> */
.L_x_1713:
[----:B------:R-:W-:Y:S02]  /*228b0*/  SEL R2, RZ, 0x1, P0 ;  /* 0x00000001ff027807 */ /* 0x000fe40000000000 */
[----:B------:R-:W-:Y:S02]  /*228c0*/  MOV R3, 0x228e0 ;  /* 0x000228e000037802 */ /* 0x000fe40000000f00 */
[----:B-1----:R-:W-:Y:S05]  /*228d0*/  CALL.REL.NOINC `($__internal_27_$__cuda_sm70_votesync_ballot) ;  /* 0x0000027000007944 */ /* 0x002fea0003c00000 */
[----:B------:R-:W-:Y:S05]  /*228e0*/  BRA `(.L_x_1781) ;  /* 0xffffbe5000007947 */ /* 0x000fea000383ffff */
.L_x_1714:
[----:B------:R-:W-:Y:S01]  /*228f0*/  IMAD.MOV.U32 R239, RZ, RZ, R6 ;  /* 0x000000ffffef7224 */ /* 0x000fe200078e0006 */
[----:B--2---:R-:W-:Y:S01]  /*22900*/  MOV R2, R9 ;  /* 0x0000000900027202 */ /* 0x004fe20000000f00 */
[----:B------:R-:W-:Y:S01]  /*22910*/  IMAD.MOV.U32 R238, RZ, RZ, 0x1f ;  /* 0x0000001fffee7424 */ /* 0x000fe200078e00ff */
[----:B------:R-:W-:-:S02]  /*22920*/  MOV R3, 0x22940 ;  /* 0x0002294000037802 */ /* 0x000fc40000000f00 */
[----:B-1----:R-:W-:Y:S05]  /*22930*/  CALL.REL.NOINC `($__internal_25_$__cuda_sm70_shflsync_idx_p) ;  /* 0x0000015000007944 */ /* 0x002fea0003c00000 */
[----:B------:R-:W-:Y:S01]  /*22940*/  IMAD.MOV.U32 R6, RZ, RZ, R238 ;  /* 0x000000ffff067224 */ /* 0x000fe200078e00ee */
[----:B------:R-:W-:Y:S01]  /*22950*/  MOV R2, R9 ;  /* 0x0000000900027202 */ /* 0x000fe20000000f00 */
[----:B------:R-:W-:Y:S01]  /*22960*/  IMAD.MOV.U32 R239, RZ, RZ, R8 ;  /* 0x000000ffffef7224 */ /* 0x000fe200078e0008 */
[----:B------:R-:W-:-:S02]  /*22970*/  MOV R238, 0x1f ;  /* 0x0000001f00ee7802 */ /* 0x000fc40000000f00 */
[----:B------:R-:W-:Y:S02]  /*22980*/  MOV R3, 0x229a0 ;  /* 0x000229a000037802 */ /* 0x000fe40000000f00 */
[----:B------:R-:W-:Y:S05]  /*22990*/  CALL.REL.NOINC `($__internal_25_$__cuda_sm70_shflsync_idx_p) ;  /* 0x000000f000007944 */ /* 0x000fea0003c00000 */
[----:B------:R-:W-:Y:S01]  /*229a0*/  MOV R5, R238 ;  /* 0x000000ee00057202 */ /* 0x000fe20000000f00 */
[----:B------:R-:W-:Y:S05]  /*229b0*/  BRA `(.L_x_1782) ;  /* 0xffffbdf000007947 */ /* 0x000fea000383ffff */
.L_x_1717:
[----:B------:R-:W-:Y:S01]  /*229c0*/  IMAD.MOV.U32 R239, RZ, RZ, R4 ;  /* 0x000000ffffef7224 */ /* 0x000fe200078e0004 */
[----:B--2---:R-:W-:Y:S01]  /*229d0*/  MOV R2, R9 ;  /* 0x0000000900027202 */ /* 0x004fe20000000f00 */
[----:B------:R-:W-:Y:S01]  /*229e0*/  IMAD.MOV.U32 R238, RZ, RZ, 0x1f ;  /* 0x0000001fffee7424 */ /* 0x000fe200078e00ff */
[----:B------:R-:W-:Y:S02]  /*229f0*/  MOV R3, 0x22a10 ;  /* 0x00022a1000037802 */ /* 0x000fe40000000f00 */
[----:B-1--4-:R-:W-:Y:S05]  /*22a00*/  CALL.REL.NOINC `($__internal_25_$__cuda_sm70_shflsync_idx_p) ;  /* 0x0000008000007944 */ /* 0x012fea0003c00000 */
[----:B------:R-:W-:Y:S01]  /*22a10*/  MOV R16, R238 ;  /* 0x000000ee00107202 */ /* 0x000fe20000000f00 */
[----:B------:R-:W-:Y:S05]  /*22a20*/  BRA `(.L_x_1716) ;  /* 0xffffbde000007947 */ /* 0x000fea000383ffff */
        .weak           $__internal_24_$__cuda_sm70_shflsync_bfly_p
        .type           $__internal_24_$__cuda_sm70_shflsync_bfly_p,@function
        .size           $__internal_24_$__cuda_sm70_shflsync_bfly_p,($__internal_25_$__cuda_sm70_shflsync_idx_p - $__internal_24_$__cuda_sm70_shflsync_bfly_p)
$__internal_24_$__cuda_sm70_shflsync_bfly_p:
[----:B------:R-:W-:Y:S02]  /*22a30*/  MOV R171, 0x1f ;  /* 0x0000001f00ab7802 */ /* 0x000fe40000000f00 */
[----:B------:R-:W-:-:S04]  /*22a40*/  MOV R172, 0xffffffff ;  /* 0xffffffff00ac7802 */ /* 0x000fc80000000f00 */
[----:B------:R-:W-:Y:S04]  /*22a50*/  WARPSYNC R172 ;  /* 0x000000ac00007348 */ /* 0x000fe80003800000 */
[----:B------:R1:W2:Y:S02]  /*22a60*/  SHFL.BFLY PT, R171, R4, R3, R171 ;  /* 0x0c00000304ab7389 */ /* 0x0002a400000e00ab */
[----:B-1----:R-:W-:-:S04]  /*22a70*/  MOV R3, 0x0 ;  /* 0x0000000000037802 */ /* 0x002fc80000000f00 */
[----:B--2---:R-:W-:Y:S05]  /*22a80*/  RET.REL.NODEC R2 `(_ZN7cutlass13device_kernelIN5flash19enable_sm80_to_sm89INS1_16FlashAttnFwdSm80INS1_25CollectiveMainloopFwdSm80ILi8ELi1ELb1EN4cute5tupleIJNS5_1CILi128EEENS7_ILi112EEES8_EEELi128ENS_6half_tEfNS_4arch4Sm80ELb1ELb0ELb0ELb1ELb1ELb1ELb1ELb1EEENS1_21CollectiveEpilogueFwdINS6_IJS8_S8_S9_EEENS6_IJNS7_ILi1EEESH_SH_EEESB_SD_Li256ELb1ELb1ELb1ELb0EEENS1_36VarlenDynamicPersistentTileSchedulerILi128ELi112ELi256ELi256ELb1ELb1ELb0ELb1ELb1ELb1EEEEEEEEEvNT_6ParamsE) ;  /* 0xfffdd57002007950 */ /* 0x004fea0003c3ffff */
        .weak           $__internal_25_$__cuda_sm70_shflsync_idx_p
        .type           $__internal_25_$__cuda_sm70_shflsync_idx_p,@function
        .size           $__internal_25_$__cuda_sm70_shflsync_idx_p,($__internal_26_$__cuda_sm70_shflsync_up_p - $__internal_25_$__cuda_sm70_shflsync_idx_p)
$__internal_25_$__cuda_sm70_shflsync_idx_p:
[----:B------:R-:W-:-:S04]  /*22a90*/  MOV R241, 0xffffffff ;  /* 0xffffffff00f17802 */ /* 0x000fc80000000f00 */
[----:B------:R-:W-:Y:S04]  /*22aa0*/  WARPSYNC R241 ;  /* 0x000000f100007348 */ /* 0x000fe80003800000 */
[----:B------:R1:W2:Y:S02]  /*22ab0*/  SHFL.IDX PT, R238, R239, R2, R238 ;  /* 0x00000002efee7389 */ /* 0x0002a400000e00ee */
[----:B-1----:R-:W-:Y:S02]  /*22ac0*/  MOV R2, R3 ;  /* 0x0000000300027202 */ /* 0x002fe40000000f00 */
[----:B------:R-:W-:-:S04]  /*22ad0*/  MOV R3, 0x0 ;  /* 0x0000000000037802 */ /* 0x000fc80000000f00 */
[----:B--2---:R-:W-:Y:S05]  /*22ae0*/  RET.REL.NODEC R2 `(_ZN7cutlass13device_kernelIN5flash19enable_sm80_to_sm89INS1_16FlashAttnFwdSm80INS1_25CollectiveMainloopFwdSm80ILi8ELi1ELb1EN4cute5tupleIJNS5_1CILi128EEENS7_ILi112EEES8_EEELi128ENS_6half_tEfNS_4arch4Sm80ELb1ELb0ELb0ELb1ELb1ELb1ELb1ELb1EEENS1_21CollectiveEpilogueFwdINS6_IJS8_S8_S9_EEENS6_IJNS7_ILi1EEESH_SH_EEESB_SD_Li256ELb1ELb1ELb1ELb0EEENS1_36VarlenDynamicPersistentTileSchedulerILi128ELi112ELi256ELi256ELb1ELb1ELb0ELb1ELb1ELb1EEEEEEEEEvNT_6ParamsE) ;  /* 0xfffdd51002007950 */ /* 0x004fea0003c3ffff */
        .weak           $__internal_26_$__cuda_sm70_shflsync_up_p
        .type           $__internal_26_$__cuda_sm70_shflsync_up_p,@function
        .size           $__internal_26_$__cuda_sm70_shflsync_up_p,($__internal_27_$__cuda_sm70_votesync_ballot - $__internal_26_$__cuda_sm70_shflsync_up_p)
$__internal_26_$__cuda_sm70_shflsync_up_p:
[----:B------:R-:W-:Y:S02]  /*22af0*/  MOV R11, 0xffffffff ;  /* 0xffffffff000b7802 */ /* 0x000fe40000000f00 */
[----:B------:R-:W-:Y:S02]  /*22b00*/  MOV R5, RZ ;  /* 0x000000ff00057202 */ /* 0x000fe40000000f00 */
[----:B------:R-:W-:Y:S04]  /*22b10*/  WARPSYNC R11 ;  /* 0x0000000b00007348 */ /* 0x000fe80003800000 */
[----:B------:R1:W2:Y:S02]  /*22b20*/  SHFL.UP PT, R3, R2, R3, R5 ;  /* 0x0400000302037389 */ /* 0x0002a400000e0005 */
[----:B-1----:R-:W-:-:S04]  /*22b30*/  MOV R5, 0x0 ;  /* 0x0000000000057802 */ /* 0x002fc80000000f00 */
[----:B--2---:R-:W-:Y:S05]  /*22b40*/  RET.REL.NODEC R4 `(_ZN7cutlass13device_kernelIN5flash19enable_sm80_to_sm89INS1_16FlashAttnFwdSm80INS1_25CollectiveMainloopFwdSm80ILi8ELi1ELb1EN4cute5tupleIJNS5_1CILi128EEENS7_ILi112EEES8_EEELi128ENS_6half_tEfNS_4arch4Sm80ELb1ELb0ELb0ELb1ELb1ELb1ELb1ELb1EEENS1_21CollectiveEpilogueFwdINS6_IJS8_S8_S9_EEENS6_IJNS7_ILi1EEESH_SH_EEESB_SD_Li256ELb1ELb1ELb1ELb0EEENS1_36VarlenDynamicPersistentTileSchedulerILi128ELi112ELi256ELi256ELb1ELb1ELb0ELb1ELb1ELb1EEEEEEEEEvNT_6ParamsE) ;  /* 0xfffdd4b004007950 */ /* 0x004fea0003c3ffff */
        .weak           $__internal_27_$__cuda_sm70_votesync_ballot
        .type           $__internal_27_$__cuda_sm70_votesync_ballot,@function
        .size           $__internal_27_$__cuda_sm70_votesync_ballot,(.L_x_1819 - $__internal_27_$__cuda_sm70_votesync_ballot)
$__internal_27_$__cuda_sm70_votesync_ballot:
[----:B------:R-:W-:Y:S01]  /*22b50*/  ISETP.NE.U32.AND P0, PT, R2, 0x1, PT ;  /* 0x000000010200780c */ /* 0x000fe20003f05070 */
[----:B------:R-:W-:-:S04]  /*22b60*/  IMAD.MOV.U32 R5, RZ, RZ, -0x1 ;  /* 0xffffffffff057424 */ /* 0x000fc800078e00ff */
[----:B------:R-:W-:Y:S08]  /*22b70*/  WARPSYNC R5 ;  /* 0x0000000500007348 */ /* 0x000ff00003800000 */
[----:B------:R-:W-:-:S04]  /*22b80*/  VOTE.ANY R2, PT, !P0 ;  /* 0x0000000000027806 */ /* 0x000fc800040e0100 */
[----:B------:R-:W-:Y:S01]  /*22b90*/  LOP3.LUT R15, R2, R5, RZ, 0xc0, !PT ;  /* 0x00000005020f7212 */ /* 0x000fe200078ec0ff */
[----:B------:R-:W-:Y:S02]  /*22ba0*/  IMAD.MOV.U32 R2, RZ, RZ, R3 ;  /* 0x000000ffff027224 */ /* 0x000fe400078e0003 */
[----:B------:R-:W-:-:S04]  /*22bb0*/  IMAD.MOV.U32 R3, RZ, RZ, 0x0 ;  /* 0x00000000ff037424 */ /* 0x000fc800078e00ff */
[----:B------:R-:W-:Y:S05]  /*22bc0*/  RET.REL.NODEC R2 `(_ZN7cutlass13device_kernelIN5flash19enable_sm80_to_sm89INS1_16FlashAttnFwdSm80INS1_25CollectiveMainloopFwdSm80ILi8ELi1ELb1EN4cute5tupleIJNS5_1CILi128EEENS7_ILi112EEES8_EEELi128ENS_6half_tEfNS_4arch4Sm80ELb1ELb0ELb0ELb1ELb1ELb1ELb1ELb1EEENS1_21CollectiveEpilogueFwdINS6_IJS8_S8_S9_EEENS6_IJNS7_ILi1EEESH_SH_EEESB_SD_Li256ELb1ELb1ELb1ELb0EEENS1_36VarlenDynamicPersistentTileSchedulerILi128ELi112ELi256ELi256ELb1ELb1ELb0ELb1ELb1ELb1EEEEEEEEEvNT_6ParamsE) ;  /* 0xfffdd43002007950 */ /* 0x000fea0003c3ffff */
.L_x_1783:
        /* <DEDUP_REMOVED lines=11> */
.L_x_1819:


//--------------------- .nv.shared._ZN7cutlass13device_kernelIN5flash19enable_sm80_to_sm89INS1_16FlashAttnFwdSm80INS1_25CollectiveMainloopFwdSm80ILi8ELi1ELb1EN4cute5tupleIJNS5_1CILi128EEES8_S8_EEELi128ENS_6half_tEfNS_4arch4Sm80ELb0ELb0ELb0ELb0ELb1ELb0ELb1ELb1EEENS1_21CollectiveEpilogueFwdIS9_NS6_IJNS7_ILi1EEESF_SF_EEESA_SC_Li256ELb0ELb1ELb1ELb0EEENS1_19SingleTileSchedulerILb0ELb1ELb1ELi128EEEEEEEEEvNT_6ParamsE --------------------------
	.section	.nv.shared._ZN7cutlass13device_kernelIN5flash19enable_sm80_to_sm89INS1_16FlashAttnFwdSm80INS1_25CollectiveMainloopFwdSm80ILi8ELi1ELb1EN4cute5tupleIJNS5_1CILi128EEES8_S8_EEELi128ENS_6half_tEfNS_4arch4Sm80ELb0ELb0ELb0ELb0ELb1ELb0ELb1ELb1EEENS1_21CollectiveEpilogueFwdIS9_NS6_IJNS7_ILi1EEESF_SF_EEESA_SC_Li256ELb0ELb1ELb1ELb0EEENS1_19SingleTileSchedulerILb0ELb1ELb1ELi128EEEEEEEEEvNT_6ParamsE,"aw",@nobits
	.sectionflags	@""
	.align	16


//--------------------- .nv.global                --------------------------
	.section	.nv.global,"aw",@nobits
.nv.global:
	.type		_ZN78_INTERNAL_c4c2231f_42_flash_fwd_hdim128_fp16_paged_split_sm80_cu_b81ac279_31984cute1_E,@object
	.size		_ZN78_INTERNAL_c4c2231f_42_flash_fwd_hdim128_fp16_paged_split_sm80_cu_b81ac279_31984cute1_E,(_ZN78_INTERNAL_c4c2231f_42_flash_fwd_hdim128_fp16_paged_split_sm80_cu_b81ac279_31984cuda3std3__45__cpo6cbeginE - _ZN78_INTERNAL_c4c2231f_42_flash_fwd_hdim128_fp16_paged_split_sm80_cu_b81ac279_31984cute1_E)
_ZN78_INTERNAL_c4c2231f_42_flash_fwd_hdim128_fp16_paged_split_sm80_cu_b81ac279_31984cute1_E:
	.zero		1
	.type		_ZN78_INTERNAL_c4c2231f_42_flash_fwd_hdim128_fp16_paged_split_sm80_cu_b81ac279_31984cuda3std3__45__cpo6cbeginE,@object
	.size		_ZN78_INTERNAL_c4c2231f_42_flash_fwd_hdim128_fp16_paged_split_sm80_cu_b81ac279_31984cuda3std3__45__cpo6cbeginE,(_ZN78_INTERNAL_c4c2231f_42_flash_fwd_hdim128_fp16_paged_split_sm80_cu_b81ac279_31984cuda3std3__48in_placeE - _ZN78_INTERNAL_c4c2231f_42_flash_fwd_hdim128_fp16_paged_split_sm80_cu_b81ac279_31984cuda3std3__45__cpo6cbeginE)
_ZN78_INTERNAL_c4c2231f_42_flash_fwd_hdim128_fp16_paged_split_sm80_cu_b81ac279_31984cuda3std3__45__cpo6cbeginE:
	.zero		1
	.type		_ZN78_INTERNAL_c4c2231f_42_flash_fwd_hdim128_fp16_paged_split_sm80_cu_b81ac279_31984cuda3std3__48in_placeE,@object
	.size		_ZN78_INTERNAL_c4c2231f_42_flash_fwd_hdim128_fp16_paged_split_sm80_cu_b81ac279_31984cuda3std3__48in_placeE,(_ZN78_INTERNAL_c4c2231f_42_flash_fwd_hdim128_fp16_paged_split_sm80_cu_b81ac279_31984cuda3std6ranges3__45__cpo9iter_moveE - _ZN78_INTERNAL_c4c2231f_42_flash_fwd_hdim128_fp16_paged_split_sm80_cu_b81ac279_31984cuda3std3__48in_placeE)
_ZN78_INTERNAL_c4c2231f_42_flash_fwd_hdim128_fp16_paged_split_sm80_cu_b81ac279_31984cuda3std3__48in_placeE:
	.zero		1
	.type		_ZN78_INTERNAL_c4c2231f_42_flash_fwd_hdim128_fp16_paged_split_sm80_cu_b81ac279_31984cuda3std6ranges3__45__cpo9iter_moveE,@object
	.size		_ZN78_INTERNAL_c4c2231f_42_flash_fwd_hdim128_fp16_paged_split_sm80_cu_b81ac279_31984cuda3std6ranges3__45__cpo9iter_moveE,(_ZN78_INTERNAL_c4c2231f_42_flash_fwd_hdim128_fp16_paged_split_sm80_cu_b81ac279_31984cuda3std3__45__cpo5beginE - _ZN78_INTERNAL_c4c2231f_42_flash_fwd_hdim128_fp16_paged_split_sm80_cu_b81ac279_31984cuda3std6ranges3__45__cpo9iter_moveE)
_ZN78_INTERNAL_c4c2231f_42_flash_fwd_hdim128_fp16_paged_split_sm80_cu_b81ac279_31984cuda3std6ranges3__45__cpo9iter_moveE:
	.zero		1
	.type		_ZN78_INTERNAL_c4c2231f_42_flash_fwd_hdim128_fp16_paged_split_sm80_cu_b81ac279_31984cuda3std3__45__cpo5beginE,@object
	.size		_ZN78_INTERNAL_c4c2231f_42_flash_fwd_hdim128_fp16_paged_split_sm80_cu_b81ac279_31984cuda3std3__45__cpo5beginE,(_ZN78_INTERNAL_c4c2231f_42_flash_fwd_hdim128_fp16_paged_split_sm80_cu_b81ac279_31984cuda3std3__480_GLOBAL__N__c4c2231f_42_flash_fwd_hdim128_fp16_paged_split_sm80_cu_b81ac279_31986ignoreE - _ZN78_INTERNAL_c4c2231f_42_flash_fwd_hdim128_fp16_paged_split_sm80_cu_b81ac279_31984cuda3std3__45__cpo5beginE)
_ZN78_INTERNAL_c4c2231f_42_flash_fwd_hdim128_fp16_paged_split_sm80_cu_b81ac279_31984cuda3std3__45__cpo5beginE:
	.zero		1
	.type		_ZN78_INTERNAL_c4c2231f_42_flash_fwd_hdim128_fp16_paged_split_sm80_cu_b81ac279_31984cuda3std3__480_GLOBAL__N__c4c2231f_42_flash_fwd_hdim128_fp16_paged_split_sm80_cu_b81ac279_31986ignoreE,@object
	.size		_ZN78_INTERNAL_c4c2231f_42_flash_fwd_hdim128_fp16_paged_split_sm80_cu_b81ac279_31984cuda3std3__480_GLOBAL__N__c4c2231f_42_flash_fwd_hdim128_fp16_paged_split_sm80_cu_b81ac279_31986ignoreE,(_ZN78_INTERNAL_c4c2231f_42_flash_fwd_hdim128_fp16_paged_split_sm80_cu_b81ac279_31984cute7productE - _ZN78_INTERNAL_c4c2231f_42_flash_fwd_hdim128_fp16_paged_split_sm80_cu_b81ac279_31984cuda3std3__480_GLOBAL__N__c4c2231f_42_flash_fwd_hdim128_fp16_paged_split_sm80_cu_b81ac279_31986ignoreE)
_ZN78_INTERNAL_c4c2231f_42_flash_fwd_hdim128_fp16_paged_split_sm80_cu_b81ac279_31984cuda3std3__480_GLOBAL__N__c4c2231f_42_flash_fwd_hdim128_fp16_paged_split_sm80_cu_b81ac279_31986ignoreE:
	.zero		1
	.type		_ZN78_INTERNAL_c4c2231f_42_flash_fwd_hdim128_fp16_paged_split_sm80_cu_b81ac279_31984cute7productE,@object
	.size		_ZN78_INTERNAL_c4c2231f_42_flash_fwd_hdim128_fp16_paged_split_sm80_cu_b81ac279_31984cute7productE,(_ZN78_INTERNAL_c4c2231f_42_flash_fwd_hdim128_fp16_paged_split_sm80_cu_b81ac279_31984cuda3std3__45__cpo3endE - _ZN78_INTERNAL_c4c2231f_42_flash_fwd_hdim128_fp16_paged_split_sm80_cu_b81ac279_31984cute7productE)
_ZN78_INTERNAL_c4c2231f_42_flash_fwd_hdim128_fp16_paged_split_sm80_cu_b81ac279_31984cute7productE:
	.zero		1
	.type		_ZN78_INTERNAL_c4c2231f_42_flash_fwd_hdim128_fp16_paged_split_sm80_cu_b81ac279_31984cuda3std3__45__cpo3endE,@object
	.size		_ZN78_INTERNAL_c4c2231f_42_flash_fwd_hdim128_fp16_paged_split_sm80_cu_b81ac279_31984cuda3std3__45__cpo3endE,(_ZN78_INTERNAL_c4c2231f_42_flash_fwd_hdim128_fp16_paged_split_sm80_cu_b81ac279_31984cuda3std3__419piecewise_constructE - _ZN78_INTERNAL_c4c2231f_42_flash_fwd_hdim128_fp16_paged_split_sm80_cu_b81ac279_31984cuda3std3__45__cpo3endE)
_ZN78_INTERNAL_c4c2231f_42_flash_fwd_hdim128_fp16_paged_split_sm80_cu_b81ac279_31984cuda3std3__45__cpo3endE:
	.zero		1
	.type		_ZN78_INTERNAL_c4c2231f_42_flash_fwd_hdim128_fp16_paged_split_sm80_cu_b81ac279_31984cuda3std3__419piecewise_constructE,@object
	.size		_ZN78_INTERNAL_c4c2231f_42_flash_fwd_hdim128_fp16_paged_split_sm80_cu_b81ac279_31984cuda3std3__419piecewise_constructE,(_ZN78_INTERNAL_c4c2231f_42_flash_fwd_hdim128_fp16_paged_split_sm80_cu_b81ac279_31984cuda3std3__45__cpo4cendE - _ZN78_INTERNAL_c4c2231f_42_flash_fwd_hdim128_fp16_paged_split_sm80_cu_b81ac279_31984cuda3std3__419piecewise_constructE)
_ZN78_INTERNAL_c4c2231f_42_flash_fwd_hdim128_fp16_paged_split_sm80_cu_b81ac279_31984cuda3std3__419piecewise_constructE:
	.zero		1
	.type		_ZN78_INTERNAL_c4c2231f_42_flash_fwd_hdim128_fp16_paged_split_sm80_cu_b81ac279_31984cuda3std3__45__cpo4cendE,@object
	.size		_ZN78_INTERNAL_c4c2231f_42_flash_fwd_hdim128_fp16_paged_split_sm80_cu_b81ac279_31984cuda3std3__45__cpo4cendE,(_ZN78_INTERNAL_c4c2231f_42_flash_fwd_hdim128_fp16_paged_split_sm80_cu_b81ac279_31984cuda3std6ranges3__45__cpo4swapE - _ZN78_INTERNAL_c4c2231f_42_flash_fwd_hdim128_fp16_paged_split_sm80_cu_b81ac279_31984cuda3std3__45__cpo4cendE)
_ZN78_INTERNAL_c4c2231f_42_flash_fwd_hdim128_fp16_paged_split_sm80_cu_b81ac279_31984cuda3std3__45__cpo4cendE:
	.zero		1
	.type		_ZN78_INTERNAL_c4c2231f_42_flash_fwd_hdim128_fp16_paged_split_sm80_cu_b81ac279_31984cuda3std6ranges3__45__cpo4swapE,@object
	.size		_ZN78_INTERNAL_c4c2231f_42_flash_fwd_hdim128_fp16_paged_split_sm80_cu_b81ac279_31984cuda3std6ranges3__45__cpo4swapE,(.L_7 - _ZN78_INTERNAL_c4c2231f_42_flash_fwd_hdim128_fp16_paged_split_sm80_cu_b81ac279_31984cuda3std6ranges3__45__cpo4swapE)
_ZN78_INTERNAL_c4c2231f_42_flash_fwd_hdim128_fp16_paged_split_sm80_cu_b81ac279_31984cuda3std6ranges3__45__cpo4swapE:
	.zero		1
.L_7:


//--------------------- .nv.shared._ZN7cutlass13device_kernelIN5flash19enable_sm80_to_sm89INS1_16FlashAttnFwdSm80INS1_25CollectiveMainloopFwdSm80ILi8ELi1ELb1EN4cute5tupleIJNS5_1CILi128EEENS7_ILi96EEES8_EEELi128ENS_6half_tEfNS_4arch4Sm80ELb0ELb1ELb0ELb0ELb1ELb0ELb1ELb1EEENS1_21CollectiveEpilogueFwdINS6_IJS8_S8_S9_EEENS6_IJNS7_ILi1EEESH_SH_EEESB_SD_Li256ELb0ELb1ELb1ELb0EEENS1_19SingleTileSchedulerILb0ELb1ELb1ELi128EEEEEEEEEvNT_6ParamsE --------------------------
	.section	.nv.shared._ZN7cutlass13device_kernelIN5flash19enable_sm80_to_sm89INS1_16FlashAttnFwdSm80INS1_25CollectiveMainloopFwdSm80ILi8ELi1ELb1EN4cute5tupleIJNS5_1CILi128EEENS7_ILi96EEES8_EEELi128ENS_6half_tEfNS_4arch4Sm80ELb0ELb1ELb0ELb0ELb1ELb0ELb1ELb1EEENS1_21CollectiveEpilogueFwdINS6_IJS8_S8_S9_EEENS6_IJNS7_ILi1EEESH_SH_EEESB_SD_Li256ELb0ELb1ELb1ELb0EEENS1_19SingleTileSchedulerILb0ELb1ELb1ELi128EEEEEEEEEvNT_6ParamsE,"aw",@nobits
	.sectionflags	@""
	.align	16


//--------------------- .nv.shared._ZN7cutlass13device_kernelIN5flash19enable_sm80_to_sm89INS1_16FlashAttnFwdSm80INS1_25CollectiveMainloopFwdSm80ILi8ELi1ELb1EN4cute5tupleIJNS5_1CILi128EEES8_S8_EEELi128ENS_6half_tEfNS_4arch4Sm80ELb1ELb0ELb0ELb0ELb1ELb0ELb1ELb1EEENS1_21CollectiveEpilogueFwdIS9_NS6_IJNS7_ILi1EEESF_SF_EEESA_SC_Li256ELb0ELb1ELb1ELb0EEENS1_30DynamicPersistentTileSchedulerILi256ELi256ELb1ELb1ELb0EEEEEEEEEvNT_6ParamsE --------------------------
	.section	.nv.shared._ZN7cutlass13device_kernelIN5flash19enable_sm80_to_sm89INS1_16FlashAttnFwdSm80INS1_25CollectiveMainloopFwdSm80ILi8ELi1ELb1EN4cute5tupleIJNS5_1CILi128EEES8_S8_EEELi128ENS_6half_tEfNS_4arch4Sm80ELb1ELb0ELb0ELb0ELb1ELb0ELb1ELb1EEENS1_21CollectiveEpilogueFwdIS9_NS6_IJNS7_ILi1EEESF_SF_EEESA_SC_Li256ELb0ELb1ELb1ELb0EEENS1_30DynamicPersistentTileSchedulerILi256ELi256ELb1ELb1ELb0EEEEEEEEEvNT_6ParamsE,"aw",@nobits
	.sectionflags	@""
	.align	16


//--------------------- .nv.shared._ZN7cutlass13device_kernelIN5flash19enable_sm80_to_sm89INS1_16FlashAttnFwdSm80INS1_25CollectiveMainloopFwdSm80ILi4ELi1ELb0EN4cute5tupleIJNS5_1CILi128EEENS7_ILi64EEES8_EEELi128ENS_6half_tEfNS_4arch4Sm80ELb0ELb0ELb0ELb0ELb1ELb0ELb1ELb1EEENS1_21CollectiveEpilogueFwdINS6_IJS8_S8_S9_EEENS6_IJNS7_ILi1EEESH_SH_EEESB_SD_Li128ELb0ELb1ELb1ELb0EEENS1_19SingleTileSchedulerILb0ELb1ELb1ELi128EEEEEEEEEvNT_6ParamsE --------------------------
	.section	.nv.shared._ZN7cutlass13device_kernelIN5flash19enable_sm80_to_sm89INS1_16FlashAttnFwdSm80INS1_25CollectiveMainloopFwdSm80ILi4ELi1ELb0EN4cute5tupleIJNS5_1CILi128EEENS7_ILi64EEES8_EEELi128ENS_6half_tEfNS_4arch4Sm80ELb0ELb0ELb0ELb0ELb1ELb0ELb1ELb1EEENS1_21CollectiveEpilogueFwdINS6_IJS8_S8_S9_EEENS6_IJNS7_ILi1EEESH_SH_EEESB_SD_Li128ELb0ELb1ELb1ELb0EEENS1_19SingleTileSchedulerILb0ELb1ELb1ELi128EEEEEEEEEvNT_6ParamsE,"aw",@nobits
	.sectionflags	@""
	.align	16


//--------------------- .nv.shared._ZN7cutlass13device_kernelIN5flash19enable_sm80_to_sm89INS1_16FlashAttnFwdSm80INS1_25CollectiveMainloopFwdSm80ILi8ELi1ELb1EN4cute5tupleIJNS5_1CILi128EEENS7_ILi112EEES8_EEELi128ENS_6half_tEfNS_4arch4Sm80ELb0ELb0ELb0ELb1ELb1ELb0ELb1ELb1EEENS1_21CollectiveEpilogueFwdINS6_IJS8_S8_S9_EEENS6_IJNS7_ILi1EEESH_SH_EEESB_SD_Li256ELb1ELb1ELb1ELb0EEENS1_36VarlenDynamicPersistentTileSchedulerILi128ELi112ELi256ELi256ELb1ELb1ELb0ELb0ELb1ELb1EEEEEEEEEvNT_6ParamsE --------------------------
	.section	.nv.shared._ZN7cutlass13device_kernelIN5flash19enable_sm80_to_sm89INS1_16FlashAttnFwdSm80INS1_25CollectiveMainloopFwdSm80ILi8ELi1ELb1EN4cute5tupleIJNS5_1CILi128EEENS7_ILi112EEES8_EEELi128ENS_6half_tEfNS_4arch4Sm80ELb0ELb0ELb0ELb1ELb1ELb0ELb1ELb1EEENS1_21CollectiveEpilogueFwdINS6_IJS8_S8_S9_EEENS6_IJNS7_ILi1EEESH_SH_EEESB_SD_Li256ELb1ELb1ELb1ELb0EEENS1_36VarlenDynamicPersistentTileSchedulerILi128ELi112ELi256ELi256ELb1ELb1ELb0ELb0ELb1ELb1EEEEEEEEEvNT_6ParamsE,"aw",@nobits
	.sectionflags	@""
	.align	16


//--------------------- .nv.shared._ZN7cutlass13device_kernelIN5flash19enable_sm80_to_sm89INS1_16FlashAttnFwdSm80INS1_25CollectiveMainloopFwdSm80ILi8ELi1ELb1EN4cute5tupleIJNS5_1CILi128EEENS7_ILi112EEES8_EEELi128ENS_6half_tEfNS_4arch4Sm80ELb0ELb0ELb0ELb1ELb1ELb1ELb1ELb1EEENS1_21CollectiveEpilogueFwdINS6_IJS8_S8_S9_EEENS6_IJNS7_ILi1EEESH_SH_EEESB_SD_Li256ELb1ELb1ELb1ELb0EEENS1_36VarlenDynamicPersistentTileSchedulerILi128ELi112ELi256ELi256ELb1ELb1ELb0ELb0ELb1ELb1EEEEEEEEEvNT_6ParamsE --------------------------
	.section	.nv.shared._ZN7cutlass13device_kernelIN5flash19enable_sm80_to_sm89INS1_16FlashAttnFwdSm80INS1_25CollectiveMainloopFwdSm80ILi8ELi1ELb1EN4cute5tupleIJNS5_1CILi128EEENS7_ILi112EEES8_EEELi128ENS_6half_tEfNS_4arch4Sm80ELb0ELb0ELb0ELb1ELb1ELb1ELb1ELb1EEENS1_21CollectiveEpilogueFwdINS6_IJS8_S8_S9_EEENS6_IJNS7_ILi1EEESH_SH_EEESB_SD_Li256ELb1ELb1ELb1ELb0EEENS1_36VarlenDynamicPersistentTileSchedulerILi128ELi112ELi256ELi256ELb1ELb1ELb0ELb0ELb1ELb1EEEEEEEEEvNT_6ParamsE,"aw",@nobits
	.sectionflags	@""
	.align	16


//--------------------- .nv.shared._ZN7cutlass13device_kernelIN5flash19enable_sm80_to_sm89INS1_16FlashAttnFwdSm80INS1_25CollectiveMainloopFwdSm80ILi4ELi1ELb0EN4cute5tupleIJNS5_1CILi128EEENS7_ILi48EEES8_EEELi128ENS_6half_tEfNS_4arch4Sm80ELb0ELb1ELb0ELb0ELb1ELb0ELb1ELb1EEENS1_21CollectiveEpilogueFwdINS6_IJS8_S8_S9_EEENS6_IJNS7_ILi1EEESH_SH_EEESB_SD_Li128ELb0ELb1ELb1ELb0EEENS1_19SingleTileSchedulerILb0ELb1ELb1ELi128EEEEEEEEEvNT_6ParamsE --------------------------
	.section	.nv.shared._ZN7cutlass13device_kernelIN5flash19enable_sm80_to_sm89INS1_16FlashAttnFwdSm80INS1_25CollectiveMainloopFwdSm80ILi4ELi1ELb0EN4cute5tupleIJNS5_1CILi128EEENS7_ILi48EEES8_EEELi128ENS_6half_tEfNS_4arch4Sm80ELb0ELb1ELb0ELb0ELb1ELb0ELb1ELb1EEENS1_21CollectiveEpilogueFwdINS6_IJS8_S8_S9_EEENS6_IJNS7_ILi1EEESH_SH_EEESB_SD_Li128ELb0ELb1ELb1ELb0EEENS1_19SingleTileSchedulerILb0ELb1ELb1ELi128EEEEEEEEEvNT_6ParamsE,"aw",@nobits
	.sectionflags	@""
	.align	16


//--------------------- .nv.shared._ZN7cutlass13device_kernelIN5flash19enable_sm80_to_sm89INS1_16FlashAttnFwdSm80INS1_25CollectiveMainloopFwdSm80ILi8ELi1ELb1EN4cute5tupleIJNS5_1CILi128EEENS7_ILi96EEES8_EEELi128ENS_6half_tEfNS_4arch4Sm80ELb0ELb1ELb0ELb1ELb1ELb0ELb1ELb1EEENS1_21CollectiveEpilogueFwdINS6_IJS8_S8_S9_EEENS6_IJNS7_ILi1EEESH_SH_EEESB_SD_Li256ELb1ELb1ELb1ELb0EEENS1_36VarlenDynamicPersistentTileSchedulerILi128ELi96ELi256ELi256ELb1ELb1ELb0ELb1ELb0ELb1EEEEEEEEEvNT_6ParamsE --------------------------
	.section	.nv.shared._ZN7cutlass13device_kernelIN5flash19enable_sm80_to_sm89INS1_16FlashAttnFwdSm80INS1_25CollectiveMainloopFwdSm80ILi8ELi1ELb1EN4cute5tupleIJNS5_1CILi128EEENS7_ILi96EEES8_EEELi128ENS_6half_tEfNS_4arch4Sm80ELb0ELb1ELb0ELb1ELb1ELb0ELb1ELb1EEENS1_21CollectiveEpilogueFwdINS6_IJS8_S8_S9_EEENS6_IJNS7_ILi1EEESH_SH_EEESB_SD_Li256ELb1ELb1ELb1ELb0EEENS1_36VarlenDynamicPersistentTileSchedulerILi128ELi96ELi256ELi256ELb1ELb1ELb0ELb1ELb0ELb1EEEEEEEEEvNT_6ParamsE,"aw",@nobits
	.sectionflags	@""
	.align	16


//--------------------- .nv.shared._ZN7cutlass13device_kernelIN5flash19enable_sm80_to_sm89INS1_16FlashAttnFwdSm80INS1_25CollectiveMainloopFwdSm80ILi8ELi1ELb1EN4cute5tupleIJNS5_1CILi128EEENS7_ILi96EEES8_EEELi128ENS_6half_tEfNS_4arch4Sm80ELb0ELb1ELb0ELb1ELb1ELb1ELb1ELb1EEENS1_21CollectiveEpilogueFwdINS6_IJS8_S8_S9_EEENS6_IJNS7_ILi1EEESH_SH_EEESB_SD_Li256ELb1ELb1ELb1ELb0EEENS1_36VarlenDynamicPersistentTileSchedulerILi128ELi96ELi256ELi256ELb1ELb1ELb0ELb1ELb0ELb1EEEEEEEEEvNT_6ParamsE --------------------------
	.section	.nv.shared._ZN7cutlass13device_kernelIN5flash19enable_sm80_to_sm89INS1_16FlashAttnFwdSm80INS1_25CollectiveMainloopFwdSm80ILi8ELi1ELb1EN4cute5tupleIJNS5_1CILi128EEENS7_ILi96EEES8_EEELi128ENS_6half_tEfNS_4arch4Sm80ELb0ELb1ELb0ELb1ELb1ELb1ELb1ELb1EEENS1_21CollectiveEpilogueFwdINS6_IJS8_S8_S9_EEENS6_IJNS7_ILi1EEESH_SH_EEESB_SD_Li256ELb1ELb1ELb1ELb0EEENS1_36VarlenDynamicPersistentTileSchedulerILi128ELi96ELi256ELi256ELb1ELb1ELb0ELb1ELb0ELb1EEEEEEEEEvNT_6ParamsE,"aw",@nobits
	.sectionflags	@""
	.align	16


//--------------------- .nv.shared._ZN7cutlass13device_kernelIN5flash19enable_sm80_to_sm89INS1_16FlashAttnFwdSm80INS1_25CollectiveMainloopFwdSm80ILi4ELi1ELb0EN4cute5tupleIJNS5_1CILi128EEENS7_ILi64EEES8_EEELi128ENS_6half_tEfNS_4arch4Sm80ELb1ELb0ELb0ELb0ELb1ELb0ELb1ELb1EEENS1_21CollectiveEpilogueFwdINS6_IJS8_S8_S9_EEENS6_IJNS7_ILi1EEESH_SH_EEESB_SD_Li128ELb0ELb1ELb1ELb0EEENS1_30DynamicPersistentTileSchedulerILi128ELi128ELb1ELb1ELb0EEEEEEEEEvNT_6ParamsE --------------------------
	.section	.nv.shared._ZN7cutlass13device_kernelIN5flash19enable_sm80_to_sm89INS1_16FlashAttnFwdSm80INS1_25CollectiveMainloopFwdSm80ILi4ELi1ELb0EN4cute5tupleIJNS5_1CILi128EEENS7_ILi64EEES8_EEELi128ENS_6half_tEfNS_4arch4Sm80ELb1ELb0ELb0ELb0ELb1ELb0ELb1ELb1EEENS1_21CollectiveEpilogueFwdINS6_IJS8_S8_S9_EEENS6_IJNS7_ILi1EEESH_SH_EEESB_SD_Li128ELb0ELb1ELb1ELb0EEENS1_30DynamicPersistentTileSchedulerILi128ELi128ELb1ELb1ELb0EEEEEEEEEvNT_6ParamsE,"aw",@nobits
	.sectionflags	@""
	.align	16


//--------------------- .nv.shared._ZN7cutlass13device_kernelIN5flash19enable_sm80_to_sm89INS1_16FlashAttnFwdSm80INS1_25CollectiveMainloopFwdSm80ILi8ELi1ELb1EN4cute5tupleIJNS5_1CILi128EEENS7_ILi112EEES8_EEELi128ENS_6half_tEfNS_4arch4Sm80ELb1ELb0ELb0ELb1ELb1ELb0ELb1ELb1EEENS1_21CollectiveEpilogueFwdINS6_IJS8_S8_S9_EEENS6_IJNS7_ILi1EEESH_SH_EEESB_SD_Li256ELb1ELb1ELb1ELb0EEENS1_36VarlenDynamicPersistentTileSchedulerILi128ELi112ELi256ELi256ELb1ELb1ELb0ELb1ELb1ELb1EEEEEEEEEvNT_6ParamsE --------------------------
	.section	.nv.shared._ZN7cutlass13device_kernelIN5flash19enable_sm80_to_sm89INS1_16FlashAttnFwdSm80INS1_25CollectiveMainloopFwdSm80ILi8ELi1ELb1EN4cute5tupleIJNS5_1CILi128EEENS7_ILi112EEES8_EEELi128ENS_6half_tEfNS_4arch4Sm80ELb1ELb0ELb0ELb1ELb1ELb0ELb1ELb1EEENS1_21CollectiveEpilogueFwdINS6_IJS8_S8_S9_EEENS6_IJNS7_ILi1EEESH_SH_EEESB_SD_Li256ELb1ELb1ELb1ELb0EEENS1_36VarlenDynamicPersistentTileSchedulerILi128ELi112ELi256ELi256ELb1ELb1ELb0ELb1ELb1ELb1EEEEEEEEEvNT_6ParamsE,"aw",@nobits
	.sectionflags	@""
	.align	16


//--------------------- .nv.shared._ZN7cutlass13device_kernelIN5flash19enable_sm80_to_sm89INS1_16FlashAttnFwdSm80INS1_25CollectiveMainloopFwdSm80ILi8ELi1ELb1EN4cute5tupleIJNS5_1CILi128EEENS7_ILi112EEES8_EEELi128ENS_6half_tEfNS_4arch4Sm80ELb1ELb0ELb0ELb1ELb1ELb1ELb1ELb1EEENS1_21CollectiveEpilogueFwdINS6_IJS8_S8_S9_EEENS6_IJNS7_ILi1EEESH_SH_EEESB_SD_Li256ELb1ELb1ELb1ELb0EEENS1_36VarlenDynamicPersistentTileSchedulerILi128ELi112ELi256ELi256ELb1ELb1ELb0ELb1ELb1ELb1EEEEEEEEEvNT_6ParamsE --------------------------
	.section	.nv.shared._ZN7cutlass13device_kernelIN5flash19enable_sm80_to_sm89INS1_16FlashAttnFwdSm80INS1_25CollectiveMainloopFwdSm80ILi8ELi1ELb1EN4cute5tupleIJNS5_1CILi128EEENS7_ILi112EEES8_EEELi128ENS_6half_tEfNS_4arch4Sm80ELb1ELb0ELb0ELb1ELb1ELb1ELb1ELb1EEENS1_21CollectiveEpilogueFwdINS6_IJS8_S8_S9_EEENS6_IJNS7_ILi1EEESH_SH_EEESB_SD_Li256ELb1ELb1ELb1ELb0EEENS1_36VarlenDynamicPersistentTileSchedulerILi128ELi112ELi256ELi256ELb1ELb1ELb0ELb1ELb1ELb1EEEEEEEEEvNT_6ParamsE,"aw",@nobits
	.sectionflags	@""
	.align	16
